	.target	sm_90a

	.elftype	@"ET_EXEC"


//--------------------- .note.nv.tkinfo           --------------------------
	.section	.note.nv.tkinfo,"",@"SHT_NOTE"
	.sectionflags	@"SHF_NOTE_NV_TKINFO"
	.tkinfo
        /*0018*/ 	.word	0x00000002
        /*0030*/ 	.string	""
        /*0030*/ 	.string	"ptxas"
        /*0030*/ 	.string	"Cuda compilation tools, release 13.0, V13.0.88"
        /*0030*/ 	.string	"Build cuda_13.0.r13.0/compiler.36424714_0"
        /*0030*/ 	.string	"-arch sm_90a -m 64 "



//--------------------- .note.nv.cuinfo           --------------------------
	.section	.note.nv.cuinfo,"",@"SHT_NOTE"
	.sectionflags	@"SHF_NOTE_NV_CUINFO"
        /*0018*/ 	.short	0x0002
        /*001a*/ 	.short	0x005a
        /*001c*/ 	.short	0x0082
	.zero		2


//--------------------- .nv.info                  --------------------------
	.section	.nv.info,"",@"SHT_CUDA_INFO"
	.align	4


	//----- nvinfo : EIATTR_REGCOUNT
	.align		4
        /*0000*/ 	.byte	0x04, 0x2f
        /*0002*/ 	.short	(.L_23 - .L_22)
	.align		4
.L_22:
        /*0004*/ 	.word	index@(_ZN7cutlass13device_kernelIN5flash11enable_sm90INS1_16FlashAttnFwdSm90INS1_25CollectiveMainloopFwdSm90ILi2EN4cute5tupleIJNS5_1CILi1EEES8_S8_EEENS6_IJNS7_ILi128EEENS7_ILi112EEENS7_ILi192EEEEEELi192ENS_10bfloat16_tEfNS_4arch4Sm90ELb1ELb0ELb0ELb1ELb0ELb1ELb0ELb1ELb1ELb0ELb0ELb0EEENS1_21CollectiveEpilogueFwdINS6_IJSA_SC_SB_EEES9_SE_SG_Li256ELb1ELb0ELb0ELb0EEENS1_36VarlenDynamicPersistentTileSchedulerILi128ELi112ELi256ELi32ELb0ELb0ELb1ELb1ELb1ELb1EEEEEEEEEvNT_6ParamsE)
        /*0008*/ 	.word	0x000000a8


	//----- nvinfo : EIATTR_FRAME_SIZE
	.align		4
.L_23:
        /*000c*/ 	.byte	0x04, 0x11
        /*000e*/ 	.short	(.L_25 - .L_24)
	.align		4
.L_24:
        /*0010*/ 	.word	index@(_ZN7cutlass13device_kernelIN5flash11enable_sm90INS1_16FlashAttnFwdSm90INS1_25CollectiveMainloopFwdSm90ILi2EN4cute5tupleIJNS5_1CILi1EEES8_S8_EEENS6_IJNS7_ILi128EEENS7_ILi112EEENS7_ILi192EEEEEELi192ENS_10bfloat16_tEfNS_4arch4Sm90ELb1ELb0ELb0ELb1ELb0ELb1ELb0ELb1ELb1ELb0ELb0ELb0EEENS1_21CollectiveEpilogueFwdINS6_IJSA_SC_SB_EEES9_SE_SG_Li256ELb1ELb0ELb0ELb0EEENS1_36VarlenDynamicPersistentTileSchedulerILi128ELi112ELi256ELi32ELb0ELb0ELb1ELb1ELb1ELb1EEEEEEEEEvNT_6ParamsE)
        /*0014*/ 	.word	0x00000078


	//----- nvinfo : EIATTR_REGCOUNT
	.align		4
.L_25:
        /*0018*/ 	.byte	0x04, 0x2f
        /*001a*/ 	.short	(.L_27 - .L_26)
	.align		4
.L_26:
        /*001c*/ 	.word	index@(_ZN7cutlass13device_kernelIN5flash11enable_sm90INS1_16FlashAttnFwdSm90INS1_25CollectiveMainloopFwdSm90ILi2EN4cute5tupleIJNS5_1CILi1EEES8_S8_EEENS6_IJNS7_ILi128EEENS7_ILi112EEENS7_ILi192EEEEEELi192ENS_10bfloat16_tEfNS_4arch4Sm90ELb1ELb0ELb0ELb1ELb0ELb0ELb0ELb1ELb1ELb0ELb0ELb0EEENS1_21CollectiveEpilogueFwdINS6_IJSA_SC_SB_EEES9_SE_SG_Li256ELb1ELb0ELb0ELb0EEENS1_36VarlenDynamicPersistentTileSchedulerILi128ELi112ELi256ELi32ELb0ELb0ELb1ELb1ELb1ELb1EEEEEEEEEvNT_6ParamsE)
        /*0020*/ 	.word	0x000000a8


	//----- nvinfo : EIATTR_FRAME_SIZE
	.align		4
.L_27:
        /*0024*/ 	.byte	0x04, 0x11
        /*0026*/ 	.short	(.L_29 - .L_28)
	.align		4
.L_28:
        /*0028*/ 	.word	index@(_ZN7cutlass13device_kernelIN5flash11enable_sm90INS1_16FlashAttnFwdSm90INS1_25CollectiveMainloopFwdSm90ILi2EN4cute5tupleIJNS5_1CILi1EEES8_S8_EEENS6_IJNS7_ILi128EEENS7_ILi112EEENS7_ILi192EEEEEELi192ENS_10bfloat16_tEfNS_4arch4Sm90ELb1ELb0ELb0ELb1ELb0ELb0ELb0ELb1ELb1ELb0ELb0ELb0EEENS1_21CollectiveEpilogueFwdINS6_IJSA_SC_SB_EEES9_SE_SG_Li256ELb1ELb0ELb0ELb0EEENS1_36VarlenDynamicPersistentTileSchedulerILi128ELi112ELi256ELi32ELb0ELb0ELb1ELb1ELb1ELb1EEEEEEEEEvNT_6ParamsE)
        /*002c*/ 	.word	0x00000030


	//----- nvinfo : EIATTR_REGCOUNT
	.align		4
.L_29:
        /*0030*/ 	.byte	0x04, 0x2f
        /*0032*/ 	.short	(.L_31 - .L_30)
	.align		4
.L_30:
        /*0034*/ 	.word	index@(_ZN7cutlass13device_kernelIN5flash11enable_sm90INS1_16FlashAttnFwdSm90INS1_25CollectiveMainloopFwdSm90ILi2EN4cute5tupleIJNS5_1CILi1EEES8_S8_EEENS6_IJNS7_ILi128EEENS7_ILi112EEENS7_ILi192EEEEEELi192ENS_10bfloat16_tEfNS_4arch4Sm90ELb1ELb0ELb0ELb0ELb0ELb0ELb0ELb1ELb1ELb0ELb0ELb0EEENS1_21CollectiveEpilogueFwdINS6_IJSA_SC_SB_EEES9_SE_SG_Li256ELb0ELb0ELb0ELb0EEENS1_30DynamicPersistentTileSchedulerILi256ELi32ELb0ELb0ELb1EEEEEEEEEvNT_6ParamsE)
        /*0038*/ 	.word	0x000000a8


	//----- nvinfo : EIATTR_FRAME_SIZE
	.align		4
.L_31:
        /*003c*/ 	.byte	0x04, 0x11
        /*003e*/ 	.short	(.L_33 - .L_32)
	.align		4
.L_32:
        /*0040*/ 	.word	index@(_ZN7cutlass13device_kernelIN5flash11enable_sm90INS1_16FlashAttnFwdSm90INS1_25CollectiveMainloopFwdSm90ILi2EN4cute5tupleIJNS5_1CILi1EEES8_S8_EEENS6_IJNS7_ILi128EEENS7_ILi112EEENS7_ILi192EEEEEELi192ENS_10bfloat16_tEfNS_4arch4Sm90ELb1ELb0ELb0ELb0ELb0ELb0ELb0ELb1ELb1ELb0ELb0ELb0EEENS1_21CollectiveEpilogueFwdINS6_IJSA_SC_SB_EEES9_SE_SG_Li256ELb0ELb0ELb0ELb0EEENS1_30DynamicPersistentTileSchedulerILi256ELi32ELb0ELb0ELb1EEEEEEEEEvNT_6ParamsE)
        /*0044*/ 	.word	0x00000010


	//----- nvinfo : EIATTR_REGCOUNT
	.align		4
.L_33:
        /*0048*/ 	.byte	0x04, 0x2f
        /*004a*/ 	.short	(.L_35 - .L_34)
	.align		4
.L_34:
        /*004c*/ 	.word	index@(_ZN7cutlass13device_kernelIN5flash11enable_sm90INS1_16FlashAttnFwdSm90INS1_25CollectiveMainloopFwdSm90ILi2EN4cute5tupleIJNS5_1CILi1EEES8_S8_EEENS6_IJNS7_ILi128EEENS7_ILi96EEENS7_ILi192EEEEEELi192ENS_10bfloat16_tEfNS_4arch4Sm90ELb0ELb1ELb0ELb1ELb0ELb1ELb0ELb1ELb1ELb0ELb0ELb0EEENS1_21CollectiveEpilogueFwdINS6_IJSA_SC_SB_EEES9_SE_SG_Li256ELb1ELb0ELb0ELb0EEENS1_36VarlenDynamicPersistentTileSchedulerILi128ELi96ELi256ELi32ELb0ELb0ELb1ELb1ELb0ELb1EEEEEEEEEvNT_6ParamsE)
        /*0050*/ 	.word	0x000000a8


	//----- nvinfo : EIATTR_FRAME_SIZE
	.align		4
.L_35:
        /*0054*/ 	.byte	0x04, 0x11
        /*0056*/ 	.short	(.L_37 - .L_36)
	.align		4
.L_36:
        /*0058*/ 	.word	index@(_ZN7cutlass13device_kernelIN5flash11enable_sm90INS1_16FlashAttnFwdSm90INS1_25CollectiveMainloopFwdSm90ILi2EN4cute5tupleIJNS5_1CILi1EEES8_S8_EEENS6_IJNS7_ILi128EEENS7_ILi96EEENS7_ILi192EEEEEELi192ENS_10bfloat16_tEfNS_4arch4Sm90ELb0ELb1ELb0ELb1ELb0ELb1ELb0ELb1ELb1ELb0ELb0ELb0EEENS1_21CollectiveEpilogueFwdINS6_IJSA_SC_SB_EEES9_SE_SG_Li256ELb1ELb0ELb0ELb0EEENS1_36VarlenDynamicPersistentTileSchedulerILi128ELi96ELi256ELi32ELb0ELb0ELb1ELb1ELb0ELb1EEEEEEEEEvNT_6ParamsE)
        /*005c*/ 	.word	0x00000058


	//----- nvinfo : EIATTR_REGCOUNT
	.align		4
.L_37:
        /*0060*/ 	.byte	0x04, 0x2f
        /*0062*/ 	.short	(.L_39 - .L_38)
	.align		4
.L_38:
        /*0064*/ 	.word	index@(_ZN7cutlass13device_kernelIN5flash11enable_sm90INS1_16FlashAttnFwdSm90INS1_25CollectiveMainloopFwdSm90ILi2EN4cute5tupleIJNS5_1CILi1EEES8_S8_EEENS6_IJNS7_ILi128EEENS7_ILi96EEENS7_ILi192EEEEEELi192ENS_10bfloat16_tEfNS_4arch4Sm90ELb0ELb1ELb0ELb1ELb0ELb0ELb0ELb1ELb1ELb0ELb0ELb0EEENS1_21CollectiveEpilogueFwdINS6_IJSA_SC_SB_EEES9_SE_SG_Li256ELb1ELb0ELb0ELb0EEENS1_36VarlenDynamicPersistentTileSchedulerILi128ELi96ELi256ELi32ELb0ELb0ELb1ELb1ELb0ELb1EEEEEEEEEvNT_6ParamsE)
        /*0068*/ 	.word	0x000000a8


	//----- nvinfo : EIATTR_FRAME_SIZE
	.align		4
.L_39:
        /*006c*/ 	.byte	0x04, 0x11
        /*006e*/ 	.short	(.L_41 - .L_40)
	.align		4
.L_40:
        /*0070*/ 	.word	index@(_ZN7cutlass13device_kernelIN5flash11enable_sm90INS1_16FlashAttnFwdSm90INS1_25CollectiveMainloopFwdSm90ILi2EN4cute5tupleIJNS5_1CILi1EEES8_S8_EEENS6_IJNS7_ILi128EEENS7_ILi96EEENS7_ILi192EEEEEELi192ENS_10bfloat16_tEfNS_4arch4Sm90ELb0ELb1ELb0ELb1ELb0ELb0ELb0ELb1ELb1ELb0ELb0ELb0EEENS1_21CollectiveEpilogueFwdINS6_IJSA_SC_SB_EEES9_SE_SG_Li256ELb1ELb0ELb0ELb0EEENS1_36VarlenDynamicPersistentTileSchedulerILi128ELi96ELi256ELi32ELb0ELb0ELb1ELb1ELb0ELb1EEEEEEEEEvNT_6ParamsE)
        /*0074*/ 	.word	0x00000028


	//----- nvinfo : EIATTR_REGCOUNT
	.align		4
.L_41:
        /*0078*/ 	.byte	0x04, 0x2f
        /*007a*/ 	.short	(.L_43 - .L_42)
	.align		4
.L_42:
        /*007c*/ 	.word	index@(_ZN7cutlass13device_kernelIN5flash11enable_sm90INS1_16FlashAttnFwdSm90INS1_25CollectiveMainloopFwdSm90ILi2EN4cute5tupleIJNS5_1CILi1EEES8_S8_EEENS6_IJNS7_ILi128EEENS7_ILi96EEENS7_ILi192EEEEEELi192ENS_10bfloat16_tEfNS_4arch4Sm90ELb0ELb1ELb0ELb0ELb0ELb0ELb0ELb1ELb1ELb0ELb0ELb0EEENS1_21CollectiveEpilogueFwdINS6_IJSA_SC_SB_EEES9_SE_SG_Li256ELb0ELb0ELb0ELb0EEENS1_30DynamicPersistentTileSchedulerILi256ELi32ELb0ELb0ELb1EEEEEEEEEvNT_6ParamsE)
        /*0080*/ 	.word	0x000000a8


	//----- nvinfo : EIATTR_FRAME_SIZE
	.align		4
.L_43:
        /*0084*/ 	.byte	0x04, 0x11
        /*0086*/ 	.short	(.L_45 - .L_44)
	.align		4
.L_44:
        /*0088*/ 	.word	index@(_ZN7cutlass13device_kernelIN5flash11enable_sm90INS1_16FlashAttnFwdSm90INS1_25CollectiveMainloopFwdSm90ILi2EN4cute5tupleIJNS5_1CILi1EEES8_S8_EEENS6_IJNS7_ILi128EEENS7_ILi96EEENS7_ILi192EEEEEELi192ENS_10bfloat16_tEfNS_4arch4Sm90ELb0ELb1ELb0ELb0ELb0ELb0ELb0ELb1ELb1ELb0ELb0ELb0EEENS1_21CollectiveEpilogueFwdINS6_IJSA_SC_SB_EEES9_SE_SG_Li256ELb0ELb0ELb0ELb0EEENS1_30DynamicPersistentTileSchedulerILi256ELi32ELb0ELb0ELb1EEEEEEEEEvNT_6ParamsE)
        /*008c*/ 	.word	0x00000008


	//----- nvinfo : EIATTR_REGCOUNT
	.align		4
.L_45:
        /*0090*/ 	.byte	0x04, 0x2f
        /*0092*/ 	.short	(.L_47 - .L_46)
	.align		4
.L_46:
        /*0094*/ 	.word	index@(_ZN7cutlass13device_kernelIN5flash11enable_sm90INS1_16FlashAttnFwdSm90INS1_25CollectiveMainloopFwdSm90ILi2EN4cute5tupleIJNS5_1CILi1EEES8_S8_EEENS6_IJNS7_ILi128EEENS7_ILi112EEENS7_ILi192EEEEEELi192ENS_10bfloat16_tEfNS_4arch4Sm90ELb0ELb0ELb0ELb1ELb0ELb1ELb0ELb1ELb1ELb0ELb0ELb0EEENS1_21CollectiveEpilogueFwdINS6_IJSA_SC_SB_EEES9_SE_SG_Li256ELb1ELb0ELb0ELb0EEENS1_36VarlenDynamicPersistentTileSchedulerILi128ELi112ELi256ELi32ELb0ELb0ELb1ELb0ELb1ELb1EEEEEEEEEvNT_6ParamsE)
        /*0098*/ 	.word	0x000000a8


	//----- nvinfo : EIATTR_FRAME_SIZE
	.align		4
.L_47:
        /*009c*/ 	.byte	0x04, 0x11
        /*009e*/ 	.short	(.L_49 - .L_48)
	.align		4
.L_48:
        /*00a0*/ 	.word	index@(_ZN7cutlass13device_kernelIN5flash11enable_sm90INS1_16FlashAttnFwdSm90INS1_25CollectiveMainloopFwdSm90ILi2EN4cute5tupleIJNS5_1CILi1EEES8_S8_EEENS6_IJNS7_ILi128EEENS7_ILi112EEENS7_ILi192EEEEEELi192ENS_10bfloat16_tEfNS_4arch4Sm90ELb0ELb0ELb0ELb1ELb0ELb1ELb0ELb1ELb1ELb0ELb0ELb0EEENS1_21CollectiveEpilogueFwdINS6_IJSA_SC_SB_EEES9_SE_SG_Li256ELb1ELb0ELb0ELb0EEENS1_36VarlenDynamicPersistentTileSchedulerILi128ELi112ELi256ELi32ELb0ELb0ELb1ELb0ELb1ELb1EEEEEEEEEvNT_6ParamsE)
        /*00a4*/ 	.word	0x00000068


	//----- nvinfo : EIATTR_REGCOUNT
	.align		4
.L_49:
        /*00a8*/ 	.byte	0x04, 0x2f
        /*00aa*/ 	.short	(.L_51 - .L_50)
	.align		4
.L_50:
        /*00ac*/ 	.word	index@(_ZN7cutlass13device_kernelIN5flash11enable_sm90INS1_16FlashAttnFwdSm90INS1_25CollectiveMainloopFwdSm90ILi2EN4cute5tupleIJNS5_1CILi1EEES8_S8_EEENS6_IJNS7_ILi128EEENS7_ILi112EEENS7_ILi192EEEEEELi192ENS_10bfloat16_tEfNS_4arch4Sm90ELb0ELb0ELb0ELb1ELb0ELb0ELb0ELb1ELb1ELb0ELb0ELb0EEENS1_21CollectiveEpilogueFwdINS6_IJSA_SC_SB_EEES9_SE_SG_Li256ELb1ELb0ELb0ELb0EEENS1_36VarlenDynamicPersistentTileSchedulerILi128ELi112ELi256ELi32ELb0ELb0ELb1ELb0ELb1ELb1EEEEEEEEEvNT_6ParamsE)
        /*00b0*/ 	.word	0x000000a8


	//----- nvinfo : EIATTR_FRAME_SIZE
	.align		4
.L_51:
        /*00b4*/ 	.byte	0x04, 0x11
        /*00b6*/ 	.short	(.L_53 - .L_52)
	.align		4
.L_52:
        /*00b8*/ 	.word	index@(_ZN7cutlass13device_kernelIN5flash11enable_sm90INS1_16FlashAttnFwdSm90INS1_25CollectiveMainloopFwdSm90ILi2EN4cute5tupleIJNS5_1CILi1EEES8_S8_EEENS6_IJNS7_ILi128EEENS7_ILi112EEENS7_ILi192EEEEEELi192ENS_10bfloat16_tEfNS_4arch4Sm90ELb0ELb0ELb0ELb1ELb0ELb0ELb0ELb1ELb1ELb0ELb0ELb0EEENS1_21CollectiveEpilogueFwdINS6_IJSA_SC_SB_EEES9_SE_SG_Li256ELb1ELb0ELb0ELb0EEENS1_36VarlenDynamicPersistentTileSchedulerILi128ELi112ELi256ELi32ELb0ELb0ELb1ELb0ELb1ELb1EEEEEEEEEvNT_6ParamsE)
        /*00bc*/ 	.word	0x00000038


	//----- nvinfo : EIATTR_REGCOUNT
	.align		4
.L_53:
        /*00c0*/ 	.byte	0x04, 0x2f
        /*00c2*/ 	.short	(.L_55 - .L_54)
	.align		4
.L_54:
        /*00c4*/ 	.word	index@(_ZN7cutlass13device_kernelIN5flash11enable_sm90INS1_16FlashAttnFwdSm90INS1_25CollectiveMainloopFwdSm90ILi2EN4cute5tupleIJNS5_1CILi2EEENS7_ILi1EEES9_EEENS6_IJNS7_ILi128EEENS7_ILi112EEENS7_ILi192EEEEEELi192ENS_10bfloat16_tEfNS_4arch4Sm90ELb0ELb0ELb0ELb0ELb0ELb0ELb0ELb1ELb1ELb0ELb0ELb0EEENS1_21CollectiveEpilogueFwdINS6_IJSB_SD_SC_EEESA_SF_SH_Li256ELb0ELb0ELb0ELb0EEENS1_29StaticPersistentTileSchedulerILb0EEEEEEEEEvNT_6ParamsE)
        /*00c8*/ 	.word	0x000000a8


	//----- nvinfo : EIATTR_FRAME_SIZE
	.align		4
.L_55:
        /*00cc*/ 	.byte	0x04, 0x11
        /*00ce*/ 	.short	(.L_57 - .L_56)
	.align		4
.L_56:
        /*00d0*/ 	.word	index@(_ZN7cutlass13device_kernelIN5flash11enable_sm90INS1_16FlashAttnFwdSm90INS1_25CollectiveMainloopFwdSm90ILi2EN4cute5tupleIJNS5_1CILi2EEENS7_ILi1EEES9_EEENS6_IJNS7_ILi128EEENS7_ILi112EEENS7_ILi192EEEEEELi192ENS_10bfloat16_tEfNS_4arch4Sm90ELb0ELb0ELb0ELb0ELb0ELb0ELb0ELb1ELb1ELb0ELb0ELb0EEENS1_21CollectiveEpilogueFwdINS6_IJSB_SD_SC_EEESA_SF_SH_Li256ELb0ELb0ELb0ELb0EEENS1_29StaticPersistentTileSchedulerILb0EEEEEEEEEvNT_6ParamsE)
        /*00d4*/ 	.word	0x00000030


	//----- nvinfo : EIATTR_REGCOUNT
	.align		4
.L_57:
        /*00d8*/ 	.byte	0x04, 0x2f
        /*00da*/ 	.short	(.L_59 - .L_58)
	.align		4
.L_58:
        /*00dc*/ 	.word	index@(_ZN7cutlass13device_kernelIN5flash11enable_sm90INS1_16FlashAttnFwdSm90INS1_25CollectiveMainloopFwdSm90ILi2EN4cute5tupleIJNS5_1CILi1EEES8_S8_EEENS6_IJNS7_ILi128EEENS7_ILi112EEENS7_ILi192EEEEEELi192ENS_10bfloat16_tEfNS_4arch4Sm90ELb0ELb0ELb0ELb0ELb0ELb0ELb0ELb1ELb1ELb0ELb0ELb0EEENS1_21CollectiveEpilogueFwdINS6_IJSA_SC_SB_EEES9_SE_SG_Li256ELb0ELb0ELb0ELb0EEENS1_29StaticPersistentTileSchedulerILb0EEEEEEEEEvNT_6ParamsE)
        /*00e0*/ 	.word	0x000000a8


	//----- nvinfo : EIATTR_FRAME_SIZE
	.align		4
.L_59:
        /*00e4*/ 	.byte	0x04, 0x11
        /*00e6*/ 	.short	(.L_61 - .L_60)
	.align		4
.L_60:
        /*00e8*/ 	.word	index@(_ZN7cutlass13device_kernelIN5flash11enable_sm90INS1_16FlashAttnFwdSm90INS1_25CollectiveMainloopFwdSm90ILi2EN4cute5tupleIJNS5_1CILi1EEES8_S8_EEENS6_IJNS7_ILi128EEENS7_ILi112EEENS7_ILi192EEEEEELi192ENS_10bfloat16_tEfNS_4arch4Sm90ELb0ELb0ELb0ELb0ELb0ELb0ELb0ELb1ELb1ELb0ELb0ELb0EEENS1_21CollectiveEpilogueFwdINS6_IJSA_SC_SB_EEES9_SE_SG_Li256ELb0ELb0ELb0ELb0EEENS1_29StaticPersistentTileSchedulerILb0EEEEEEEEEvNT_6ParamsE)
        /*00ec*/ 	.word	0x00000020


	//----- nvinfo : EIATTR_MIN_STACK_SIZE
	.align		4
.L_61:
        /*00f0*/ 	.byte	0x04, 0x12
        /*00f2*/ 	.short	(.L_63 - .L_62)
	.align		4
.L_62:
        /*00f4*/ 	.word	index@(_ZN7cutlass13device_kernelIN5flash11enable_sm90INS1_16FlashAttnFwdSm90INS1_25CollectiveMainloopFwdSm90ILi2EN4cute5tupleIJNS5_1CILi1EEES8_S8_EEENS6_IJNS7_ILi128EEENS7_ILi112EEENS7_ILi192EEEEEELi192ENS_10bfloat16_tEfNS_4arch4Sm90ELb0ELb0ELb0ELb0ELb0ELb0ELb0ELb1ELb1ELb0ELb0ELb0EEENS1_21CollectiveEpilogueFwdINS6_IJSA_SC_SB_EEES9_SE_SG_Li256ELb0ELb0ELb0ELb0EEENS1_29StaticPersistentTileSchedulerILb0EEEEEEEEEvNT_6ParamsE)
        /*00f8*/ 	.word	0x00000020


	//----- nvinfo : EIATTR_MIN_STACK_SIZE
	.align		4
.L_63:
        /*00fc*/ 	.byte	0x04, 0x12
        /*00fe*/ 	.short	(.L_65 - .L_64)
	.align		4
.L_64:
        /*0100*/ 	.word	index@(_ZN7cutlass13device_kernelIN5flash11enable_sm90INS1_16FlashAttnFwdSm90INS1_25CollectiveMainloopFwdSm90ILi2EN4cute5tupleIJNS5_1CILi2EEENS7_ILi1EEES9_EEENS6_IJNS7_ILi128EEENS7_ILi112EEENS7_ILi192EEEEEELi192ENS_10bfloat16_tEfNS_4arch4Sm90ELb0ELb0ELb0ELb0ELb0ELb0ELb0ELb1ELb1ELb0ELb0ELb0EEENS1_21CollectiveEpilogueFwdINS6_IJSB_SD_SC_EEESA_SF_SH_Li256ELb0ELb0ELb0ELb0EEENS1_29StaticPersistentTileSchedulerILb0EEEEEEEEEvNT_6ParamsE)
        /*0104*/ 	.word	0x00000030


	//----- nvinfo : EIATTR_MIN_STACK_SIZE
	.align		4
.L_65:
        /*0108*/ 	.byte	0x04, 0x12
        /*010a*/ 	.short	(.L_67 - .L_66)
	.align		4
.L_66:
        /*010c*/ 	.word	index@(_ZN7cutlass13device_kernelIN5flash11enable_sm90INS1_16FlashAttnFwdSm90INS1_25CollectiveMainloopFwdSm90ILi2EN4cute5tupleIJNS5_1CILi1EEES8_S8_EEENS6_IJNS7_ILi128EEENS7_ILi112EEENS7_ILi192EEEEEELi192ENS_10bfloat16_tEfNS_4arch4Sm90ELb0ELb0ELb0ELb1ELb0ELb0ELb0ELb1ELb1ELb0ELb0ELb0EEENS1_21CollectiveEpilogueFwdINS6_IJSA_SC_SB_EEES9_SE_SG_Li256ELb1ELb0ELb0ELb0EEENS1_36VarlenDynamicPersistentTileSchedulerILi128ELi112ELi256ELi32ELb0ELb0ELb1ELb0ELb1ELb1EEEEEEEEEvNT_6ParamsE)
        /*0110*/ 	.word	0x00000038


	//----- nvinfo : EIATTR_MIN_STACK_SIZE
	.align		4
.L_67:
        /*0114*/ 	.byte	0x04, 0x12
        /*0116*/ 	.short	(.L_69 - .L_68)
	.align		4
.L_68:
        /*0118*/ 	.word	index@(_ZN7cutlass13device_kernelIN5flash11enable_sm90INS1_16FlashAttnFwdSm90INS1_25CollectiveMainloopFwdSm90ILi2EN4cute5tupleIJNS5_1CILi1EEES8_S8_EEENS6_IJNS7_ILi128EEENS7_ILi112EEENS7_ILi192EEEEEELi192ENS_10bfloat16_tEfNS_4arch4Sm90ELb0ELb0ELb0ELb1ELb0ELb1ELb0ELb1ELb1ELb0ELb0ELb0EEENS1_21CollectiveEpilogueFwdINS6_IJSA_SC_SB_EEES9_SE_SG_Li256ELb1ELb0ELb0ELb0EEENS1_36VarlenDynamicPersistentTileSchedulerILi128ELi112ELi256ELi32ELb0ELb0ELb1ELb0ELb1ELb1EEEEEEEEEvNT_6ParamsE)
        /*011c*/ 	.word	0x00000068


	//----- nvinfo : EIATTR_MIN_STACK_SIZE
	.align		4
.L_69:
        /*0120*/ 	.byte	0x04, 0x12
        /*0122*/ 	.short	(.L_71 - .L_70)
	.align		4
.L_70:
        /*0124*/ 	.word	index@(_ZN7cutlass13device_kernelIN5flash11enable_sm90INS1_16FlashAttnFwdSm90INS1_25CollectiveMainloopFwdSm90ILi2EN4cute5tupleIJNS5_1CILi1EEES8_S8_EEENS6_IJNS7_ILi128EEENS7_ILi96EEENS7_ILi192EEEEEELi192ENS_10bfloat16_tEfNS_4arch4Sm90ELb0ELb1ELb0ELb0ELb0ELb0ELb0ELb1ELb1ELb0ELb0ELb0EEENS1_21CollectiveEpilogueFwdINS6_IJSA_SC_SB_EEES9_SE_SG_Li256ELb0ELb0ELb0ELb0EEENS1_30DynamicPersistentTileSchedulerILi256ELi32ELb0ELb0ELb1EEEEEEEEEvNT_6ParamsE)
        /*0128*/ 	.word	0x00000008


	//----- nvinfo : EIATTR_MIN_STACK_SIZE
	.align		4
.L_71:
        /*012c*/ 	.byte	0x04, 0x12
        /*012e*/ 	.short	(.L_73 - .L_72)
	.align		4
.L_72:
        /*0130*/ 	.word	index@(_ZN7cutlass13device_kernelIN5flash11enable_sm90INS1_16FlashAttnFwdSm90INS1_25CollectiveMainloopFwdSm90ILi2EN4cute5tupleIJNS5_1CILi1EEES8_S8_EEENS6_IJNS7_ILi128EEENS7_ILi96EEENS7_ILi192EEEEEELi192ENS_10bfloat16_tEfNS_4arch4Sm90ELb0ELb1ELb0ELb1ELb0ELb0ELb0ELb1ELb1ELb0ELb0ELb0EEENS1_21CollectiveEpilogueFwdINS6_IJSA_SC_SB_EEES9_SE_SG_Li256ELb1ELb0ELb0ELb0EEENS1_36VarlenDynamicPersistentTileSchedulerILi128ELi96ELi256ELi32ELb0ELb0ELb1ELb1ELb0ELb1EEEEEEEEEvNT_6ParamsE)
        /*0134*/ 	.word	0x00000028


	//----- nvinfo : EIATTR_MIN_STACK_SIZE
	.align		4
.L_73:
        /*0138*/ 	.byte	0x04, 0x12
        /*013a*/ 	.short	(.L_75 - .L_74)
	.align		4
.L_74:
        /*013c*/ 	.word	index@(_ZN7cutlass13device_kernelIN5flash11enable_sm90INS1_16FlashAttnFwdSm90INS1_25CollectiveMainloopFwdSm90ILi2EN4cute5tupleIJNS5_1CILi1EEES8_S8_EEENS6_IJNS7_ILi128EEENS7_ILi96EEENS7_ILi192EEEEEELi192ENS_10bfloat16_tEfNS_4arch4Sm90ELb0ELb1ELb0ELb1ELb0ELb1ELb0ELb1ELb1ELb0ELb0ELb0EEENS1_21CollectiveEpilogueFwdINS6_IJSA_SC_SB_EEES9_SE_SG_Li256ELb1ELb0ELb0ELb0EEENS1_36VarlenDynamicPersistentTileSchedulerILi128ELi96ELi256ELi32ELb0ELb0ELb1ELb1ELb0ELb1EEEEEEEEEvNT_6ParamsE)
        /*0140*/ 	.word	0x00000058


	//----- nvinfo : EIATTR_MIN_STACK_SIZE
	.align		4
.L_75:
        /*0144*/ 	.byte	0x04, 0x12
        /*0146*/ 	.short	(.L_77 - .L_76)
	.align		4
.L_76:
        /*0148*/ 	.word	index@(_ZN7cutlass13device_kernelIN5flash11enable_sm90INS1_16FlashAttnFwdSm90INS1_25CollectiveMainloopFwdSm90ILi2EN4cute5tupleIJNS5_1CILi1EEES8_S8_EEENS6_IJNS7_ILi128EEENS7_ILi112EEENS7_ILi192EEEEEELi192ENS_10bfloat16_tEfNS_4arch4Sm90ELb1ELb0ELb0ELb0ELb0ELb0ELb0ELb1ELb1ELb0ELb0ELb0EEENS1_21CollectiveEpilogueFwdINS6_IJSA_SC_SB_EEES9_SE_SG_Li256ELb0ELb0ELb0ELb0EEENS1_30DynamicPersistentTileSchedulerILi256ELi32ELb0ELb0ELb1EEEEEEEEEvNT_6ParamsE)
        /*014c*/ 	.word	0x00000010


	//----- nvinfo : EIATTR_MIN_STACK_SIZE
	.align		4
.L_77:
        /*0150*/ 	.byte	0x04, 0x12
        /*0152*/ 	.short	(.L_79 - .L_78)
	.align		4
.L_78:
        /*0154*/ 	.word	index@(_ZN7cutlass13device_kernelIN5flash11enable_sm90INS1_16FlashAttnFwdSm90INS1_25CollectiveMainloopFwdSm90ILi2EN4cute5tupleIJNS5_1CILi1EEES8_S8_EEENS6_IJNS7_ILi128EEENS7_ILi112EEENS7_ILi192EEEEEELi192ENS_10bfloat16_tEfNS_4arch4Sm90ELb1ELb0ELb0ELb1ELb0ELb0ELb0ELb1ELb1ELb0ELb0ELb0EEENS1_21CollectiveEpilogueFwdINS6_IJSA_SC_SB_EEES9_SE_SG_Li256ELb1ELb0ELb0ELb0EEENS1_36VarlenDynamicPersistentTileSchedulerILi128ELi112ELi256ELi32ELb0ELb0ELb1ELb1ELb1ELb1EEEEEEEEEvNT_6ParamsE)
        /*0158*/ 	.word	0x00000030


	//----- nvinfo : EIATTR_MIN_STACK_SIZE
	.align		4
.L_79:
        /*015c*/ 	.byte	0x04, 0x12
        /*015e*/ 	.short	(.L_81 - .L_80)
	.align		4
.L_80:
        /*0160*/ 	.word	index@(_ZN7cutlass13device_kernelIN5flash11enable_sm90INS1_16FlashAttnFwdSm90INS1_25CollectiveMainloopFwdSm90ILi2EN4cute5tupleIJNS5_1CILi1EEES8_S8_EEENS6_IJNS7_ILi128EEENS7_ILi112EEENS7_ILi192EEEEEELi192ENS_10bfloat16_tEfNS_4arch4Sm90ELb1ELb0ELb0ELb1ELb0ELb1ELb0ELb1ELb1ELb0ELb0ELb0EEENS1_21CollectiveEpilogueFwdINS6_IJSA_SC_SB_EEES9_SE_SG_Li256ELb1ELb0ELb0ELb0EEENS1_36VarlenDynamicPersistentTileSchedulerILi128ELi112ELi256ELi32ELb0ELb0ELb1ELb1ELb1ELb1EEEEEEEEEvNT_6ParamsE)
        /*0164*/ 	.word	0x00000078
.L_81:


//--------------------- .nv.compat                --------------------------
	.section	.nv.compat,"",@"SHT_CUDA_COMPAT_INFO"
	.align	4
        /*0000*/ 	.byte	0x02, 0x09, 0x01, 0x00, 0x02, 0x02, 0x04, 0x00, 0x02, 0x05, 0x05, 0x00, 0x03, 0x07, 0x01, 0x01
        /*0010*/ 	.byte	0x02, 0x03, 0x01, 0x00, 0x02, 0x06, 0x01, 0x00, 0x04, 0x0b, 0x08, 0x00, 0x00, 0x00, 0x00, 0x00
        /*0020*/ 	.byte	0x00, 0x00, 0x00, 0x00


//--------------------- .nv.info._ZN7cutlass13device_kernelIN5flash11enable_sm90INS1_16FlashAttnFwdSm90INS1_25CollectiveMainloopFwdSm90ILi2EN4cute5tupleIJNS5_1CILi1EEES8_S8_EEENS6_IJNS7_ILi128EEENS7_ILi112EEENS7_ILi192EEEEEELi192ENS_10bfloat16_tEfNS_4arch4Sm90ELb0ELb0ELb0ELb0ELb0ELb0ELb0ELb1ELb1ELb0ELb0ELb0EEENS1_21CollectiveEpilogueFwdINS6_IJSA_SC_SB_EEES9_SE_SG_Li256ELb0ELb0ELb0ELb0EEENS1_29StaticPersistentTileSchedulerILb0EEEEEEEEEvNT_6ParamsE --------------------------
	.section	.nv.info._ZN7cutlass13device_kernelIN5flash11enable_sm90INS1_16FlashAttnFwdSm90INS1_25CollectiveMainloopFwdSm90ILi2EN4cute5tupleIJNS5_1CILi1EEES8_S8_EEENS6_IJNS7_ILi128EEENS7_ILi112EEENS7_ILi192EEEEEELi192ENS_10bfloat16_tEfNS_4arch4Sm90ELb0ELb0ELb0ELb0ELb0ELb0ELb0ELb1ELb1ELb0ELb0ELb0EEENS1_21CollectiveEpilogueFwdINS6_IJSA_SC_SB_EEES9_SE_SG_Li256ELb0ELb0ELb0ELb0EEENS1_29StaticPersistentTileSchedulerILb0EEEEEEEEEvNT_6ParamsE,"",@"SHT_CUDA_INFO"
	.sectionflags	@""
	.align	4


	//----- nvinfo : EIATTR_CUDA_API_VERSION
	.align		4
        /*0000*/ 	.byte	0x04, 0x37
        /*0002*/ 	.short	(.L_83 - .L_82)
.L_82:
        /*0004*/ 	.word	0x00000082


	//----- nvinfo : EIATTR_KPARAM_INFO
	.align		4
.L_83:
        /*0008*/ 	.byte	0x04, 0x17
        /*000a*/ 	.short	(.L_85 - .L_84)
.L_84:
        /*000c*/ 	.word	0x00000000
        /*0010*/ 	.short	0x0000
        /*0012*/ 	.short	0x0070
        /*0014*/ 	.byte	0x00, 0xf0, 0x01, 0x2e


	//----- nvinfo : EIATTR_SPARSE_MMA_MASK
	.align		4
.L_85:
        /*0018*/ 	.byte	0x03, 0x50
        /*001a*/ 	.short	0x0000


	//----- nvinfo : EIATTR_MAXREG_COUNT
	.align		4
        /*001c*/ 	.byte	0x03, 0x1b
        /*001e*/ 	.short	0x00a8


	//----- nvinfo : EIATTR_NUM_BARRIERS
	.align		4
        /*0020*/ 	.byte	0x02, 0x4c
        /*0022*/ 	.byte	0x09
	.zero		1


	//----- nvinfo : EIATTR_EXTERNS
	.align		4
        /*0024*/ 	.byte	0x04, 0x0f
        /*0026*/ 	.short	(.L_87 - .L_86)


	//   ....[0]....
	.align		4
.L_86:
        /*0028*/ 	.word	index@(__assertfail)


	//----- nvinfo : EIATTR_ANNOTATIONS
	.align		4
.L_87:
        /*002c*/ 	.byte	0x04, 0x55
        /*002e*/ 	.short	(.L_89 - .L_88)


	//   ....[0]....
.L_88:
        /*0030*/ 	.word	0x00000001
        /*0034*/ 	.byte	0x70, 0x09, 0x00, 0x00, 0x01, 0x00, 0x00, 0x00, 0x30, 0x0a, 0x00, 0x00, 0x01, 0x00, 0x00, 0x00
        /* <DEDUP_REMOVED lines=12> */
        /*0104*/ 	.byte	0x60, 0xe3, 0x00, 0x00, 0x01, 0x00, 0x00, 0x00, 0x00, 0xe5, 0x00, 0x00


	//----- nvinfo : EIATTR_MERCURY_ISA_VERSION
	.align		4
.L_89:
        /*0110*/ 	.byte	0x03, 0x5f
        /*0112*/ 	.short	0x0101


	//----- nvinfo : EIATTR_INT_WARP_WIDE_INSTR_OFFSETS
	.align		4
        /*0114*/ 	.byte	0x04, 0x31
        /*0116*/ 	.short	(.L_91 - .L_90)


	//   ....[0]....
.L_90:
        /*0118*/ 	.word	0x00000190


	//   ....[1]....
        /*011c*/ 	.word	0x000001c0


	//   ....[2]....
        /*0120*/ 	.word	0x000001d0


	//   ....[3]....
        /*0124*/ 	.word	0x0000bcb0


	//   ....[4]....
        /*0128*/ 	.word	0x0000bce0


	//   ....[5]....
        /*012c*/ 	.word	0x0000bdb0


	//   ....[6]....
        /*0130*/ 	.word	0x0000be80


	//----- nvinfo : EIATTR_COOP_GROUP_MASK_REGIDS
	.align		4
.L_91:
        /*0134*/ 	.byte	0x04, 0x29
        /*0136*/ 	.short	(.L_93 - .L_92)


	//   ....[0]....
.L_92:
        /*0138*/ 	.word	0xffffffff


	//   ....[1]....
        /*013c*/ 	.word	0xffffffff


	//   ....[2]....
        /*0140*/ 	.word	0xffffffff


	//   ....[3]....
        /*0144*/ 	.word	0xffffffff


	//   ....[4]....
        /*0148*/ 	.word	0xffffffff


	//   ....[5]....
        /*014c*/ 	.word	0xffffffff


	//   ....[6]....
        /*0150*/ 	.word	0xffffffff


	//   ....[7]....
        /*0154*/ 	.word	0xffffffff


	//   ....[8]....
        /*0158*/ 	.word	0xffffffff


	//   ....[9]....
        /*015c*/ 	.word	0xffffffff


	//   ....[10]....
        /*0160*/ 	.word	0xffffffff


	//   ....[11]....
        /*0164*/ 	.word	0xffffffff


	//   ....[12]....
        /*0168*/ 	.word	0xffffffff


	//   ....[13]....
        /*016c*/ 	.word	0xffffffff


	//   ....[14]....
        /*0170*/ 	.word	0xffffffff


	//   ....[15]....
        /*0174*/ 	.word	0xffffffff


	//   ....[16]....
        /*0178*/ 	.word	0xffffffff


	//   ....[17]....
        /*017c*/ 	.word	0xffffffff


	//   ....[18]....
        /*0180*/ 	.word	0xffffffff


	//   ....[19]....
        /*0184*/ 	.word	0xffffffff


	//   ....[20]....
        /*0188*/ 	.word	0xffffffff


	//   ....[21]....
        /*018c*/ 	.word	0xffffffff


	//   ....[22]....
        /*0190*/ 	.word	0xffffffff


	//   ....[23]....
        /*0194*/ 	.word	0x0500000f


	//   ....[24]....
        /*0198*/ 	.word	0x0500000f


	//----- nvinfo : EIATTR_COOP_GROUP_INSTR_OFFSETS
	.align		4
.L_93:
        /*019c*/ 	.byte	0x04, 0x28
        /*019e*/ 	.short	(.L_95 - .L_94)


	//   ....[0]....
.L_94:
        /*01a0*/ 	.word	0x00000060


	//   ....[1]....
        /*01a4*/ 	.word	0x000001a0


	//   ....[2]....
        /*01a8*/ 	.word	0x000001f0


	//   ....[3]....
        /*01ac*/ 	.word	0x000003e0


	//   ....[4]....
        /*01b0*/ 	.word	0x00000540


	//   ....[5]....
        /*01b4*/ 	.word	0x00000660


	//   ....[6]....
        /*01b8*/ 	.word	0x000007c0


	//   ....[7]....
        /*01bc*/ 	.word	0x00000db0


	//   ....[8]....
        /*01c0*/ 	.word	0x000042a0


	//   ....[9]....
        /*01c4*/ 	.word	0x000042f0


	//   ....[10]....
        /*01c8*/ 	.word	0x000047d0


	//   ....[11]....
        /*01cc*/ 	.word	0x00004830


	//   ....[12]....
        /*01d0*/ 	.word	0x000082b0


	//   ....[13]....
        /*01d4*/ 	.word	0x000082e0


	//   ....[14]....
        /*01d8*/ 	.word	0x00008530


	//   ....[15]....
        /*01dc*/ 	.word	0x00008550


	//   ....[16]....
        /*01e0*/ 	.word	0x00009b70


	//   ....[17]....
        /*01e4*/ 	.word	0x00009bb0


	//   ....[18]....
        /*01e8*/ 	.word	0x00009d20


	//   ....[19]....
        /*01ec*/ 	.word	0x00009dd0


	//   ....[20]....
        /*01f0*/ 	.word	0x0000b0e0


	//   ....[21]....
        /*01f4*/ 	.word	0x0000b440


	//   ....[22]....
        /*01f8*/ 	.word	0x0000e480


	//   ....[23]....
        /*01fc*/ 	.word	0x0000e990


	//   ....[24]....
        /*0200*/ 	.word	0x0000ee30


	//----- nvinfo : EIATTR_REG_RECONFIG
	.align		4
.L_95:
        /*0204*/ 	.byte	0x01, 0x54
	.zero		2


	//----- nvinfo : EIATTR_SYSCALL_OFFSETS
	.align		4
        /*0208*/ 	.byte	0x04, 0x46
        /*020a*/ 	.short	(.L_97 - .L_96)


	//   ....[0]....
.L_96:
        /*020c*/ 	.word	0x00001140


	//   ....[1]....
        /*0210*/ 	.word	0x0000b8c0


	//   ....[2]....
        /*0214*/ 	.word	0x0000ba00


	//   ....[3]....
        /*0218*/ 	.word	0x0000bb00


	//----- nvinfo : EIATTR_MBARRIER_INSTR_OFFSETS
	.align		4
.L_97:
        /*021c*/ 	.byte	0x04, 0x39
        /*021e*/ 	.short	(.L_99 - .L_98)


	//   ....[0]....
.L_98:
        /*0220*/ 	.word	0x00000290
        /*0224*/ 	.word	0x000000ff
        /*0228*/ 	.word	0x00036800
        /*022c*/ 	.short	0x0100
        /*022e*/ 	.byte	0x06
	.zero		1


	//   ....[1]....
        /*0230*/ 	.word	0x000002a0
        /*0234*/ 	.word	0x000000ff
        /*0238*/ 	.word	0x00036820
        /*023c*/ 	.short	0x0100
        /*023e*/ 	.byte	0x06
	.zero		1


	//   ....[2]....
        /*0240*/ 	.word	0x00000390
        /*0244*/ 	.word	0x000000ff
        /*0248*/ 	.word	0x00036830
        /*024c*/ 	.short	0x0100
        /*024e*/ 	.byte	0x08
	.zero		1


	//   ....[3]....
        /*0250*/ 	.word	0x000003a0
        /*0254*/ 	.word	0x000000ff
        /*0258*/ 	.word	0x00036840
        /*025c*/ 	.short	0x0100
        /*025e*/ 	.byte	0x08
	.zero		1


	//   ....[4]....
        /*0260*/ 	.word	0x000003b0
        /*0264*/ 	.word	0x000000ff
        /*0268*/ 	.word	0x00036838
        /*026c*/ 	.short	0x0100
        /*026e*/ 	.byte	0x08
	.zero		1


	//   ....[5]....
        /*0270*/ 	.word	0x000003c0
        /*0274*/ 	.word	0x000000ff
        /*0278*/ 	.word	0x00036848
        /*027c*/ 	.short	0x0100
        /*027e*/ 	.byte	0x08
	.zero		1


	//   ....[6]....
        /*0280*/ 	.word	0x000004f0
        /*0284*/ 	.word	0x000000ff
        /*0288*/ 	.word	0x00036850
        /*028c*/ 	.short	0x0100
        /*028e*/ 	.byte	0x08
	.zero		1


	//   ....[7]....
        /*0290*/ 	.word	0x00000500
        /*0294*/ 	.word	0x000000ff
        /*0298*/ 	.word	0x00036860
        /*029c*/ 	.short	0x0100
        /*029e*/ 	.byte	0x08
	.zero		1


	//   ....[8]....
        /*02a0*/ 	.word	0x00000510
        /*02a4*/ 	.word	0x000000ff
        /*02a8*/ 	.word	0x00036858
        /*02ac*/ 	.short	0x0100
        /*02ae*/ 	.byte	0x08
	.zero		1


	//   ....[9]....
        /*02b0*/ 	.word	0x00000520
        /*02b4*/ 	.word	0x000000ff
        /*02b8*/ 	.word	0x00036868
        /*02bc*/ 	.short	0x0100
        /*02be*/ 	.byte	0x08
	.zero		1


	//   ....[10]....
        /*02c0*/ 	.word	0x00000610
        /*02c4*/ 	.word	0x000000ff
        /*02c8*/ 	.word	0x00036870
        /*02cc*/ 	.short	0x0100
        /*02ce*/ 	.byte	0x06
	.zero		1


	//   ....[11]....
        /*02d0*/ 	.word	0x00000620
        /*02d4*/ 	.word	0x000000ff
        /*02d8*/ 	.word	0x00036880
        /*02dc*/ 	.short	0x0100
        /*02de*/ 	.byte	0x06
	.zero		1


	//   ....[12]....
        /*02e0*/ 	.word	0x00000630
        /*02e4*/ 	.word	0x000000ff
        /*02e8*/ 	.word	0x00036878
        /*02ec*/ 	.short	0x0100
        /*02ee*/ 	.byte	0x06
	.zero		1


	//   ....[13]....
        /*02f0*/ 	.word	0x00000640
        /*02f4*/ 	.word	0x000000ff
        /*02f8*/ 	.word	0x00036888
        /*02fc*/ 	.short	0x0100
        /*02fe*/ 	.byte	0x06
	.zero		1


	//   ....[14]....
        /*0300*/ 	.word	0x00000770
        /*0304*/ 	.word	0x000000ff
        /*0308*/ 	.word	0x00036890
        /*030c*/ 	.short	0x0100
        /*030e*/ 	.byte	0x08
	.zero		1


	//   ....[15]....
        /*0310*/ 	.word	0x00000780
        /*0314*/ 	.word	0x000000ff
        /*0318*/ 	.word	0x000368a0
        /*031c*/ 	.short	0x0100
        /*031e*/ 	.byte	0x08
	.zero		1


	//   ....[16]....
        /*0320*/ 	.word	0x00000790
        /*0324*/ 	.word	0x000000ff
        /*0328*/ 	.word	0x00036898
        /*032c*/ 	.short	0x0100
        /*032e*/ 	.byte	0x08
	.zero		1


	//   ....[17]....
        /*0330*/ 	.word	0x000007a0
        /*0334*/ 	.word	0x000000ff
        /*0338*/ 	.word	0x000368a8
        /*033c*/ 	.short	0x0100
        /*033e*/ 	.byte	0x08
	.zero		1


	//   ....[18]....
        /*0340*/ 	.word	0x000008d0
        /*0344*/ 	.word	0x000000ff
        /*0348*/ 	.word	0x000368b0
        /*034c*/ 	.short	0x0100
        /*034e*/ 	.byte	0x08
	.zero		1


	//   ....[19]....
        /*0350*/ 	.word	0x000008e0
        /*0354*/ 	.word	0x000000ff
        /*0358*/ 	.word	0x000368c0
        /*035c*/ 	.short	0x0100
        /*035e*/ 	.byte	0x08
	.zero		1


	//   ....[20]....
        /*0360*/ 	.word	0x000008f0
        /*0364*/ 	.word	0x000000ff
        /*0368*/ 	.word	0x000368b8
        /*036c*/ 	.short	0x0100
        /*036e*/ 	.byte	0x08
	.zero		1


	//   ....[21]....
        /*0370*/ 	.word	0x00000900
        /*0374*/ 	.word	0x000000ff
        /*0378*/ 	.word	0x000368c8
        /*037c*/ 	.short	0x0100
        /*037e*/ 	.byte	0x08
	.zero		1


	//   ....[22]....
        /*0380*/ 	.word	0x000011d0
        /*0384*/ 	.word	0x000000ff
        /*0388*/ 	.word	0x00036800
        /*038c*/ 	.short	0x010a
        /*038e*/ 	.byte	0x06
	.zero		1


	//   ....[23]....
        /*0390*/ 	.word	0x00001270
        /*0394*/ 	.word	0x00000002
        /*0398*/ 	.word	0x00036830
        /*039c*/ 	.short	0x010a
        /*039e*/ 	.byte	0x3f
	.zero		1


	//   ....[24]....
        /*03a0*/ 	.word	0x000012f0
        /*03a4*/ 	.word	0x00000002
        /*03a8*/ 	.word	0x00036830
        /*03ac*/ 	.short	0x010a
        /*03ae*/ 	.byte	0x3f
	.zero		1


	//   ....[25]....
        /*03b0*/ 	.word	0x000041e0
        /*03b4*/ 	.word	0x00000002
        /*03b8*/ 	.word	0x00000000
        /*03bc*/ 	.short	0x0101
        /*03be*/ 	.byte	0x3f
	.zero		1


	//   ....[26]....
        /*03c0*/ 	.word	0x000059b0
        /*03c4*/ 	.word	0x000000ff
        /*03c8*/ 	.word	0x00036830
        /*03cc*/ 	.short	0x010a
        /*03ce*/ 	.byte	0x27
	.zero		1


	//   ....[27]....
        /*03d0*/ 	.word	0x000059f0
        /*03d4*/ 	.word	0x000000ff
        /*03d8*/ 	.word	0x00036830
        /*03dc*/ 	.short	0x010a
        /*03de*/ 	.byte	0x27
	.zero		1


	//   ....[28]....
        /*03e0*/ 	.word	0x00007f90
        /*03e4*/ 	.word	0x000000ff
        /*03e8*/ 	.word	0x00036850
        /*03ec*/ 	.short	0x010a
        /*03ee*/ 	.byte	0x04
	.zero		1


	//   ....[29]....
        /*03f0*/ 	.word	0x00007fd0
        /*03f4*/ 	.word	0x000000ff
        /*03f8*/ 	.word	0x00036850
        /*03fc*/ 	.short	0x010a
        /*03fe*/ 	.byte	0x04
	.zero		1


	//   ....[30]....
        /*0400*/ 	.word	0x00008ec0
        /*0404*/ 	.word	0x00000090
        /*0408*/ 	.word	0x00000000
        /*040c*/ 	.short	0x0101
        /*040e*/ 	.byte	0x3f
	.zero		1


	//   ....[31]....
        /*0410*/ 	.word	0x00008f70
        /*0414*/ 	.word	0x0000008a
        /*0418*/ 	.word	0x00000000
        /*041c*/ 	.short	0x0101
        /*041e*/ 	.byte	0x3f
	.zero		1


	//   ....[32]....
        /*0420*/ 	.word	0x00009ad0
        /*0424*/ 	.word	0x000000ff
        /*0428*/ 	.word	0x00036850
        /*042c*/ 	.short	0x010a
        /*042e*/ 	.byte	0x07
	.zero		1


	//   ....[33]....
        /*0430*/ 	.word	0x00009b10
        /*0434*/ 	.word	0x000000ff
        /*0438*/ 	.word	0x00036850
        /*043c*/ 	.short	0x010a
        /*043e*/ 	.byte	0x07
	.zero		1


	//   ....[34]....
        /*0440*/ 	.word	0x0000a5f0
        /*0444*/ 	.word	0x00000006
        /*0448*/ 	.word	0x00000000
        /*044c*/ 	.short	0x0101
        /*044e*/ 	.byte	0x3f
	.zero		1


	//   ....[35]....
        /*0450*/ 	.word	0x0000b300
        /*0454*/ 	.word	0x000000ff
        /*0458*/ 	.word	0x00000000
        /*045c*/ 	.short	0x0101
        /*045e*/ 	.byte	0x06
	.zero		1


	//   ....[36]....
        /*0460*/ 	.word	0x0000c1c0
        /*0464*/ 	.word	0x00000006
        /*0468*/ 	.word	0x00036840
        /*046c*/ 	.short	0x010a
        /*046e*/ 	.byte	0x3f
	.zero		1


	//   ....[37]....
        /*0470*/ 	.word	0x0000c720
        /*0474*/ 	.word	0x00000009
        /*0478*/ 	.word	0x00036820
        /*047c*/ 	.short	0x010a
        /*047e*/ 	.byte	0x3f
	.zero		1


	//   ....[38]....
        /*0480*/ 	.word	0x0000ca00
        /*0484*/ 	.word	0x00000002
        /*0488*/ 	.word	0x00036840
        /*048c*/ 	.short	0x010a
        /*048e*/ 	.byte	0x3f
	.zero		1


	//   ....[39]....
        /*0490*/ 	.word	0x0000ccc0
        /*0494*/ 	.word	0x00000002
        /*0498*/ 	.word	0x00000060
        /*049c*/ 	.short	0x010a
        /*049e*/ 	.byte	0x3f
	.zero		1


	//   ....[40]....
        /*04a0*/ 	.word	0x0000d250
        /*04a4*/ 	.word	0x00000002
        /*04a8*/ 	.word	0x00036840
        /*04ac*/ 	.short	0x010a
        /*04ae*/ 	.byte	0x3f
	.zero		1


	//   ....[41]....
        /*04b0*/ 	.word	0x0000d510
        /*04b4*/ 	.word	0x00000002
        /*04b8*/ 	.word	0x00000060
        /*04bc*/ 	.short	0x010a
        /*04be*/ 	.byte	0x3f
	.zero		1


	//   ....[42]....
        /*04c0*/ 	.word	0x0000d9d0
        /*04c4*/ 	.word	0x00000002
        /*04c8*/ 	.word	0x00036840
        /*04cc*/ 	.short	0x010a
        /*04ce*/ 	.byte	0x3f
	.zero		1


	//   ....[43]....
        /*04d0*/ 	.word	0x0000dcb0
        /*04d4*/ 	.word	0x00000002
        /*04d8*/ 	.word	0x00000060
        /*04dc*/ 	.short	0x010a
        /*04de*/ 	.byte	0x3f
	.zero		1


	//   ....[44]....
        /*04e0*/ 	.word	0x0000e030
        /*04e4*/ 	.word	0x00000003
        /*04e8*/ 	.word	0x00036860
        /*04ec*/ 	.short	0x010a
        /*04ee*/ 	.byte	0x3f
	.zero		1


	//   ....[45]....
        /*04f0*/ 	.word	0x0000e400
        /*04f4*/ 	.word	0x00000000
        /*04f8*/ 	.word	0x00036820
        /*04fc*/ 	.short	0x010a
        /*04fe*/ 	.byte	0x3f
	.zero		1


	//   ....[46]....
        /*0500*/ 	.word	0x0000e5c0
        /*0504*/ 	.word	0x00000006
        /*0508*/ 	.word	0x00000000
        /*050c*/ 	.short	0x010a
        /*050e*/ 	.byte	0x3f
	.zero		1


	//   ....[47]....
        /*0510*/ 	.word	0x0000e630
        /*0514*/ 	.word	0x00000003
        /*0518*/ 	.word	0x00000000
        /*051c*/ 	.short	0x010a
        /*051e*/ 	.byte	0x3f
	.zero		1


	//   ....[48]....
        /*0520*/ 	.word	0x0000e690
        /*0524*/ 	.word	0x00000010
        /*0528*/ 	.word	0x00000000
        /*052c*/ 	.short	0x010a
        /*052e*/ 	.byte	0x3f
	.zero		1


	//   ....[49]....
        /*0530*/ 	.word	0x0000e6c0
        /*0534*/ 	.word	0x00000003
        /*0538*/ 	.word	0x00000000
        /*053c*/ 	.short	0x010a
        /*053e*/ 	.byte	0x3f
	.zero		1


	//   ....[50]....
        /*0540*/ 	.word	0x0000e740
        /*0544*/ 	.word	0x00000003
        /*0548*/ 	.word	0x00036800
        /*054c*/ 	.short	0x010a
        /*054e*/ 	.byte	0x3f
	.zero		1


	//   ....[51]....
        /*0550*/ 	.word	0x0000e790
        /*0554*/ 	.word	0x00000002
        /*0558*/ 	.word	0x00036830
        /*055c*/ 	.short	0x010a
        /*055e*/ 	.byte	0x3f
	.zero		1


	//   ....[52]....
        /*0560*/ 	.word	0x0000e7f0
        /*0564*/ 	.word	0x00000003
        /*0568*/ 	.word	0x00036830
        /*056c*/ 	.short	0x010a
        /*056e*/ 	.byte	0x3f
	.zero		1


	//   ....[53]....
        /*0570*/ 	.word	0x0000e850
        /*0574*/ 	.word	0x00000003
        /*0578*/ 	.word	0x00036850
        /*057c*/ 	.short	0x010a
        /*057e*/ 	.byte	0x3f
	.zero		1


	//   ....[54]....
        /*0580*/ 	.word	0x0000e8b0
        /*0584*/ 	.word	0x00000009
        /*0588*/ 	.word	0x00036850
        /*058c*/ 	.short	0x010a
        /*058e*/ 	.byte	0x3f
	.zero		1


	//   ....[55]....
        /*0590*/ 	.word	0x0000ea50
        /*0594*/ 	.word	0x00000006
        /*0598*/ 	.word	0x00036840
        /*059c*/ 	.short	0x010a
        /*059e*/ 	.byte	0x3f
	.zero		1


	//   ....[56]....
        /*05a0*/ 	.word	0x0000ead0
        /*05a4*/ 	.word	0x00000007
        /*05a8*/ 	.word	0x00036820
        /*05ac*/ 	.short	0x010a
        /*05ae*/ 	.byte	0x3f
	.zero		1


	//   ....[57]....
        /*05b0*/ 	.word	0x0000eb20
        /*05b4*/ 	.word	0x00000002
        /*05b8*/ 	.word	0x00036840
        /*05bc*/ 	.short	0x010a
        /*05be*/ 	.byte	0x3f
	.zero		1


	//   ....[58]....
        /*05c0*/ 	.word	0x0000eb70
        /*05c4*/ 	.word	0x00000002
        /*05c8*/ 	.word	0x00000060
        /*05cc*/ 	.short	0x010a
        /*05ce*/ 	.byte	0x3f
	.zero		1


	//   ....[59]....
        /*05d0*/ 	.word	0x0000ebc0
        /*05d4*/ 	.word	0x00000002
        /*05d8*/ 	.word	0x00036840
        /*05dc*/ 	.short	0x010a
        /*05de*/ 	.byte	0x3f
	.zero		1


	//   ....[60]....
        /*05e0*/ 	.word	0x0000ec10
        /*05e4*/ 	.word	0x00000002
        /*05e8*/ 	.word	0x00000060
        /*05ec*/ 	.short	0x010a
        /*05ee*/ 	.byte	0x3f
	.zero		1


	//   ....[61]....
        /*05f0*/ 	.word	0x0000ec60
        /*05f4*/ 	.word	0x00000002
        /*05f8*/ 	.word	0x00036840
        /*05fc*/ 	.short	0x010a
        /*05fe*/ 	.byte	0x3f
	.zero		1


	//   ....[62]....
        /*0600*/ 	.word	0x0000ecb0
        /*0604*/ 	.word	0x00000002
        /*0608*/ 	.word	0x00000060
        /*060c*/ 	.short	0x010a
        /*060e*/ 	.byte	0x3f
	.zero		1


	//   ....[63]....
        /*0610*/ 	.word	0x0000ed00
        /*0614*/ 	.word	0x00000003
        /*0618*/ 	.word	0x00036860
        /*061c*/ 	.short	0x010a
        /*061e*/ 	.byte	0x3f
	.zero		1


	//   ....[64]....
        /*0620*/ 	.word	0x0000ed50
        /*0624*/ 	.word	0x00000000
        /*0628*/ 	.word	0x00036820
        /*062c*/ 	.short	0x010a
        /*062e*/ 	.byte	0x3f
	.zero		1


	//   ....[65]....
        /*0630*/ 	.word	0x0000eef0
        /*0634*/ 	.word	0x00000006
        /*0638*/ 	.word	0x00000000
        /*063c*/ 	.short	0x010a
        /*063e*/ 	.byte	0x3f
	.zero		1


	//   ....[66]....
        /*0640*/ 	.word	0x0000ef40
        /*0644*/ 	.word	0x00000003
        /*0648*/ 	.word	0x00000000
        /*064c*/ 	.short	0x010a
        /*064e*/ 	.byte	0x3f
	.zero		1


	//   ....[67]....
        /*0650*/ 	.word	0x0000ef90
        /*0654*/ 	.word	0x00000010
        /*0658*/ 	.word	0x00000000
        /*065c*/ 	.short	0x010a
        /*065e*/ 	.byte	0x3f
	.zero		1


	//----- nvinfo : EIATTR_NUM_MBARRIERS
	.align		4
.L_99:
        /*0660*/ 	.byte	0x03, 0x38
        /*0662*/ 	.short	0x0016


	//----- nvinfo : EIATTR_EXIT_INSTR_OFFSETS
	.align		4
        /*0664*/ 	.byte	0x04, 0x1c
        /*0666*/ 	.short	(.L_101 - .L_100)


	//   ....[0]....
.L_100:
        /*0668*/ 	.word	0x00000a20


	//   ....[1]....
        /*066c*/ 	.word	0x0000b400


	//   ....[2]....
        /*0670*/ 	.word	0x0000b460


	//   ....[3]....
        /*0674*/ 	.word	0x0000e710


	//----- nvinfo : EIATTR_MAX_THREADS
	.align		4
.L_101:
        /*0678*/ 	.byte	0x04, 0x05
        /*067a*/ 	.short	(.L_103 - .L_102)
.L_102:
        /*067c*/ 	.word	0x00000180
        /*0680*/ 	.word	0x00000001
        /*0684*/ 	.word	0x00000001


	//----- nvinfo : EIATTR_CRS_STACK_SIZE
	.align		4
.L_103:
        /*0688*/ 	.byte	0x04, 0x1e
        /*068a*/ 	.short	(.L_105 - .L_104)
.L_104:
        /*068c*/ 	.word	0x00000000


	//----- nvinfo : EIATTR_CBANK_PARAM_SIZE
	.align		4
.L_105:
        /*0690*/ 	.byte	0x03, 0x19
        /*0692*/ 	.short	0x0bf0


	//----- nvinfo : EIATTR_PARAM_CBANK
	.align		4
        /*0694*/ 	.byte	0x04, 0x0a
        /*0696*/ 	.short	(.L_107 - .L_106)
	.align		4
.L_106:
        /*0698*/ 	.word	index@(.nv.constant0._ZN7cutlass13device_kernelIN5flash11enable_sm90INS1_16FlashAttnFwdSm90INS1_25CollectiveMainloopFwdSm90ILi2EN4cute5tupleIJNS5_1CILi1EEES8_S8_EEENS6_IJNS7_ILi128EEENS7_ILi112EEENS7_ILi192EEEEEELi192ENS_10bfloat16_tEfNS_4arch4Sm90ELb0ELb0ELb0ELb0ELb0ELb0ELb0ELb1ELb1ELb0ELb0ELb0EEENS1_21CollectiveEpilogueFwdINS6_IJSA_SC_SB_EEES9_SE_SG_Li256ELb0ELb0ELb0ELb0EEENS1_29StaticPersistentTileSchedulerILb0EEEEEEEEEvNT_6ParamsE)
        /*069c*/ 	.short	0x0210
        /*069e*/ 	.short	0x0bf0


	//----- nvinfo : EIATTR_SW_WAR
	.align		4
.L_107:
        /*06a0*/ 	.byte	0x04, 0x36
        /*06a2*/ 	.short	(.L_109 - .L_108)
.L_108:
        /*06a4*/ 	.word	0x00000008
.L_109:


//--------------------- .nv.info._ZN7cutlass13device_kernelIN5flash11enable_sm90INS1_16FlashAttnFwdSm90INS1_25CollectiveMainloopFwdSm90ILi2EN4cute5tupleIJNS5_1CILi2EEENS7_ILi1EEES9_EEENS6_IJNS7_ILi128EEENS7_ILi112EEENS7_ILi192EEEEEELi192ENS_10bfloat16_tEfNS_4arch4Sm90ELb0ELb0ELb0ELb0ELb0ELb0ELb0ELb1ELb1ELb0ELb0ELb0EEENS1_21CollectiveEpilogueFwdINS6_IJSB_SD_SC_EEESA_SF_SH_Li256ELb0ELb0ELb0ELb0EEENS1_29StaticPersistentTileSchedulerILb0EEEEEEEEEvNT_6ParamsE --------------------------
	.section	.nv.info._ZN7cutlass13device_kernelIN5flash11enable_sm90INS1_16FlashAttnFwdSm90INS1_25CollectiveMainloopFwdSm90ILi2EN4cute5tupleIJNS5_1CILi2EEENS7_ILi1EEES9_EEENS6_IJNS7_ILi128EEENS7_ILi112EEENS7_ILi192EEEEEELi192ENS_10bfloat16_tEfNS_4arch4Sm90ELb0ELb0ELb0ELb0ELb0ELb0ELb0ELb1ELb1ELb0ELb0ELb0EEENS1_21CollectiveEpilogueFwdINS6_IJSB_SD_SC_EEESA_SF_SH_Li256ELb0ELb0ELb0ELb0EEENS1_29StaticPersistentTileSchedulerILb0EEEEEEEEEvNT_6ParamsE,"",@"SHT_CUDA_INFO"
	.sectionflags	@""
	.align	4


	//----- nvinfo : EIATTR_CUDA_API_VERSION
	.align		4
        /*0000*/ 	.byte	0x04, 0x37
        /*0002*/ 	.short	(.L_111 - .L_110)
.L_110:
        /*0004*/ 	.word	0x00000082


	//----- nvinfo : EIATTR_KPARAM_INFO
	.align		4
.L_111:
        /*0008*/ 	.byte	0x04, 0x17
        /*000a*/ 	.short	(.L_113 - .L_112)
.L_112:
        /*000c*/ 	.word	0x00000000
        /*0010*/ 	.short	0x0000
        /*0012*/ 	.short	0x0070
        /*0014*/ 	.byte	0x00, 0xf0, 0x01, 0x2e


	//----- nvinfo : EIATTR_SPARSE_MMA_MASK
	.align		4
.L_113:
        /*0018*/ 	.byte	0x03, 0x50
        /*001a*/ 	.short	0x0000


	//----- nvinfo : EIATTR_MAXREG_COUNT
	.align		4
        /*001c*/ 	.byte	0x03, 0x1b
        /*001e*/ 	.short	0x00a8


	//----- nvinfo : EIATTR_NUM_BARRIERS
	.align		4
        /*0020*/ 	.byte	0x02, 0x4c
        /*0022*/ 	.byte	0x09
	.zero		1


	//----- nvinfo : EIATTR_EXTERNS
	.align		4
        /*0024*/ 	.byte	0x04, 0x0f
        /*0026*/ 	.short	(.L_115 - .L_114)


	//   ....[0]....
	.align		4
.L_114:
        /*0028*/ 	.word	index@(__assertfail)


	//----- nvinfo : EIATTR_ANNOTATIONS
	.align		4
.L_115:
        /*002c*/ 	.byte	0x04, 0x55
        /*002e*/ 	.short	(.L_117 - .L_116)


	//   ....[0]....
.L_116:
        /* <DEDUP_REMOVED lines=25> */
        /*01b4*/ 	.byte	0x30, 0xe5, 0x00, 0x00


	//----- nvinfo : EIATTR_MERCURY_ISA_VERSION
	.align		4
.L_117:
        /*01b8*/ 	.byte	0x03, 0x5f
        /*01ba*/ 	.short	0x0101


	//----- nvinfo : EIATTR_INT_WARP_WIDE_INSTR_OFFSETS
	.align		4
        /*01bc*/ 	.byte	0x04, 0x31
        /*01be*/ 	.short	(.L_119 - .L_118)


	//   ....[0]....
.L_118:
        /*01c0*/ 	.word	0x00000180


	//   ....[1]....
        /*01c4*/ 	.word	0x00000220


	//   ....[2]....
        /*01c8*/ 	.word	0x00000290


	//   ....[3]....
        /*01cc*/ 	.word	0x0000bac0


	//   ....[4]....
        /*01d0*/ 	.word	0x0000baf0


	//   ....[5]....
        /*01d4*/ 	.word	0x0000bbd0


	//   ....[6]....
        /*01d8*/ 	.word	0x0000bcb0


	//----- nvinfo : EIATTR_COOP_GROUP_MASK_REGIDS
	.align		4
.L_119:
        /*01dc*/ 	.byte	0x04, 0x29
        /*01de*/ 	.short	(.L_121 - .L_120)


	//   ....[0]....
.L_120:
        /*01e0*/ 	.word	0xffffffff


	//   ....[1]....
        /*01e4*/ 	.word	0xffffffff


	//   ....[2]....
        /*01e8*/ 	.word	0xffffffff


	//   ....[3]....
        /*01ec*/ 	.word	0xffffffff


	//   ....[4]....
        /*01f0*/ 	.word	0xffffffff


	//   ....[5]....
        /*01f4*/ 	.word	0xffffffff


	//   ....[6]....
        /*01f8*/ 	.word	0xffffffff


	//   ....[7]....
        /*01fc*/ 	.word	0xffffffff


	//   ....[8]....
        /*0200*/ 	.word	0xffffffff


	//   ....[9]....
        /*0204*/ 	.word	0xffffffff


	//   ....[10]....
        /*0208*/ 	.word	0xffffffff


	//   ....[11]....
        /*020c*/ 	.word	0xffffffff


	//   ....[12]....
        /*0210*/ 	.word	0xffffffff


	//   ....[13]....
        /*0214*/ 	.word	0xffffffff


	//   ....[14]....
        /*0218*/ 	.word	0xffffffff


	//   ....[15]....
        /*021c*/ 	.word	0xffffffff


	//   ....[16]....
        /*0220*/ 	.word	0xffffffff


	//   ....[17]....
        /*0224*/ 	.word	0xffffffff


	//   ....[18]....
        /*0228*/ 	.word	0xffffffff


	//   ....[19]....
        /*022c*/ 	.word	0xffffffff


	//   ....[20]....
        /*0230*/ 	.word	0xffffffff


	//   ....[21]....
        /*0234*/ 	.word	0xffffffff


	//   ....[22]....
        /*0238*/ 	.word	0xffffffff


	//   ....[23]....
        /*023c*/ 	.word	0xffffffff


	//   ....[24]....
        /*0240*/ 	.word	0x0500000f


	//   ....[25]....
        /*0244*/ 	.word	0x0500000f


	//----- nvinfo : EIATTR_COOP_GROUP_INSTR_OFFSETS
	.align		4
.L_121:
        /*0248*/ 	.byte	0x04, 0x28
        /*024a*/ 	.short	(.L_123 - .L_122)


	//   ....[0]....
.L_122:
        /*024c*/ 	.word	0x00000060


	//   ....[1]....
        /*0250*/ 	.word	0x00000190


	//   ....[2]....
        /*0254*/ 	.word	0x00000230


	//   ....[3]....
        /*0258*/ 	.word	0x00000410


	//   ....[4]....
        /*025c*/ 	.word	0x00000640


	//   ....[5]....
        /*0260*/ 	.word	0x00000890


	//   ....[6]....
        /*0264*/ 	.word	0x00000b10


	//   ....[7]....
        /*0268*/ 	.word	0x00000e40


	//   ....[8]....
        /*026c*/ 	.word	0x000012c0


	//   ....[9]....
        /*0270*/ 	.word	0x00004210


	//   ....[10]....
        /*0274*/ 	.word	0x00004310


	//   ....[11]....
        /*0278*/ 	.word	0x00004810


	//   ....[12]....
        /*027c*/ 	.word	0x00004860


	//   ....[13]....
        /*0280*/ 	.word	0x00008330


	//   ....[14]....
        /*0284*/ 	.word	0x00008340


	//   ....[15]....
        /*0288*/ 	.word	0x00008380


	//   ....[16]....
        /*028c*/ 	.word	0x00008390


	//   ....[17]....
        /*0290*/ 	.word	0x000098b0


	//   ....[18]....
        /*0294*/ 	.word	0x000098e0


	//   ....[19]....
        /*0298*/ 	.word	0x00009970


	//   ....[20]....
        /*029c*/ 	.word	0x00009990


	//   ....[21]....
        /*02a0*/ 	.word	0x0000ae30


	//   ....[22]....
        /*02a4*/ 	.word	0x0000b170


	//   ....[23]....
        /*02a8*/ 	.word	0x0000e4b0


	//   ....[24]....
        /*02ac*/ 	.word	0x0000e9a0


	//   ....[25]....
        /*02b0*/ 	.word	0x0000ee40


	//----- nvinfo : EIATTR_REG_RECONFIG
	.align		4
.L_123:
        /*02b4*/ 	.byte	0x01, 0x54
	.zero		2


	//----- nvinfo : EIATTR_SYSCALL_OFFSETS
	.align		4
        /*02b8*/ 	.byte	0x04, 0x46
        /*02ba*/ 	.short	(.L_125 - .L_124)


	//   ....[0]....
.L_124:
        /*02bc*/ 	.word	0x00001650


	//   ....[1]....
        /*02c0*/ 	.word	0x0000b6d0


	//   ....[2]....
        /*02c4*/ 	.word	0x0000b810


	//   ....[3]....
        /*02c8*/ 	.word	0x0000b910


	//----- nvinfo : EIATTR_MBARRIER_INSTR_OFFSETS
	.align		4
.L_125:
        /*02cc*/ 	.byte	0x04, 0x39
        /*02ce*/ 	.short	(.L_127 - .L_126)


	//   ....[0]....
.L_126:
        /*02d0*/ 	.word	0x000002b0
        /*02d4*/ 	.word	0x000000ff
        /*02d8*/ 	.word	0x00036800
        /*02dc*/ 	.short	0x0100
        /*02de*/ 	.byte	0x08
	.zero		1


	//   ....[1]....
        /*02e0*/ 	.word	0x000002c0
        /*02e4*/ 	.word	0x000000ff
        /*02e8*/ 	.word	0x00036820
        /*02ec*/ 	.short	0x0100
        /*02ee*/ 	.byte	0x08
	.zero		1


	//   ....[2]....
        /*02f0*/ 	.word	0x000003b0
        /*02f4*/ 	.word	0x000000ff
        /*02f8*/ 	.word	0x00036830
        /*02fc*/ 	.short	0x0100
        /*02fe*/ 	.byte	0x08
	.zero		1


	//   ....[3]....
        /*0300*/ 	.word	0x000003c0
        /*0304*/ 	.word	0x000000ff
        /*0308*/ 	.word	0x00036840
        /*030c*/ 	.short	0x0100
        /*030e*/ 	.byte	0x08
	.zero		1


	//   ....[4]....
        /*0310*/ 	.word	0x000003d0
        /*0314*/ 	.word	0x000000ff
        /*0318*/ 	.word	0x00036838
        /*031c*/ 	.short	0x0100
        /*031e*/ 	.byte	0x08
	.zero		1


	//   ....[5]....
        /*0320*/ 	.word	0x000003e0
        /*0324*/ 	.word	0x000000ff
        /*0328*/ 	.word	0x00036848
        /*032c*/ 	.short	0x0100
        /*032e*/ 	.byte	0x08
	.zero		1


	//   ....[6]....
        /*0330*/ 	.word	0x000005f0
        /*0334*/ 	.word	0x000000ff
        /*0338*/ 	.word	0x00036850
        /*033c*/ 	.short	0x0100
        /*033e*/ 	.byte	0x08
	.zero		1


	//   ....[7]....
        /*0340*/ 	.word	0x00000600
        /*0344*/ 	.word	0x000000ff
        /*0348*/ 	.word	0x00036860
        /*034c*/ 	.short	0x0100
        /*034e*/ 	.byte	0x08
	.zero		1


	//   ....[8]....
        /*0350*/ 	.word	0x00000610
        /*0354*/ 	.word	0x000000ff
        /*0358*/ 	.word	0x00036858
        /*035c*/ 	.short	0x0100
        /*035e*/ 	.byte	0x08
	.zero		1


	//   ....[9]....
        /*0360*/ 	.word	0x00000620
        /*0364*/ 	.word	0x000000ff
        /*0368*/ 	.word	0x00036868
        /*036c*/ 	.short	0x0100
        /*036e*/ 	.byte	0x08
	.zero		1


	//   ....[10]....
        /*0370*/ 	.word	0x00000840
        /*0374*/ 	.word	0x000000ff
        /*0378*/ 	.word	0x00036870
        /*037c*/ 	.short	0x0100
        /*037e*/ 	.byte	0x08
	.zero		1


	//   ....[11]....
        /*0380*/ 	.word	0x00000850
        /*0384*/ 	.word	0x000000ff
        /*0388*/ 	.word	0x00036880
        /*038c*/ 	.short	0x0100
        /*038e*/ 	.byte	0x08
	.zero		1


	//   ....[12]....
        /*0390*/ 	.word	0x00000860
        /*0394*/ 	.word	0x000000ff
        /*0398*/ 	.word	0x00036878
        /*039c*/ 	.short	0x0100
        /*039e*/ 	.byte	0x08
	.zero		1


	//   ....[13]....
        /*03a0*/ 	.word	0x00000870
        /*03a4*/ 	.word	0x000000ff
        /*03a8*/ 	.word	0x00036888
        /*03ac*/ 	.short	0x0100
        /*03ae*/ 	.byte	0x08
	.zero		1


	//   ....[14]....
        /*03b0*/ 	.word	0x00000ac0
        /*03b4*/ 	.word	0x000000ff
        /*03b8*/ 	.word	0x00036890
        /*03bc*/ 	.short	0x0100
        /*03be*/ 	.byte	0x08
	.zero		1


	//   ....[15]....
        /*03c0*/ 	.word	0x00000ad0
        /*03c4*/ 	.word	0x000000ff
        /*03c8*/ 	.word	0x000368a0
        /*03cc*/ 	.short	0x0100
        /*03ce*/ 	.byte	0x08
	.zero		1


	//   ....[16]....
        /*03d0*/ 	.word	0x00000ae0
        /*03d4*/ 	.word	0x000000ff
        /*03d8*/ 	.word	0x00036898
        /*03dc*/ 	.short	0x0100
        /*03de*/ 	.byte	0x08
	.zero		1


	//   ....[17]....
        /*03e0*/ 	.word	0x00000af0
        /*03e4*/ 	.word	0x000000ff
        /*03e8*/ 	.word	0x000368a8
        /*03ec*/ 	.short	0x0100
        /*03ee*/ 	.byte	0x08
	.zero		1


	//   ....[18]....
        /*03f0*/ 	.word	0x00000d90
        /*03f4*/ 	.word	0x000000ff
        /*03f8*/ 	.word	0x000368b0
        /*03fc*/ 	.short	0x0100
        /*03fe*/ 	.byte	0x08
	.zero		1


	//   ....[19]....
        /*0400*/ 	.word	0x00000da0
        /*0404*/ 	.word	0x000000ff
        /*0408*/ 	.word	0x000368c0
        /*040c*/ 	.short	0x0100
        /*040e*/ 	.byte	0x08
	.zero		1


	//   ....[20]....
        /*0410*/ 	.word	0x00000db0
        /*0414*/ 	.word	0x000000ff
        /*0418*/ 	.word	0x000368b8
        /*041c*/ 	.short	0x0100
        /*041e*/ 	.byte	0x08
	.zero		1


	//   ....[21]....
        /*0420*/ 	.word	0x00000dc0
        /*0424*/ 	.word	0x000000ff
        /*0428*/ 	.word	0x000368c8
        /*042c*/ 	.short	0x0100
        /*042e*/ 	.byte	0x08
	.zero		1


	//   ....[22]....
        /*0430*/ 	.word	0x000016a0
        /*0434*/ 	.word	0x000000ff
        /*0438*/ 	.word	0x00036800
        /*043c*/ 	.short	0x010a
        /*043e*/ 	.byte	0x04
	.zero		1


	//   ....[23]....
        /*0440*/ 	.word	0x00001730
        /*0444*/ 	.word	0x00000002
        /*0448*/ 	.word	0x00036830
        /*044c*/ 	.short	0x010a
        /*044e*/ 	.byte	0x3f
	.zero		1


	//   ....[24]....
        /*0450*/ 	.word	0x00001770
        /*0454*/ 	.word	0x00000002
        /*0458*/ 	.word	0x00036830
        /*045c*/ 	.short	0x010a
        /*045e*/ 	.byte	0x3f
	.zero		1


	//   ....[25]....
        /*0460*/ 	.word	0x00004ae0
        /*0464*/ 	.word	0x00000002
        /*0468*/ 	.word	0x00000000
        /*046c*/ 	.short	0x0101
        /*046e*/ 	.byte	0x3f
	.zero		1


	//   ....[26]....
        /*0470*/ 	.word	0x00005690
        /*0474*/ 	.word	0x000000ff
        /*0478*/ 	.word	0x00036830
        /*047c*/ 	.short	0x010a
        /*047e*/ 	.byte	0x27
	.zero		1


	//   ....[27]....
        /*0480*/ 	.word	0x000056d0
        /*0484*/ 	.word	0x000000ff
        /*0488*/ 	.word	0x00036830
        /*048c*/ 	.short	0x010a
        /*048e*/ 	.byte	0x27
	.zero		1


	//   ....[28]....
        /*0490*/ 	.word	0x00007c70
        /*0494*/ 	.word	0x000000ff
        /*0498*/ 	.word	0x00036850
        /*049c*/ 	.short	0x010a
        /*049e*/ 	.byte	0x05
	.zero		1


	//   ....[29]....
        /*04a0*/ 	.word	0x00007cb0
        /*04a4*/ 	.word	0x000000ff
        /*04a8*/ 	.word	0x00036850
        /*04ac*/ 	.short	0x010a
        /*04ae*/ 	.byte	0x05
	.zero		1


	//   ....[30]....
        /*04b0*/ 	.word	0x00008d30
        /*04b4*/ 	.word	0x00000005
        /*04b8*/ 	.word	0x00000000
        /*04bc*/ 	.short	0x0101
        /*04be*/ 	.byte	0x3f
	.zero		1


	//   ....[31]....
        /*04c0*/ 	.word	0x00009170
        /*04c4*/ 	.word	0x0000007a
        /*04c8*/ 	.word	0x00000000
        /*04cc*/ 	.short	0x0101
        /*04ce*/ 	.byte	0x3f
	.zero		1


	//   ....[32]....
        /*04d0*/ 	.word	0x00009820
        /*04d4*/ 	.word	0x000000ff
        /*04d8*/ 	.word	0x00036850
        /*04dc*/ 	.short	0x010a
        /*04de*/ 	.byte	0x05
	.zero		1


	//   ....[33]....
        /*04e0*/ 	.word	0x00009860
        /*04e4*/ 	.word	0x000000ff
        /*04e8*/ 	.word	0x00036850
        /*04ec*/ 	.short	0x010a
        /*04ee*/ 	.byte	0x05
	.zero		1


	//   ....[34]....
        /*04f0*/ 	.word	0x0000a800
        /*04f4*/ 	.word	0x00000004
        /*04f8*/ 	.word	0x00000000
        /*04fc*/ 	.short	0x0101
        /*04fe*/ 	.byte	0x3f
	.zero		1


	//   ....[35]....
        /*0500*/ 	.word	0x0000b060
        /*0504*/ 	.word	0x000000ff
        /*0508*/ 	.word	0x00000000
        /*050c*/ 	.short	0x0101
        /*050e*/ 	.byte	0x07
	.zero		1


	//   ....[36]....
        /*0510*/ 	.word	0x0000b070
        /*0514*/ 	.word	0x000000ff
        /*0518*/ 	.word	0x00000000
        /*051c*/ 	.short	0x0101
        /*051e*/ 	.byte	0x06
	.zero		1


	//   ....[37]....
        /*0520*/ 	.word	0x0000c030
        /*0524*/ 	.word	0x00000005
        /*0528*/ 	.word	0x00036840
        /*052c*/ 	.short	0x010a
        /*052e*/ 	.byte	0x3f
	.zero		1


	//   ....[38]....
        /*0530*/ 	.word	0x0000c5f0
        /*0534*/ 	.word	0x0000000a
        /*0538*/ 	.word	0x00036820
        /*053c*/ 	.short	0x010a
        /*053e*/ 	.byte	0x3f
	.zero		1


	//   ....[39]....
        /*0540*/ 	.word	0x0000c8e0
        /*0544*/ 	.word	0x00000002
        /*0548*/ 	.word	0x00036840
        /*054c*/ 	.short	0x010a
        /*054e*/ 	.byte	0x3f
	.zero		1


	//   ....[40]....
        /*0550*/ 	.word	0x0000cbe0
        /*0554*/ 	.word	0x00000002
        /*0558*/ 	.word	0x00036860
        /*055c*/ 	.short	0x010a
        /*055e*/ 	.byte	0x3f
	.zero		1


	//   ....[41]....
        /*0560*/ 	.word	0x0000d160
        /*0564*/ 	.word	0x00000002
        /*0568*/ 	.word	0x00036840
        /*056c*/ 	.short	0x010a
        /*056e*/ 	.byte	0x3f
	.zero		1


	//   ....[42]....
        /*0570*/ 	.word	0x0000d460
        /*0574*/ 	.word	0x00000002
        /*0578*/ 	.word	0x00036860
        /*057c*/ 	.short	0x010a
        /*057e*/ 	.byte	0x3f
	.zero		1


	//   ....[43]....
        /*0580*/ 	.word	0x0000d960
        /*0584*/ 	.word	0x00000002
        /*0588*/ 	.word	0x00036840
        /*058c*/ 	.short	0x010a
        /*058e*/ 	.byte	0x3f
	.zero		1


	//   ....[44]....
        /*0590*/ 	.word	0x0000dc60
        /*0594*/ 	.word	0x00000002
        /*0598*/ 	.word	0x00036860
        /*059c*/ 	.short	0x010a
        /*059e*/ 	.byte	0x3f
	.zero		1


	//   ....[45]....
        /*05a0*/ 	.word	0x0000dff0
        /*05a4*/ 	.word	0x00000002
        /*05a8*/ 	.word	0x00036860
        /*05ac*/ 	.short	0x010a
        /*05ae*/ 	.byte	0x3f
	.zero		1


	//   ....[46]....
        /*05b0*/ 	.word	0x0000e430
        /*05b4*/ 	.word	0x00000000
        /*05b8*/ 	.word	0x00036820
        /*05bc*/ 	.short	0x010a
        /*05be*/ 	.byte	0x3f
	.zero		1


	//   ....[47]....
        /*05c0*/ 	.word	0x0000e5d0
        /*05c4*/ 	.word	0x00000006
        /*05c8*/ 	.word	0x00000000
        /*05cc*/ 	.short	0x010a
        /*05ce*/ 	.byte	0x3f
	.zero		1


	//   ....[48]....
        /*05d0*/ 	.word	0x0000e640
        /*05d4*/ 	.word	0x00000003
        /*05d8*/ 	.word	0x00000000
        /*05dc*/ 	.short	0x010a
        /*05de*/ 	.byte	0x3f
	.zero		1


	//   ....[49]....
        /*05e0*/ 	.word	0x0000e6a0
        /*05e4*/ 	.word	0x00000010
        /*05e8*/ 	.word	0x00000000
        /*05ec*/ 	.short	0x010a
        /*05ee*/ 	.byte	0x3f
	.zero		1


	//   ....[50]....
        /*05f0*/ 	.word	0x0000e6d0
        /*05f4*/ 	.word	0x00000003
        /*05f8*/ 	.word	0x00000000
        /*05fc*/ 	.short	0x010a
        /*05fe*/ 	.byte	0x3f
	.zero		1


	//   ....[51]....
        /*0600*/ 	.word	0x0000e750
        /*0604*/ 	.word	0x00000003
        /*0608*/ 	.word	0x00036800
        /*060c*/ 	.short	0x010a
        /*060e*/ 	.byte	0x3f
	.zero		1


	//   ....[52]....
        /*0610*/ 	.word	0x0000e7a0
        /*0614*/ 	.word	0x00000002
        /*0618*/ 	.word	0x00036830
        /*061c*/ 	.short	0x010a
        /*061e*/ 	.byte	0x3f
	.zero		1


	//   ....[53]....
        /*0620*/ 	.word	0x0000e800
        /*0624*/ 	.word	0x00000003
        /*0628*/ 	.word	0x00036830
        /*062c*/ 	.short	0x010a
        /*062e*/ 	.byte	0x3f
	.zero		1


	//   ....[54]....
        /*0630*/ 	.word	0x0000e860
        /*0634*/ 	.word	0x00000003
        /*0638*/ 	.word	0x00036850
        /*063c*/ 	.short	0x010a
        /*063e*/ 	.byte	0x3f
	.zero		1


	//   ....[55]....
        /*0640*/ 	.word	0x0000e8c0
        /*0644*/ 	.word	0x00000007
        /*0648*/ 	.word	0x00036850
        /*064c*/ 	.short	0x010a
        /*064e*/ 	.byte	0x3f
	.zero		1


	//   ....[56]....
        /*0650*/ 	.word	0x0000ea60
        /*0654*/ 	.word	0x00000005
        /*0658*/ 	.word	0x00036840
        /*065c*/ 	.short	0x010a
        /*065e*/ 	.byte	0x3f
	.zero		1


	//   ....[57]....
        /*0660*/ 	.word	0x0000eae0
        /*0664*/ 	.word	0x00000007
        /*0668*/ 	.word	0x00036820
        /*066c*/ 	.short	0x010a
        /*066e*/ 	.byte	0x3f
	.zero		1


	//   ....[58]....
        /*0670*/ 	.word	0x0000eb30
        /*0674*/ 	.word	0x00000002
        /*0678*/ 	.word	0x00036840
        /*067c*/ 	.short	0x010a
        /*067e*/ 	.byte	0x3f
	.zero		1


	//   ....[59]....
        /*0680*/ 	.word	0x0000eb80
        /*0684*/ 	.word	0x00000002
        /*0688*/ 	.word	0x00036860
        /*068c*/ 	.short	0x010a
        /*068e*/ 	.byte	0x3f
	.zero		1


	//   ....[60]....
        /*0690*/ 	.word	0x0000ebd0
        /*0694*/ 	.word	0x00000002
        /*0698*/ 	.word	0x00036840
        /*069c*/ 	.short	0x010a
        /*069e*/ 	.byte	0x3f
	.zero		1


	//   ....[61]....
        /*06a0*/ 	.word	0x0000ec20
        /*06a4*/ 	.word	0x00000002
        /*06a8*/ 	.word	0x00036860
        /*06ac*/ 	.short	0x010a
        /*06ae*/ 	.byte	0x3f
	.zero		1


	//   ....[62]....
        /*06b0*/ 	.word	0x0000ec70
        /*06b4*/ 	.word	0x00000002
        /*06b8*/ 	.word	0x00036840
        /*06bc*/ 	.short	0x010a
        /*06be*/ 	.byte	0x3f
	.zero		1


	//   ....[63]....
        /*06c0*/ 	.word	0x0000ecc0
        /*06c4*/ 	.word	0x00000002
        /*06c8*/ 	.word	0x00036860
        /*06cc*/ 	.short	0x010a
        /*06ce*/ 	.byte	0x3f
	.zero		1


	//   ....[64]....
        /*06d0*/ 	.word	0x0000ed10
        /*06d4*/ 	.word	0x00000002
        /*06d8*/ 	.word	0x00036860
        /*06dc*/ 	.short	0x010a
        /*06de*/ 	.byte	0x3f
	.zero		1


	//   ....[65]....
        /*06e0*/ 	.word	0x0000ed60
        /*06e4*/ 	.word	0x00000000
        /*06e8*/ 	.word	0x00036820
        /*06ec*/ 	.short	0x010a
        /*06ee*/ 	.byte	0x3f
	.zero		1


	//   ....[66]....
        /*06f0*/ 	.word	0x0000ef00
        /*06f4*/ 	.word	0x00000006
        /*06f8*/ 	.word	0x00000000
        /*06fc*/ 	.short	0x010a
        /*06fe*/ 	.byte	0x3f
	.zero		1


	//   ....[67]....
        /*0700*/ 	.word	0x0000ef50
        /*0704*/ 	.word	0x00000003
        /*0708*/ 	.word	0x00000000
        /*070c*/ 	.short	0x010a
        /*070e*/ 	.byte	0x3f
	.zero		1


	//   ....[68]....
        /*0710*/ 	.word	0x0000efa0
        /*0714*/ 	.word	0x00000010
        /*0718*/ 	.word	0x00000000
        /*071c*/ 	.short	0x010a
        /*071e*/ 	.byte	0x3f
	.zero		1


	//----- nvinfo : EIATTR_NUM_MBARRIERS
	.align		4
.L_127:
        /*0720*/ 	.byte	0x03, 0x38
        /*0722*/ 	.short	0x0016


	//----- nvinfo : EIATTR_EXIT_INSTR_OFFSETS
	.align		4
        /*0724*/ 	.byte	0x04, 0x1c
        /*0726*/ 	.short	(.L_129 - .L_128)


	//   ....[0]....
.L_128:
        /*0728*/ 	.word	0x00000f60


	//   ....[1]....
        /*072c*/ 	.word	0x0000b130


	//   ....[2]....
        /*0730*/ 	.word	0x0000b190


	//   ....[3]....
        /*0734*/ 	.word	0x0000e720


	//----- nvinfo : EIATTR_MAX_THREADS
	.align		4
.L_129:
        /*0738*/ 	.byte	0x04, 0x05
        /*073a*/ 	.short	(.L_131 - .L_130)
.L_130:
        /*073c*/ 	.word	0x00000180
        /*0740*/ 	.word	0x00000001
        /*0744*/ 	.word	0x00000001


	//----- nvinfo : EIATTR_CRS_STACK_SIZE
	.align		4
.L_131:
        /*0748*/ 	.byte	0x04, 0x1e
        /*074a*/ 	.short	(.L_133 - .L_132)
.L_132:
        /*074c*/ 	.word	0x00000000


	//----- nvinfo : EIATTR_CBANK_PARAM_SIZE
	.align		4
.L_133:
        /*0750*/ 	.byte	0x03, 0x19
        /*0752*/ 	.short	0x0bf0


	//----- nvinfo : EIATTR_PARAM_CBANK
	.align		4
        /*0754*/ 	.byte	0x04, 0x0a
        /*0756*/ 	.short	(.L_135 - .L_134)
	.align		4
.L_134:
        /*0758*/ 	.word	index@(.nv.constant0._ZN7cutlass13device_kernelIN5flash11enable_sm90INS1_16FlashAttnFwdSm90INS1_25CollectiveMainloopFwdSm90ILi2EN4cute5tupleIJNS5_1CILi2EEENS7_ILi1EEES9_EEENS6_IJNS7_ILi128EEENS7_ILi112EEENS7_ILi192EEEEEELi192ENS_10bfloat16_tEfNS_4arch4Sm90ELb0ELb0ELb0ELb0ELb0ELb0ELb0ELb1ELb1ELb0ELb0ELb0EEENS1_21CollectiveEpilogueFwdINS6_IJSB_SD_SC_EEESA_SF_SH_Li256ELb0ELb0ELb0ELb0EEENS1_29StaticPersistentTileSchedulerILb0EEEEEEEEEvNT_6ParamsE)
        /*075c*/ 	.short	0x0210
        /*075e*/ 	.short	0x0bf0


	//----- nvinfo : EIATTR_SW_WAR
	.align		4
.L_135:
        /*0760*/ 	.byte	0x04, 0x36
        /*0762*/ 	.short	(.L_137 - .L_136)
.L_136:
        /*0764*/ 	.word	0x00000008
.L_137:


//--------------------- .nv.info._ZN7cutlass13device_kernelIN5flash11enable_sm90INS1_16FlashAttnFwdSm90INS1_25CollectiveMainloopFwdSm90ILi2EN4cute5tupleIJNS5_1CILi1EEES8_S8_EEENS6_IJNS7_ILi128EEENS7_ILi112EEENS7_ILi192EEEEEELi192ENS_10bfloat16_tEfNS_4arch4Sm90ELb0ELb0ELb0ELb1ELb0ELb0ELb0ELb1ELb1ELb0ELb0ELb0EEENS1_21CollectiveEpilogueFwdINS6_IJSA_SC_SB_EEES9_SE_SG_Li256ELb1ELb0ELb0ELb0EEENS1_36VarlenDynamicPersistentTileSchedulerILi128ELi112ELi256ELi32ELb0ELb0ELb1ELb0ELb1ELb1EEEEEEEEEvNT_6ParamsE --------------------------
	.section	.nv.info._ZN7cutlass13device_kernelIN5flash11enable_sm90INS1_16FlashAttnFwdSm90INS1_25CollectiveMainloopFwdSm90ILi2EN4cute5tupleIJNS5_1CILi1EEES8_S8_EEENS6_IJNS7_ILi128EEENS7_ILi112EEENS7_ILi192EEEEEELi192ENS_10bfloat16_tEfNS_4arch4Sm90ELb0ELb0ELb0ELb1ELb0ELb0ELb0ELb1ELb1ELb0ELb0ELb0EEENS1_21CollectiveEpilogueFwdINS6_IJSA_SC_SB_EEES9_SE_SG_Li256ELb1ELb0ELb0ELb0EEENS1_36VarlenDynamicPersistentTileSchedulerILi128ELi112ELi256ELi32ELb0ELb0ELb1ELb0ELb1ELb1EEEEEEEEEvNT_6ParamsE,"",@"SHT_CUDA_INFO"
	.sectionflags	@""
	.align	4


	//----- nvinfo : EIATTR_CUDA_API_VERSION
	.align		4
        /*0000*/ 	.byte	0x04, 0x37
        /*0002*/ 	.short	(.L_139 - .L_138)
.L_138:
        /*0004*/ 	.word	0x00000082


	//----- nvinfo : EIATTR_KPARAM_INFO
	.align		4
.L_139:
        /*0008*/ 	.byte	0x04, 0x17
        /*000a*/ 	.short	(.L_141 - .L_140)
.L_140:
        /*000c*/ 	.word	0x00000000
        /*0010*/ 	.short	0x0000
        /*0012*/ 	.short	0x0070
        /*0014*/ 	.byte	0x00, 0xf0, 0x01, 0x28


	//----- nvinfo : EIATTR_SPARSE_MMA_MASK
	.align		4
.L_141:
        /*0018*/ 	.byte	0x03, 0x50
        /*001a*/ 	.short	0x0000


	//----- nvinfo : EIATTR_MAXREG_COUNT
	.align		4
        /*001c*/ 	.byte	0x03, 0x1b
        /*001e*/ 	.short	0x00a8


	//----- nvinfo : EIATTR_NUM_BARRIERS
	.align		4
        /*0020*/ 	.byte	0x02, 0x4c
        /*0022*/ 	.byte	0x09
	.zero		1


	//----- nvinfo : EIATTR_EXTERNS
	.align		4
        /*0024*/ 	.byte	0x04, 0x0f
        /*0026*/ 	.short	(.L_143 - .L_142)


	//   ....[0]....
	.align		4
.L_142:
        /*0028*/ 	.word	index@(__assertfail)


	//----- nvinfo : EIATTR_ANNOTATIONS
	.align		4
.L_143:
        /*002c*/ 	.byte	0x04, 0x55
        /*002e*/ 	.short	(.L_145 - .L_144)


	//   ....[0]....
.L_144:
        /* <DEDUP_REMOVED lines=39> */


	//----- nvinfo : EIATTR_MERCURY_ISA_VERSION
	.align		4
.L_145:
        /*0290*/ 	.byte	0x03, 0x5f
        /*0292*/ 	.short	0x0101


	//----- nvinfo : EIATTR_UNUSED_LOAD_BYTE_OFFSET
	.align		4
        /*0294*/ 	.byte	0x04, 0x44
        /*0296*/ 	.short	(.L_147 - .L_146)


	//   ....[0]....
.L_146:
        /*0298*/ 	.word	0x00000a20
        /*029c*/ 	.word	0x0000fff0


	//   ....[1]....
        /*02a0*/ 	.word	0x0000a6d0
        /*02a4*/ 	.word	0x0000fff0


	//----- nvinfo : EIATTR_INT_WARP_WIDE_INSTR_OFFSETS
	.align		4
.L_147:
        /*02a8*/ 	.byte	0x04, 0x31
        /*02aa*/ 	.short	(.L_149 - .L_148)


	//   ....[0]....
.L_148:
        /*02ac*/ 	.word	0x00000150


	//   ....[1]....
        /*02b0*/ 	.word	0x00000190


	//   ....[2]....
        /*02b4*/ 	.word	0x00000250


	//   ....[3]....
        /*02b8*/ 	.word	0x0000d900


	//   ....[4]....
        /*02bc*/ 	.word	0x0000d990


	//   ....[5]....
        /*02c0*/ 	.word	0x0000de10


	//   ....[6]....
        /*02c4*/ 	.word	0x0000de40


	//   ....[7]....
        /*02c8*/ 	.word	0x0000e050


	//   ....[8]....
        /*02cc*/ 	.word	0x0000e140


	//   ....[9]....
        /*02d0*/ 	.word	0x00010570


	//   ....[10]....
        /*02d4*/ 	.word	0x00010600


	//----- nvinfo : EIATTR_COOP_GROUP_MASK_REGIDS
	.align		4
.L_149:
        /*02d8*/ 	.byte	0x04, 0x29
        /*02da*/ 	.short	(.L_151 - .L_150)


	//   ....[0]....
.L_150:
        /*02dc*/ 	.word	0xffffffff


	//   ....[1]....
        /*02e0*/ 	.word	0xffffffff


	//   ....[2]....
        /*02e4*/ 	.word	0xffffffff


	//   ....[3]....
        /*02e8*/ 	.word	0xffffffff


	//   ....[4]....
        /*02ec*/ 	.word	0xffffffff


	//   ....[5]....
        /*02f0*/ 	.word	0xffffffff


	//   ....[6]....
        /*02f4*/ 	.word	0xffffffff


	//   ....[7]....
        /*02f8*/ 	.word	0xffffffff


	//   ....[8]....
        /*02fc*/ 	.word	0xffffffff


	//   ....[9]....
        /*0300*/ 	.word	0xffffffff


	//   ....[10]....
        /*0304*/ 	.word	0xffffffff


	//   ....[11]....
        /*0308*/ 	.word	0xffffffff


	//   ....[12]....
        /*030c*/ 	.word	0xffffffff


	//   ....[13]....
        /*0310*/ 	.word	0xffffffff


	//   ....[14]....
        /*0314*/ 	.word	0xffffffff


	//   ....[15]....
        /*0318*/ 	.word	0xffffffff


	//   ....[16]....
        /*031c*/ 	.word	0xffffffff


	//   ....[17]....
        /*0320*/ 	.word	0xffffffff


	//   ....[18]....
        /*0324*/ 	.word	0xffffffff


	//   ....[19]....
        /*0328*/ 	.word	0xffffffff


	//   ....[20]....
        /*032c*/ 	.word	0xffffffff


	//   ....[21]....
        /*0330*/ 	.word	0xffffffff


	//   ....[22]....
        /*0334*/ 	.word	0xffffffff


	//   ....[23]....
        /*0338*/ 	.word	0xffffffff


	//   ....[24]....
        /*033c*/ 	.word	0xffffffff


	//   ....[25]....
        /*0340*/ 	.word	0xffffffff


	//   ....[26]....
        /*0344*/ 	.word	0xffffffff


	//   ....[27]....
        /*0348*/ 	.word	0xffffffff


	//   ....[28]....
        /*034c*/ 	.word	0xffffffff


	//   ....[29]....
        /*0350*/ 	.word	0xffffffff


	//   ....[30]....
        /*0354*/ 	.word	0xffffffff


	//   ....[31]....
        /*0358*/ 	.word	0xffffffff


	//   ....[32]....
        /*035c*/ 	.word	0xffffffff


	//   ....[33]....
        /*0360*/ 	.word	0xffffffff


	//   ....[34]....
        /*0364*/ 	.word	0xffffffff


	//   ....[35]....
        /*0368*/ 	.word	0xffffffff


	//   ....[36]....
        /*036c*/ 	.word	0xffffffff


	//   ....[37]....
        /*0370*/ 	.word	0xffffffff


	//   ....[38]....
        /*0374*/ 	.word	0xffffffff


	//   ....[39]....
        /*0378*/ 	.word	0xffffffff


	//   ....[40]....
        /*037c*/ 	.word	0xffffffff


	//   ....[41]....
        /*0380*/ 	.word	0xffffffff


	//   ....[42]....
        /*0384*/ 	.word	0xffffffff


	//   ....[43]....
        /*0388*/ 	.word	0xffffffff


	//   ....[44]....
        /*038c*/ 	.word	0xffffffff


	//   ....[45]....
        /*0390*/ 	.word	0xffffffff


	//   ....[46]....
        /*0394*/ 	.word	0xffffffff


	//   ....[47]....
        /*0398*/ 	.word	0xffffffff


	//   ....[48]....
        /*039c*/ 	.word	0xffffffff


	//   ....[49]....
        /*03a0*/ 	.word	0xffffffff


	//   ....[50]....
        /*03a4*/ 	.word	0xffffffff


	//   ....[51]....
        /*03a8*/ 	.word	0xffffffff


	//   ....[52]....
        /*03ac*/ 	.word	0xffffffff


	//   ....[53]....
        /*03b0*/ 	.word	0xffffffff


	//   ....[54]....
        /*03b4*/ 	.word	0x0500000f


	//   ....[55]....
        /*03b8*/ 	.word	0x0500000f


	//   ....[56]....
        /*03bc*/ 	.word	0x0500000f


	//   ....[57]....
        /*03c0*/ 	.word	0x0500000f


	//   ....[58]....
        /*03c4*/ 	.word	0x0500000f


	//   ....[59]....
        /*03c8*/ 	.word	0x0500000f


	//   ....[60]....
        /*03cc*/ 	.word	0x0500000f


	//   ....[61]....
        /*03d0*/ 	.word	0x0500000f


	//   ....[62]....
        /*03d4*/ 	.word	0x0500000f


	//   ....[63]....
        /*03d8*/ 	.word	0x0500000f


	//   ....[64]....
        /*03dc*/ 	.word	0x0500000f


	//   ....[65]....
        /*03e0*/ 	.word	0x0500000f


	//   ....[66]....
        /*03e4*/ 	.word	0x0500000f


	//   ....[67]....
        /*03e8*/ 	.word	0x0500000f


	//   ....[68]....
        /*03ec*/ 	.word	0x0500000f


	//   ....[69]....
        /*03f0*/ 	.word	0x0500000f


	//   ....[70]....
        /*03f4*/ 	.word	0x0500000f


	//   ....[71]....
        /*03f8*/ 	.word	0x0500000f


	//   ....[72]....
        /*03fc*/ 	.word	0x0500000f


	//----- nvinfo : EIATTR_COOP_GROUP_INSTR_OFFSETS
	.align		4
.L_151:
        /*0400*/ 	.byte	0x04, 0x28
        /*0402*/ 	.short	(.L_153 - .L_152)


	//   ....[0]....
.L_152:
        /*0404*/ 	.word	0x00000060


	//   ....[1]....
        /*0408*/ 	.word	0x00000160


	//   ....[2]....
        /*040c*/ 	.word	0x00000260


	//   ....[3]....
        /*0410*/ 	.word	0x000003d0


	//   ....[4]....
        /*0414*/ 	.word	0x00000530


	//   ....[5]....
        /*0418*/ 	.word	0x00000650


	//   ....[6]....
        /*041c*/ 	.word	0x000007b0


	//   ....[7]....
        /*0420*/ 	.word	0x00001380


	//   ....[8]....
        /*0424*/ 	.word	0x000042d0


	//   ....[9]....
        /*0428*/ 	.word	0x00004340


	//   ....[10]....
        /*042c*/ 	.word	0x00004810


	//   ....[11]....
        /*0430*/ 	.word	0x00004870


	//   ....[12]....
        /*0434*/ 	.word	0x000082d0


	//   ....[13]....
        /*0438*/ 	.word	0x00008300


	//   ....[14]....
        /*043c*/ 	.word	0x00008550


	//   ....[15]....
        /*0440*/ 	.word	0x00008570


	//   ....[16]....
        /*0444*/ 	.word	0x00009b40


	//   ....[17]....
        /*0448*/ 	.word	0x00009c00


	//   ....[18]....
        /*044c*/ 	.word	0x00009ed0


	//   ....[19]....
        /*0450*/ 	.word	0x00009ee0


	//   ....[20]....
        /*0454*/ 	.word	0x0000ca60


	//   ....[21]....
        /*0458*/ 	.word	0x0000cbf0


	//   ....[22]....
        /*045c*/ 	.word	0x0000cc20


	//   ....[23]....
        /*0460*/ 	.word	0x0000cc60


	//   ....[24]....
        /*0464*/ 	.word	0x0000ccc0


	//   ....[25]....
        /*0468*/ 	.word	0x0000cd20


	//   ....[26]....
        /*046c*/ 	.word	0x0000cd60


	//   ....[27]....
        /*0470*/ 	.word	0x0000cf10


	//   ....[28]....
        /*0474*/ 	.word	0x0000cf70


	//   ....[29]....
        /*0478*/ 	.word	0x0000cfb0


	//   ....[30]....
        /*047c*/ 	.word	0x0000cff0


	//   ....[31]....
        /*0480*/ 	.word	0x0000d020


	//   ....[32]....
        /*0484*/ 	.word	0x0000d050


	//   ....[33]....
        /*0488*/ 	.word	0x0000d0e0


	//   ....[34]....
        /*048c*/ 	.word	0x0000d110


	//   ....[35]....
        /*0490*/ 	.word	0x0000d1a0


	//   ....[36]....
        /*0494*/ 	.word	0x00010a80


	//   ....[37]....
        /*0498*/ 	.word	0x00010a90


	//   ....[38]....
        /*049c*/ 	.word	0x00010ba0


	//   ....[39]....
        /*04a0*/ 	.word	0x00010c00


	//   ....[40]....
        /*04a4*/ 	.word	0x00010c40


	//   ....[41]....
        /*04a8*/ 	.word	0x00010c80


	//   ....[42]....
        /*04ac*/ 	.word	0x00010cb0


	//   ....[43]....
        /*04b0*/ 	.word	0x00010ce0


	//   ....[44]....
        /*04b4*/ 	.word	0x00010e70


	//   ....[45]....
        /*04b8*/ 	.word	0x00010ed0


	//   ....[46]....
        /*04bc*/ 	.word	0x00010f10


	//   ....[47]....
        /*04c0*/ 	.word	0x00010f50


	//   ....[48]....
        /*04c4*/ 	.word	0x00010f80


	//   ....[49]....
        /*04c8*/ 	.word	0x00010fb0


	//   ....[50]....
        /*04cc*/ 	.word	0x00011070


	//   ....[51]....
        /*04d0*/ 	.word	0x00011090


	//   ....[52]....
        /*04d4*/ 	.word	0x00011100


	//   ....[53]....
        /*04d8*/ 	.word	0x00011550


	//   ....[54]....
        /*04dc*/ 	.word	0x00011a20


	//   ....[55]....
        /*04e0*/ 	.word	0x00011e40


	//   ....[56]....
        /*04e4*/ 	.word	0x00011ed0


	//   ....[57]....
        /*04e8*/ 	.word	0x00011f70


	//   ....[58]....
        /*04ec*/ 	.word	0x00012020


	//   ....[59]....
        /*04f0*/ 	.word	0x000120a0


	//   ....[60]....
        /*04f4*/ 	.word	0x00012120


	//   ....[61]....
        /*04f8*/ 	.word	0x000121a0


	//   ....[62]....
        /*04fc*/ 	.word	0x00012220


	//   ....[63]....
        /*0500*/ 	.word	0x000122b0


	//   ....[64]....
        /*0504*/ 	.word	0x00012360


	//   ....[65]....
        /*0508*/ 	.word	0x000123e0


	//   ....[66]....
        /*050c*/ 	.word	0x00012460


	//   ....[67]....
        /*0510*/ 	.word	0x000124e0


	//   ....[68]....
        /*0514*/ 	.word	0x00012560


	//   ....[69]....
        /*0518*/ 	.word	0x000125d0


	//   ....[70]....
        /*051c*/ 	.word	0x00012670


	//   ....[71]....
        /*0520*/ 	.word	0x00012700


	//   ....[72]....
        /*0524*/ 	.word	0x00012820


	//----- nvinfo : EIATTR_REG_RECONFIG
	.align		4
.L_153:
        /*0528*/ 	.byte	0x01, 0x54
	.zero		2


	//----- nvinfo : EIATTR_SYSCALL_OFFSETS
	.align		4
        /*052c*/ 	.byte	0x04, 0x46
        /*052e*/ 	.short	(.L_155 - .L_154)


	//   ....[0]....
.L_154:
        /*0530*/ 	.word	0x00001560


	//   ....[1]....
        /*0534*/ 	.word	0x0000db20


	//   ....[2]....
        /*0538*/ 	.word	0x0000dc60


	//   ....[3]....
        /*053c*/ 	.word	0x0000dd60


	//----- nvinfo : EIATTR_MBARRIER_INSTR_OFFSETS
	.align		4
.L_155:
        /*0540*/ 	.byte	0x04, 0x39
        /*0542*/ 	.short	(.L_157 - .L_156)


	//   ....[0]....
.L_156:
        /*0544*/ 	.word	0x00000280
        /*0548*/ 	.word	0x000000ff
        /*054c*/ 	.word	0x00036800
        /*0550*/ 	.short	0x0100
        /*0552*/ 	.byte	0x08
	.zero		1


	//   ....[1]....
        /*0554*/ 	.word	0x00000290
        /*0558*/ 	.word	0x000000ff
        /*055c*/ 	.word	0x00036820
        /*0560*/ 	.short	0x0100
        /*0562*/ 	.byte	0x08
	.zero		1


	//   ....[2]....
        /*0564*/ 	.word	0x00000380
        /*0568*/ 	.word	0x000000ff
        /*056c*/ 	.word	0x00036830
        /*0570*/ 	.short	0x0100
        /*0572*/ 	.byte	0x08
	.zero		1


	//   ....[3]....
        /*0574*/ 	.word	0x00000390
        /*0578*/ 	.word	0x000000ff
        /*057c*/ 	.word	0x00036840
        /*0580*/ 	.short	0x0100
        /*0582*/ 	.byte	0x08
	.zero		1


	//   ....[4]....
        /*0584*/ 	.word	0x000003a0
        /*0588*/ 	.word	0x000000ff
        /*058c*/ 	.word	0x00036838
        /*0590*/ 	.short	0x0100
        /*0592*/ 	.byte	0x08
	.zero		1


	//   ....[5]....
        /*0594*/ 	.word	0x000003b0
        /*0598*/ 	.word	0x000000ff
        /*059c*/ 	.word	0x00036848
        /*05a0*/ 	.short	0x0100
        /*05a2*/ 	.byte	0x08
	.zero		1


	//   ....[6]....
        /*05a4*/ 	.word	0x000004e0
        /*05a8*/ 	.word	0x000000ff
        /*05ac*/ 	.word	0x00036850
        /*05b0*/ 	.short	0x0100
        /*05b2*/ 	.byte	0x08
	.zero		1


	//   ....[7]....
        /*05b4*/ 	.word	0x000004f0
        /*05b8*/ 	.word	0x000000ff
        /*05bc*/ 	.word	0x00036860
        /*05c0*/ 	.short	0x0100
        /*05c2*/ 	.byte	0x08
	.zero		1


	//   ....[8]....
        /*05c4*/ 	.word	0x00000500
        /*05c8*/ 	.word	0x000000ff
        /*05cc*/ 	.word	0x00036858
        /*05d0*/ 	.short	0x0100
        /*05d2*/ 	.byte	0x08
	.zero		1


	//   ....[9]....
        /*05d4*/ 	.word	0x00000510
        /*05d8*/ 	.word	0x000000ff
        /*05dc*/ 	.word	0x00036868
        /*05e0*/ 	.short	0x0100
        /*05e2*/ 	.byte	0x08
	.zero		1


	//   ....[10]....
        /*05e4*/ 	.word	0x00000600
        /*05e8*/ 	.word	0x000000ff
        /*05ec*/ 	.word	0x00036870
        /*05f0*/ 	.short	0x0100
        /*05f2*/ 	.byte	0x06
	.zero		1


	//   ....[11]....
        /*05f4*/ 	.word	0x00000610
        /*05f8*/ 	.word	0x000000ff
        /*05fc*/ 	.word	0x00036880
        /*0600*/ 	.short	0x0100
        /*0602*/ 	.byte	0x06
	.zero		1


	//   ....[12]....
        /*0604*/ 	.word	0x00000620
        /*0608*/ 	.word	0x000000ff
        /*060c*/ 	.word	0x00036878
        /*0610*/ 	.short	0x0100
        /*0612*/ 	.byte	0x06
	.zero		1


	//   ....[13]....
        /*0614*/ 	.word	0x00000630
        /*0618*/ 	.word	0x000000ff
        /*061c*/ 	.word	0x00036888
        /*0620*/ 	.short	0x0100
        /*0622*/ 	.byte	0x06
	.zero		1


	//   ....[14]....
        /*0624*/ 	.word	0x00000760
        /*0628*/ 	.word	0x000000ff
        /*062c*/ 	.word	0x00036890
        /*0630*/ 	.short	0x0100
        /*0632*/ 	.byte	0x08
	.zero		1


	//   ....[15]....
        /*0634*/ 	.word	0x00000770
        /*0638*/ 	.word	0x000000ff
        /*063c*/ 	.word	0x000368a0
        /*0640*/ 	.short	0x0100
        /*0642*/ 	.byte	0x08
	.zero		1


	//   ....[16]....
        /*0644*/ 	.word	0x00000780
        /*0648*/ 	.word	0x000000ff
        /*064c*/ 	.word	0x00036898
        /*0650*/ 	.short	0x0100
        /*0652*/ 	.byte	0x08
	.zero		1


	//   ....[17]....
        /*0654*/ 	.word	0x00000790
        /*0658*/ 	.word	0x000000ff
        /*065c*/ 	.word	0x000368a8
        /*0660*/ 	.short	0x0100
        /*0662*/ 	.byte	0x08
	.zero		1


	//   ....[18]....
        /*0664*/ 	.word	0x000008c0
        /*0668*/ 	.word	0x000000ff
        /*066c*/ 	.word	0x000368b0
        /*0670*/ 	.short	0x0100
        /*0672*/ 	.byte	0x08
	.zero		1


	//   ....[19]....
        /*0674*/ 	.word	0x000008d0
        /*0678*/ 	.word	0x000000ff
        /*067c*/ 	.word	0x000368c0
        /*0680*/ 	.short	0x0100
        /*0682*/ 	.byte	0x08
	.zero		1


	//   ....[20]....
        /*0684*/ 	.word	0x000008e0
        /*0688*/ 	.word	0x000000ff
        /*068c*/ 	.word	0x000368b8
        /*0690*/ 	.short	0x0100
        /*0692*/ 	.byte	0x08
	.zero		1


	//   ....[21]....
        /*0694*/ 	.word	0x000008f0
        /*0698*/ 	.word	0x000000ff
        /*069c*/ 	.word	0x000368c8
        /*06a0*/ 	.short	0x0100
        /*06a2*/ 	.byte	0x08
	.zero		1


	//   ....[22]....
        /*06a4*/ 	.word	0x00001610
        /*06a8*/ 	.word	0x00000005
        /*06ac*/ 	.word	0x00036800
        /*06b0*/ 	.short	0x010a
        /*06b2*/ 	.byte	0x3f
	.zero		1


	//   ....[23]....
        /*06b4*/ 	.word	0x00001680
        /*06b8*/ 	.word	0x00000002
        /*06bc*/ 	.word	0x00036830
        /*06c0*/ 	.short	0x010a
        /*06c2*/ 	.byte	0x3f
	.zero		1


	//   ....[24]....
        /*06c4*/ 	.word	0x000016f0
        /*06c8*/ 	.word	0x00000002
        /*06cc*/ 	.word	0x00036830
        /*06d0*/ 	.short	0x010a
        /*06d2*/ 	.byte	0x3f
	.zero		1


	//   ....[25]....
        /*06d4*/ 	.word	0x00004310
        /*06d8*/ 	.word	0x00000002
        /*06dc*/ 	.word	0x00000000
        /*06e0*/ 	.short	0x0101
        /*06e2*/ 	.byte	0x3f
	.zero		1


	//   ....[26]....
        /*06e4*/ 	.word	0x00005a20
        /*06e8*/ 	.word	0x0000000c
        /*06ec*/ 	.word	0x00036830
        /*06f0*/ 	.short	0x010a
        /*06f2*/ 	.byte	0x3f
	.zero		1


	//   ....[27]....
        /*06f4*/ 	.word	0x00005a70
        /*06f8*/ 	.word	0x0000000c
        /*06fc*/ 	.word	0x00036830
        /*0700*/ 	.short	0x010a
        /*0702*/ 	.byte	0x3f
	.zero		1


	//   ....[28]....
        /*0704*/ 	.word	0x00007fb0
        /*0708*/ 	.word	0x0000000d
        /*070c*/ 	.word	0x00036850
        /*0710*/ 	.short	0x010a
        /*0712*/ 	.byte	0x3f
	.zero		1


	//   ....[29]....
        /*0714*/ 	.word	0x00007ff0
        /*0718*/ 	.word	0x0000000d
        /*071c*/ 	.word	0x00036850
        /*0720*/ 	.short	0x010a
        /*0722*/ 	.byte	0x3f
	.zero		1


	//   ....[30]....
        /*0724*/ 	.word	0x00008e70
        /*0728*/ 	.word	0x00000090
        /*072c*/ 	.word	0x00000000
        /*0730*/ 	.short	0x0101
        /*0732*/ 	.byte	0x3f
	.zero		1


	//   ....[31]....
        /*0734*/ 	.word	0x00009000
        /*0738*/ 	.word	0x00000090
        /*073c*/ 	.word	0x00000000
        /*0740*/ 	.short	0x0101
        /*0742*/ 	.byte	0x3f
	.zero		1


	//   ....[32]....
        /*0744*/ 	.word	0x00009aa0
        /*0748*/ 	.word	0x0000000b
        /*074c*/ 	.word	0x00036850
        /*0750*/ 	.short	0x010a
        /*0752*/ 	.byte	0x3f
	.zero		1


	//   ....[33]....
        /*0754*/ 	.word	0x00009ae0
        /*0758*/ 	.word	0x0000000b
        /*075c*/ 	.word	0x00036850
        /*0760*/ 	.short	0x010a
        /*0762*/ 	.byte	0x3f
	.zero		1


	//   ....[34]....
        /*0764*/ 	.word	0x0000a070
        /*0768*/ 	.word	0x0000000a
        /*076c*/ 	.word	0x00000000
        /*0770*/ 	.short	0x0101
        /*0772*/ 	.byte	0x3f
	.zero		1


	//   ....[35]....
        /*0774*/ 	.word	0x0000b8d0
        /*0778*/ 	.word	0x0000002a
        /*077c*/ 	.word	0x00000000
        /*0780*/ 	.short	0x0101
        /*0782*/ 	.byte	0x3f
	.zero		1


	//   ....[36]....
        /*0784*/ 	.word	0x0000e4a0
        /*0788*/ 	.word	0x00000008
        /*078c*/ 	.word	0x00036840
        /*0790*/ 	.short	0x010a
        /*0792*/ 	.byte	0x3f
	.zero		1


	//   ....[37]....
        /*0794*/ 	.word	0x0000ea60
        /*0798*/ 	.word	0x00000009
        /*079c*/ 	.word	0x00036820
        /*07a0*/ 	.short	0x010a
        /*07a2*/ 	.byte	0x3f
	.zero		1


	//   ....[38]....
        /*07a4*/ 	.word	0x0000eda0
        /*07a8*/ 	.word	0x00000002
        /*07ac*/ 	.word	0x00036840
        /*07b0*/ 	.short	0x010a
        /*07b2*/ 	.byte	0x3f
	.zero		1


	//   ....[39]....
        /*07b4*/ 	.word	0x0000f0a0
        /*07b8*/ 	.word	0x00000003
        /*07bc*/ 	.word	0x00000060
        /*07c0*/ 	.short	0x010a
        /*07c2*/ 	.byte	0x3f
	.zero		1


	//   ....[40]....
        /*07c4*/ 	.word	0x0000f6c0
        /*07c8*/ 	.word	0x00000002
        /*07cc*/ 	.word	0x00036840
        /*07d0*/ 	.short	0x010a
        /*07d2*/ 	.byte	0x3f
	.zero		1


	//   ....[41]....
        /*07d4*/ 	.word	0x0000f9c0
        /*07d8*/ 	.word	0x00000002
        /*07dc*/ 	.word	0x00000060
        /*07e0*/ 	.short	0x010a
        /*07e2*/ 	.byte	0x3f
	.zero		1


	//   ....[42]....
        /*07e4*/ 	.word	0x0000fef0
        /*07e8*/ 	.word	0x00000002
        /*07ec*/ 	.word	0x00036840
        /*07f0*/ 	.short	0x010a
        /*07f2*/ 	.byte	0x3f
	.zero		1


	//   ....[43]....
        /*07f4*/ 	.word	0x00010200
        /*07f8*/ 	.word	0x00000002
        /*07fc*/ 	.word	0x00000060
        /*0800*/ 	.short	0x010a
        /*0802*/ 	.byte	0x3f
	.zero		1


	//   ....[44]....
        /*0804*/ 	.word	0x000106c0
        /*0808*/ 	.word	0x00000003
        /*080c*/ 	.word	0x00036860
        /*0810*/ 	.short	0x010a
        /*0812*/ 	.byte	0x3f
	.zero		1


	//   ....[45]....
        /*0814*/ 	.word	0x000114d0
        /*0818*/ 	.word	0x00000000
        /*081c*/ 	.word	0x00036820
        /*0820*/ 	.short	0x010a
        /*0822*/ 	.byte	0x3f
	.zero		1


	//   ....[46]....
        /*0824*/ 	.word	0x00011690
        /*0828*/ 	.word	0x00000006
        /*082c*/ 	.word	0x00000000
        /*0830*/ 	.short	0x010a
        /*0832*/ 	.byte	0x3f
	.zero		1


	//   ....[47]....
        /*0834*/ 	.word	0x00011700
        /*0838*/ 	.word	0x00000007
        /*083c*/ 	.word	0x00000000
        /*0840*/ 	.short	0x010a
        /*0842*/ 	.byte	0x3f
	.zero		1


	//   ....[48]....
        /*0844*/ 	.word	0x00011770
        /*0848*/ 	.word	0x00000004
        /*084c*/ 	.word	0x00000000
        /*0850*/ 	.short	0x010a
        /*0852*/ 	.byte	0x3f
	.zero		1


	//   ....[49]....
        /*0854*/ 	.word	0x000117a0
        /*0858*/ 	.word	0x00000003
        /*085c*/ 	.word	0x00000000
        /*0860*/ 	.short	0x010a
        /*0862*/ 	.byte	0x3f
	.zero		1


	//   ....[50]....
        /*0864*/ 	.word	0x00011800
        /*0868*/ 	.word	0x00000005
        /*086c*/ 	.word	0x00036800
        /*0870*/ 	.short	0x010a
        /*0872*/ 	.byte	0x3f
	.zero		1


	//   ....[51]....
        /*0874*/ 	.word	0x00011850
        /*0878*/ 	.word	0x00000002
        /*087c*/ 	.word	0x00036830
        /*0880*/ 	.short	0x010a
        /*0882*/ 	.byte	0x3f
	.zero		1


	//   ....[52]....
        /*0884*/ 	.word	0x000118a0
        /*0888*/ 	.word	0x0000000c
        /*088c*/ 	.word	0x00036830
        /*0890*/ 	.short	0x010a
        /*0892*/ 	.byte	0x3f
	.zero		1


	//   ....[53]....
        /*0894*/ 	.word	0x000118f0
        /*0898*/ 	.word	0x0000000d
        /*089c*/ 	.word	0x00036850
        /*08a0*/ 	.short	0x010a
        /*08a2*/ 	.byte	0x3f
	.zero		1


	//   ....[54]....
        /*08a4*/ 	.word	0x00011940
        /*08a8*/ 	.word	0x0000000b
        /*08ac*/ 	.word	0x00036850
        /*08b0*/ 	.short	0x010a
        /*08b2*/ 	.byte	0x3f
	.zero		1


	//   ....[55]....
        /*08b4*/ 	.word	0x00011ae0
        /*08b8*/ 	.word	0x00000008
        /*08bc*/ 	.word	0x00036840
        /*08c0*/ 	.short	0x010a
        /*08c2*/ 	.byte	0x3f
	.zero		1


	//   ....[56]....
        /*08c4*/ 	.word	0x00011b60
        /*08c8*/ 	.word	0x00000008
        /*08cc*/ 	.word	0x00036820
        /*08d0*/ 	.short	0x010a
        /*08d2*/ 	.byte	0x3f
	.zero		1


	//   ....[57]....
        /*08d4*/ 	.word	0x00011bb0
        /*08d8*/ 	.word	0x00000002
        /*08dc*/ 	.word	0x00036840
        /*08e0*/ 	.short	0x010a
        /*08e2*/ 	.byte	0x3f
	.zero		1


	//   ....[58]....
        /*08e4*/ 	.word	0x00011c00
        /*08e8*/ 	.word	0x00000003
        /*08ec*/ 	.word	0x00000060
        /*08f0*/ 	.short	0x010a
        /*08f2*/ 	.byte	0x3f
	.zero		1


	//   ....[59]....
        /*08f4*/ 	.word	0x00011c50
        /*08f8*/ 	.word	0x00000002
        /*08fc*/ 	.word	0x00036840
        /*0900*/ 	.short	0x010a
        /*0902*/ 	.byte	0x3f
	.zero		1


	//   ....[60]....
        /*0904*/ 	.word	0x00011ca0
        /*0908*/ 	.word	0x00000002
        /*090c*/ 	.word	0x00000060
        /*0910*/ 	.short	0x010a
        /*0912*/ 	.byte	0x3f
	.zero		1


	//   ....[61]....
        /*0914*/ 	.word	0x00011cf0
        /*0918*/ 	.word	0x00000002
        /*091c*/ 	.word	0x00036840
        /*0920*/ 	.short	0x010a
        /*0922*/ 	.byte	0x3f
	.zero		1


	//   ....[62]....
        /*0924*/ 	.word	0x00011d40
        /*0928*/ 	.word	0x00000002
        /*092c*/ 	.word	0x00000060
        /*0930*/ 	.short	0x010a
        /*0932*/ 	.byte	0x3f
	.zero		1


	//   ....[63]....
        /*0934*/ 	.word	0x00011d90
        /*0938*/ 	.word	0x00000003
        /*093c*/ 	.word	0x00036860
        /*0940*/ 	.short	0x010a
        /*0942*/ 	.byte	0x3f
	.zero		1


	//   ....[64]....
        /*0944*/ 	.word	0x00012740
        /*0948*/ 	.word	0x00000000
        /*094c*/ 	.word	0x00036820
        /*0950*/ 	.short	0x010a
        /*0952*/ 	.byte	0x3f
	.zero		1


	//   ....[65]....
        /*0954*/ 	.word	0x000128e0
        /*0958*/ 	.word	0x00000006
        /*095c*/ 	.word	0x00000000
        /*0960*/ 	.short	0x010a
        /*0962*/ 	.byte	0x3f
	.zero		1


	//   ....[66]....
        /*0964*/ 	.word	0x00012930
        /*0968*/ 	.word	0x00000007
        /*096c*/ 	.word	0x00000000
        /*0970*/ 	.short	0x010a
        /*0972*/ 	.byte	0x3f
	.zero		1


	//   ....[67]....
        /*0974*/ 	.word	0x00012980
        /*0978*/ 	.word	0x00000004
        /*097c*/ 	.word	0x00000000
        /*0980*/ 	.short	0x010a
        /*0982*/ 	.byte	0x3f
	.zero		1


	//----- nvinfo : EIATTR_NUM_MBARRIERS
	.align		4
.L_157:
        /*0984*/ 	.byte	0x03, 0x38
        /*0986*/ 	.short	0x0016


	//----- nvinfo : EIATTR_EXIT_INSTR_OFFSETS
	.align		4
        /*0988*/ 	.byte	0x04, 0x1c
        /*098a*/ 	.short	(.L_159 - .L_158)


	//   ....[0]....
.L_158:
        /*098c*/ 	.word	0x00000a60


	//   ....[1]....
        /*0990*/ 	.word	0x0000ca20


	//   ....[2]....
        /*0994*/ 	.word	0x0000ca80


	//   ....[3]....
        /*0998*/ 	.word	0x000117f0


	//----- nvinfo : EIATTR_MAX_THREADS
	.align		4
.L_159:
        /*099c*/ 	.byte	0x04, 0x05
        /*099e*/ 	.short	(.L_161 - .L_160)
.L_160:
        /*09a0*/ 	.word	0x00000180
        /*09a4*/ 	.word	0x00000001
        /*09a8*/ 	.word	0x00000001


	//----- nvinfo : EIATTR_CRS_STACK_SIZE
	.align		4
.L_161:
        /*09ac*/ 	.byte	0x04, 0x1e
        /*09ae*/ 	.short	(.L_163 - .L_162)
.L_162:
        /*09b0*/ 	.word	0x00000000


	//----- nvinfo : EIATTR_CBANK_PARAM_SIZE
	.align		4
.L_163:
        /*09b4*/ 	.byte	0x03, 0x19
        /*09b6*/ 	.short	0x0a70


	//----- nvinfo : EIATTR_PARAM_CBANK
	.align		4
        /*09b8*/ 	.byte	0x04, 0x0a
        /*09ba*/ 	.short	(.L_165 - .L_164)
	.align		4
.L_164:
        /*09bc*/ 	.word	index@(.nv.constant0._ZN7cutlass13device_kernelIN5flash11enable_sm90INS1_16FlashAttnFwdSm90INS1_25CollectiveMainloopFwdSm90ILi2EN4cute5tupleIJNS5_1CILi1EEES8_S8_EEENS6_IJNS7_ILi128EEENS7_ILi112EEENS7_ILi192EEEEEELi192ENS_10bfloat16_tEfNS_4arch4Sm90ELb0ELb0ELb0ELb1ELb0ELb0ELb0ELb1ELb1ELb0ELb0ELb0EEENS1_21CollectiveEpilogueFwdINS6_IJSA_SC_SB_EEES9_SE_SG_Li256ELb1ELb0ELb0ELb0EEENS1_36VarlenDynamicPersistentTileSchedulerILi128ELi112ELi256ELi32ELb0ELb0ELb1ELb0ELb1ELb1EEEEEEEEEvNT_6ParamsE)
        /*09c0*/ 	.short	0x0210
        /*09c2*/ 	.short	0x0a70


	//----- nvinfo : EIATTR_SW_WAR
	.align		4
.L_165:
        /*09c4*/ 	.byte	0x04, 0x36
        /*09c6*/ 	.short	(.L_167 - .L_166)
.L_166:
        /*09c8*/ 	.word	0x00000008
.L_167:


//--------------------- .nv.info._ZN7cutlass13device_kernelIN5flash11enable_sm90INS1_16FlashAttnFwdSm90INS1_25CollectiveMainloopFwdSm90ILi2EN4cute5tupleIJNS5_1CILi1EEES8_S8_EEENS6_IJNS7_ILi128EEENS7_ILi112EEENS7_ILi192EEEEEELi192ENS_10bfloat16_tEfNS_4arch4Sm90ELb0ELb0ELb0ELb1ELb0ELb1ELb0ELb1ELb1ELb0ELb0ELb0EEENS1_21CollectiveEpilogueFwdINS6_IJSA_SC_SB_EEES9_SE_SG_Li256ELb1ELb0ELb0ELb0EEENS1_36VarlenDynamicPersistentTileSchedulerILi128ELi112ELi256ELi32ELb0ELb0ELb1ELb0ELb1ELb1EEEEEEEEEvNT_6ParamsE --------------------------
	.section	.nv.info._ZN7cutlass13device_kernelIN5flash11enable_sm90INS1_16FlashAttnFwdSm90INS1_25CollectiveMainloopFwdSm90ILi2EN4cute5tupleIJNS5_1CILi1EEES8_S8_EEENS6_IJNS7_ILi128EEENS7_ILi112EEENS7_ILi192EEEEEELi192ENS_10bfloat16_tEfNS_4arch4Sm90ELb0ELb0ELb0ELb1ELb0ELb1ELb0ELb1ELb1ELb0ELb0ELb0EEENS1_21CollectiveEpilogueFwdINS6_IJSA_SC_SB_EEES9_SE_SG_Li256ELb1ELb0ELb0ELb0EEENS1_36VarlenDynamicPersistentTileSchedulerILi128ELi112ELi256ELi32ELb0ELb0ELb1ELb0ELb1ELb1EEEEEEEEEvNT_6ParamsE,"",@"SHT_CUDA_INFO"
	.sectionflags	@""
	.align	4


	//----- nvinfo : EIATTR_CUDA_API_VERSION
	.align		4
        /*0000*/ 	.byte	0x04, 0x37
        /*0002*/ 	.short	(.L_169 - .L_168)
.L_168:
        /*0004*/ 	.word	0x00000082


	//----- nvinfo : EIATTR_KPARAM_INFO
	.align		4
.L_169:
        /*0008*/ 	.byte	0x04, 0x17
        /*000a*/ 	.short	(.L_171 - .L_170)
.L_170:
        /*000c*/ 	.word	0x00000000
        /*0010*/ 	.short	0x0000
        /*0012*/ 	.short	0x0070
        /*0014*/ 	.byte	0x00, 0xf0, 0x01, 0x28


	//----- nvinfo : EIATTR_SPARSE_MMA_MASK
	.align		4
.L_171:
        /*0018*/ 	.byte	0x03, 0x50
        /*001a*/ 	.short	0x0000


	//----- nvinfo : EIATTR_MAXREG_COUNT
	.align		4
        /*001c*/ 	.byte	0x03, 0x1b
        /*001e*/ 	.short	0x00a8


	//----- nvinfo : EIATTR_NUM_BARRIERS
	.align		4
        /*0020*/ 	.byte	0x02, 0x4c
        /*0022*/ 	.byte	0x10
	.zero		1


	//----- nvinfo : EIATTR_EXTERNS
	.align		4
        /*0024*/ 	.byte	0x04, 0x0f
        /*0026*/ 	.short	(.L_173 - .L_172)


	//   ....[0]....
	.align		4
.L_172:
        /*0028*/ 	.word	index@(__assertfail)


	//----- nvinfo : EIATTR_ANNOTATIONS
	.align		4
.L_173:
        /*002c*/ 	.byte	0x04, 0x55
        /*002e*/ 	.short	(.L_175 - .L_174)


	//   ....[0]....
.L_174:
        /* <DEDUP_REMOVED lines=72> */


	//----- nvinfo : EIATTR_MERCURY_ISA_VERSION
	.align		4
.L_175:
        /*0498*/ 	.byte	0x03, 0x5f
        /*049a*/ 	.short	0x0101


	//----- nvinfo : EIATTR_UNUSED_LOAD_BYTE_OFFSET
	.align		4
        /*049c*/ 	.byte	0x04, 0x44
        /*049e*/ 	.short	(.L_177 - .L_176)


	//   ....[0]....
.L_176:
        /*04a0*/ 	.word	0x00000ae0
        /*04a4*/ 	.word	0x0000fff0


	//   ....[1]....
        /*04a8*/ 	.word	0x0001bec0
        /*04ac*/ 	.word	0x0000fff0


	//----- nvinfo : EIATTR_INT_WARP_WIDE_INSTR_OFFSETS
	.align		4
.L_177:
        /*04b0*/ 	.byte	0x04, 0x31
        /*04b2*/ 	.short	(.L_179 - .L_178)


	//   ....[0]....
.L_178:
        /*04b4*/ 	.word	0x000001c0


	//   ....[1]....
        /*04b8*/ 	.word	0x00000200


	//   ....[2]....
        /*04bc*/ 	.word	0x00000270


	//   ....[3]....
        /*04c0*/ 	.word	0x000200e0


	//   ....[4]....
        /*04c4*/ 	.word	0x00020170


	//   ....[5]....
        /*04c8*/ 	.word	0x000205f0


	//   ....[6]....
        /*04cc*/ 	.word	0x00020620


	//   ....[7]....
        /*04d0*/ 	.word	0x00020830


	//   ....[8]....
        /*04d4*/ 	.word	0x00020920


	//   ....[9]....
        /*04d8*/ 	.word	0x00022d60


	//   ....[10]....
        /*04dc*/ 	.word	0x00022df0


	//----- nvinfo : EIATTR_COOP_GROUP_MASK_REGIDS
	.align		4
.L_179:
        /*04e0*/ 	.byte	0x04, 0x29
        /*04e2*/ 	.short	(.L_181 - .L_180)


	//   ....[0]....
.L_180:
        /*04e4*/ 	.word	0xffffffff


	//   ....[1]....
        /*04e8*/ 	.word	0xffffffff


	//   ....[2]....
        /*04ec*/ 	.word	0xffffffff


	//   ....[3]....
        /*04f0*/ 	.word	0xffffffff


	//   ....[4]....
        /*04f4*/ 	.word	0xffffffff


	//   ....[5]....
        /*04f8*/ 	.word	0xffffffff


	//   ....[6]....
        /*04fc*/ 	.word	0xffffffff


	//   ....[7]....
        /*0500*/ 	.word	0xffffffff


	//   ....[8]....
        /*0504*/ 	.word	0xffffffff


	//   ....[9]....
        /*0508*/ 	.word	0xffffffff


	//   ....[10]....
        /*050c*/ 	.word	0xffffffff


	//   ....[11]....
        /*0510*/ 	.word	0xffffffff


	//   ....[12]....
        /*0514*/ 	.word	0xffffffff


	//   ....[13]....
        /*0518*/ 	.word	0xffffffff


	//   ....[14]....
        /*051c*/ 	.word	0xffffffff


	//   ....[15]....
        /*0520*/ 	.word	0xffffffff


	//   ....[16]....
        /*0524*/ 	.word	0xffffffff


	//   ....[17]....
        /*0528*/ 	.word	0xffffffff


	//   ....[18]....
        /*052c*/ 	.word	0xffffffff


	//   ....[19]....
        /*0530*/ 	.word	0xffffffff


	//   ....[20]....
        /*0534*/ 	.word	0xffffffff


	//   ....[21]....
        /*0538*/ 	.word	0xffffffff


	//   ....[22]....
        /*053c*/ 	.word	0xffffffff


	//   ....[23]....
        /*0540*/ 	.word	0xffffffff


	//   ....[24]....
        /*0544*/ 	.word	0xffffffff


	//   ....[25]....
        /*0548*/ 	.word	0xffffffff


	//   ....[26]....
        /*054c*/ 	.word	0xffffffff


	//   ....[27]....
        /*0550*/ 	.word	0xffffffff


	//   ....[28]....
        /*0554*/ 	.word	0xffffffff


	//   ....[29]....
        /*0558*/ 	.word	0xffffffff


	//   ....[30]....
        /*055c*/ 	.word	0xffffffff


	//   ....[31]....
        /*0560*/ 	.word	0xffffffff


	//   ....[32]....
        /*0564*/ 	.word	0xffffffff


	//   ....[33]....
        /*0568*/ 	.word	0xffffffff


	//   ....[34]....
        /*056c*/ 	.word	0xffffffff


	//   ....[35]....
        /*0570*/ 	.word	0xffffffff


	//   ....[36]....
        /*0574*/ 	.word	0xffffffff


	//   ....[37]....
        /*0578*/ 	.word	0xffffffff


	//   ....[38]....
        /*057c*/ 	.word	0xffffffff


	//   ....[39]....
        /*0580*/ 	.word	0xffffffff


	//   ....[40]....
        /*0584*/ 	.word	0xffffffff


	//   ....[41]....
        /*0588*/ 	.word	0xffffffff


	//   ....[42]....
        /*058c*/ 	.word	0xffffffff


	//   ....[43]....
        /*0590*/ 	.word	0xffffffff


	//   ....[44]....
        /*0594*/ 	.word	0xffffffff


	//   ....[45]....
        /*0598*/ 	.word	0xffffffff


	//   ....[46]....
        /*059c*/ 	.word	0xffffffff


	//   ....[47]....
        /*05a0*/ 	.word	0xffffffff


	//   ....[48]....
        /*05a4*/ 	.word	0xffffffff


	//   ....[49]....
        /*05a8*/ 	.word	0xffffffff


	//   ....[50]....
        /*05ac*/ 	.word	0xffffffff


	//   ....[51]....
        /*05b0*/ 	.word	0xffffffff


	//   ....[52]....
        /*05b4*/ 	.word	0xffffffff


	//   ....[53]....
        /*05b8*/ 	.word	0xffffffff


	//   ....[54]....
        /*05bc*/ 	.word	0x0500000f


	//   ....[55]....
        /*05c0*/ 	.word	0x0500000f


	//   ....[56]....
        /*05c4*/ 	.word	0x0500000f


	//   ....[57]....
        /*05c8*/ 	.word	0x0500000f


	//   ....[58]....
        /*05cc*/ 	.word	0x0500000f


	//   ....[59]....
        /*05d0*/ 	.word	0x0500000f


	//   ....[60]....
        /*05d4*/ 	.word	0x0500000f


	//   ....[61]....
        /*05d8*/ 	.word	0x0500000f


	//   ....[62]....
        /*05dc*/ 	.word	0x0500000f


	//   ....[63]....
        /*05e0*/ 	.word	0x0500000f


	//   ....[64]....
        /*05e4*/ 	.word	0x0500000f


	//   ....[65]....
        /*05e8*/ 	.word	0x0500000f


	//   ....[66]....
        /*05ec*/ 	.word	0x0500000f


	//   ....[67]....
        /*05f0*/ 	.word	0x0500000f


	//   ....[68]....
        /*05f4*/ 	.word	0x0500000f


	//   ....[69]....
        /*05f8*/ 	.word	0x0500000f


	//   ....[70]....
        /*05fc*/ 	.word	0x0500000f


	//   ....[71]....
        /*0600*/ 	.word	0x0500000f


	//   ....[72]....
        /*0604*/ 	.word	0x0500000f


	//   ....[73]....
        /*0608*/ 	.word	0x0500000f


	//   ....[74]....
        /*060c*/ 	.word	0x0500000f


	//   ....[75]....
        /*0610*/ 	.word	0x0500000f


	//   ....[76]....
        /*0614*/ 	.word	0x0500000f


	//   ....[77]....
        /*0618*/ 	.word	0x0500000f


	//   ....[78]....
        /*061c*/ 	.word	0x0500000f


	//   ....[79]....
        /*0620*/ 	.word	0x0500000f


	//   ....[80]....
        /*0624*/ 	.word	0x0500000f


	//   ....[81]....
        /*0628*/ 	.word	0x0500000f


	//----- nvinfo : EIATTR_COOP_GROUP_INSTR_OFFSETS
	.align		4
.L_181:
        /*062c*/ 	.byte	0x04, 0x28
        /*062e*/ 	.short	(.L_183 - .L_182)


	//   ....[0]....
.L_182:
        /*0630*/ 	.word	0x00000060


	//   ....[1]....
        /*0634*/ 	.word	0x000001d0


	//   ....[2]....
        /*0638*/ 	.word	0x00000220


	//   ....[3]....
        /*063c*/ 	.word	0x00000450


	//   ....[4]....
        /*0640*/ 	.word	0x000005b0


	//   ....[5]....
        /*0644*/ 	.word	0x000006d0


	//   ....[6]....
        /*0648*/ 	.word	0x00000830


	//   ....[7]....
        /*064c*/ 	.word	0x0000afc0


	//   ....[8]....
        /*0650*/ 	.word	0x000145d0


	//   ....[9]....
        /*0654*/ 	.word	0x00014660


	//   ....[10]....
        /*0658*/ 	.word	0x000148f0


	//   ....[11]....
        /*065c*/ 	.word	0x00014920


	//   ....[12]....
        /*0660*/ 	.word	0x00019b00


	//   ....[13]....
        /*0664*/ 	.word	0x00019b30


	//   ....[14]....
        /*0668*/ 	.word	0x00019ef0


	//   ....[15]....
        /*066c*/ 	.word	0x00019f10


	//   ....[16]....
        /*0670*/ 	.word	0x0001b670


	//   ....[17]....
        /*0674*/ 	.word	0x0001b680


	//   ....[18]....
        /*0678*/ 	.word	0x0001b6c0


	//   ....[19]....
        /*067c*/ 	.word	0x0001b6d0


	//   ....[20]....
        /*0680*/ 	.word	0x0001e250


	//   ....[21]....
        /*0684*/ 	.word	0x0001e3e0


	//   ....[22]....
        /*0688*/ 	.word	0x0001e410


	//   ....[23]....
        /*068c*/ 	.word	0x0001e450


	//   ....[24]....
        /*0690*/ 	.word	0x0001e4b0


	//   ....[25]....
        /*0694*/ 	.word	0x0001e510


	//   ....[26]....
        /*0698*/ 	.word	0x0001e560


	//   ....[27]....
        /*069c*/ 	.word	0x0001e710


	//   ....[28]....
        /*06a0*/ 	.word	0x0001e770


	//   ....[29]....
        /*06a4*/ 	.word	0x0001e7b0


	//   ....[30]....
        /*06a8*/ 	.word	0x0001e7f0


	//   ....[31]....
        /*06ac*/ 	.word	0x0001e820


	//   ....[32]....
        /*06b0*/ 	.word	0x0001e850


	//   ....[33]....
        /*06b4*/ 	.word	0x0001e8f0


	//   ....[34]....
        /*06b8*/ 	.word	0x0001e920


	//   ....[35]....
        /*06bc*/ 	.word	0x0001e9b0


	//   ....[36]....
        /*06c0*/ 	.word	0x00023270


	//   ....[37]....
        /*06c4*/ 	.word	0x00023280


	//   ....[38]....
        /*06c8*/ 	.word	0x00023390


	//   ....[39]....
        /*06cc*/ 	.word	0x000233f0


	//   ....[40]....
        /*06d0*/ 	.word	0x00023430


	//   ....[41]....
        /*06d4*/ 	.word	0x00023470


	//   ....[42]....
        /*06d8*/ 	.word	0x000234a0


	//   ....[43]....
        /*06dc*/ 	.word	0x000234d0


	//   ....[44]....
        /*06e0*/ 	.word	0x00023660


	//   ....[45]....
        /*06e4*/ 	.word	0x000236c0


	//   ....[46]....
        /*06e8*/ 	.word	0x00023700


	//   ....[47]....
        /*06ec*/ 	.word	0x00023740


	//   ....[48]....
        /*06f0*/ 	.word	0x00023770


	//   ....[49]....
        /*06f4*/ 	.word	0x000237a0


	//   ....[50]....
        /*06f8*/ 	.word	0x00023860


	//   ....[51]....
        /*06fc*/ 	.word	0x00023880


	//   ....[52]....
        /*0700*/ 	.word	0x000238f0


	//   ....[53]....
        /*0704*/ 	.word	0x00023d40


	//   ....[54]....
        /*0708*/ 	.word	0x000241a0


	//   ....[55]....
        /*070c*/ 	.word	0x00024240


	//   ....[56]....
        /*0710*/ 	.word	0x000242e0


	//   ....[57]....
        /*0714*/ 	.word	0x00024380


	//   ....[58]....
        /*0718*/ 	.word	0x00024470


	//   ....[59]....
        /*071c*/ 	.word	0x00024510


	//   ....[60]....
        /*0720*/ 	.word	0x000245b0


	//   ....[61]....
        /*0724*/ 	.word	0x00024650


	//   ....[62]....
        /*0728*/ 	.word	0x000248b0


	//   ....[63]....
        /*072c*/ 	.word	0x00024b90


	//   ....[64]....
        /*0730*/ 	.word	0x00024fb0


	//   ....[65]....
        /*0734*/ 	.word	0x00025040


	//   ....[66]....
        /*0738*/ 	.word	0x000250e0


	//   ....[67]....
        /*073c*/ 	.word	0x00025190


	//   ....[68]....
        /*0740*/ 	.word	0x00025210


	//   ....[69]....
        /*0744*/ 	.word	0x00025290


	//   ....[70]....
        /*0748*/ 	.word	0x00025310


	//   ....[71]....
        /*074c*/ 	.word	0x00025390


	//   ....[72]....
        /*0750*/ 	.word	0x00025420


	//   ....[73]....
        /*0754*/ 	.word	0x000254d0


	//   ....[74]....
        /*0758*/ 	.word	0x00025550


	//   ....[75]....
        /*075c*/ 	.word	0x000255d0


	//   ....[76]....
        /*0760*/ 	.word	0x00025650


	//   ....[77]....
        /*0764*/ 	.word	0x000256d0


	//   ....[78]....
        /*0768*/ 	.word	0x00025740


	//   ....[79]....
        /*076c*/ 	.word	0x000257e0


	//   ....[80]....
        /*0770*/ 	.word	0x00025870


	//   ....[81]....
        /*0774*/ 	.word	0x00025990


	//----- nvinfo : EIATTR_REG_RECONFIG
	.align		4
.L_183:
        /*0778*/ 	.byte	0x01, 0x54
	.zero		2


	//----- nvinfo : EIATTR_SYSCALL_OFFSETS
	.align		4
        /*077c*/ 	.byte	0x04, 0x46
        /*077e*/ 	.short	(.L_185 - .L_184)


	//   ....[0]....
.L_184:
        /*0780*/ 	.word	0x000019c0


	//   ....[1]....
        /*0784*/ 	.word	0x00001b10


	//   ....[2]....
        /*0788*/ 	.word	0x0000b160


	//   ....[3]....
        /*078c*/ 	.word	0x0000b600


	//   ....[4]....
        /*0790*/ 	.word	0x00020300


	//   ....[5]....
        /*0794*/ 	.word	0x00020440


	//   ....[6]....
        /*0798*/ 	.word	0x00020540


	//----- nvinfo : EIATTR_MBARRIER_INSTR_OFFSETS
	.align		4
.L_185:
        /*079c*/ 	.byte	0x04, 0x39
        /*079e*/ 	.short	(.L_187 - .L_186)


	//   ....[0]....
.L_186:
        /*07a0*/ 	.word	0x00000300
        /*07a4*/ 	.word	0x000000ff
        /*07a8*/ 	.word	0x00036800
        /*07ac*/ 	.short	0x0100
        /*07ae*/ 	.byte	0x08
	.zero		1


	//   ....[1]....
        /*07b0*/ 	.word	0x00000310
        /*07b4*/ 	.word	0x000000ff
        /*07b8*/ 	.word	0x00036820
        /*07bc*/ 	.short	0x0100
        /*07be*/ 	.byte	0x08
	.zero		1


	//   ....[2]....
        /*07c0*/ 	.word	0x00000400
        /*07c4*/ 	.word	0x000000ff
        /*07c8*/ 	.word	0x00036830
        /*07cc*/ 	.short	0x0100
        /*07ce*/ 	.byte	0x08
	.zero		1


	//   ....[3]....
        /*07d0*/ 	.word	0x00000410
        /*07d4*/ 	.word	0x000000ff
        /*07d8*/ 	.word	0x00036840
        /*07dc*/ 	.short	0x0100
        /*07de*/ 	.byte	0x08
	.zero		1


	//   ....[4]....
        /*07e0*/ 	.word	0x00000420
        /*07e4*/ 	.word	0x000000ff
        /*07e8*/ 	.word	0x00036838
        /*07ec*/ 	.short	0x0100
        /*07ee*/ 	.byte	0x08
	.zero		1


	//   ....[5]....
        /*07f0*/ 	.word	0x00000430
        /*07f4*/ 	.word	0x000000ff
        /*07f8*/ 	.word	0x00036848
        /*07fc*/ 	.short	0x0100
        /*07fe*/ 	.byte	0x08
	.zero		1


	//   ....[6]....
        /*0800*/ 	.word	0x00000560
        /*0804*/ 	.word	0x000000ff
        /*0808*/ 	.word	0x00036850
        /*080c*/ 	.short	0x0100
        /*080e*/ 	.byte	0x08
	.zero		1


	//   ....[7]....
        /*0810*/ 	.word	0x00000570
        /*0814*/ 	.word	0x000000ff
        /*0818*/ 	.word	0x00036860
        /*081c*/ 	.short	0x0100
        /*081e*/ 	.byte	0x08
	.zero		1


	//   ....[8]....
        /*0820*/ 	.word	0x00000580
        /*0824*/ 	.word	0x000000ff
        /*0828*/ 	.word	0x00036858
        /*082c*/ 	.short	0x0100
        /*082e*/ 	.byte	0x08
	.zero		1


	//   ....[9]....
        /*0830*/ 	.word	0x00000590
        /*0834*/ 	.word	0x000000ff
        /*0838*/ 	.word	0x00036868
        /*083c*/ 	.short	0x0100
        /*083e*/ 	.byte	0x08
	.zero		1


	//   ....[10]....
        /*0840*/ 	.word	0x00000680
        /*0844*/ 	.word	0x000000ff
        /*0848*/ 	.word	0x00036870
        /*084c*/ 	.short	0x0100
        /*084e*/ 	.byte	0x06
	.zero		1


	//   ....[11]....
        /*0850*/ 	.word	0x00000690
        /*0854*/ 	.word	0x000000ff
        /*0858*/ 	.word	0x00036880
        /*085c*/ 	.short	0x0100
        /*085e*/ 	.byte	0x06
	.zero		1


	//   ....[12]....
        /*0860*/ 	.word	0x000006a0
        /*0864*/ 	.word	0x000000ff
        /*0868*/ 	.word	0x00036878
        /*086c*/ 	.short	0x0100
        /*086e*/ 	.byte	0x06
	.zero		1


	//   ....[13]....
        /*0870*/ 	.word	0x000006b0
        /*0874*/ 	.word	0x000000ff
        /*0878*/ 	.word	0x00036888
        /*087c*/ 	.short	0x0100
        /*087e*/ 	.byte	0x06
	.zero		1


	//   ....[14]....
        /*0880*/ 	.word	0x000007e0
        /*0884*/ 	.word	0x000000ff
        /*0888*/ 	.word	0x00036890
        /*088c*/ 	.short	0x0100
        /*088e*/ 	.byte	0x08
	.zero		1


	//   ....[15]....
        /*0890*/ 	.word	0x000007f0
        /*0894*/ 	.word	0x000000ff
        /*0898*/ 	.word	0x000368a0
        /*089c*/ 	.short	0x0100
        /*089e*/ 	.byte	0x08
	.zero		1


	//   ....[16]....
        /*08a0*/ 	.word	0x00000800
        /*08a4*/ 	.word	0x000000ff
        /*08a8*/ 	.word	0x00036898
        /*08ac*/ 	.short	0x0100
        /*08ae*/ 	.byte	0x08
	.zero		1


	//   ....[17]....
        /*08b0*/ 	.word	0x00000810
        /*08b4*/ 	.word	0x000000ff
        /*08b8*/ 	.word	0x000368a8
        /*08bc*/ 	.short	0x0100
        /*08be*/ 	.byte	0x08
	.zero		1


	//   ....[18]....
        /*08c0*/ 	.word	0x00000940
        /*08c4*/ 	.word	0x000000ff
        /*08c8*/ 	.word	0x000368b0
        /*08cc*/ 	.short	0x0100
        /*08ce*/ 	.byte	0x08
	.zero		1


	//   ....[19]....
        /*08d0*/ 	.word	0x00000950
        /*08d4*/ 	.word	0x000000ff
        /*08d8*/ 	.word	0x000368c0
        /*08dc*/ 	.short	0x0100
        /*08de*/ 	.byte	0x08
	.zero		1


	//   ....[20]....
        /*08e0*/ 	.word	0x00000960
        /*08e4*/ 	.word	0x000000ff
        /*08e8*/ 	.word	0x000368b8
        /*08ec*/ 	.short	0x0100
        /*08ee*/ 	.byte	0x08
	.zero		1


	//   ....[21]....
        /*08f0*/ 	.word	0x00000970
        /*08f4*/ 	.word	0x000000ff
        /*08f8*/ 	.word	0x000368c8
        /*08fc*/ 	.short	0x0100
        /*08fe*/ 	.byte	0x08
	.zero		1


	//   ....[22]....
        /*0900*/ 	.word	0x00003860
        /*0904*/ 	.word	0x0000002b
        /*0908*/ 	.word	0x00036890
        /*090c*/ 	.short	0x010a
        /*090e*/ 	.byte	0x3f
	.zero		1


	//   ....[23]....
        /*0910*/ 	.word	0x00006e70
        /*0914*/ 	.word	0x0000002b
        /*0918*/ 	.word	0x00036890
        /*091c*/ 	.short	0x010a
        /*091e*/ 	.byte	0x3f
	.zero		1


	//   ....[24]....
        /*0920*/ 	.word	0x0000a0f0
        /*0924*/ 	.word	0x0000002b
        /*0928*/ 	.word	0x00036890
        /*092c*/ 	.short	0x010a
        /*092e*/ 	.byte	0x3f
	.zero		1


	//   ....[25]....
        /*0930*/ 	.word	0x0000a4c0
        /*0934*/ 	.word	0x0000002c
        /*0938*/ 	.word	0x00000000
        /*093c*/ 	.short	0x0101
        /*093e*/ 	.byte	0x3f
	.zero		1


	//   ....[26]....
        /*0940*/ 	.word	0x0000a500
        /*0944*/ 	.word	0x0000002b
        /*0948*/ 	.word	0x000368b0
        /*094c*/ 	.short	0x010a
        /*094e*/ 	.byte	0x3f
	.zero		1


	//   ....[27]....
        /*0950*/ 	.word	0x0000ab70
        /*0954*/ 	.word	0x0000002b
        /*0958*/ 	.word	0x00000000
        /*095c*/ 	.short	0x0101
        /*095e*/ 	.byte	0x3f
	.zero		1


	//   ....[28]....
        /*0960*/ 	.word	0x0000b1e0
        /*0964*/ 	.word	0x00000012
        /*0968*/ 	.word	0x00036800
        /*096c*/ 	.short	0x010a
        /*096e*/ 	.byte	0x3f
	.zero		1


	//   ....[29]....
        /*0970*/ 	.word	0x0000b230
        /*0974*/ 	.word	0x00000012
        /*0978*/ 	.word	0x00036800
        /*097c*/ 	.short	0x010a
        /*097e*/ 	.byte	0x3f
	.zero		1


	//   ....[30]....
        /*0980*/ 	.word	0x0000be70
        /*0984*/ 	.word	0x00000012
        /*0988*/ 	.word	0x00036800
        /*098c*/ 	.short	0x010a
        /*098e*/ 	.byte	0x3f
	.zero		1


	//   ....[31]....
        /*0990*/ 	.word	0x0000e700
        /*0994*/ 	.word	0x00000012
        /*0998*/ 	.word	0x00036800
        /*099c*/ 	.short	0x010a
        /*099e*/ 	.byte	0x3f
	.zero		1


	//   ....[32]....
        /*09a0*/ 	.word	0x00010bb0
        /*09a4*/ 	.word	0x00000003
        /*09a8*/ 	.word	0x00036830
        /*09ac*/ 	.short	0x010a
        /*09ae*/ 	.byte	0x3f
	.zero		1


	//   ....[33]....
        /*09b0*/ 	.word	0x00010c30
        /*09b4*/ 	.word	0x00000003
        /*09b8*/ 	.word	0x00036830
        /*09bc*/ 	.short	0x010a
        /*09be*/ 	.byte	0x3f
	.zero		1


	//   ....[34]....
        /*09c0*/ 	.word	0x00014f30
        /*09c4*/ 	.word	0x00000003
        /*09c8*/ 	.word	0x00000000
        /*09cc*/ 	.short	0x0101
        /*09ce*/ 	.byte	0x3f
	.zero		1


	//   ....[35]....
        /*09d0*/ 	.word	0x00015fa0
        /*09d4*/ 	.word	0x0000000d
        /*09d8*/ 	.word	0x00036830
        /*09dc*/ 	.short	0x010a
        /*09de*/ 	.byte	0x3f
	.zero		1


	//   ....[36]....
        /*09e0*/ 	.word	0x00016020
        /*09e4*/ 	.word	0x0000000d
        /*09e8*/ 	.word	0x00036830
        /*09ec*/ 	.short	0x010a
        /*09ee*/ 	.byte	0x3f
	.zero		1


	//   ....[37]....
        /*09f0*/ 	.word	0x00019690
        /*09f4*/ 	.word	0x0000000b
        /*09f8*/ 	.word	0x00036850
        /*09fc*/ 	.short	0x010a
        /*09fe*/ 	.byte	0x3f
	.zero		1


	//   ....[38]....
        /*0a00*/ 	.word	0x000196e0
        /*0a04*/ 	.word	0x0000000b
        /*0a08*/ 	.word	0x00036850
        /*0a0c*/ 	.short	0x010a
        /*0a0e*/ 	.byte	0x3f
	.zero		1


	//   ....[39]....
        /*0a10*/ 	.word	0x0001a630
        /*0a14*/ 	.word	0x0000000f
        /*0a18*/ 	.word	0x00000000
        /*0a1c*/ 	.short	0x0101
        /*0a1e*/ 	.byte	0x3f
	.zero		1


	//   ....[40]....
        /*0a20*/ 	.word	0x0001a6f0
        /*0a24*/ 	.word	0x0000000f
        /*0a28*/ 	.word	0x00000000
        /*0a2c*/ 	.short	0x0101
        /*0a2e*/ 	.byte	0x3f
	.zero		1


	//   ....[41]....
        /*0a30*/ 	.word	0x0001b270
        /*0a34*/ 	.word	0x0000000b
        /*0a38*/ 	.word	0x00036850
        /*0a3c*/ 	.short	0x010a
        /*0a3e*/ 	.byte	0x3f
	.zero		1


	//   ....[42]....
        /*0a40*/ 	.word	0x0001b310
        /*0a44*/ 	.word	0x0000000b
        /*0a48*/ 	.word	0x00036850
        /*0a4c*/ 	.short	0x010a
        /*0a4e*/ 	.byte	0x3f
	.zero		1


	//   ....[43]....
        /*0a50*/ 	.word	0x0001b850
        /*0a54*/ 	.word	0x0000000c
        /*0a58*/ 	.word	0x00000000
        /*0a5c*/ 	.short	0x0101
        /*0a5e*/ 	.byte	0x3f
	.zero		1


	//   ....[44]....
        /*0a60*/ 	.word	0x0001d100
        /*0a64*/ 	.word	0x00000000
        /*0a68*/ 	.word	0x00000000
        /*0a6c*/ 	.short	0x0101
        /*0a6e*/ 	.byte	0x3f
	.zero		1


	//   ....[45]....
        /*0a70*/ 	.word	0x0001f410
        /*0a74*/ 	.word	0x00000009
        /*0a78*/ 	.word	0x00036820
        /*0a7c*/ 	.short	0x010a
        /*0a7e*/ 	.byte	0x3f
	.zero		1


	//   ....[46]....
        /*0a80*/ 	.word	0x0001f4a0
        /*0a84*/ 	.word	0x00000005
        /*0a88*/ 	.word	0x000368a0
        /*0a8c*/ 	.short	0x010a
        /*0a8e*/ 	.byte	0x3f
	.zero		1


	//   ....[47]....
        /*0a90*/ 	.word	0x0001f720
        /*0a94*/ 	.word	0x00000005
        /*0a98*/ 	.word	0x000368c0
        /*0a9c*/ 	.short	0x010a
        /*0a9e*/ 	.byte	0x3f
	.zero		1


	//   ....[48]....
        /*0aa0*/ 	.word	0x0001fac0
        /*0aa4*/ 	.word	0x00000006
        /*0aa8*/ 	.word	0x000368a0
        /*0aac*/ 	.short	0x010a
        /*0aae*/ 	.byte	0x3f
	.zero		1


	//   ....[49]....
        /*0ab0*/ 	.word	0x0001fd20
        /*0ab4*/ 	.word	0x00000006
        /*0ab8*/ 	.word	0x000368c0
        /*0abc*/ 	.short	0x010a
        /*0abe*/ 	.byte	0x3f
	.zero		1


	//   ....[50]....
        /*0ac0*/ 	.word	0x00020c80
        /*0ac4*/ 	.word	0x00000006
        /*0ac8*/ 	.word	0x00036840
        /*0acc*/ 	.short	0x010a
        /*0ace*/ 	.byte	0x3f
	.zero		1


	//   ....[51]....
        /*0ad0*/ 	.word	0x00021240
        /*0ad4*/ 	.word	0x00000007
        /*0ad8*/ 	.word	0x00036820
        /*0adc*/ 	.short	0x010a
        /*0ade*/ 	.byte	0x3f
	.zero		1


	//   ....[52]....
        /*0ae0*/ 	.word	0x00021590
        /*0ae4*/ 	.word	0x00000008
        /*0ae8*/ 	.word	0x00036840
        /*0aec*/ 	.short	0x010a
        /*0aee*/ 	.byte	0x3f
	.zero		1


	//   ....[53]....
        /*0af0*/ 	.word	0x00021890
        /*0af4*/ 	.word	0x00000009
        /*0af8*/ 	.word	0x00000060
        /*0afc*/ 	.short	0x010a
        /*0afe*/ 	.byte	0x3f
	.zero		1


	//   ....[54]....
        /*0b00*/ 	.word	0x00021eb0
        /*0b04*/ 	.word	0x00000002
        /*0b08*/ 	.word	0x00036840
        /*0b0c*/ 	.short	0x010a
        /*0b0e*/ 	.byte	0x3f
	.zero		1


	//   ....[55]....
        /*0b10*/ 	.word	0x000221b0
        /*0b14*/ 	.word	0x00000003
        /*0b18*/ 	.word	0x00000060
        /*0b1c*/ 	.short	0x010a
        /*0b1e*/ 	.byte	0x3f
	.zero		1


	//   ....[56]....
        /*0b20*/ 	.word	0x000226e0
        /*0b24*/ 	.word	0x00000002
        /*0b28*/ 	.word	0x00036840
        /*0b2c*/ 	.short	0x010a
        /*0b2e*/ 	.byte	0x3f
	.zero		1


	//   ....[57]....
        /*0b30*/ 	.word	0x000229f0
        /*0b34*/ 	.word	0x00000002
        /*0b38*/ 	.word	0x00000060
        /*0b3c*/ 	.short	0x010a
        /*0b3e*/ 	.byte	0x3f
	.zero		1


	//   ....[58]....
        /*0b40*/ 	.word	0x00022eb0
        /*0b44*/ 	.word	0x00000003
        /*0b48*/ 	.word	0x00036860
        /*0b4c*/ 	.short	0x010a
        /*0b4e*/ 	.byte	0x3f
	.zero		1


	//   ....[59]....
        /*0b50*/ 	.word	0x00023cc0
        /*0b54*/ 	.word	0x00000000
        /*0b58*/ 	.word	0x00036820
        /*0b5c*/ 	.short	0x010a
        /*0b5e*/ 	.byte	0x3f
	.zero		1


	//   ....[60]....
        /*0b60*/ 	.word	0x00023e90
        /*0b64*/ 	.word	0x00000006
        /*0b68*/ 	.word	0x00000000
        /*0b6c*/ 	.short	0x010a
        /*0b6e*/ 	.byte	0x3f
	.zero		1


	//   ....[61]....
        /*0b70*/ 	.word	0x00023f00
        /*0b74*/ 	.word	0x00000007
        /*0b78*/ 	.word	0x00000000
        /*0b7c*/ 	.short	0x010a
        /*0b7e*/ 	.byte	0x3f
	.zero		1


	//   ....[62]....
        /*0b80*/ 	.word	0x00023f70
        /*0b84*/ 	.word	0x00000004
        /*0b88*/ 	.word	0x00000000
        /*0b8c*/ 	.short	0x010a
        /*0b8e*/ 	.byte	0x3f
	.zero		1


	//   ....[63]....
        /*0b90*/ 	.word	0x00023fa0
        /*0b94*/ 	.word	0x00000003
        /*0b98*/ 	.word	0x00000000
        /*0b9c*/ 	.short	0x010a
        /*0b9e*/ 	.byte	0x3f
	.zero		1


	//   ....[64]....
        /*0ba0*/ 	.word	0x00024000
        /*0ba4*/ 	.word	0x0000002b
        /*0ba8*/ 	.word	0x00036890
        /*0bac*/ 	.short	0x010a
        /*0bae*/ 	.byte	0x3f
	.zero		1


	//   ....[65]....
        /*0bb0*/ 	.word	0x00024050
        /*0bb4*/ 	.word	0x0000002b
        /*0bb8*/ 	.word	0x00036890
        /*0bbc*/ 	.short	0x010a
        /*0bbe*/ 	.byte	0x3f
	.zero		1


	//   ....[66]....
        /*0bc0*/ 	.word	0x000240a0
        /*0bc4*/ 	.word	0x0000002b
        /*0bc8*/ 	.word	0x00036890
        /*0bcc*/ 	.short	0x010a
        /*0bce*/ 	.byte	0x3f
	.zero		1


	//   ....[67]....
        /*0bd0*/ 	.word	0x000240f0
        /*0bd4*/ 	.word	0x0000002b
        /*0bd8*/ 	.word	0x000368b0
        /*0bdc*/ 	.short	0x010a
        /*0bde*/ 	.byte	0x3f
	.zero		1


	//   ....[68]....
        /*0be0*/ 	.word	0x000243c0
        /*0be4*/ 	.word	0x00000012
        /*0be8*/ 	.word	0x00036800
        /*0bec*/ 	.short	0x010a
        /*0bee*/ 	.byte	0x3f
	.zero		1


	//   ....[69]....
        /*0bf0*/ 	.word	0x00024690
        /*0bf4*/ 	.word	0x00000012
        /*0bf8*/ 	.word	0x00036800
        /*0bfc*/ 	.short	0x010a
        /*0bfe*/ 	.byte	0x3f
	.zero		1


	//   ....[70]....
        /*0c00*/ 	.word	0x000246e0
        /*0c04*/ 	.word	0x00000003
        /*0c08*/ 	.word	0x00036830
        /*0c0c*/ 	.short	0x010a
        /*0c0e*/ 	.byte	0x3f
	.zero		1


	//   ....[71]....
        /*0c10*/ 	.word	0x00024730
        /*0c14*/ 	.word	0x0000000d
        /*0c18*/ 	.word	0x00036830
        /*0c1c*/ 	.short	0x010a
        /*0c1e*/ 	.byte	0x3f
	.zero		1


	//   ....[72]....
        /*0c20*/ 	.word	0x00024780
        /*0c24*/ 	.word	0x0000000b
        /*0c28*/ 	.word	0x00036850
        /*0c2c*/ 	.short	0x010a
        /*0c2e*/ 	.byte	0x3f
	.zero		1


	//   ....[73]....
        /*0c30*/ 	.word	0x000247d0
        /*0c34*/ 	.word	0x0000000b
        /*0c38*/ 	.word	0x00036850
        /*0c3c*/ 	.short	0x010a
        /*0c3e*/ 	.byte	0x3f
	.zero		1


	//   ....[74]....
        /*0c40*/ 	.word	0x00024970
        /*0c44*/ 	.word	0x00000009
        /*0c48*/ 	.word	0x00036820
        /*0c4c*/ 	.short	0x010a
        /*0c4e*/ 	.byte	0x3f
	.zero		1


	//   ....[75]....
        /*0c50*/ 	.word	0x000249c0
        /*0c54*/ 	.word	0x00000005
        /*0c58*/ 	.word	0x000368a0
        /*0c5c*/ 	.short	0x010a
        /*0c5e*/ 	.byte	0x3f
	.zero		1


	//   ....[76]....
        /*0c60*/ 	.word	0x00024a10
        /*0c64*/ 	.word	0x00000005
        /*0c68*/ 	.word	0x000368c0
        /*0c6c*/ 	.short	0x010a
        /*0c6e*/ 	.byte	0x3f
	.zero		1


	//   ....[77]....
        /*0c70*/ 	.word	0x00024a60
        /*0c74*/ 	.word	0x00000006
        /*0c78*/ 	.word	0x000368a0
        /*0c7c*/ 	.short	0x010a
        /*0c7e*/ 	.byte	0x3f
	.zero		1


	//   ....[78]....
        /*0c80*/ 	.word	0x00024ab0
        /*0c84*/ 	.word	0x00000006
        /*0c88*/ 	.word	0x000368c0
        /*0c8c*/ 	.short	0x010a
        /*0c8e*/ 	.byte	0x3f
	.zero		1


	//   ....[79]....
        /*0c90*/ 	.word	0x00024c50
        /*0c94*/ 	.word	0x00000006
        /*0c98*/ 	.word	0x00036840
        /*0c9c*/ 	.short	0x010a
        /*0c9e*/ 	.byte	0x3f
	.zero		1


	//   ....[80]....
        /*0ca0*/ 	.word	0x00024cd0
        /*0ca4*/ 	.word	0x00000006
        /*0ca8*/ 	.word	0x00036820
        /*0cac*/ 	.short	0x010a
        /*0cae*/ 	.byte	0x3f
	.zero		1


	//   ....[81]....
        /*0cb0*/ 	.word	0x00024d20
        /*0cb4*/ 	.word	0x00000008
        /*0cb8*/ 	.word	0x00036840
        /*0cbc*/ 	.short	0x010a
        /*0cbe*/ 	.byte	0x3f
	.zero		1


	//   ....[82]....
        /*0cc0*/ 	.word	0x00024d70
        /*0cc4*/ 	.word	0x00000009
        /*0cc8*/ 	.word	0x00000060
        /*0ccc*/ 	.short	0x010a
        /*0cce*/ 	.byte	0x3f
	.zero		1


	//   ....[83]....
        /*0cd0*/ 	.word	0x00024dc0
        /*0cd4*/ 	.word	0x00000002
        /*0cd8*/ 	.word	0x00036840
        /*0cdc*/ 	.short	0x010a
        /*0cde*/ 	.byte	0x3f
	.zero		1


	//   ....[84]....
        /*0ce0*/ 	.word	0x00024e10
        /*0ce4*/ 	.word	0x00000003
        /*0ce8*/ 	.word	0x00000060
        /*0cec*/ 	.short	0x010a
        /*0cee*/ 	.byte	0x3f
	.zero		1


	//   ....[85]....
        /*0cf0*/ 	.word	0x00024e60
        /*0cf4*/ 	.word	0x00000002
        /*0cf8*/ 	.word	0x00036840
        /*0cfc*/ 	.short	0x010a
        /*0cfe*/ 	.byte	0x3f
	.zero		1


	//   ....[86]....
        /*0d00*/ 	.word	0x00024eb0
        /*0d04*/ 	.word	0x00000002
        /*0d08*/ 	.word	0x00000060
        /*0d0c*/ 	.short	0x010a
        /*0d0e*/ 	.byte	0x3f
	.zero		1


	//   ....[87]....
        /*0d10*/ 	.word	0x00024f00
        /*0d14*/ 	.word	0x00000003
        /*0d18*/ 	.word	0x00036860
        /*0d1c*/ 	.short	0x010a
        /*0d1e*/ 	.byte	0x3f
	.zero		1


	//   ....[88]....
        /*0d20*/ 	.word	0x000258b0
        /*0d24*/ 	.word	0x00000000
        /*0d28*/ 	.word	0x00036820
        /*0d2c*/ 	.short	0x010a
        /*0d2e*/ 	.byte	0x3f
	.zero		1


	//   ....[89]....
        /*0d30*/ 	.word	0x00025a50
        /*0d34*/ 	.word	0x00000006
        /*0d38*/ 	.word	0x00000000
        /*0d3c*/ 	.short	0x010a
        /*0d3e*/ 	.byte	0x3f
	.zero		1


	//   ....[90]....
        /*0d40*/ 	.word	0x00025aa0
        /*0d44*/ 	.word	0x00000007
        /*0d48*/ 	.word	0x00000000
        /*0d4c*/ 	.short	0x010a
        /*0d4e*/ 	.byte	0x3f
	.zero		1


	//   ....[91]....
        /*0d50*/ 	.word	0x00025af0
        /*0d54*/ 	.word	0x00000004
        /*0d58*/ 	.word	0x00000000
        /*0d5c*/ 	.short	0x010a
        /*0d5e*/ 	.byte	0x3f
	.zero		1


	//----- nvinfo : EIATTR_NUM_MBARRIERS
	.align		4
.L_187:
        /*0d60*/ 	.byte	0x03, 0x38
        /*0d62*/ 	.short	0x0016


	//----- nvinfo : EIATTR_EXIT_INSTR_OFFSETS
	.align		4
        /*0d64*/ 	.byte	0x04, 0x1c
        /*0d66*/ 	.short	(.L_189 - .L_188)


	//   ....[0]....
.L_188:
        /*0d68*/ 	.word	0x00023ff0


	//----- nvinfo : EIATTR_MAX_THREADS
	.align		4
.L_189:
        /*0d6c*/ 	.byte	0x04, 0x05
        /*0d6e*/ 	.short	(.L_191 - .L_190)
.L_190:
        /*0d70*/ 	.word	0x00000180
        /*0d74*/ 	.word	0x00000001
        /*0d78*/ 	.word	0x00000001


	//----- nvinfo : EIATTR_CRS_STACK_SIZE
	.align		4
.L_191:
        /*0d7c*/ 	.byte	0x04, 0x1e
        /*0d7e*/ 	.short	(.L_193 - .L_192)
.L_192:
        /*0d80*/ 	.word	0x00000000


	//----- nvinfo : EIATTR_CBANK_PARAM_SIZE
	.align		4
.L_193:
        /*0d84*/ 	.byte	0x03, 0x19
        /*0d86*/ 	.short	0x0a70


	//----- nvinfo : EIATTR_PARAM_CBANK
	.align		4
        /*0d88*/ 	.byte	0x04, 0x0a
        /*0d8a*/ 	.short	(.L_195 - .L_194)
	.align		4
.L_194:
        /*0d8c*/ 	.word	index@(.nv.constant0._ZN7cutlass13device_kernelIN5flash11enable_sm90INS1_16FlashAttnFwdSm90INS1_25CollectiveMainloopFwdSm90ILi2EN4cute5tupleIJNS5_1CILi1EEES8_S8_EEENS6_IJNS7_ILi128EEENS7_ILi112EEENS7_ILi192EEEEEELi192ENS_10bfloat16_tEfNS_4arch4Sm90ELb0ELb0ELb0ELb1ELb0ELb1ELb0ELb1ELb1ELb0ELb0ELb0EEENS1_21CollectiveEpilogueFwdINS6_IJSA_SC_SB_EEES9_SE_SG_Li256ELb1ELb0ELb0ELb0EEENS1_36VarlenDynamicPersistentTileSchedulerILi128ELi112ELi256ELi32ELb0ELb0ELb1ELb0ELb1ELb1EEEEEEEEEvNT_6ParamsE)
        /*0d90*/ 	.short	0x0210
        /*0d92*/ 	.short	0x0a70


	//----- nvinfo : EIATTR_SW_WAR
	.align		4
.L_195:
        /*0d94*/ 	.byte	0x04, 0x36
        /*0d96*/ 	.short	(.L_197 - .L_196)
.L_196:
        /*0d98*/ 	.word	0x00000008
.L_197:


//--------------------- .nv.info._ZN7cutlass13device_kernelIN5flash11enable_sm90INS1_16FlashAttnFwdSm90INS1_25CollectiveMainloopFwdSm90ILi2EN4cute5tupleIJNS5_1CILi1EEES8_S8_EEENS6_IJNS7_ILi128EEENS7_ILi96EEENS7_ILi192EEEEEELi192ENS_10bfloat16_tEfNS_4arch4Sm90ELb0ELb1ELb0ELb0ELb0ELb0ELb0ELb1ELb1ELb0ELb0ELb0EEENS1_21CollectiveEpilogueFwdINS6_IJSA_SC_SB_EEES9_SE_SG_Li256ELb0ELb0ELb0ELb0EEENS1_30DynamicPersistentTileSchedulerILi256ELi32ELb0ELb0ELb1EEEEEEEEEvNT_6ParamsE --------------------------
	.section	.nv.info._ZN7cutlass13device_kernelIN5flash11enable_sm90INS1_16FlashAttnFwdSm90INS1_25CollectiveMainloopFwdSm90ILi2EN4cute5tupleIJNS5_1CILi1EEES8_S8_EEENS6_IJNS7_ILi128EEENS7_ILi96EEENS7_ILi192EEEEEELi192ENS_10bfloat16_tEfNS_4arch4Sm90ELb0ELb1ELb0ELb0ELb0ELb0ELb0ELb1ELb1ELb0ELb0ELb0EEENS1_21CollectiveEpilogueFwdINS6_IJSA_SC_SB_EEES9_SE_SG_Li256ELb0ELb0ELb0ELb0EEENS1_30DynamicPersistentTileSchedulerILi256ELi32ELb0ELb0ELb1EEEEEEEEEvNT_6ParamsE,"",@"SHT_CUDA_INFO"
	.sectionflags	@""
	.align	4


	//----- nvinfo : EIATTR_CUDA_API_VERSION
	.align		4
        /*0000*/ 	.byte	0x04, 0x37
        /*0002*/ 	.short	(.L_199 - .L_198)
.L_198:
        /*0004*/ 	.word	0x00000082


	//----- nvinfo : EIATTR_KPARAM_INFO
	.align		4
.L_199:
        /*0008*/ 	.byte	0x04, 0x17
        /*000a*/ 	.short	(.L_201 - .L_200)
.L_200:
        /*000c*/ 	.word	0x00000000
        /*0010*/ 	.short	0x0000
        /*0012*/ 	.short	0x0070
        /*0014*/ 	.byte	0x00, 0xf0, 0x01, 0x2e


	//----- nvinfo : EIATTR_SPARSE_MMA_MASK
	.align		4
.L_201:
        /*0018*/ 	.byte	0x03, 0x50
        /*001a*/ 	.short	0x0000


	//----- nvinfo : EIATTR_MAXREG_COUNT
	.align		4
        /*001c*/ 	.byte	0x03, 0x1b
        /*001e*/ 	.short	0x00a8


	//----- nvinfo : EIATTR_NUM_BARRIERS
	.align		4
        /*0020*/ 	.byte	0x02, 0x4c
        /*0022*/ 	.byte	0x09
	.zero		1


	//----- nvinfo : EIATTR_EXTERNS
	.align		4
        /*0024*/ 	.byte	0x04, 0x0f
        /*0026*/ 	.short	(.L_203 - .L_202)


	//   ....[0]....
	.align		4
.L_202:
        /*0028*/ 	.word	index@(__assertfail)


	//----- nvinfo : EIATTR_ANNOTATIONS
	.align		4
.L_203:
        /*002c*/ 	.byte	0x04, 0x55
        /*002e*/ 	.short	(.L_205 - .L_204)


	//   ....[0]....
.L_204:
        /*0030*/ 	.word	0x00000001
        /*0034*/ 	.byte	0x80, 0x09, 0x00, 0x00, 0x01, 0x00, 0x00, 0x00, 0x50, 0x0a, 0x00, 0x00, 0x01, 0x00, 0x00, 0x00
        /*0044*/ 	.byte	0xf0, 0x20, 0x01, 0x00


	//----- nvinfo : EIATTR_MERCURY_ISA_VERSION
	.align		4
.L_205:
        /*0048*/ 	.byte	0x03, 0x5f
        /*004a*/ 	.short	0x0101


	//----- nvinfo : EIATTR_INT_WARP_WIDE_INSTR_OFFSETS
	.align		4
        /*004c*/ 	.byte	0x04, 0x31
        /*004e*/ 	.short	(.L_207 - .L_206)


	//   ....[0]....
.L_206:
        /*0050*/ 	.word	0x00000190


	//   ....[1]....
        /*0054*/ 	.word	0x000001c0


	//   ....[2]....
        /*0058*/ 	.word	0x000001d0


	//   ....[3]....
        /*005c*/ 	.word	0x0000f690


	//   ....[4]....
        /*0060*/ 	.word	0x0000f720


	//   ....[5]....
        /*0064*/ 	.word	0x0000fc90


	//   ....[6]....
        /*0068*/ 	.word	0x00011aa0


	//   ....[7]....
        /*006c*/ 	.word	0x00011b30


	//----- nvinfo : EIATTR_COOP_GROUP_MASK_REGIDS
	.align		4
.L_207:
        /*0070*/ 	.byte	0x04, 0x29
        /*0072*/ 	.short	(.L_209 - .L_208)


	//   ....[0]....
.L_208:
        /*0074*/ 	.word	0xffffffff


	//   ....[1]....
        /*0078*/ 	.word	0xffffffff


	//   ....[2]....
        /*007c*/ 	.word	0xffffffff


	//   ....[3]....
        /*0080*/ 	.word	0xffffffff


	//   ....[4]....
        /*0084*/ 	.word	0xffffffff


	//   ....[5]....
        /*0088*/ 	.word	0xffffffff


	//   ....[6]....
        /*008c*/ 	.word	0xffffffff


	//   ....[7]....
        /*0090*/ 	.word	0xffffffff


	//   ....[8]....
        /*0094*/ 	.word	0xffffffff


	//   ....[9]....
        /*0098*/ 	.word	0xffffffff


	//   ....[10]....
        /*009c*/ 	.word	0xffffffff


	//   ....[11]....
        /*00a0*/ 	.word	0xffffffff


	//   ....[12]....
        /*00a4*/ 	.word	0xffffffff


	//   ....[13]....
        /*00a8*/ 	.word	0xffffffff


	//   ....[14]....
        /*00ac*/ 	.word	0xffffffff


	//   ....[15]....
        /*00b0*/ 	.word	0xffffffff


	//   ....[16]....
        /*00b4*/ 	.word	0xffffffff


	//   ....[17]....
        /*00b8*/ 	.word	0xffffffff


	//   ....[18]....
        /*00bc*/ 	.word	0xffffffff


	//   ....[19]....
        /*00c0*/ 	.word	0xffffffff


	//   ....[20]....
        /*00c4*/ 	.word	0xffffffff


	//   ....[21]....
        /*00c8*/ 	.word	0xffffffff


	//   ....[22]....
        /*00cc*/ 	.word	0xffffffff


	//   ....[23]....
        /*00d0*/ 	.word	0xffffffff


	//   ....[24]....
        /*00d4*/ 	.word	0xffffffff


	//   ....[25]....
        /*00d8*/ 	.word	0xffffffff


	//   ....[26]....
        /*00dc*/ 	.word	0xffffffff


	//   ....[27]....
        /*00e0*/ 	.word	0xffffffff


	//   ....[28]....
        /*00e4*/ 	.word	0xffffffff


	//   ....[29]....
        /*00e8*/ 	.word	0xffffffff


	//   ....[30]....
        /*00ec*/ 	.word	0xffffffff


	//   ....[31]....
        /*00f0*/ 	.word	0xffffffff


	//   ....[32]....
        /*00f4*/ 	.word	0x0500000f


	//   ....[33]....
        /*00f8*/ 	.word	0x0500000f


	//----- nvinfo : EIATTR_COOP_GROUP_INSTR_OFFSETS
	.align		4
.L_209:
        /*00fc*/ 	.byte	0x04, 0x28
        /*00fe*/ 	.short	(.L_211 - .L_210)


	//   ....[0]....
.L_210:
        /*0100*/ 	.word	0x00000060


	//   ....[1]....
        /*0104*/ 	.word	0x000001a0


	//   ....[2]....
        /*0108*/ 	.word	0x000001f0


	//   ....[3]....
        /*010c*/ 	.word	0x000003e0


	//   ....[4]....
        /*0110*/ 	.word	0x00000540


	//   ....[5]....
        /*0114*/ 	.word	0x00000660


	//   ....[6]....
        /*0118*/ 	.word	0x000007c0


	//   ....[7]....
        /*011c*/ 	.word	0x00001870


	//   ....[8]....
        /*0120*/ 	.word	0x00003230


	//   ....[9]....
        /*0124*/ 	.word	0x00003340


	//   ....[10]....
        /*0128*/ 	.word	0x000038d0


	//   ....[11]....
        /*012c*/ 	.word	0x00003960


	//   ....[12]....
        /*0130*/ 	.word	0x000065a0


	//   ....[13]....
        /*0134*/ 	.word	0x000066c0


	//   ....[14]....
        /*0138*/ 	.word	0x00006c70


	//   ....[15]....
        /*013c*/ 	.word	0x00006cd0


	//   ....[16]....
        /*0140*/ 	.word	0x00008720


	//   ....[17]....
        /*0144*/ 	.word	0x00008820


	//   ....[18]....
        /*0148*/ 	.word	0x00008d80


	//   ....[19]....
        /*014c*/ 	.word	0x00008e00


	//   ....[20]....
        /*0150*/ 	.word	0x0000b580


	//   ....[21]....
        /*0154*/ 	.word	0x0000b690


	//   ....[22]....
        /*0158*/ 	.word	0x0000bc10


	//   ....[23]....
        /*015c*/ 	.word	0x0000bc70


	//   ....[24]....
        /*0160*/ 	.word	0x0000ccf0


	//   ....[25]....
        /*0164*/ 	.word	0x0000cd30


	//   ....[26]....
        /*0168*/ 	.word	0x0000ce30


	//   ....[27]....
        /*016c*/ 	.word	0x0000ce50


	//   ....[28]....
        /*0170*/ 	.word	0x0000e230


	//   ....[29]....
        /*0174*/ 	.word	0x0000ede0


	//   ....[30]....
        /*0178*/ 	.word	0x00011ec0


	//   ....[31]....
        /*017c*/ 	.word	0x00012090


	//   ....[32]....
        /*0180*/ 	.word	0x000126e0


	//   ....[33]....
        /*0184*/ 	.word	0x00012ac0


	//----- nvinfo : EIATTR_REG_RECONFIG
	.align		4
.L_211:
        /*0188*/ 	.byte	0x01, 0x54
	.zero		2


	//----- nvinfo : EIATTR_SYSCALL_OFFSETS
	.align		4
        /*018c*/ 	.byte	0x04, 0x46
        /*018e*/ 	.short	(.L_213 - .L_212)


	//   ....[0]....
.L_212:
        /*0190*/ 	.word	0x00001a20


	//   ....[1]....
        /*0194*/ 	.word	0x0000f8b0


	//   ....[2]....
        /*0198*/ 	.word	0x0000f9f0


	//   ....[3]....
        /*019c*/ 	.word	0x0000fae0


	//----- nvinfo : EIATTR_MBARRIER_INSTR_OFFSETS
	.align		4
.L_213:
        /*01a0*/ 	.byte	0x04, 0x39
        /*01a2*/ 	.short	(.L_215 - .L_214)


	//   ....[0]....
.L_214:
        /*01a4*/ 	.word	0x00000290
        /*01a8*/ 	.word	0x000000ff
        /*01ac*/ 	.word	0x00030800
        /*01b0*/ 	.short	0x0100
        /*01b2*/ 	.byte	0x06
	.zero		1


	//   ....[1]....
        /*01b4*/ 	.word	0x000002a0
        /*01b8*/ 	.word	0x000000ff
        /*01bc*/ 	.word	0x00030820
        /*01c0*/ 	.short	0x0100
        /*01c2*/ 	.byte	0x06
	.zero		1


	//   ....[2]....
        /*01c4*/ 	.word	0x00000390
        /*01c8*/ 	.word	0x000000ff
        /*01cc*/ 	.word	0x00030830
        /*01d0*/ 	.short	0x0100
        /*01d2*/ 	.byte	0x08
	.zero		1


	//   ....[3]....
        /*01d4*/ 	.word	0x000003a0
        /*01d8*/ 	.word	0x000000ff
        /*01dc*/ 	.word	0x00030840
        /*01e0*/ 	.short	0x0100
        /*01e2*/ 	.byte	0x08
	.zero		1


	//   ....[4]....
        /*01e4*/ 	.word	0x000003b0
        /*01e8*/ 	.word	0x000000ff
        /*01ec*/ 	.word	0x00030838
        /*01f0*/ 	.short	0x0100
        /*01f2*/ 	.byte	0x08
	.zero		1


	//   ....[5]....
        /*01f4*/ 	.word	0x000003c0
        /*01f8*/ 	.word	0x000000ff
        /*01fc*/ 	.word	0x00030848
        /*0200*/ 	.short	0x0100
        /*0202*/ 	.byte	0x08
	.zero		1


	//   ....[6]....
        /*0204*/ 	.word	0x000004f0
        /*0208*/ 	.word	0x000000ff
        /*020c*/ 	.word	0x00030850
        /*0210*/ 	.short	0x0100
        /*0212*/ 	.byte	0x08
	.zero		1


	//   ....[7]....
        /*0214*/ 	.word	0x00000500
        /*0218*/ 	.word	0x000000ff
        /*021c*/ 	.word	0x00030860
        /*0220*/ 	.short	0x0100
        /*0222*/ 	.byte	0x08
	.zero		1


	//   ....[8]....
        /*0224*/ 	.word	0x00000510
        /*0228*/ 	.word	0x000000ff
        /*022c*/ 	.word	0x00030858
        /*0230*/ 	.short	0x0100
        /*0232*/ 	.byte	0x08
	.zero		1


	//   ....[9]....
        /*0234*/ 	.word	0x00000520
        /*0238*/ 	.word	0x000000ff
        /*023c*/ 	.word	0x00030868
        /*0240*/ 	.short	0x0100
        /*0242*/ 	.byte	0x08
	.zero		1


	//   ....[10]....
        /*0244*/ 	.word	0x00000610
        /*0248*/ 	.word	0x000000ff
        /*024c*/ 	.word	0x00030870
        /*0250*/ 	.short	0x0100
        /*0252*/ 	.byte	0x06
	.zero		1


	//   ....[11]....
        /*0254*/ 	.word	0x00000620
        /*0258*/ 	.word	0x000000ff
        /*025c*/ 	.word	0x00030880
        /*0260*/ 	.short	0x0100
        /*0262*/ 	.byte	0x06
	.zero		1


	//   ....[12]....
        /*0264*/ 	.word	0x00000630
        /*0268*/ 	.word	0x000000ff
        /*026c*/ 	.word	0x00030878
        /*0270*/ 	.short	0x0100
        /*0272*/ 	.byte	0x06
	.zero		1


	//   ....[13]....
        /*0274*/ 	.word	0x00000640
        /*0278*/ 	.word	0x000000ff
        /*027c*/ 	.word	0x00030888
        /*0280*/ 	.short	0x0100
        /*0282*/ 	.byte	0x06
	.zero		1


	//   ....[14]....
        /*0284*/ 	.word	0x00000770
        /*0288*/ 	.word	0x000000ff
        /*028c*/ 	.word	0x00030890
        /*0290*/ 	.short	0x0100
        /*0292*/ 	.byte	0x08
	.zero		1


	//   ....[15]....
        /*0294*/ 	.word	0x00000780
        /*0298*/ 	.word	0x000000ff
        /*029c*/ 	.word	0x000308a0
        /*02a0*/ 	.short	0x0100
        /*02a2*/ 	.byte	0x08
	.zero		1


	//   ....[16]....
        /*02a4*/ 	.word	0x00000790
        /*02a8*/ 	.word	0x000000ff
        /*02ac*/ 	.word	0x00030898
        /*02b0*/ 	.short	0x0100
        /*02b2*/ 	.byte	0x08
	.zero		1


	//   ....[17]....
        /*02b4*/ 	.word	0x000007a0
        /*02b8*/ 	.word	0x000000ff
        /*02bc*/ 	.word	0x000308a8
        /*02c0*/ 	.short	0x0100
        /*02c2*/ 	.byte	0x08
	.zero		1


	//   ....[18]....
        /*02c4*/ 	.word	0x000008d0
        /*02c8*/ 	.word	0x000000ff
        /*02cc*/ 	.word	0x000308b0
        /*02d0*/ 	.short	0x0100
        /*02d2*/ 	.byte	0x08
	.zero		1


	//   ....[19]....
        /*02d4*/ 	.word	0x000008e0
        /*02d8*/ 	.word	0x000000ff
        /*02dc*/ 	.word	0x000308c0
        /*02e0*/ 	.short	0x0100
        /*02e2*/ 	.byte	0x08
	.zero		1


	//   ....[20]....
        /*02e4*/ 	.word	0x000008f0
        /*02e8*/ 	.word	0x000000ff
        /*02ec*/ 	.word	0x000308b8
        /*02f0*/ 	.short	0x0100
        /*02f2*/ 	.byte	0x08
	.zero		1


	//   ....[21]....
        /*02f4*/ 	.word	0x00000900
        /*02f8*/ 	.word	0x000000ff
        /*02fc*/ 	.word	0x000308c8
        /*0300*/ 	.short	0x0100
        /*0302*/ 	.byte	0x08
	.zero		1


	//   ....[22]....
        /*0304*/ 	.word	0x00001ac0
        /*0308*/ 	.word	0x000000ff
        /*030c*/ 	.word	0x00030800
        /*0310*/ 	.short	0x010a
        /*0312*/ 	.byte	0x25
	.zero		1


	//   ....[23]....
        /*0314*/ 	.word	0x00001b40
        /*0318*/ 	.word	0x00000003
        /*031c*/ 	.word	0x00030830
        /*0320*/ 	.short	0x010a
        /*0322*/ 	.byte	0x3f
	.zero		1


	//   ....[24]....
        /*0324*/ 	.word	0x00001bc0
        /*0328*/ 	.word	0x00000003
        /*032c*/ 	.word	0x00030830
        /*0330*/ 	.short	0x010a
        /*0332*/ 	.byte	0x3f
	.zero		1


	//   ....[25]....
        /*0334*/ 	.word	0x000022f0
        /*0338*/ 	.word	0x00000000
        /*033c*/ 	.word	0x00000000
        /*0340*/ 	.short	0x0101
        /*0342*/ 	.byte	0x3f
	.zero		1


	//   ....[26]....
        /*0344*/ 	.word	0x000047e0
        /*0348*/ 	.word	0x000000ff
        /*034c*/ 	.word	0x00030830
        /*0350*/ 	.short	0x010a
        /*0352*/ 	.byte	0x26
	.zero		1


	//   ....[27]....
        /*0354*/ 	.word	0x00004820
        /*0358*/ 	.word	0x000000ff
        /*035c*/ 	.word	0x00030830
        /*0360*/ 	.short	0x010a
        /*0362*/ 	.byte	0x26
	.zero		1


	//   ....[28]....
        /*0364*/ 	.word	0x000052c0
        /*0368*/ 	.word	0x000000ff
        /*036c*/ 	.word	0x00030850
        /*0370*/ 	.short	0x010a
        /*0372*/ 	.byte	0x06
	.zero		1


	//   ....[29]....
        /*0374*/ 	.word	0x00005300
        /*0378*/ 	.word	0x000000ff
        /*037c*/ 	.word	0x00030850
        /*0380*/ 	.short	0x010a
        /*0382*/ 	.byte	0x06
	.zero		1


	//   ....[30]....
        /*0384*/ 	.word	0x00005620
        /*0388*/ 	.word	0x00000000
        /*038c*/ 	.word	0x00000000
        /*0390*/ 	.short	0x0101
        /*0392*/ 	.byte	0x3f
	.zero		1


	//   ....[31]....
        /*0394*/ 	.word	0x00007230
        /*0398*/ 	.word	0x0000008c
        /*039c*/ 	.word	0x00000000
        /*03a0*/ 	.short	0x0101
        /*03a2*/ 	.byte	0x3f
	.zero		1


	//   ....[32]....
        /*03a4*/ 	.word	0x00007960
        /*03a8*/ 	.word	0x000000ff
        /*03ac*/ 	.word	0x00030830
        /*03b0*/ 	.short	0x010a
        /*03b2*/ 	.byte	0x06
	.zero		1


	//   ....[33]....
        /*03b4*/ 	.word	0x000079a0
        /*03b8*/ 	.word	0x000000ff
        /*03bc*/ 	.word	0x00030830
        /*03c0*/ 	.short	0x010a
        /*03c2*/ 	.byte	0x06
	.zero		1


	//   ....[34]....
        /*03c4*/ 	.word	0x00008440
        /*03c8*/ 	.word	0x000000ff
        /*03cc*/ 	.word	0x00030850
        /*03d0*/ 	.short	0x010a
        /*03d2*/ 	.byte	0x0b
	.zero		1


	//   ....[35]....
        /*03d4*/ 	.word	0x00008480
        /*03d8*/ 	.word	0x000000ff
        /*03dc*/ 	.word	0x00030850
        /*03e0*/ 	.short	0x010a
        /*03e2*/ 	.byte	0x0b
	.zero		1


	//   ....[36]....
        /*03e4*/ 	.word	0x000092c0
        /*03e8*/ 	.word	0x0000007f
        /*03ec*/ 	.word	0x00000000
        /*03f0*/ 	.short	0x0101
        /*03f2*/ 	.byte	0x3f
	.zero		1


	//   ....[37]....
        /*03f4*/ 	.word	0x00009360
        /*03f8*/ 	.word	0x0000007f
        /*03fc*/ 	.word	0x00000000
        /*0400*/ 	.short	0x0101
        /*0402*/ 	.byte	0x3f
	.zero		1


	//   ....[38]....
        /*0404*/ 	.word	0x000097c0
        /*0408*/ 	.word	0x000000ff
        /*040c*/ 	.word	0x00030830
        /*0410*/ 	.short	0x010a
        /*0412*/ 	.byte	0x06
	.zero		1


	//   ....[39]....
        /*0414*/ 	.word	0x00009800
        /*0418*/ 	.word	0x000000ff
        /*041c*/ 	.word	0x00030830
        /*0420*/ 	.short	0x010a
        /*0422*/ 	.byte	0x06
	.zero		1


	//   ....[40]....
        /*0424*/ 	.word	0x0000a2a0
        /*0428*/ 	.word	0x000000ff
        /*042c*/ 	.word	0x00030850
        /*0430*/ 	.short	0x010a
        /*0432*/ 	.byte	0x0a
	.zero		1


	//   ....[41]....
        /*0434*/ 	.word	0x0000a2e0
        /*0438*/ 	.word	0x000000ff
        /*043c*/ 	.word	0x00030850
        /*0440*/ 	.short	0x010a
        /*0442*/ 	.byte	0x0a
	.zero		1


	//   ....[42]....
        /*0444*/ 	.word	0x0000a620
        /*0448*/ 	.word	0x00000000
        /*044c*/ 	.word	0x00000000
        /*0450*/ 	.short	0x0101
        /*0452*/ 	.byte	0x3f
	.zero		1


	//   ....[43]....
        /*0454*/ 	.word	0x0000c230
        /*0458*/ 	.word	0x0000008b
        /*045c*/ 	.word	0x00000000
        /*0460*/ 	.short	0x0101
        /*0462*/ 	.byte	0x3f
	.zero		1


	//   ....[44]....
        /*0464*/ 	.word	0x0000cc60
        /*0468*/ 	.word	0x000000ff
        /*046c*/ 	.word	0x00030850
        /*0470*/ 	.short	0x010a
        /*0472*/ 	.byte	0x05
	.zero		1


	//   ....[45]....
        /*0474*/ 	.word	0x0000cca0
        /*0478*/ 	.word	0x000000ff
        /*047c*/ 	.word	0x00030850
        /*0480*/ 	.short	0x010a
        /*0482*/ 	.byte	0x05
	.zero		1


	//   ....[46]....
        /*0484*/ 	.word	0x0000d150
        /*0488*/ 	.word	0x00000004
        /*048c*/ 	.word	0x00000000
        /*0490*/ 	.short	0x0101
        /*0492*/ 	.byte	0x3f
	.zero		1


	//   ....[47]....
        /*0494*/ 	.word	0x0000e410
        /*0498*/ 	.word	0x000000ff
        /*049c*/ 	.word	0x00000000
        /*04a0*/ 	.short	0x0101
        /*04a2*/ 	.byte	0x05
	.zero		1


	//   ....[48]....
        /*04a4*/ 	.word	0x0000ff60
        /*04a8*/ 	.word	0x00000008
        /*04ac*/ 	.word	0x00030840
        /*04b0*/ 	.short	0x010a
        /*04b2*/ 	.byte	0x3f
	.zero		1


	//   ....[49]....
        /*04b4*/ 	.word	0x000103f0
        /*04b8*/ 	.word	0x000000ff
        /*04bc*/ 	.word	0x00030820
        /*04c0*/ 	.short	0x010a
        /*04c2*/ 	.byte	0x26
	.zero		1


	//   ....[50]....
        /*04c4*/ 	.word	0x000106d0
        /*04c8*/ 	.word	0x00000003
        /*04cc*/ 	.word	0x00030840
        /*04d0*/ 	.short	0x010a
        /*04d2*/ 	.byte	0x3f
	.zero		1


	//   ....[51]....
        /*04d4*/ 	.word	0x00010940
        /*04d8*/ 	.word	0x00000002
        /*04dc*/ 	.word	0x00000060
        /*04e0*/ 	.short	0x010a
        /*04e2*/ 	.byte	0x3f
	.zero		1


	//   ....[52]....
        /*04e4*/ 	.word	0x00010e60
        /*04e8*/ 	.word	0x00000003
        /*04ec*/ 	.word	0x00030840
        /*04f0*/ 	.short	0x010a
        /*04f2*/ 	.byte	0x3f
	.zero		1


	//   ....[53]....
        /*04f4*/ 	.word	0x000110d0
        /*04f8*/ 	.word	0x00000002
        /*04fc*/ 	.word	0x00000060
        /*0500*/ 	.short	0x010a
        /*0502*/ 	.byte	0x3f
	.zero		1


	//   ....[54]....
        /*0504*/ 	.word	0x00011520
        /*0508*/ 	.word	0x00000002
        /*050c*/ 	.word	0x00030840
        /*0510*/ 	.short	0x010a
        /*0512*/ 	.byte	0x3f
	.zero		1


	//   ....[55]....
        /*0514*/ 	.word	0x000117c0
        /*0518*/ 	.word	0x00000002
        /*051c*/ 	.word	0x00000060
        /*0520*/ 	.short	0x010a
        /*0522*/ 	.byte	0x3f
	.zero		1


	//   ....[56]....
        /*0524*/ 	.word	0x00011bd0
        /*0528*/ 	.word	0x00000003
        /*052c*/ 	.word	0x00030860
        /*0530*/ 	.short	0x010a
        /*0532*/ 	.byte	0x3f
	.zero		1


	//   ....[57]....
        /*0534*/ 	.word	0x00012040
        /*0538*/ 	.word	0x00000007
        /*053c*/ 	.word	0x00030820
        /*0540*/ 	.short	0x010a
        /*0542*/ 	.byte	0x3f
	.zero		1


	//   ....[58]....
        /*0544*/ 	.word	0x000121b0
        /*0548*/ 	.word	0x00000005
        /*054c*/ 	.word	0x00000000
        /*0550*/ 	.short	0x010a
        /*0552*/ 	.byte	0x3f
	.zero		1


	//   ....[59]....
        /*0554*/ 	.word	0x00012220
        /*0558*/ 	.word	0x00000003
        /*055c*/ 	.word	0x00000000
        /*0560*/ 	.short	0x010a
        /*0562*/ 	.byte	0x3f
	.zero		1


	//   ....[60]....
        /*0564*/ 	.word	0x00012280
        /*0568*/ 	.word	0x00000005
        /*056c*/ 	.word	0x00000000
        /*0570*/ 	.short	0x010a
        /*0572*/ 	.byte	0x3f
	.zero		1


	//   ....[61]....
        /*0574*/ 	.word	0x000122b0
        /*0578*/ 	.word	0x00000003
        /*057c*/ 	.word	0x00000000
        /*0580*/ 	.short	0x010a
        /*0582*/ 	.byte	0x3f
	.zero		1


	//   ....[62]....
        /*0584*/ 	.word	0x00012320
        /*0588*/ 	.word	0x00000003
        /*058c*/ 	.word	0x00030800
        /*0590*/ 	.short	0x010a
        /*0592*/ 	.byte	0x3f
	.zero		1


	//   ....[63]....
        /*0594*/ 	.word	0x00012370
        /*0598*/ 	.word	0x00000003
        /*059c*/ 	.word	0x00030830
        /*05a0*/ 	.short	0x010a
        /*05a2*/ 	.byte	0x3f
	.zero		1


	//   ....[64]....
        /*05a4*/ 	.word	0x000123d0
        /*05a8*/ 	.word	0x00000015
        /*05ac*/ 	.word	0x00030830
        /*05b0*/ 	.short	0x010a
        /*05b2*/ 	.byte	0x3f
	.zero		1


	//   ....[65]....
        /*05b4*/ 	.word	0x00012430
        /*05b8*/ 	.word	0x00000003
        /*05bc*/ 	.word	0x00030850
        /*05c0*/ 	.short	0x010a
        /*05c2*/ 	.byte	0x3f
	.zero		1


	//   ....[66]....
        /*05c4*/ 	.word	0x00012490
        /*05c8*/ 	.word	0x00000005
        /*05cc*/ 	.word	0x00030830
        /*05d0*/ 	.short	0x010a
        /*05d2*/ 	.byte	0x3f
	.zero		1


	//   ....[67]....
        /*05d4*/ 	.word	0x000124f0
        /*05d8*/ 	.word	0x00000003
        /*05dc*/ 	.word	0x00030850
        /*05e0*/ 	.short	0x010a
        /*05e2*/ 	.byte	0x3f
	.zero		1


	//   ....[68]....
        /*05e4*/ 	.word	0x00012550
        /*05e8*/ 	.word	0x00000005
        /*05ec*/ 	.word	0x00030830
        /*05f0*/ 	.short	0x010a
        /*05f2*/ 	.byte	0x3f
	.zero		1


	//   ....[69]....
        /*05f4*/ 	.word	0x000125b0
        /*05f8*/ 	.word	0x00000003
        /*05fc*/ 	.word	0x00030850
        /*0600*/ 	.short	0x010a
        /*0602*/ 	.byte	0x3f
	.zero		1


	//   ....[70]....
        /*0604*/ 	.word	0x00012610
        /*0608*/ 	.word	0x00000003
        /*060c*/ 	.word	0x00030850
        /*0610*/ 	.short	0x010a
        /*0612*/ 	.byte	0x3f
	.zero		1


	//   ....[71]....
        /*0614*/ 	.word	0x00012790
        /*0618*/ 	.word	0x00000008
        /*061c*/ 	.word	0x00030840
        /*0620*/ 	.short	0x010a
        /*0622*/ 	.byte	0x3f
	.zero		1


	//   ....[72]....
        /*0624*/ 	.word	0x000127f0
        /*0628*/ 	.word	0x00000008
        /*062c*/ 	.word	0x00030820
        /*0630*/ 	.short	0x010a
        /*0632*/ 	.byte	0x3f
	.zero		1


	//   ....[73]....
        /*0634*/ 	.word	0x00012840
        /*0638*/ 	.word	0x00000003
        /*063c*/ 	.word	0x00030840
        /*0640*/ 	.short	0x010a
        /*0642*/ 	.byte	0x3f
	.zero		1


	//   ....[74]....
        /*0644*/ 	.word	0x00012890
        /*0648*/ 	.word	0x00000002
        /*064c*/ 	.word	0x00000060
        /*0650*/ 	.short	0x010a
        /*0652*/ 	.byte	0x3f
	.zero		1


	//   ....[75]....
        /*0654*/ 	.word	0x000128e0
        /*0658*/ 	.word	0x00000003
        /*065c*/ 	.word	0x00030840
        /*0660*/ 	.short	0x010a
        /*0662*/ 	.byte	0x3f
	.zero		1


	//   ....[76]....
        /*0664*/ 	.word	0x00012930
        /*0668*/ 	.word	0x00000002
        /*066c*/ 	.word	0x00000060
        /*0670*/ 	.short	0x010a
        /*0672*/ 	.byte	0x3f
	.zero		1


	//   ....[77]....
        /*0674*/ 	.word	0x00012980
        /*0678*/ 	.word	0x00000002
        /*067c*/ 	.word	0x00030840
        /*0680*/ 	.short	0x010a
        /*0682*/ 	.byte	0x3f
	.zero		1


	//   ....[78]....
        /*0684*/ 	.word	0x000129d0
        /*0688*/ 	.word	0x00000002
        /*068c*/ 	.word	0x00000060
        /*0690*/ 	.short	0x010a
        /*0692*/ 	.byte	0x3f
	.zero		1


	//   ....[79]....
        /*0694*/ 	.word	0x00012a20
        /*0698*/ 	.word	0x00000003
        /*069c*/ 	.word	0x00030860
        /*06a0*/ 	.short	0x010a
        /*06a2*/ 	.byte	0x3f
	.zero		1


	//   ....[80]....
        /*06a4*/ 	.word	0x00012b00
        /*06a8*/ 	.word	0x00000007
        /*06ac*/ 	.word	0x00030820
        /*06b0*/ 	.short	0x010a
        /*06b2*/ 	.byte	0x3f
	.zero		1


	//   ....[81]....
        /*06b4*/ 	.word	0x00012b50
        /*06b8*/ 	.word	0x00000005
        /*06bc*/ 	.word	0x00000000
        /*06c0*/ 	.short	0x010a
        /*06c2*/ 	.byte	0x3f
	.zero		1


	//   ....[82]....
        /*06c4*/ 	.word	0x00012ba0
        /*06c8*/ 	.word	0x00000003
        /*06cc*/ 	.word	0x00000000
        /*06d0*/ 	.short	0x010a
        /*06d2*/ 	.byte	0x3f
	.zero		1


	//   ....[83]....
        /*06d4*/ 	.word	0x00012bf0
        /*06d8*/ 	.word	0x00000005
        /*06dc*/ 	.word	0x00000000
        /*06e0*/ 	.short	0x010a
        /*06e2*/ 	.byte	0x3f
	.zero		1


	//----- nvinfo : EIATTR_NUM_MBARRIERS
	.align		4
.L_215:
        /*06e4*/ 	.byte	0x03, 0x38
        /*06e6*/ 	.short	0x0016


	//----- nvinfo : EIATTR_EXIT_INSTR_OFFSETS
	.align		4
        /*06e8*/ 	.byte	0x04, 0x1c
        /*06ea*/ 	.short	(.L_217 - .L_216)


	//   ....[0]....
.L_216:
        /*06ec*/ 	.word	0x00000a40


	//   ....[1]....
        /*06f0*/ 	.word	0x0000eda0


	//   ....[2]....
        /*06f4*/ 	.word	0x0000ee00


	//   ....[3]....
        /*06f8*/ 	.word	0x000120b0


	//   ....[4]....
        /*06fc*/ 	.word	0x00012300


	//----- nvinfo : EIATTR_MAX_THREADS
	.align		4
.L_217:
        /*0700*/ 	.byte	0x04, 0x05
        /*0702*/ 	.short	(.L_219 - .L_218)
.L_218:
        /*0704*/ 	.word	0x00000180
        /*0708*/ 	.word	0x00000001
        /*070c*/ 	.word	0x00000001


	//----- nvinfo : EIATTR_CRS_STACK_SIZE
	.align		4
.L_219:
        /*0710*/ 	.byte	0x04, 0x1e
        /*0712*/ 	.short	(.L_221 - .L_220)
.L_220:
        /*0714*/ 	.word	0x00000000


	//----- nvinfo : EIATTR_CBANK_PARAM_SIZE
	.align		4
.L_221:
        /*0718*/ 	.byte	0x03, 0x19
        /*071a*/ 	.short	0x0bf0


	//----- nvinfo : EIATTR_PARAM_CBANK
	.align		4
        /*071c*/ 	.byte	0x04, 0x0a
        /*071e*/ 	.short	(.L_223 - .L_222)
	.align		4
.L_222:
        /*0720*/ 	.word	index@(.nv.constant0._ZN7cutlass13device_kernelIN5flash11enable_sm90INS1_16FlashAttnFwdSm90INS1_25CollectiveMainloopFwdSm90ILi2EN4cute5tupleIJNS5_1CILi1EEES8_S8_EEENS6_IJNS7_ILi128EEENS7_ILi96EEENS7_ILi192EEEEEELi192ENS_10bfloat16_tEfNS_4arch4Sm90ELb0ELb1ELb0ELb0ELb0ELb0ELb0ELb1ELb1ELb0ELb0ELb0EEENS1_21CollectiveEpilogueFwdINS6_IJSA_SC_SB_EEES9_SE_SG_Li256ELb0ELb0ELb0ELb0EEENS1_30DynamicPersistentTileSchedulerILi256ELi32ELb0ELb0ELb1EEEEEEEEEvNT_6ParamsE)
        /*0724*/ 	.short	0x0210
        /*0726*/ 	.short	0x0bf0


	//----- nvinfo : EIATTR_SW_WAR
	.align		4
.L_223:
        /*0728*/ 	.byte	0x04, 0x36
        /*072a*/ 	.short	(.L_225 - .L_224)
.L_224:
        /*072c*/ 	.word	0x00000008
.L_225:


//--------------------- .nv.info._ZN7cutlass13device_kernelIN5flash11enable_sm90INS1_16FlashAttnFwdSm90INS1_25CollectiveMainloopFwdSm90ILi2EN4cute5tupleIJNS5_1CILi1EEES8_S8_EEENS6_IJNS7_ILi128EEENS7_ILi96EEENS7_ILi192EEEEEELi192ENS_10bfloat16_tEfNS_4arch4Sm90ELb0ELb1ELb0ELb1ELb0ELb0ELb0ELb1ELb1ELb0ELb0ELb0EEENS1_21CollectiveEpilogueFwdINS6_IJSA_SC_SB_EEES9_SE_SG_Li256ELb1ELb0ELb0ELb0EEENS1_36VarlenDynamicPersistentTileSchedulerILi128ELi96ELi256ELi32ELb0ELb0ELb1ELb1ELb0ELb1EEEEEEEEEvNT_6ParamsE --------------------------
	.section	.nv.info._ZN7cutlass13device_kernelIN5flash11enable_sm90INS1_16FlashAttnFwdSm90INS1_25CollectiveMainloopFwdSm90ILi2EN4cute5tupleIJNS5_1CILi1EEES8_S8_EEENS6_IJNS7_ILi128EEENS7_ILi96EEENS7_ILi192EEEEEELi192ENS_10bfloat16_tEfNS_4arch4Sm90ELb0ELb1ELb0ELb1ELb0ELb0ELb0ELb1ELb1ELb0ELb0ELb0EEENS1_21CollectiveEpilogueFwdINS6_IJSA_SC_SB_EEES9_SE_SG_Li256ELb1ELb0ELb0ELb0EEENS1_36VarlenDynamicPersistentTileSchedulerILi128ELi96ELi256ELi32ELb0ELb0ELb1ELb1ELb0ELb1EEEEEEEEEvNT_6ParamsE,"",@"SHT_CUDA_INFO"
	.sectionflags	@""
	.align	4


	//----- nvinfo : EIATTR_CUDA_API_VERSION
	.align		4
        /*0000*/ 	.byte	0x04, 0x37
        /*0002*/ 	.short	(.L_227 - .L_226)
.L_226:
        /*0004*/ 	.word	0x00000082


	//----- nvinfo : EIATTR_KPARAM_INFO
	.align		4
.L_227:
        /*0008*/ 	.byte	0x04, 0x17
        /*000a*/ 	.short	(.L_229 - .L_228)
.L_228:
        /*000c*/ 	.word	0x00000000
        /*0010*/ 	.short	0x0000
        /*0012*/ 	.short	0x0070
        /*0014*/ 	.byte	0x00, 0xf0, 0x01, 0x28


	//----- nvinfo : EIATTR_SPARSE_MMA_MASK
	.align		4
.L_229:
        /*0018*/ 	.byte	0x03, 0x50
        /*001a*/ 	.short	0x0000


	//----- nvinfo : EIATTR_MAXREG_COUNT
	.align		4
        /*001c*/ 	.byte	0x03, 0x1b
        /*001e*/ 	.short	0x00a8


	//----- nvinfo : EIATTR_NUM_BARRIERS
	.align		4
        /*0020*/ 	.byte	0x02, 0x4c
        /*0022*/ 	.byte	0x09
	.zero		1


	//----- nvinfo : EIATTR_EXTERNS
	.align		4
        /*0024*/ 	.byte	0x04, 0x0f
        /*0026*/ 	.short	(.L_231 - .L_230)


	//   ....[0]....
	.align		4
.L_230:
        /*0028*/ 	.word	index@(__assertfail)


	//----- nvinfo : EIATTR_ANNOTATIONS
	.align		4
.L_231:
        /*002c*/ 	.byte	0x04, 0x55
        /*002e*/ 	.short	(.L_233 - .L_232)


	//   ....[0]....
.L_232:
        /* <DEDUP_REMOVED lines=34> */


	//----- nvinfo : EIATTR_MERCURY_ISA_VERSION
	.align		4
.L_233:
        /*0240*/ 	.byte	0x03, 0x5f
        /*0242*/ 	.short	0x0101


	//----- nvinfo : EIATTR_UNUSED_LOAD_BYTE_OFFSET
	.align		4
        /*0244*/ 	.byte	0x04, 0x44
        /*0246*/ 	.short	(.L_235 - .L_234)


	//   ....[0]....
.L_234:
        /*0248*/ 	.word	0x00000a50
        /*024c*/ 	.word	0x0000fff0


	//   ....[1]....
        /*0250*/ 	.word	0x0000d7f0
        /*0254*/ 	.word	0x0000fff0


	//----- nvinfo : EIATTR_INT_WARP_WIDE_INSTR_OFFSETS
	.align		4
.L_235:
        /*0258*/ 	.byte	0x04, 0x31
        /*025a*/ 	.short	(.L_237 - .L_236)


	//   ....[0]....
.L_236:
        /*025c*/ 	.word	0x00000160


	//   ....[1]....
        /*0260*/ 	.word	0x000001a0


	//   ....[2]....
        /*0264*/ 	.word	0x00000210


	//   ....[3]....
        /*0268*/ 	.word	0x000111f0


	//   ....[4]....
        /*026c*/ 	.word	0x00011280


	//   ....[5]....
        /*0270*/ 	.word	0x00011780


	//   ....[6]....
        /*0274*/ 	.word	0x00011800


	//   ....[7]....
        /*0278*/ 	.word	0x00011910


	//   ....[8]....
        /*027c*/ 	.word	0x00011a00


	//   ....[9]....
        /*0280*/ 	.word	0x00013e20


	//   ....[10]....
        /*0284*/ 	.word	0x00013eb0


	//----- nvinfo : EIATTR_COOP_GROUP_MASK_REGIDS
	.align		4
.L_237:
        /*0288*/ 	.byte	0x04, 0x29
        /*028a*/ 	.short	(.L_239 - .L_238)


	//   ....[0]....
.L_238:
        /*028c*/ 	.word	0xffffffff


	//   ....[1]....
        /*0290*/ 	.word	0xffffffff


	//   ....[2]....
        /*0294*/ 	.word	0xffffffff


	//   ....[3]....
        /*0298*/ 	.word	0xffffffff


	//   ....[4]....
        /*029c*/ 	.word	0xffffffff


	//   ....[5]....
        /*02a0*/ 	.word	0xffffffff


	//   ....[6]....
        /*02a4*/ 	.word	0xffffffff


	//   ....[7]....
        /*02a8*/ 	.word	0xffffffff


	//   ....[8]....
        /*02ac*/ 	.word	0xffffffff


	//   ....[9]....
        /*02b0*/ 	.word	0xffffffff


	//   ....[10]....
        /*02b4*/ 	.word	0xffffffff


	//   ....[11]....
        /*02b8*/ 	.word	0xffffffff


	//   ....[12]....
        /*02bc*/ 	.word	0xffffffff


	//   ....[13]....
        /*02c0*/ 	.word	0xffffffff


	//   ....[14]....
        /*02c4*/ 	.word	0xffffffff


	//   ....[15]....
        /*02c8*/ 	.word	0xffffffff


	//   ....[16]....
        /*02cc*/ 	.word	0xffffffff


	//   ....[17]....
        /*02d0*/ 	.word	0xffffffff


	//   ....[18]....
        /*02d4*/ 	.word	0xffffffff


	//   ....[19]....
        /*02d8*/ 	.word	0xffffffff


	//   ....[20]....
        /*02dc*/ 	.word	0xffffffff


	//   ....[21]....
        /*02e0*/ 	.word	0xffffffff


	//   ....[22]....
        /*02e4*/ 	.word	0xffffffff


	//   ....[23]....
        /*02e8*/ 	.word	0xffffffff


	//   ....[24]....
        /*02ec*/ 	.word	0xffffffff


	//   ....[25]....
        /*02f0*/ 	.word	0xffffffff


	//   ....[26]....
        /*02f4*/ 	.word	0xffffffff


	//   ....[27]....
        /*02f8*/ 	.word	0xffffffff


	//   ....[28]....
        /*02fc*/ 	.word	0xffffffff


	//   ....[29]....
        /*0300*/ 	.word	0xffffffff


	//   ....[30]....
        /*0304*/ 	.word	0xffffffff


	//   ....[31]....
        /*0308*/ 	.word	0xffffffff


	//   ....[32]....
        /*030c*/ 	.word	0xffffffff


	//   ....[33]....
        /*0310*/ 	.word	0xffffffff


	//   ....[34]....
        /*0314*/ 	.word	0xffffffff


	//   ....[35]....
        /*0318*/ 	.word	0xffffffff


	//   ....[36]....
        /*031c*/ 	.word	0xffffffff


	//   ....[37]....
        /*0320*/ 	.word	0xffffffff


	//   ....[38]....
        /*0324*/ 	.word	0xffffffff


	//   ....[39]....
        /*0328*/ 	.word	0xffffffff


	//   ....[40]....
        /*032c*/ 	.word	0xffffffff


	//   ....[41]....
        /*0330*/ 	.word	0xffffffff


	//   ....[42]....
        /*0334*/ 	.word	0xffffffff


	//   ....[43]....
        /*0338*/ 	.word	0xffffffff


	//   ....[44]....
        /*033c*/ 	.word	0xffffffff


	//   ....[45]....
        /*0340*/ 	.word	0xffffffff


	//   ....[46]....
        /*0344*/ 	.word	0xffffffff


	//   ....[47]....
        /*0348*/ 	.word	0xffffffff


	//   ....[48]....
        /*034c*/ 	.word	0xffffffff


	//   ....[49]....
        /*0350*/ 	.word	0xffffffff


	//   ....[50]....
        /*0354*/ 	.word	0xffffffff


	//   ....[51]....
        /*0358*/ 	.word	0xffffffff


	//   ....[52]....
        /*035c*/ 	.word	0xffffffff


	//   ....[53]....
        /*0360*/ 	.word	0xffffffff


	//   ....[54]....
        /*0364*/ 	.word	0xffffffff


	//   ....[55]....
        /*0368*/ 	.word	0xffffffff


	//   ....[56]....
        /*036c*/ 	.word	0xffffffff


	//   ....[57]....
        /*0370*/ 	.word	0xffffffff


	//   ....[58]....
        /*0374*/ 	.word	0xffffffff


	//   ....[59]....
        /*0378*/ 	.word	0xffffffff


	//   ....[60]....
        /*037c*/ 	.word	0xffffffff


	//   ....[61]....
        /*0380*/ 	.word	0xffffffff


	//   ....[62]....
        /*0384*/ 	.word	0x0500000f


	//   ....[63]....
        /*0388*/ 	.word	0x0500000f


	//   ....[64]....
        /*038c*/ 	.word	0x0500000f


	//   ....[65]....
        /*0390*/ 	.word	0x0500000f


	//   ....[66]....
        /*0394*/ 	.word	0x0500000f


	//   ....[67]....
        /*0398*/ 	.word	0x0500000f


	//   ....[68]....
        /*039c*/ 	.word	0x0500000f


	//   ....[69]....
        /*03a0*/ 	.word	0x0500000f


	//   ....[70]....
        /*03a4*/ 	.word	0x0500000f


	//   ....[71]....
        /*03a8*/ 	.word	0x0500000f


	//   ....[72]....
        /*03ac*/ 	.word	0x0500000f


	//   ....[73]....
        /*03b0*/ 	.word	0x0500000f


	//   ....[74]....
        /*03b4*/ 	.word	0x0500000f


	//   ....[75]....
        /*03b8*/ 	.word	0x0500000f


	//   ....[76]....
        /*03bc*/ 	.word	0x0500000f


	//   ....[77]....
        /*03c0*/ 	.word	0x0500000f


	//   ....[78]....
        /*03c4*/ 	.word	0x0500000f


	//   ....[79]....
        /*03c8*/ 	.word	0x0500000f


	//   ....[80]....
        /*03cc*/ 	.word	0x0500000f


	//----- nvinfo : EIATTR_COOP_GROUP_INSTR_OFFSETS
	.align		4
.L_239:
        /*03d0*/ 	.byte	0x04, 0x28
        /*03d2*/ 	.short	(.L_241 - .L_240)


	//   ....[0]....
.L_240:
        /*03d4*/ 	.word	0x00000060


	//   ....[1]....
        /*03d8*/ 	.word	0x00000170


	//   ....[2]....
        /*03dc*/ 	.word	0x000001c0


	//   ....[3]....
        /*03e0*/ 	.word	0x000003f0


	//   ....[4]....
        /*03e4*/ 	.word	0x00000550


	//   ....[5]....
        /*03e8*/ 	.word	0x00000670


	//   ....[6]....
        /*03ec*/ 	.word	0x000007d0


	//   ....[7]....
        /*03f0*/ 	.word	0x000018f0


	//   ....[8]....
        /*03f4*/ 	.word	0x00003270


	//   ....[9]....
        /*03f8*/ 	.word	0x00003380


	//   ....[10]....
        /*03fc*/ 	.word	0x00003900


	//   ....[11]....
        /*0400*/ 	.word	0x00003990


	//   ....[12]....
        /*0404*/ 	.word	0x000065e0


	//   ....[13]....
        /*0408*/ 	.word	0x00006700


	//   ....[14]....
        /*040c*/ 	.word	0x00006cb0


	//   ....[15]....
        /*0410*/ 	.word	0x00006d10


	//   ....[16]....
        /*0414*/ 	.word	0x000087b0


	//   ....[17]....
        /*0418*/ 	.word	0x000087d0


	//   ....[18]....
        /*041c*/ 	.word	0x00008d60


	//   ....[19]....
        /*0420*/ 	.word	0x00008de0


	//   ....[20]....
        /*0424*/ 	.word	0x0000b570


	//   ....[21]....
        /*0428*/ 	.word	0x0000b690


	//   ....[22]....
        /*042c*/ 	.word	0x0000bc70


	//   ....[23]....
        /*0430*/ 	.word	0x0000bcd0


	//   ....[24]....
        /*0434*/ 	.word	0x0000cd20


	//   ....[25]....
        /*0438*/ 	.word	0x0000cd60


	//   ....[26]....
        /*043c*/ 	.word	0x0000ce60


	//   ....[27]....
        /*0440*/ 	.word	0x0000ce90


	//   ....[28]....
        /*0444*/ 	.word	0x0000fd60


	//   ....[29]....
        /*0448*/ 	.word	0x0000fef0


	//   ....[30]....
        /*044c*/ 	.word	0x0000ff20


	//   ....[31]....
        /*0450*/ 	.word	0x0000ff50


	//   ....[32]....
        /*0454*/ 	.word	0x0000ff90


	//   ....[33]....
        /*0458*/ 	.word	0x0000ffe0


	//   ....[34]....
        /*045c*/ 	.word	0x00010040


	//   ....[35]....
        /*0460*/ 	.word	0x00010220


	//   ....[36]....
        /*0464*/ 	.word	0x00010280


	//   ....[37]....
        /*0468*/ 	.word	0x000102c0


	//   ....[38]....
        /*046c*/ 	.word	0x00010300


	//   ....[39]....
        /*0470*/ 	.word	0x00010330


	//   ....[40]....
        /*0474*/ 	.word	0x00010360


	//   ....[41]....
        /*0478*/ 	.word	0x000103f0


	//   ....[42]....
        /*047c*/ 	.word	0x00010450


	//   ....[43]....
        /*0480*/ 	.word	0x000104e0


	//   ....[44]....
        /*0484*/ 	.word	0x00014320


	//   ....[45]....
        /*0488*/ 	.word	0x00014330


	//   ....[46]....
        /*048c*/ 	.word	0x00014440


	//   ....[47]....
        /*0490*/ 	.word	0x000144a0


	//   ....[48]....
        /*0494*/ 	.word	0x000144e0


	//   ....[49]....
        /*0498*/ 	.word	0x00014520


	//   ....[50]....
        /*049c*/ 	.word	0x00014550


	//   ....[51]....
        /*04a0*/ 	.word	0x00014580


	//   ....[52]....
        /*04a4*/ 	.word	0x00014710


	//   ....[53]....
        /*04a8*/ 	.word	0x00014770


	//   ....[54]....
        /*04ac*/ 	.word	0x000147b0


	//   ....[55]....
        /*04b0*/ 	.word	0x000147f0


	//   ....[56]....
        /*04b4*/ 	.word	0x00014820


	//   ....[57]....
        /*04b8*/ 	.word	0x00014850


	//   ....[58]....
        /*04bc*/ 	.word	0x00014910


	//   ....[59]....
        /*04c0*/ 	.word	0x00014930


	//   ....[60]....
        /*04c4*/ 	.word	0x000149a0


	//   ....[61]....
        /*04c8*/ 	.word	0x00015030


	//   ....[62]....
        /*04cc*/ 	.word	0x000156e0


	//   ....[63]....
        /*04d0*/ 	.word	0x00015b00


	//   ....[64]....
        /*04d4*/ 	.word	0x00015b90


	//   ....[65]....
        /*04d8*/ 	.word	0x00015c30


	//   ....[66]....
        /*04dc*/ 	.word	0x00015ce0


	//   ....[67]....
        /*04e0*/ 	.word	0x00015d60


	//   ....[68]....
        /*04e4*/ 	.word	0x00015de0


	//   ....[69]....
        /*04e8*/ 	.word	0x00015e60


	//   ....[70]....
        /*04ec*/ 	.word	0x00015ee0


	//   ....[71]....
        /*04f0*/ 	.word	0x00015f70


	//   ....[72]....
        /*04f4*/ 	.word	0x00016020


	//   ....[73]....
        /*04f8*/ 	.word	0x000160a0


	//   ....[74]....
        /*04fc*/ 	.word	0x00016120


	//   ....[75]....
        /*0500*/ 	.word	0x000161a0


	//   ....[76]....
        /*0504*/ 	.word	0x00016220


	//   ....[77]....
        /*0508*/ 	.word	0x00016290


	//   ....[78]....
        /*050c*/ 	.word	0x00016330


	//   ....[79]....
        /*0510*/ 	.word	0x000163c0


	//   ....[80]....
        /*0514*/ 	.word	0x000164f0


	//----- nvinfo : EIATTR_REG_RECONFIG
	.align		4
.L_241:
        /*0518*/ 	.byte	0x01, 0x54
	.zero		2


	//----- nvinfo : EIATTR_SYSCALL_OFFSETS
	.align		4
        /*051c*/ 	.byte	0x04, 0x46
        /*051e*/ 	.short	(.L_243 - .L_242)


	//   ....[0]....
.L_242:
        /*0520*/ 	.word	0x00001ad0


	//   ....[1]....
        /*0524*/ 	.word	0x00011410


	//   ....[2]....
        /*0528*/ 	.word	0x00011550


	//   ....[3]....
        /*052c*/ 	.word	0x00011650


	//----- nvinfo : EIATTR_MBARRIER_INSTR_OFFSETS
	.align		4
.L_243:
        /*0530*/ 	.byte	0x04, 0x39
        /*0532*/ 	.short	(.L_245 - .L_244)


	//   ....[0]....
.L_244:
        /*0534*/ 	.word	0x000002a0
        /*0538*/ 	.word	0x000000ff
        /*053c*/ 	.word	0x00030800
        /*0540*/ 	.short	0x0100
        /*0542*/ 	.byte	0x08
	.zero		1


	//   ....[1]....
        /*0544*/ 	.word	0x000002b0
        /*0548*/ 	.word	0x000000ff
        /*054c*/ 	.word	0x00030820
        /*0550*/ 	.short	0x0100
        /*0552*/ 	.byte	0x08
	.zero		1


	//   ....[2]....
        /*0554*/ 	.word	0x000003a0
        /*0558*/ 	.word	0x000000ff
        /*055c*/ 	.word	0x00030830
        /*0560*/ 	.short	0x0100
        /*0562*/ 	.byte	0x08
	.zero		1


	//   ....[3]....
        /*0564*/ 	.word	0x000003b0
        /*0568*/ 	.word	0x000000ff
        /*056c*/ 	.word	0x00030840
        /*0570*/ 	.short	0x0100
        /*0572*/ 	.byte	0x08
	.zero		1


	//   ....[4]....
        /*0574*/ 	.word	0x000003c0
        /*0578*/ 	.word	0x000000ff
        /*057c*/ 	.word	0x00030838
        /*0580*/ 	.short	0x0100
        /*0582*/ 	.byte	0x08
	.zero		1


	//   ....[5]....
        /*0584*/ 	.word	0x000003d0
        /*0588*/ 	.word	0x000000ff
        /*058c*/ 	.word	0x00030848
        /*0590*/ 	.short	0x0100
        /*0592*/ 	.byte	0x08
	.zero		1


	//   ....[6]....
        /*0594*/ 	.word	0x00000500
        /*0598*/ 	.word	0x000000ff
        /*059c*/ 	.word	0x00030850
        /*05a0*/ 	.short	0x0100
        /*05a2*/ 	.byte	0x08
	.zero		1


	//   ....[7]....
        /*05a4*/ 	.word	0x00000510
        /*05a8*/ 	.word	0x000000ff
        /*05ac*/ 	.word	0x00030860
        /*05b0*/ 	.short	0x0100
        /*05b2*/ 	.byte	0x08
	.zero		1


	//   ....[8]....
        /*05b4*/ 	.word	0x00000520
        /*05b8*/ 	.word	0x000000ff
        /*05bc*/ 	.word	0x00030858
        /*05c0*/ 	.short	0x0100
        /*05c2*/ 	.byte	0x08
	.zero		1


	//   ....[9]....
        /*05c4*/ 	.word	0x00000530
        /*05c8*/ 	.word	0x000000ff
        /*05cc*/ 	.word	0x00030868
        /*05d0*/ 	.short	0x0100
        /*05d2*/ 	.byte	0x08
	.zero		1


	//   ....[10]....
        /*05d4*/ 	.word	0x00000620
        /*05d8*/ 	.word	0x000000ff
        /*05dc*/ 	.word	0x00030870
        /*05e0*/ 	.short	0x0100
        /*05e2*/ 	.byte	0x06
	.zero		1


	//   ....[11]....
        /*05e4*/ 	.word	0x00000630
        /*05e8*/ 	.word	0x000000ff
        /*05ec*/ 	.word	0x00030880
        /*05f0*/ 	.short	0x0100
        /*05f2*/ 	.byte	0x06
	.zero		1


	//   ....[12]....
        /*05f4*/ 	.word	0x00000640
        /*05f8*/ 	.word	0x000000ff
        /*05fc*/ 	.word	0x00030878
        /*0600*/ 	.short	0x0100
        /*0602*/ 	.byte	0x06
	.zero		1


	//   ....[13]....
        /*0604*/ 	.word	0x00000650
        /*0608*/ 	.word	0x000000ff
        /*060c*/ 	.word	0x00030888
        /*0610*/ 	.short	0x0100
        /*0612*/ 	.byte	0x06
	.zero		1


	//   ....[14]....
        /*0614*/ 	.word	0x00000780
        /*0618*/ 	.word	0x000000ff
        /*061c*/ 	.word	0x00030890
        /*0620*/ 	.short	0x0100
        /*0622*/ 	.byte	0x08
	.zero		1


	//   ....[15]....
        /*0624*/ 	.word	0x00000790
        /*0628*/ 	.word	0x000000ff
        /*062c*/ 	.word	0x000308a0
        /*0630*/ 	.short	0x0100
        /*0632*/ 	.byte	0x08
	.zero		1


	//   ....[16]....
        /*0634*/ 	.word	0x000007a0
        /*0638*/ 	.word	0x000000ff
        /*063c*/ 	.word	0x00030898
        /*0640*/ 	.short	0x0100
        /*0642*/ 	.byte	0x08
	.zero		1


	//   ....[17]....
        /*0644*/ 	.word	0x000007b0
        /*0648*/ 	.word	0x000000ff
        /*064c*/ 	.word	0x000308a8
        /*0650*/ 	.short	0x0100
        /*0652*/ 	.byte	0x08
	.zero		1


	//   ....[18]....
        /*0654*/ 	.word	0x000008e0
        /*0658*/ 	.word	0x000000ff
        /*065c*/ 	.word	0x000308b0
        /*0660*/ 	.short	0x0100
        /*0662*/ 	.byte	0x08
	.zero		1


	//   ....[19]....
        /*0664*/ 	.word	0x000008f0
        /*0668*/ 	.word	0x000000ff
        /*066c*/ 	.word	0x000308c0
        /*0670*/ 	.short	0x0100
        /*0672*/ 	.byte	0x08
	.zero		1


	//   ....[20]....
        /*0674*/ 	.word	0x00000900
        /*0678*/ 	.word	0x000000ff
        /*067c*/ 	.word	0x000308b8
        /*0680*/ 	.short	0x0100
        /*0682*/ 	.byte	0x08
	.zero		1


	//   ....[21]....
        /*0684*/ 	.word	0x00000910
        /*0688*/ 	.word	0x000000ff
        /*068c*/ 	.word	0x000308c8
        /*0690*/ 	.short	0x0100
        /*0692*/ 	.byte	0x08
	.zero		1


	//   ....[22]....
        /*0694*/ 	.word	0x00001b70
        /*0698*/ 	.word	0x000000ff
        /*069c*/ 	.word	0x00030800
        /*06a0*/ 	.short	0x010a
        /*06a2*/ 	.byte	0x26
	.zero		1


	//   ....[23]....
        /*06a4*/ 	.word	0x00001bf0
        /*06a8*/ 	.word	0x00000003
        /*06ac*/ 	.word	0x00030830
        /*06b0*/ 	.short	0x010a
        /*06b2*/ 	.byte	0x3f
	.zero		1


	//   ....[24]....
        /*06b4*/ 	.word	0x00001c90
        /*06b8*/ 	.word	0x00000003
        /*06bc*/ 	.word	0x00030830
        /*06c0*/ 	.short	0x010a
        /*06c2*/ 	.byte	0x3f
	.zero		1


	//   ....[25]....
        /*06c4*/ 	.word	0x000023b0
        /*06c8*/ 	.word	0x00000000
        /*06cc*/ 	.word	0x00000000
        /*06d0*/ 	.short	0x0101
        /*06d2*/ 	.byte	0x3f
	.zero		1


	//   ....[26]....
        /*06d4*/ 	.word	0x00004860
        /*06d8*/ 	.word	0x000000ff
        /*06dc*/ 	.word	0x00030830
        /*06e0*/ 	.short	0x010a
        /*06e2*/ 	.byte	0x05
	.zero		1


	//   ....[27]....
        /*06e4*/ 	.word	0x000048a0
        /*06e8*/ 	.word	0x000000ff
        /*06ec*/ 	.word	0x00030830
        /*06f0*/ 	.short	0x010a
        /*06f2*/ 	.byte	0x05
	.zero		1


	//   ....[28]....
        /*06f4*/ 	.word	0x00005320
        /*06f8*/ 	.word	0x000000ff
        /*06fc*/ 	.word	0x00030850
        /*0700*/ 	.short	0x010a
        /*0702*/ 	.byte	0x0e
	.zero		1


	//   ....[29]....
        /*0704*/ 	.word	0x00005360
        /*0708*/ 	.word	0x000000ff
        /*070c*/ 	.word	0x00030850
        /*0710*/ 	.short	0x010a
        /*0712*/ 	.byte	0x0e
	.zero		1


	//   ....[30]....
        /*0714*/ 	.word	0x00005660
        /*0718*/ 	.word	0x00000000
        /*071c*/ 	.word	0x00000000
        /*0720*/ 	.short	0x0101
        /*0722*/ 	.byte	0x3f
	.zero		1


	//   ....[31]....
        /*0724*/ 	.word	0x00007110
        /*0728*/ 	.word	0x00000086
        /*072c*/ 	.word	0x00000000
        /*0730*/ 	.short	0x0101
        /*0732*/ 	.byte	0x3f
	.zero		1


	//   ....[32]....
        /*0734*/ 	.word	0x000079c0
        /*0738*/ 	.word	0x000000ff
        /*073c*/ 	.word	0x00030830
        /*0740*/ 	.short	0x010a
        /*0742*/ 	.byte	0x05
	.zero		1


	//   ....[33]....
        /*0744*/ 	.word	0x00007a00
        /*0748*/ 	.word	0x000000ff
        /*074c*/ 	.word	0x00030830
        /*0750*/ 	.short	0x010a
        /*0752*/ 	.byte	0x05
	.zero		1


	//   ....[34]....
        /*0754*/ 	.word	0x00008480
        /*0758*/ 	.word	0x000000ff
        /*075c*/ 	.word	0x00030850
        /*0760*/ 	.short	0x010a
        /*0762*/ 	.byte	0x0a
	.zero		1


	//   ....[35]....
        /*0764*/ 	.word	0x000084c0
        /*0768*/ 	.word	0x000000ff
        /*076c*/ 	.word	0x00030850
        /*0770*/ 	.short	0x010a
        /*0772*/ 	.byte	0x0a
	.zero		1


	//   ....[36]....
        /*0774*/ 	.word	0x00009150
        /*0778*/ 	.word	0x0000007b
        /*077c*/ 	.word	0x00000000
        /*0780*/ 	.short	0x0101
        /*0782*/ 	.byte	0x3f
	.zero		1


	//   ....[37]....
        /*0784*/ 	.word	0x000091c0
        /*0788*/ 	.word	0x0000007f
        /*078c*/ 	.word	0x00000000
        /*0790*/ 	.short	0x0101
        /*0792*/ 	.byte	0x3f
	.zero		1


	//   ....[38]....
        /*0794*/ 	.word	0x00009820
        /*0798*/ 	.word	0x000000ff
        /*079c*/ 	.word	0x00030830
        /*07a0*/ 	.short	0x010a
        /*07a2*/ 	.byte	0x05
	.zero		1


	//   ....[39]....
        /*07a4*/ 	.word	0x00009860
        /*07a8*/ 	.word	0x000000ff
        /*07ac*/ 	.word	0x00030830
        /*07b0*/ 	.short	0x010a
        /*07b2*/ 	.byte	0x05
	.zero		1


	//   ....[40]....
        /*07b4*/ 	.word	0x0000a2e0
        /*07b8*/ 	.word	0x000000ff
        /*07bc*/ 	.word	0x00030850
        /*07c0*/ 	.short	0x010a
        /*07c2*/ 	.byte	0x0a
	.zero		1


	//   ....[41]....
        /*07c4*/ 	.word	0x0000a320
        /*07c8*/ 	.word	0x000000ff
        /*07cc*/ 	.word	0x00030850
        /*07d0*/ 	.short	0x010a
        /*07d2*/ 	.byte	0x0a
	.zero		1


	//   ....[42]....
        /*07d4*/ 	.word	0x0000a660
        /*07d8*/ 	.word	0x00000000
        /*07dc*/ 	.word	0x00000000
        /*07e0*/ 	.short	0x0101
        /*07e2*/ 	.byte	0x3f
	.zero		1


	//   ....[43]....
        /*07e4*/ 	.word	0x0000c1c0
        /*07e8*/ 	.word	0x00000088
        /*07ec*/ 	.word	0x00000000
        /*07f0*/ 	.short	0x0101
        /*07f2*/ 	.byte	0x3f
	.zero		1


	//   ....[44]....
        /*07f4*/ 	.word	0x0000cc90
        /*07f8*/ 	.word	0x000000ff
        /*07fc*/ 	.word	0x00030850
        /*0800*/ 	.short	0x010a
        /*0802*/ 	.byte	0x05
	.zero		1


	//   ....[45]....
        /*0804*/ 	.word	0x0000ccd0
        /*0808*/ 	.word	0x000000ff
        /*080c*/ 	.word	0x00030850
        /*0810*/ 	.short	0x010a
        /*0812*/ 	.byte	0x05
	.zero		1


	//   ....[46]....
        /*0814*/ 	.word	0x0000d190
        /*0818*/ 	.word	0x00000004
        /*081c*/ 	.word	0x00000000
        /*0820*/ 	.short	0x0101
        /*0822*/ 	.byte	0x3f
	.zero		1


	//   ....[47]....
        /*0824*/ 	.word	0x0000eaf0
        /*0828*/ 	.word	0x00000026
        /*082c*/ 	.word	0x00000000
        /*0830*/ 	.short	0x0101
        /*0832*/ 	.byte	0x3f
	.zero		1


	//   ....[48]....
        /*0834*/ 	.word	0x00011d40
        /*0838*/ 	.word	0x00000009
        /*083c*/ 	.word	0x00030840
        /*0840*/ 	.short	0x010a
        /*0842*/ 	.byte	0x3f
	.zero		1


	//   ....[49]....
        /*0844*/ 	.word	0x000122f0
        /*0848*/ 	.word	0x0000000a
        /*084c*/ 	.word	0x00030820
        /*0850*/ 	.short	0x010a
        /*0852*/ 	.byte	0x3f
	.zero		1


	//   ....[50]....
        /*0854*/ 	.word	0x00012630
        /*0858*/ 	.word	0x00000002
        /*085c*/ 	.word	0x00030840
        /*0860*/ 	.short	0x010a
        /*0862*/ 	.byte	0x3f
	.zero		1


	//   ....[51]....
        /*0864*/ 	.word	0x00012930
        /*0868*/ 	.word	0x00000003
        /*086c*/ 	.word	0x00000060
        /*0870*/ 	.short	0x010a
        /*0872*/ 	.byte	0x3f
	.zero		1


	//   ....[52]....
        /*0874*/ 	.word	0x00012f70
        /*0878*/ 	.word	0x00000002
        /*087c*/ 	.word	0x00030840
        /*0880*/ 	.short	0x010a
        /*0882*/ 	.byte	0x3f
	.zero		1


	//   ....[53]....
        /*0884*/ 	.word	0x00013270
        /*0888*/ 	.word	0x00000003
        /*088c*/ 	.word	0x00000060
        /*0890*/ 	.short	0x010a
        /*0892*/ 	.byte	0x3f
	.zero		1


	//   ....[54]....
        /*0894*/ 	.word	0x000137a0
        /*0898*/ 	.word	0x00000002
        /*089c*/ 	.word	0x00030840
        /*08a0*/ 	.short	0x010a
        /*08a2*/ 	.byte	0x3f
	.zero		1


	//   ....[55]....
        /*08a4*/ 	.word	0x00013ab0
        /*08a8*/ 	.word	0x00000002
        /*08ac*/ 	.word	0x00000060
        /*08b0*/ 	.short	0x010a
        /*08b2*/ 	.byte	0x3f
	.zero		1


	//   ....[56]....
        /*08b4*/ 	.word	0x00013f70
        /*08b8*/ 	.word	0x00000003
        /*08bc*/ 	.word	0x00030860
        /*08c0*/ 	.short	0x010a
        /*08c2*/ 	.byte	0x3f
	.zero		1


	//   ....[57]....
        /*08c4*/ 	.word	0x00014fb0
        /*08c8*/ 	.word	0x00000000
        /*08cc*/ 	.word	0x00030820
        /*08d0*/ 	.short	0x010a
        /*08d2*/ 	.byte	0x3f
	.zero		1


	//   ....[58]....
        /*08d4*/ 	.word	0x00015190
        /*08d8*/ 	.word	0x00000006
        /*08dc*/ 	.word	0x00000000
        /*08e0*/ 	.short	0x010a
        /*08e2*/ 	.byte	0x3f
	.zero		1


	//   ....[59]....
        /*08e4*/ 	.word	0x00015200
        /*08e8*/ 	.word	0x00000007
        /*08ec*/ 	.word	0x00000000
        /*08f0*/ 	.short	0x010a
        /*08f2*/ 	.byte	0x3f
	.zero		1


	//   ....[60]....
        /*08f4*/ 	.word	0x00015270
        /*08f8*/ 	.word	0x00000004
        /*08fc*/ 	.word	0x00000000
        /*0900*/ 	.short	0x010a
        /*0902*/ 	.byte	0x3f
	.zero		1


	//   ....[61]....
        /*0904*/ 	.word	0x000152a0
        /*0908*/ 	.word	0x00000003
        /*090c*/ 	.word	0x00000000
        /*0910*/ 	.short	0x010a
        /*0912*/ 	.byte	0x3f
	.zero		1


	//   ....[62]....
        /*0914*/ 	.word	0x00015310
        /*0918*/ 	.word	0x00000003
        /*091c*/ 	.word	0x00030800
        /*0920*/ 	.short	0x010a
        /*0922*/ 	.byte	0x3f
	.zero		1


	//   ....[63]....
        /*0924*/ 	.word	0x00015360
        /*0928*/ 	.word	0x00000003
        /*092c*/ 	.word	0x00030830
        /*0930*/ 	.short	0x010a
        /*0932*/ 	.byte	0x3f
	.zero		1


	//   ....[64]....
        /*0934*/ 	.word	0x000153c0
        /*0938*/ 	.word	0x00000079
        /*093c*/ 	.word	0x00030830
        /*0940*/ 	.short	0x010a
        /*0942*/ 	.byte	0x3f
	.zero		1


	//   ....[65]....
        /*0944*/ 	.word	0x00015420
        /*0948*/ 	.word	0x00000003
        /*094c*/ 	.word	0x00030850
        /*0950*/ 	.short	0x010a
        /*0952*/ 	.byte	0x3f
	.zero		1


	//   ....[66]....
        /*0954*/ 	.word	0x00015480
        /*0958*/ 	.word	0x00000005
        /*095c*/ 	.word	0x00030830
        /*0960*/ 	.short	0x010a
        /*0962*/ 	.byte	0x3f
	.zero		1


	//   ....[67]....
        /*0964*/ 	.word	0x000154e0
        /*0968*/ 	.word	0x00000003
        /*096c*/ 	.word	0x00030850
        /*0970*/ 	.short	0x010a
        /*0972*/ 	.byte	0x3f
	.zero		1


	//   ....[68]....
        /*0974*/ 	.word	0x00015540
        /*0978*/ 	.word	0x00000005
        /*097c*/ 	.word	0x00030830
        /*0980*/ 	.short	0x010a
        /*0982*/ 	.byte	0x3f
	.zero		1


	//   ....[69]....
        /*0984*/ 	.word	0x000155a0
        /*0988*/ 	.word	0x00000003
        /*098c*/ 	.word	0x00030850
        /*0990*/ 	.short	0x010a
        /*0992*/ 	.byte	0x3f
	.zero		1


	//   ....[70]....
        /*0994*/ 	.word	0x00015600
        /*0998*/ 	.word	0x00000003
        /*099c*/ 	.word	0x00030850
        /*09a0*/ 	.short	0x010a
        /*09a2*/ 	.byte	0x3f
	.zero		1


	//   ....[71]....
        /*09a4*/ 	.word	0x000157a0
        /*09a8*/ 	.word	0x00000009
        /*09ac*/ 	.word	0x00030840
        /*09b0*/ 	.short	0x010a
        /*09b2*/ 	.byte	0x3f
	.zero		1


	//   ....[72]....
        /*09b4*/ 	.word	0x00015820
        /*09b8*/ 	.word	0x00000008
        /*09bc*/ 	.word	0x00030820
        /*09c0*/ 	.short	0x010a
        /*09c2*/ 	.byte	0x3f
	.zero		1


	//   ....[73]....
        /*09c4*/ 	.word	0x00015870
        /*09c8*/ 	.word	0x00000002
        /*09cc*/ 	.word	0x00030840
        /*09d0*/ 	.short	0x010a
        /*09d2*/ 	.byte	0x3f
	.zero		1


	//   ....[74]....
        /*09d4*/ 	.word	0x000158c0
        /*09d8*/ 	.word	0x00000003
        /*09dc*/ 	.word	0x00000060
        /*09e0*/ 	.short	0x010a
        /*09e2*/ 	.byte	0x3f
	.zero		1


	//   ....[75]....
        /*09e4*/ 	.word	0x00015910
        /*09e8*/ 	.word	0x00000002
        /*09ec*/ 	.word	0x00030840
        /*09f0*/ 	.short	0x010a
        /*09f2*/ 	.byte	0x3f
	.zero		1


	//   ....[76]....
        /*09f4*/ 	.word	0x00015960
        /*09f8*/ 	.word	0x00000003
        /*09fc*/ 	.word	0x00000060
        /*0a00*/ 	.short	0x010a
        /*0a02*/ 	.byte	0x3f
	.zero		1


	//   ....[77]....
        /*0a04*/ 	.word	0x000159b0
        /*0a08*/ 	.word	0x00000002
        /*0a0c*/ 	.word	0x00030840
        /*0a10*/ 	.short	0x010a
        /*0a12*/ 	.byte	0x3f
	.zero		1


	//   ....[78]....
        /*0a14*/ 	.word	0x00015a00
        /*0a18*/ 	.word	0x00000002
        /*0a1c*/ 	.word	0x00000060
        /*0a20*/ 	.short	0x010a
        /*0a22*/ 	.byte	0x3f
	.zero		1


	//   ....[79]....
        /*0a24*/ 	.word	0x00015a50
        /*0a28*/ 	.word	0x00000003
        /*0a2c*/ 	.word	0x00030860
        /*0a30*/ 	.short	0x010a
        /*0a32*/ 	.byte	0x3f
	.zero		1


	//   ....[80]....
        /*0a34*/ 	.word	0x00016410
        /*0a38*/ 	.word	0x00000000
        /*0a3c*/ 	.word	0x00030820
        /*0a40*/ 	.short	0x010a
        /*0a42*/ 	.byte	0x3f
	.zero		1


	//   ....[81]....
        /*0a44*/ 	.word	0x000165b0
        /*0a48*/ 	.word	0x00000006
        /*0a4c*/ 	.word	0x00000000
        /*0a50*/ 	.short	0x010a
        /*0a52*/ 	.byte	0x3f
	.zero		1


	//   ....[82]....
        /*0a54*/ 	.word	0x00016600
        /*0a58*/ 	.word	0x00000007
        /*0a5c*/ 	.word	0x00000000
        /*0a60*/ 	.short	0x010a
        /*0a62*/ 	.byte	0x3f
	.zero		1


	//   ....[83]....
        /*0a64*/ 	.word	0x00016650
        /*0a68*/ 	.word	0x00000004
        /*0a6c*/ 	.word	0x00000000
        /*0a70*/ 	.short	0x010a
        /*0a72*/ 	.byte	0x3f
	.zero		1


	//----- nvinfo : EIATTR_NUM_MBARRIERS
	.align		4
.L_245:
        /*0a74*/ 	.byte	0x03, 0x38
        /*0a76*/ 	.short	0x0016


	//----- nvinfo : EIATTR_EXIT_INSTR_OFFSETS
	.align		4
        /*0a78*/ 	.byte	0x04, 0x1c
        /*0a7a*/ 	.short	(.L_247 - .L_246)


	//   ....[0]....
.L_246:
        /*0a7c*/ 	.word	0x00000a90


	//   ....[1]....
        /*0a80*/ 	.word	0x0000fd20


	//   ....[2]....
        /*0a84*/ 	.word	0x0000fd80


	//   ....[3]....
        /*0a88*/ 	.word	0x000152f0


	//----- nvinfo : EIATTR_MAX_THREADS
	.align		4
.L_247:
        /*0a8c*/ 	.byte	0x04, 0x05
        /*0a8e*/ 	.short	(.L_249 - .L_248)
.L_248:
        /*0a90*/ 	.word	0x00000180
        /*0a94*/ 	.word	0x00000001
        /*0a98*/ 	.word	0x00000001


	//----- nvinfo : EIATTR_CRS_STACK_SIZE
	.align		4
.L_249:
        /*0a9c*/ 	.byte	0x04, 0x1e
        /*0a9e*/ 	.short	(.L_251 - .L_250)
.L_250:
        /*0aa0*/ 	.word	0x00000000


	//----- nvinfo : EIATTR_CBANK_PARAM_SIZE
	.align		4
.L_251:
        /*0aa4*/ 	.byte	0x03, 0x19
        /*0aa6*/ 	.short	0x0a70


	//----- nvinfo : EIATTR_PARAM_CBANK
	.align		4
        /*0aa8*/ 	.byte	0x04, 0x0a
        /*0aaa*/ 	.short	(.L_253 - .L_252)
	.align		4
.L_252:
        /*0aac*/ 	.word	index@(.nv.constant0._ZN7cutlass13device_kernelIN5flash11enable_sm90INS1_16FlashAttnFwdSm90INS1_25CollectiveMainloopFwdSm90ILi2EN4cute5tupleIJNS5_1CILi1EEES8_S8_EEENS6_IJNS7_ILi128EEENS7_ILi96EEENS7_ILi192EEEEEELi192ENS_10bfloat16_tEfNS_4arch4Sm90ELb0ELb1ELb0ELb1ELb0ELb0ELb0ELb1ELb1ELb0ELb0ELb0EEENS1_21CollectiveEpilogueFwdINS6_IJSA_SC_SB_EEES9_SE_SG_Li256ELb1ELb0ELb0ELb0EEENS1_36VarlenDynamicPersistentTileSchedulerILi128ELi96ELi256ELi32ELb0ELb0ELb1ELb1ELb0ELb1EEEEEEEEEvNT_6ParamsE)
        /*0ab0*/ 	.short	0x0210
        /*0ab2*/ 	.short	0x0a70


	//----- nvinfo : EIATTR_SW_WAR
	.align		4
.L_253:
        /*0ab4*/ 	.byte	0x04, 0x36
        /*0ab6*/ 	.short	(.L_255 - .L_254)
.L_254:
        /*0ab8*/ 	.word	0x00000008
.L_255:


//--------------------- .nv.info._ZN7cutlass13device_kernelIN5flash11enable_sm90INS1_16FlashAttnFwdSm90INS1_25CollectiveMainloopFwdSm90ILi2EN4cute5tupleIJNS5_1CILi1EEES8_S8_EEENS6_IJNS7_ILi128EEENS7_ILi96EEENS7_ILi192EEEEEELi192ENS_10bfloat16_tEfNS_4arch4Sm90ELb0ELb1ELb0ELb1ELb0ELb1ELb0ELb1ELb1ELb0ELb0ELb0EEENS1_21CollectiveEpilogueFwdINS6_IJSA_SC_SB_EEES9_SE_SG_Li256ELb1ELb0ELb0ELb0EEENS1_36VarlenDynamicPersistentTileSchedulerILi128ELi96ELi256ELi32ELb0ELb0ELb1ELb1ELb0ELb1EEEEEEEEEvNT_6ParamsE --------------------------
	.section	.nv.info._ZN7cutlass13device_kernelIN5flash11enable_sm90INS1_16FlashAttnFwdSm90INS1_25CollectiveMainloopFwdSm90ILi2EN4cute5tupleIJNS5_1CILi1EEES8_S8_EEENS6_IJNS7_ILi128EEENS7_ILi96EEENS7_ILi192EEEEEELi192ENS_10bfloat16_tEfNS_4arch4Sm90ELb0ELb1ELb0ELb1ELb0ELb1ELb0ELb1ELb1ELb0ELb0ELb0EEENS1_21CollectiveEpilogueFwdINS6_IJSA_SC_SB_EEES9_SE_SG_Li256ELb1ELb0ELb0ELb0EEENS1_36VarlenDynamicPersistentTileSchedulerILi128ELi96ELi256ELi32ELb0ELb0ELb1ELb1ELb0ELb1EEEEEEEEEvNT_6ParamsE,"",@"SHT_CUDA_INFO"
	.sectionflags	@""
	.align	4


	//----- nvinfo : EIATTR_CUDA_API_VERSION
	.align		4
        /*0000*/ 	.byte	0x04, 0x37
        /*0002*/ 	.short	(.L_257 - .L_256)
.L_256:
        /*0004*/ 	.word	0x00000082


	//----- nvinfo : EIATTR_KPARAM_INFO
	.align		4
.L_257:
        /*0008*/ 	.byte	0x04, 0x17
        /*000a*/ 	.short	(.L_259 - .L_258)
.L_258:
        /*000c*/ 	.word	0x00000000
        /*0010*/ 	.short	0x0000
        /*0012*/ 	.short	0x0070
        /*0014*/ 	.byte	0x00, 0xf0, 0x01, 0x28


	//----- nvinfo : EIATTR_SPARSE_MMA_MASK
	.align		4
.L_259:
        /*0018*/ 	.byte	0x03, 0x50
        /*001a*/ 	.short	0x0000


	//----- nvinfo : EIATTR_MAXREG_COUNT
	.align		4
        /*001c*/ 	.byte	0x03, 0x1b
        /*001e*/ 	.short	0x00a8


	//----- nvinfo : EIATTR_NUM_BARRIERS
	.align		4
        /*0020*/ 	.byte	0x02, 0x4c
        /*0022*/ 	.byte	0x10
	.zero		1


	//----- nvinfo : EIATTR_EXTERNS
	.align		4
        /*0024*/ 	.byte	0x04, 0x0f
        /*0026*/ 	.short	(.L_261 - .L_260)


	//   ....[0]....
	.align		4
.L_260:
        /*0028*/ 	.word	index@(__assertfail)


	//----- nvinfo : EIATTR_ANNOTATIONS
	.align		4
.L_261:
        /*002c*/ 	.byte	0x04, 0x55
        /*002e*/ 	.short	(.L_263 - .L_262)


	//   ....[0]....
.L_262:
        /* <DEDUP_REMOVED lines=57> */


	//----- nvinfo : EIATTR_MERCURY_ISA_VERSION
	.align		4
.L_263:
        /*03b0*/ 	.byte	0x03, 0x5f
        /*03b2*/ 	.short	0x0101


	//----- nvinfo : EIATTR_UNUSED_LOAD_BYTE_OFFSET
	.align		4
        /*03b4*/ 	.byte	0x04, 0x44
        /*03b6*/ 	.short	(.L_265 - .L_264)


	//   ....[0]....
.L_264:
        /*03b8*/ 	.word	0x00000ab0
        /*03bc*/ 	.word	0x0000fff0


	//   ....[1]....
        /*03c0*/ 	.word	0x0001fc70
        /*03c4*/ 	.word	0x0000fff0


	//----- nvinfo : EIATTR_INT_WARP_WIDE_INSTR_OFFSETS
	.align		4
.L_265:
        /*03c8*/ 	.byte	0x04, 0x31
        /*03ca*/ 	.short	(.L_267 - .L_266)


	//   ....[0]....
.L_266:
        /*03cc*/ 	.word	0x000001c0


	//   ....[1]....
        /*03d0*/ 	.word	0x00000200


	//   ....[2]....
        /*03d4*/ 	.word	0x00000270


	//   ....[3]....
        /*03d8*/ 	.word	0x000248a0


	//   ....[4]....
        /*03dc*/ 	.word	0x00024940


	//   ....[5]....
        /*03e0*/ 	.word	0x00024e10


	//   ....[6]....
        /*03e4*/ 	.word	0x00024e40


	//   ....[7]....
        /*03e8*/ 	.word	0x00025030


	//   ....[8]....
        /*03ec*/ 	.word	0x00025130


	//   ....[9]....
        /*03f0*/ 	.word	0x00027410


	//   ....[10]....
        /*03f4*/ 	.word	0x000274b0


	//----- nvinfo : EIATTR_COOP_GROUP_MASK_REGIDS
	.align		4
.L_267:
        /*03f8*/ 	.byte	0x04, 0x29
        /*03fa*/ 	.short	(.L_269 - .L_268)


	//   ....[0]....
.L_268:
        /*03fc*/ 	.word	0xffffffff


	//   ....[1]....
        /*0400*/ 	.word	0xffffffff


	//   ....[2]....
        /*0404*/ 	.word	0xffffffff


	//   ....[3]....
        /*0408*/ 	.word	0xffffffff


	//   ....[4]....
        /*040c*/ 	.word	0xffffffff


	//   ....[5]....
        /*0410*/ 	.word	0xffffffff


	//   ....[6]....
        /*0414*/ 	.word	0xffffffff


	//   ....[7]....
        /*0418*/ 	.word	0xffffffff


	//   ....[8]....
        /*041c*/ 	.word	0xffffffff


	//   ....[9]....
        /*0420*/ 	.word	0xffffffff


	//   ....[10]....
        /*0424*/ 	.word	0xffffffff


	//   ....[11]....
        /*0428*/ 	.word	0xffffffff


	//   ....[12]....
        /*042c*/ 	.word	0xffffffff


	//   ....[13]....
        /*0430*/ 	.word	0xffffffff


	//   ....[14]....
        /*0434*/ 	.word	0xffffffff


	//   ....[15]....
        /*0438*/ 	.word	0xffffffff


	//   ....[16]....
        /*043c*/ 	.word	0xffffffff


	//   ....[17]....
        /*0440*/ 	.word	0xffffffff


	//   ....[18]....
        /*0444*/ 	.word	0xffffffff


	//   ....[19]....
        /*0448*/ 	.word	0xffffffff


	//   ....[20]....
        /*044c*/ 	.word	0xffffffff


	//   ....[21]....
        /*0450*/ 	.word	0xffffffff


	//   ....[22]....
        /*0454*/ 	.word	0xffffffff


	//   ....[23]....
        /*0458*/ 	.word	0xffffffff


	//   ....[24]....
        /*045c*/ 	.word	0xffffffff


	//   ....[25]....
        /*0460*/ 	.word	0xffffffff


	//   ....[26]....
        /*0464*/ 	.word	0xffffffff


	//   ....[27]....
        /*0468*/ 	.word	0xffffffff


	//   ....[28]....
        /*046c*/ 	.word	0xffffffff


	//   ....[29]....
        /*0470*/ 	.word	0xffffffff


	//   ....[30]....
        /*0474*/ 	.word	0xffffffff


	//   ....[31]....
        /*0478*/ 	.word	0xffffffff


	//   ....[32]....
        /*047c*/ 	.word	0xffffffff


	//   ....[33]....
        /*0480*/ 	.word	0xffffffff


	//   ....[34]....
        /*0484*/ 	.word	0xffffffff


	//   ....[35]....
        /*0488*/ 	.word	0xffffffff


	//   ....[36]....
        /*048c*/ 	.word	0xffffffff


	//   ....[37]....
        /*0490*/ 	.word	0xffffffff


	//   ....[38]....
        /*0494*/ 	.word	0xffffffff


	//   ....[39]....
        /*0498*/ 	.word	0xffffffff


	//   ....[40]....
        /*049c*/ 	.word	0xffffffff


	//   ....[41]....
        /*04a0*/ 	.word	0xffffffff


	//   ....[42]....
        /*04a4*/ 	.word	0xffffffff


	//   ....[43]....
        /*04a8*/ 	.word	0xffffffff


	//   ....[44]....
        /*04ac*/ 	.word	0xffffffff


	//   ....[45]....
        /*04b0*/ 	.word	0xffffffff


	//   ....[46]....
        /*04b4*/ 	.word	0xffffffff


	//   ....[47]....
        /*04b8*/ 	.word	0xffffffff


	//   ....[48]....
        /*04bc*/ 	.word	0xffffffff


	//   ....[49]....
        /*04c0*/ 	.word	0xffffffff


	//   ....[50]....
        /*04c4*/ 	.word	0xffffffff


	//   ....[51]....
        /*04c8*/ 	.word	0xffffffff


	//   ....[52]....
        /*04cc*/ 	.word	0xffffffff


	//   ....[53]....
        /*04d0*/ 	.word	0xffffffff


	//   ....[54]....
        /*04d4*/ 	.word	0xffffffff


	//   ....[55]....
        /*04d8*/ 	.word	0xffffffff


	//   ....[56]....
        /*04dc*/ 	.word	0xffffffff


	//   ....[57]....
        /*04e0*/ 	.word	0xffffffff


	//   ....[58]....
        /*04e4*/ 	.word	0xffffffff


	//   ....[59]....
        /*04e8*/ 	.word	0xffffffff


	//   ....[60]....
        /*04ec*/ 	.word	0xffffffff


	//   ....[61]....
        /*04f0*/ 	.word	0xffffffff


	//   ....[62]....
        /*04f4*/ 	.word	0x0500000f


	//   ....[63]....
        /*04f8*/ 	.word	0x0500000f


	//   ....[64]....
        /*04fc*/ 	.word	0x0500000f


	//   ....[65]....
        /*0500*/ 	.word	0x0500000f


	//   ....[66]....
        /*0504*/ 	.word	0x0500000f


	//   ....[67]....
        /*0508*/ 	.word	0x0500000f


	//   ....[68]....
        /*050c*/ 	.word	0x0500000f


	//   ....[69]....
        /*0510*/ 	.word	0x0500000f


	//   ....[70]....
        /*0514*/ 	.word	0x0500000f


	//   ....[71]....
        /*0518*/ 	.word	0x0500000f


	//   ....[72]....
        /*051c*/ 	.word	0x0500000f


	//   ....[73]....
        /*0520*/ 	.word	0x0500000f


	//   ....[74]....
        /*0524*/ 	.word	0x0500000f


	//   ....[75]....
        /*0528*/ 	.word	0x0500000f


	//   ....[76]....
        /*052c*/ 	.word	0x0500000f


	//   ....[77]....
        /*0530*/ 	.word	0x0500000f


	//   ....[78]....
        /*0534*/ 	.word	0x0500000f


	//   ....[79]....
        /*0538*/ 	.word	0x0500000f


	//   ....[80]....
        /*053c*/ 	.word	0x0500000f


	//   ....[81]....
        /*0540*/ 	.word	0x0500000f


	//   ....[82]....
        /*0544*/ 	.word	0x0500000f


	//   ....[83]....
        /*0548*/ 	.word	0x0500000f


	//   ....[84]....
        /*054c*/ 	.word	0x0500000f


	//   ....[85]....
        /*0550*/ 	.word	0x0500000f


	//   ....[86]....
        /*0554*/ 	.word	0x0500000f


	//   ....[87]....
        /*0558*/ 	.word	0x0500000f


	//   ....[88]....
        /*055c*/ 	.word	0x0500000f


	//   ....[89]....
        /*0560*/ 	.word	0x0500000f


	//   ....[90]....
        /*0564*/ 	.word	0x0500000f


	//   ....[91]....
        /*0568*/ 	.word	0x0500000f


	//   ....[92]....
        /*056c*/ 	.word	0x0500000f


	//   ....[93]....
        /*0570*/ 	.word	0x0500000f


	//   ....[94]....
        /*0574*/ 	.word	0x0500000f


	//   ....[95]....
        /*0578*/ 	.word	0x0500000f


	//   ....[96]....
        /*057c*/ 	.word	0x0500000f


	//   ....[97]....
        /*0580*/ 	.word	0x0500000f


	//----- nvinfo : EIATTR_COOP_GROUP_INSTR_OFFSETS
	.align		4
.L_269:
        /*0584*/ 	.byte	0x04, 0x28
        /*0586*/ 	.short	(.L_271 - .L_270)


	//   ....[0]....
.L_270:
        /*0588*/ 	.word	0x00000060


	//   ....[1]....
        /*058c*/ 	.word	0x000001d0


	//   ....[2]....
        /*0590*/ 	.word	0x00000220


	//   ....[3]....
        /*0594*/ 	.word	0x00000450


	//   ....[4]....
        /*0598*/ 	.word	0x000005b0


	//   ....[5]....
        /*059c*/ 	.word	0x000006d0


	//   ....[6]....
        /*05a0*/ 	.word	0x00000830


	//   ....[7]....
        /*05a4*/ 	.word	0x0000b630


	//   ....[8]....
        /*05a8*/ 	.word	0x00014690


	//   ....[9]....
        /*05ac*/ 	.word	0x000147a0


	//   ....[10]....
        /*05b0*/ 	.word	0x00014d70


	//   ....[11]....
        /*05b4*/ 	.word	0x00014e30


	//   ....[12]....
        /*05b8*/ 	.word	0x00018010


	//   ....[13]....
        /*05bc*/ 	.word	0x00018120


	//   ....[14]....
        /*05c0*/ 	.word	0x00018710


	//   ....[15]....
        /*05c4*/ 	.word	0x00018770


	//   ....[16]....
        /*05c8*/ 	.word	0x0001a650


	//   ....[17]....
        /*05cc*/ 	.word	0x0001a680


	//   ....[18]....
        /*05d0*/ 	.word	0x0001a8b0


	//   ....[19]....
        /*05d4*/ 	.word	0x0001a9e0


	//   ....[20]....
        /*05d8*/ 	.word	0x0001d970


	//   ....[21]....
        /*05dc*/ 	.word	0x0001da80


	//   ....[22]....
        /*05e0*/ 	.word	0x0001e030


	//   ....[23]....
        /*05e4*/ 	.word	0x0001e0b0


	//   ....[24]....
        /*05e8*/ 	.word	0x0001f420


	//   ....[25]....
        /*05ec*/ 	.word	0x0001f430


	//   ....[26]....
        /*05f0*/ 	.word	0x0001f470


	//   ....[27]....
        /*05f4*/ 	.word	0x0001f480


	//   ....[28]....
        /*05f8*/ 	.word	0x000220f0


	//   ....[29]....
        /*05fc*/ 	.word	0x00022270


	//   ....[30]....
        /*0600*/ 	.word	0x000222a0


	//   ....[31]....
        /*0604*/ 	.word	0x000222e0


	//   ....[32]....
        /*0608*/ 	.word	0x00022350


	//   ....[33]....
        /*060c*/ 	.word	0x000223b0


	//   ....[34]....
        /*0610*/ 	.word	0x000223f0


	//   ....[35]....
        /*0614*/ 	.word	0x000225b0


	//   ....[36]....
        /*0618*/ 	.word	0x00022610


	//   ....[37]....
        /*061c*/ 	.word	0x00022650


	//   ....[38]....
        /*0620*/ 	.word	0x00022690


	//   ....[39]....
        /*0624*/ 	.word	0x000226c0


	//   ....[40]....
        /*0628*/ 	.word	0x000226f0


	//   ....[41]....
        /*062c*/ 	.word	0x00022790


	//   ....[42]....
        /*0630*/ 	.word	0x000227d0


	//   ....[43]....
        /*0634*/ 	.word	0x00022890


	//   ....[44]....
        /*0638*/ 	.word	0x000278c0


	//   ....[45]....
        /*063c*/ 	.word	0x000278d0


	//   ....[46]....
        /*0640*/ 	.word	0x00027a00


	//   ....[47]....
        /*0644*/ 	.word	0x00027a60


	//   ....[48]....
        /*0648*/ 	.word	0x00027aa0


	//   ....[49]....
        /*064c*/ 	.word	0x00027ae0


	//   ....[50]....
        /*0650*/ 	.word	0x00027b10


	//   ....[51]....
        /*0654*/ 	.word	0x00027b40


	//   ....[52]....
        /*0658*/ 	.word	0x00027d10


	//   ....[53]....
        /*065c*/ 	.word	0x00027d70


	//   ....[54]....
        /*0660*/ 	.word	0x00027db0


	//   ....[55]....
        /*0664*/ 	.word	0x00027df0


	//   ....[56]....
        /*0668*/ 	.word	0x00027e20


	//   ....[57]....
        /*066c*/ 	.word	0x00027e50


	//   ....[58]....
        /*0670*/ 	.word	0x00027f10


	//   ....[59]....
        /*0674*/ 	.word	0x00027f30


	//   ....[60]....
        /*0678*/ 	.word	0x00027fa0


	//   ....[61]....
        /*067c*/ 	.word	0x000286e0


	//   ....[62]....
        /*0680*/ 	.word	0x00028af0


	//   ....[63]....
        /*0684*/ 	.word	0x00028b90


	//   ....[64]....
        /*0688*/ 	.word	0x00028c30


	//   ....[65]....
        /*068c*/ 	.word	0x00028cd0


	//   ....[66]....
        /*0690*/ 	.word	0x00028d70


	//   ....[67]....
        /*0694*/ 	.word	0x00028e10


	//   ....[68]....
        /*0698*/ 	.word	0x00028eb0


	//   ....[69]....
        /*069c*/ 	.word	0x00028f50


	//   ....[70]....
        /*06a0*/ 	.word	0x00029040


	//   ....[71]....
        /*06a4*/ 	.word	0x000290e0


	//   ....[72]....
        /*06a8*/ 	.word	0x00029180


	//   ....[73]....
        /*06ac*/ 	.word	0x00029220


	//   ....[74]....
        /*06b0*/ 	.word	0x000292c0


	//   ....[75]....
        /*06b4*/ 	.word	0x00029360


	//   ....[76]....
        /*06b8*/ 	.word	0x00029400


	//   ....[77]....
        /*06bc*/ 	.word	0x000294a0


	//   ....[78]....
        /*06c0*/ 	.word	0x00029840


	//   ....[79]....
        /*06c4*/ 	.word	0x00029b20


	//   ....[80]....
        /*06c8*/ 	.word	0x00029f50


	//   ....[81]....
        /*06cc*/ 	.word	0x00029fe0


	//   ....[82]....
        /*06d0*/ 	.word	0x0002a080


	//   ....[83]....
        /*06d4*/ 	.word	0x0002a130


	//   ....[84]....
        /*06d8*/ 	.word	0x0002a1b0


	//   ....[85]....
        /*06dc*/ 	.word	0x0002a230


	//   ....[86]....
        /*06e0*/ 	.word	0x0002a2b0


	//   ....[87]....
        /*06e4*/ 	.word	0x0002a330


	//   ....[88]....
        /*06e8*/ 	.word	0x0002a3c0


	//   ....[89]....
        /*06ec*/ 	.word	0x0002a470


	//   ....[90]....
        /*06f0*/ 	.word	0x0002a4f0


	//   ....[91]....
        /*06f4*/ 	.word	0x0002a570


	//   ....[92]....
        /*06f8*/ 	.word	0x0002a5f0


	//   ....[93]....
        /*06fc*/ 	.word	0x0002a670


	//   ....[94]....
        /*0700*/ 	.word	0x0002a6e0


	//   ....[95]....
        /*0704*/ 	.word	0x0002a780


	//   ....[96]....
        /*0708*/ 	.word	0x0002a810


	//   ....[97]....
        /*070c*/ 	.word	0x0002a940


	//----- nvinfo : EIATTR_REG_RECONFIG
	.align		4
.L_271:
        /*0710*/ 	.byte	0x01, 0x54
	.zero		2


	//----- nvinfo : EIATTR_SYSCALL_OFFSETS
	.align		4
        /*0714*/ 	.byte	0x04, 0x46
        /*0716*/ 	.short	(.L_273 - .L_272)


	//   ....[0]....
.L_272:
        /*0718*/ 	.word	0x00001c50


	//   ....[1]....
        /*071c*/ 	.word	0x00001da0


	//   ....[2]....
        /*0720*/ 	.word	0x0000b7d0


	//   ....[3]....
        /*0724*/ 	.word	0x0000bc70


	//   ....[4]....
        /*0728*/ 	.word	0x00024ae0


	//   ....[5]....
        /*072c*/ 	.word	0x00024c20


	//   ....[6]....
        /*0730*/ 	.word	0x00024d20


	//----- nvinfo : EIATTR_MBARRIER_INSTR_OFFSETS
	.align		4
.L_273:
        /*0734*/ 	.byte	0x04, 0x39
        /*0736*/ 	.short	(.L_275 - .L_274)


	//   ....[0]....
.L_274:
        /*0738*/ 	.word	0x00000300
        /*073c*/ 	.word	0x000000ff
        /*0740*/ 	.word	0x00030800
        /*0744*/ 	.short	0x0100
        /*0746*/ 	.byte	0x08
	.zero		1


	//   ....[1]....
        /*0748*/ 	.word	0x00000310
        /*074c*/ 	.word	0x000000ff
        /*0750*/ 	.word	0x00030820
        /*0754*/ 	.short	0x0100
        /*0756*/ 	.byte	0x08
	.zero		1


	//   ....[2]....
        /*0758*/ 	.word	0x00000400
        /*075c*/ 	.word	0x000000ff
        /*0760*/ 	.word	0x00030830
        /*0764*/ 	.short	0x0100
        /*0766*/ 	.byte	0x08
	.zero		1


	//   ....[3]....
        /*0768*/ 	.word	0x00000410
        /*076c*/ 	.word	0x000000ff
        /*0770*/ 	.word	0x00030840
        /*0774*/ 	.short	0x0100
        /*0776*/ 	.byte	0x08
	.zero		1


	//   ....[4]....
        /*0778*/ 	.word	0x00000420
        /*077c*/ 	.word	0x000000ff
        /*0780*/ 	.word	0x00030838
        /*0784*/ 	.short	0x0100
        /*0786*/ 	.byte	0x08
	.zero		1


	//   ....[5]....
        /*0788*/ 	.word	0x00000430
        /*078c*/ 	.word	0x000000ff
        /*0790*/ 	.word	0x00030848
        /*0794*/ 	.short	0x0100
        /*0796*/ 	.byte	0x08
	.zero		1


	//   ....[6]....
        /*0798*/ 	.word	0x00000560
        /*079c*/ 	.word	0x000000ff
        /*07a0*/ 	.word	0x00030850
        /*07a4*/ 	.short	0x0100
        /*07a6*/ 	.byte	0x08
	.zero		1


	//   ....[7]....
        /*07a8*/ 	.word	0x00000570
        /*07ac*/ 	.word	0x000000ff
        /*07b0*/ 	.word	0x00030860
        /*07b4*/ 	.short	0x0100
        /*07b6*/ 	.byte	0x08
	.zero		1


	//   ....[8]....
        /*07b8*/ 	.word	0x00000580
        /*07bc*/ 	.word	0x000000ff
        /*07c0*/ 	.word	0x00030858
        /*07c4*/ 	.short	0x0100
        /*07c6*/ 	.byte	0x08
	.zero		1


	//   ....[9]....
        /*07c8*/ 	.word	0x00000590
        /*07cc*/ 	.word	0x000000ff
        /*07d0*/ 	.word	0x00030868
        /*07d4*/ 	.short	0x0100
        /*07d6*/ 	.byte	0x08
	.zero		1


	//   ....[10]....
        /*07d8*/ 	.word	0x00000680
        /*07dc*/ 	.word	0x000000ff
        /*07e0*/ 	.word	0x00030870
        /*07e4*/ 	.short	0x0100
        /*07e6*/ 	.byte	0x06
	.zero		1


	//   ....[11]....
        /*07e8*/ 	.word	0x00000690
        /*07ec*/ 	.word	0x000000ff
        /*07f0*/ 	.word	0x00030880
        /*07f4*/ 	.short	0x0100
        /*07f6*/ 	.byte	0x06
	.zero		1


	//   ....[12]....
        /*07f8*/ 	.word	0x000006a0
        /*07fc*/ 	.word	0x000000ff
        /*0800*/ 	.word	0x00030878
        /*0804*/ 	.short	0x0100
        /*0806*/ 	.byte	0x06
	.zero		1


	//   ....[13]....
        /*0808*/ 	.word	0x000006b0
        /*080c*/ 	.word	0x000000ff
        /*0810*/ 	.word	0x00030888
        /*0814*/ 	.short	0x0100
        /*0816*/ 	.byte	0x06
	.zero		1


	//   ....[14]....
        /*0818*/ 	.word	0x000007e0
        /*081c*/ 	.word	0x000000ff
        /*0820*/ 	.word	0x00030890
        /*0824*/ 	.short	0x0100
        /*0826*/ 	.byte	0x08
	.zero		1


	//   ....[15]....
        /*0828*/ 	.word	0x000007f0
        /*082c*/ 	.word	0x000000ff
        /*0830*/ 	.word	0x000308a0
        /*0834*/ 	.short	0x0100
        /*0836*/ 	.byte	0x08
	.zero		1


	//   ....[16]....
        /*0838*/ 	.word	0x00000800
        /*083c*/ 	.word	0x000000ff
        /*0840*/ 	.word	0x00030898
        /*0844*/ 	.short	0x0100
        /*0846*/ 	.byte	0x08
	.zero		1


	//   ....[17]....
        /*0848*/ 	.word	0x00000810
        /*084c*/ 	.word	0x000000ff
        /*0850*/ 	.word	0x000308a8
        /*0854*/ 	.short	0x0100
        /*0856*/ 	.byte	0x08
	.zero		1


	//   ....[18]....
        /*0858*/ 	.word	0x00000940
        /*085c*/ 	.word	0x000000ff
        /*0860*/ 	.word	0x000308b0
        /*0864*/ 	.short	0x0100
        /*0866*/ 	.byte	0x08
	.zero		1


	//   ....[19]....
        /*0868*/ 	.word	0x00000950
        /*086c*/ 	.word	0x000000ff
        /*0870*/ 	.word	0x000308c0
        /*0874*/ 	.short	0x0100
        /*0876*/ 	.byte	0x08
	.zero		1


	//   ....[20]....
        /*0878*/ 	.word	0x00000960
        /*087c*/ 	.word	0x000000ff
        /*0880*/ 	.word	0x000308b8
        /*0884*/ 	.short	0x0100
        /*0886*/ 	.byte	0x08
	.zero		1


	//   ....[21]....
        /*0888*/ 	.word	0x00000970
        /*088c*/ 	.word	0x000000ff
        /*0890*/ 	.word	0x000308c8
        /*0894*/ 	.short	0x0100
        /*0896*/ 	.byte	0x08
	.zero		1


	//   ....[22]....
        /*0898*/ 	.word	0x00003ac0
        /*089c*/ 	.word	0x00000059
        /*08a0*/ 	.word	0x00030890
        /*08a4*/ 	.short	0x010a
        /*08a6*/ 	.byte	0x3f
	.zero		1


	//   ....[23]....
        /*08a8*/ 	.word	0x000072b0
        /*08ac*/ 	.word	0x00000059
        /*08b0*/ 	.word	0x00030890
        /*08b4*/ 	.short	0x010a
        /*08b6*/ 	.byte	0x3f
	.zero		1


	//   ....[24]....
        /*08b8*/ 	.word	0x0000a560
        /*08bc*/ 	.word	0x00000059
        /*08c0*/ 	.word	0x00030890
        /*08c4*/ 	.short	0x010a
        /*08c6*/ 	.byte	0x3f
	.zero		1


	//   ....[25]....
        /*08c8*/ 	.word	0x0000a950
        /*08cc*/ 	.word	0x00000020
        /*08d0*/ 	.word	0x00000000
        /*08d4*/ 	.short	0x0101
        /*08d6*/ 	.byte	0x3f
	.zero		1


	//   ....[26]....
        /*08d8*/ 	.word	0x0000a990
        /*08dc*/ 	.word	0x00000059
        /*08e0*/ 	.word	0x000308b0
        /*08e4*/ 	.short	0x010a
        /*08e6*/ 	.byte	0x3f
	.zero		1


	//   ....[27]....
        /*08e8*/ 	.word	0x0000aed0
        /*08ec*/ 	.word	0x00000059
        /*08f0*/ 	.word	0x00000000
        /*08f4*/ 	.short	0x0101
        /*08f6*/ 	.byte	0x3f
	.zero		1


	//   ....[28]....
        /*08f8*/ 	.word	0x0000b850
        /*08fc*/ 	.word	0x00000011
        /*0900*/ 	.word	0x00030800
        /*0904*/ 	.short	0x010a
        /*0906*/ 	.byte	0x3f
	.zero		1


	//   ....[29]....
        /*0908*/ 	.word	0x0000b8a0
        /*090c*/ 	.word	0x00000011
        /*0910*/ 	.word	0x00030800
        /*0914*/ 	.short	0x010a
        /*0916*/ 	.byte	0x3f
	.zero		1


	//   ....[30]....
        /*0918*/ 	.word	0x0000cce0
        /*091c*/ 	.word	0x00000011
        /*0920*/ 	.word	0x00030800
        /*0924*/ 	.short	0x010a
        /*0926*/ 	.byte	0x3f
	.zero		1


	//   ....[31]....
        /*0928*/ 	.word	0x00010250
        /*092c*/ 	.word	0x00000011
        /*0930*/ 	.word	0x00030800
        /*0934*/ 	.short	0x010a
        /*0936*/ 	.byte	0x3f
	.zero		1


	//   ....[32]....
        /*0938*/ 	.word	0x00012de0
        /*093c*/ 	.word	0x00000005
        /*0940*/ 	.word	0x00030830
        /*0944*/ 	.short	0x010a
        /*0946*/ 	.byte	0x3f
	.zero		1


	//   ....[33]....
        /*0948*/ 	.word	0x00012e50
        /*094c*/ 	.word	0x00000005
        /*0950*/ 	.word	0x00030830
        /*0954*/ 	.short	0x010a
        /*0956*/ 	.byte	0x3f
	.zero		1


	//   ....[34]....
        /*0958*/ 	.word	0x00013860
        /*095c*/ 	.word	0x00000000
        /*0960*/ 	.word	0x00000000
        /*0964*/ 	.short	0x0101
        /*0966*/ 	.byte	0x3f
	.zero		1


	//   ....[35]....
        /*0968*/ 	.word	0x00015d40
        /*096c*/ 	.word	0x00000000
        /*0970*/ 	.word	0x00030830
        /*0974*/ 	.short	0x010a
        /*0976*/ 	.byte	0x3f
	.zero		1


	//   ....[36]....
        /*0978*/ 	.word	0x00015db0
        /*097c*/ 	.word	0x00000000
        /*0980*/ 	.word	0x00030830
        /*0984*/ 	.short	0x010a
        /*0986*/ 	.byte	0x3f
	.zero		1


	//   ....[37]....
        /*0988*/ 	.word	0x00016b90
        /*098c*/ 	.word	0x0000000e
        /*0990*/ 	.word	0x00030850
        /*0994*/ 	.short	0x010a
        /*0996*/ 	.byte	0x3f
	.zero		1


	//   ....[38]....
        /*0998*/ 	.word	0x00016c30
        /*099c*/ 	.word	0x0000000e
        /*09a0*/ 	.word	0x00030850
        /*09a4*/ 	.short	0x010a
        /*09a6*/ 	.byte	0x3f
	.zero		1


	//   ....[39]....
        /*09a8*/ 	.word	0x00016f50
        /*09ac*/ 	.word	0x00000000
        /*09b0*/ 	.word	0x00000000
        /*09b4*/ 	.short	0x0101
        /*09b6*/ 	.byte	0x3f
	.zero		1


	//   ....[40]....
        /*09b8*/ 	.word	0x00018b60
        /*09bc*/ 	.word	0x00000087
        /*09c0*/ 	.word	0x00000000
        /*09c4*/ 	.short	0x0101
        /*09c6*/ 	.byte	0x3f
	.zero		1


	//   ....[41]....
        /*09c8*/ 	.word	0x00019430
        /*09cc*/ 	.word	0x00000000
        /*09d0*/ 	.word	0x00030830
        /*09d4*/ 	.short	0x010a
        /*09d6*/ 	.byte	0x3f
	.zero		1


	//   ....[42]....
        /*09d8*/ 	.word	0x000194a0
        /*09dc*/ 	.word	0x00000000
        /*09e0*/ 	.word	0x00030830
        /*09e4*/ 	.short	0x010a
        /*09e6*/ 	.byte	0x3f
	.zero		1


	//   ....[43]....
        /*09e8*/ 	.word	0x0001a280
        /*09ec*/ 	.word	0x000000c8
        /*09f0*/ 	.word	0x00030850
        /*09f4*/ 	.short	0x010a
        /*09f6*/ 	.byte	0x3f
	.zero		1


	//   ....[44]....
        /*09f8*/ 	.word	0x0001a2d0
        /*09fc*/ 	.word	0x000000c8
        /*0a00*/ 	.word	0x00030850
        /*0a04*/ 	.short	0x010a
        /*0a06*/ 	.byte	0x3f
	.zero		1


	//   ....[45]....
        /*0a08*/ 	.word	0x0001b0c0
        /*0a0c*/ 	.word	0x0000000d
        /*0a10*/ 	.word	0x00000000
        /*0a14*/ 	.short	0x0101
        /*0a16*/ 	.byte	0x3f
	.zero		1


	//   ....[46]....
        /*0a18*/ 	.word	0x0001b130
        /*0a1c*/ 	.word	0x000000c8
        /*0a20*/ 	.word	0x00000000
        /*0a24*/ 	.short	0x0101
        /*0a26*/ 	.byte	0x3f
	.zero		1


	//   ....[47]....
        /*0a28*/ 	.word	0x0001b6a0
        /*0a2c*/ 	.word	0x00000000
        /*0a30*/ 	.word	0x00030830
        /*0a34*/ 	.short	0x010a
        /*0a36*/ 	.byte	0x3f
	.zero		1


	//   ....[48]....
        /*0a38*/ 	.word	0x0001b710
        /*0a3c*/ 	.word	0x00000000
        /*0a40*/ 	.word	0x00030830
        /*0a44*/ 	.short	0x010a
        /*0a46*/ 	.byte	0x3f
	.zero		1


	//   ....[49]....
        /*0a48*/ 	.word	0x0001c4f0
        /*0a4c*/ 	.word	0x0000000c
        /*0a50*/ 	.word	0x00030850
        /*0a54*/ 	.short	0x010a
        /*0a56*/ 	.byte	0x3f
	.zero		1


	//   ....[50]....
        /*0a58*/ 	.word	0x0001c590
        /*0a5c*/ 	.word	0x0000000c
        /*0a60*/ 	.word	0x00030850
        /*0a64*/ 	.short	0x010a
        /*0a66*/ 	.byte	0x3f
	.zero		1


	//   ....[51]....
        /*0a68*/ 	.word	0x0001c930
        /*0a6c*/ 	.word	0x00000000
        /*0a70*/ 	.word	0x00000000
        /*0a74*/ 	.short	0x0101
        /*0a76*/ 	.byte	0x3f
	.zero		1


	//   ....[52]....
        /*0a78*/ 	.word	0x0001e5a0
        /*0a7c*/ 	.word	0x00000007
        /*0a80*/ 	.word	0x00000000
        /*0a84*/ 	.short	0x0101
        /*0a86*/ 	.byte	0x3f
	.zero		1


	//   ....[53]....
        /*0a88*/ 	.word	0x0001f0a0
        /*0a8c*/ 	.word	0x0000000c
        /*0a90*/ 	.word	0x00030850
        /*0a94*/ 	.short	0x010a
        /*0a96*/ 	.byte	0x3f
	.zero		1


	//   ....[54]....
        /*0a98*/ 	.word	0x0001f140
        /*0a9c*/ 	.word	0x0000000c
        /*0aa0*/ 	.word	0x00030850
        /*0aa4*/ 	.short	0x010a
        /*0aa6*/ 	.byte	0x3f
	.zero		1


	//   ....[55]....
        /*0aa8*/ 	.word	0x0001f600
        /*0aac*/ 	.word	0x0000000c
        /*0ab0*/ 	.word	0x00000000
        /*0ab4*/ 	.short	0x0101
        /*0ab6*/ 	.byte	0x3f
	.zero		1


	//   ....[56]....
        /*0ab8*/ 	.word	0x00020ec0
        /*0abc*/ 	.word	0x00000000
        /*0ac0*/ 	.word	0x00000000
        /*0ac4*/ 	.short	0x0101
        /*0ac6*/ 	.byte	0x3f
	.zero		1


	//   ....[57]....
        /*0ac8*/ 	.word	0x00023940
        /*0acc*/ 	.word	0x0000000c
        /*0ad0*/ 	.word	0x00030820
        /*0ad4*/ 	.short	0x010a
        /*0ad6*/ 	.byte	0x3f
	.zero		1


	//   ....[58]....
        /*0ad8*/ 	.word	0x000239c0
        /*0adc*/ 	.word	0x00000009
        /*0ae0*/ 	.word	0x000308a0
        /*0ae4*/ 	.short	0x010a
        /*0ae6*/ 	.byte	0x3f
	.zero		1


	//   ....[59]....
        /*0ae8*/ 	.word	0x00023c30
        /*0aec*/ 	.word	0x00000009
        /*0af0*/ 	.word	0x000308c0
        /*0af4*/ 	.short	0x010a
        /*0af6*/ 	.byte	0x3f
	.zero		1


	//   ....[60]....
        /*0af8*/ 	.word	0x00023f70
        /*0afc*/ 	.word	0x00000008
        /*0b00*/ 	.word	0x000308a0
        /*0b04*/ 	.short	0x010a
        /*0b06*/ 	.byte	0x3f
	.zero		1


	//   ....[61]....
        /*0b08*/ 	.word	0x000241d0
        /*0b0c*/ 	.word	0x00000008
        /*0b10*/ 	.word	0x000308c0
        /*0b14*/ 	.short	0x010a
        /*0b16*/ 	.byte	0x3f
	.zero		1


	//   ....[62]....
        /*0b18*/ 	.word	0x00025460
        /*0b1c*/ 	.word	0x00000007
        /*0b20*/ 	.word	0x00030840
        /*0b24*/ 	.short	0x010a
        /*0b26*/ 	.byte	0x3f
	.zero		1


	//   ....[63]....
        /*0b28*/ 	.word	0x00025a00
        /*0b2c*/ 	.word	0x0000000a
        /*0b30*/ 	.word	0x00030820
        /*0b34*/ 	.short	0x010a
        /*0b36*/ 	.byte	0x3f
	.zero		1


	//   ....[64]....
        /*0b38*/ 	.word	0x00025d30
        /*0b3c*/ 	.word	0x00000003
        /*0b40*/ 	.word	0x00030840
        /*0b44*/ 	.short	0x010a
        /*0b46*/ 	.byte	0x3f
	.zero		1


	//   ....[65]....
        /*0b48*/ 	.word	0x00026000
        /*0b4c*/ 	.word	0x00000008
        /*0b50*/ 	.word	0x00000060
        /*0b54*/ 	.short	0x010a
        /*0b56*/ 	.byte	0x3f
	.zero		1


	//   ....[66]....
        /*0b58*/ 	.word	0x000265f0
        /*0b5c*/ 	.word	0x00000002
        /*0b60*/ 	.word	0x00030840
        /*0b64*/ 	.short	0x010a
        /*0b66*/ 	.byte	0x3f
	.zero		1


	//   ....[67]....
        /*0b68*/ 	.word	0x000268c0
        /*0b6c*/ 	.word	0x00000002
        /*0b70*/ 	.word	0x00000060
        /*0b74*/ 	.short	0x010a
        /*0b76*/ 	.byte	0x3f
	.zero		1


	//   ....[68]....
        /*0b78*/ 	.word	0x00026dc0
        /*0b7c*/ 	.word	0x00000002
        /*0b80*/ 	.word	0x00030840
        /*0b84*/ 	.short	0x010a
        /*0b86*/ 	.byte	0x3f
	.zero		1


	//   ....[69]....
        /*0b88*/ 	.word	0x000270b0
        /*0b8c*/ 	.word	0x00000002
        /*0b90*/ 	.word	0x00000060
        /*0b94*/ 	.short	0x010a
        /*0b96*/ 	.byte	0x3f
	.zero		1


	//   ....[70]....
        /*0b98*/ 	.word	0x00027560
        /*0b9c*/ 	.word	0x00000003
        /*0ba0*/ 	.word	0x00030860
        /*0ba4*/ 	.short	0x010a
        /*0ba6*/ 	.byte	0x3f
	.zero		1


	//   ....[71]....
        /*0ba8*/ 	.word	0x00028660
        /*0bac*/ 	.word	0x00000000
        /*0bb0*/ 	.word	0x00030820
        /*0bb4*/ 	.short	0x010a
        /*0bb6*/ 	.byte	0x3f
	.zero		1


	//   ....[72]....
        /*0bb8*/ 	.word	0x000287f0
        /*0bbc*/ 	.word	0x00000007
        /*0bc0*/ 	.word	0x00000000
        /*0bc4*/ 	.short	0x010a
        /*0bc6*/ 	.byte	0x3f
	.zero		1


	//   ....[73]....
        /*0bc8*/ 	.word	0x00028860
        /*0bcc*/ 	.word	0x00000003
        /*0bd0*/ 	.word	0x00000000
        /*0bd4*/ 	.short	0x010a
        /*0bd6*/ 	.byte	0x3f
	.zero		1


	//   ....[74]....
        /*0bd8*/ 	.word	0x000288c0
        /*0bdc*/ 	.word	0x00000005
        /*0be0*/ 	.word	0x00000000
        /*0be4*/ 	.short	0x010a
        /*0be6*/ 	.byte	0x3f
	.zero		1


	//   ....[75]....
        /*0be8*/ 	.word	0x000288f0
        /*0bec*/ 	.word	0x00000003
        /*0bf0*/ 	.word	0x00000000
        /*0bf4*/ 	.short	0x010a
        /*0bf6*/ 	.byte	0x3f
	.zero		1


	//   ....[76]....
        /*0bf8*/ 	.word	0x00028950
        /*0bfc*/ 	.word	0x00000059
        /*0c00*/ 	.word	0x00030890
        /*0c04*/ 	.short	0x010a
        /*0c06*/ 	.byte	0x3f
	.zero		1


	//   ....[77]....
        /*0c08*/ 	.word	0x000289a0
        /*0c0c*/ 	.word	0x00000059
        /*0c10*/ 	.word	0x00030890
        /*0c14*/ 	.short	0x010a
        /*0c16*/ 	.byte	0x3f
	.zero		1


	//   ....[78]....
        /*0c18*/ 	.word	0x000289f0
        /*0c1c*/ 	.word	0x00000059
        /*0c20*/ 	.word	0x00030890
        /*0c24*/ 	.short	0x010a
        /*0c26*/ 	.byte	0x3f
	.zero		1


	//   ....[79]....
        /*0c28*/ 	.word	0x00028a40
        /*0c2c*/ 	.word	0x00000059
        /*0c30*/ 	.word	0x000308b0
        /*0c34*/ 	.short	0x010a
        /*0c36*/ 	.byte	0x3f
	.zero		1


	//   ....[80]....
        /*0c38*/ 	.word	0x00028f90
        /*0c3c*/ 	.word	0x00000011
        /*0c40*/ 	.word	0x00030800
        /*0c44*/ 	.short	0x010a
        /*0c46*/ 	.byte	0x3f
	.zero		1


	//   ....[81]....
        /*0c48*/ 	.word	0x000294e0
        /*0c4c*/ 	.word	0x00000011
        /*0c50*/ 	.word	0x00030800
        /*0c54*/ 	.short	0x010a
        /*0c56*/ 	.byte	0x3f
	.zero		1


	//   ....[82]....
        /*0c58*/ 	.word	0x00029530
        /*0c5c*/ 	.word	0x00000005
        /*0c60*/ 	.word	0x00030830
        /*0c64*/ 	.short	0x010a
        /*0c66*/ 	.byte	0x3f
	.zero		1


	//   ....[83]....
        /*0c68*/ 	.word	0x00029580
        /*0c6c*/ 	.word	0x00000000
        /*0c70*/ 	.word	0x00030830
        /*0c74*/ 	.short	0x010a
        /*0c76*/ 	.byte	0x3f
	.zero		1


	//   ....[84]....
        /*0c78*/ 	.word	0x000295d0
        /*0c7c*/ 	.word	0x0000000e
        /*0c80*/ 	.word	0x00030850
        /*0c84*/ 	.short	0x010a
        /*0c86*/ 	.byte	0x3f
	.zero		1


	//   ....[85]....
        /*0c88*/ 	.word	0x00029620
        /*0c8c*/ 	.word	0x00000000
        /*0c90*/ 	.word	0x00030830
        /*0c94*/ 	.short	0x010a
        /*0c96*/ 	.byte	0x3f
	.zero		1


	//   ....[86]....
        /*0c98*/ 	.word	0x00029670
        /*0c9c*/ 	.word	0x000000c8
        /*0ca0*/ 	.word	0x00030850
        /*0ca4*/ 	.short	0x010a
        /*0ca6*/ 	.byte	0x3f
	.zero		1


	//   ....[87]....
        /*0ca8*/ 	.word	0x000296c0
        /*0cac*/ 	.word	0x00000000
        /*0cb0*/ 	.word	0x00030830
        /*0cb4*/ 	.short	0x010a
        /*0cb6*/ 	.byte	0x3f
	.zero		1


	//   ....[88]....
        /*0cb8*/ 	.word	0x00029710
        /*0cbc*/ 	.word	0x0000000c
        /*0cc0*/ 	.word	0x00030850
        /*0cc4*/ 	.short	0x010a
        /*0cc6*/ 	.byte	0x3f
	.zero		1


	//   ....[89]....
        /*0cc8*/ 	.word	0x00029760
        /*0ccc*/ 	.word	0x0000000c
        /*0cd0*/ 	.word	0x00030850
        /*0cd4*/ 	.short	0x010a
        /*0cd6*/ 	.byte	0x3f
	.zero		1


	//   ....[90]....
        /*0cd8*/ 	.word	0x00029900
        /*0cdc*/ 	.word	0x0000000c
        /*0ce0*/ 	.word	0x00030820
        /*0ce4*/ 	.short	0x010a
        /*0ce6*/ 	.byte	0x3f
	.zero		1


	//   ....[91]....
        /*0ce8*/ 	.word	0x00029950
        /*0cec*/ 	.word	0x00000009
        /*0cf0*/ 	.word	0x000308a0
        /*0cf4*/ 	.short	0x010a
        /*0cf6*/ 	.byte	0x3f
	.zero		1


	//   ....[92]....
        /*0cf8*/ 	.word	0x000299a0
        /*0cfc*/ 	.word	0x00000009
        /*0d00*/ 	.word	0x000308c0
        /*0d04*/ 	.short	0x010a
        /*0d06*/ 	.byte	0x3f
	.zero		1


	//   ....[93]....
        /*0d08*/ 	.word	0x000299f0
        /*0d0c*/ 	.word	0x00000008
        /*0d10*/ 	.word	0x000308a0
        /*0d14*/ 	.short	0x010a
        /*0d16*/ 	.byte	0x3f
	.zero		1


	//   ....[94]....
        /*0d18*/ 	.word	0x00029a40
        /*0d1c*/ 	.word	0x00000008
        /*0d20*/ 	.word	0x000308c0
        /*0d24*/ 	.short	0x010a
        /*0d26*/ 	.byte	0x3f
	.zero		1


	//   ....[95]....
        /*0d28*/ 	.word	0x00029be0
        /*0d2c*/ 	.word	0x00000007
        /*0d30*/ 	.word	0x00030840
        /*0d34*/ 	.short	0x010a
        /*0d36*/ 	.byte	0x3f
	.zero		1


	//   ....[96]....
        /*0d38*/ 	.word	0x00029c60
        /*0d3c*/ 	.word	0x00000003
        /*0d40*/ 	.word	0x00030820
        /*0d44*/ 	.short	0x010a
        /*0d46*/ 	.byte	0x3f
	.zero		1


	//   ....[97]....
        /*0d48*/ 	.word	0x00029cb0
        /*0d4c*/ 	.word	0x00000003
        /*0d50*/ 	.word	0x00030840
        /*0d54*/ 	.short	0x010a
        /*0d56*/ 	.byte	0x3f
	.zero		1


	//   ....[98]....
        /*0d58*/ 	.word	0x00029d00
        /*0d5c*/ 	.word	0x00000008
        /*0d60*/ 	.word	0x00000060
        /*0d64*/ 	.short	0x010a
        /*0d66*/ 	.byte	0x3f
	.zero		1


	//   ....[99]....
        /*0d68*/ 	.word	0x00029d50
        /*0d6c*/ 	.word	0x00000002
        /*0d70*/ 	.word	0x00030840
        /*0d74*/ 	.short	0x010a
        /*0d76*/ 	.byte	0x3f
	.zero		1


	//   ....[100]....
        /*0d78*/ 	.word	0x00029da0
        /*0d7c*/ 	.word	0x00000002
        /*0d80*/ 	.word	0x00000060
        /*0d84*/ 	.short	0x010a
        /*0d86*/ 	.byte	0x3f
	.zero		1


	//   ....[101]....
        /*0d88*/ 	.word	0x00029df0
        /*0d8c*/ 	.word	0x00000002
        /*0d90*/ 	.word	0x00030840
        /*0d94*/ 	.short	0x010a
        /*0d96*/ 	.byte	0x3f
	.zero		1


	//   ....[102]....
        /*0d98*/ 	.word	0x00029e40
        /*0d9c*/ 	.word	0x00000002
        /*0da0*/ 	.word	0x00000060
        /*0da4*/ 	.short	0x010a
        /*0da6*/ 	.byte	0x3f
	.zero		1


	//   ....[103]....
        /*0da8*/ 	.word	0x00029e90
        /*0dac*/ 	.word	0x00000003
        /*0db0*/ 	.word	0x00030860
        /*0db4*/ 	.short	0x010a
        /*0db6*/ 	.byte	0x3f
	.zero		1


	//   ....[104]....
        /*0db8*/ 	.word	0x0002a860
        /*0dbc*/ 	.word	0x00000000
        /*0dc0*/ 	.word	0x00030820
        /*0dc4*/ 	.short	0x010a
        /*0dc6*/ 	.byte	0x3f
	.zero		1


	//   ....[105]....
        /*0dc8*/ 	.word	0x0002aa00
        /*0dcc*/ 	.word	0x00000007
        /*0dd0*/ 	.word	0x00000000
        /*0dd4*/ 	.short	0x010a
        /*0dd6*/ 	.byte	0x3f
	.zero		1


	//   ....[106]....
        /*0dd8*/ 	.word	0x0002aa50
        /*0ddc*/ 	.word	0x00000003
        /*0de0*/ 	.word	0x00000000
        /*0de4*/ 	.short	0x010a
        /*0de6*/ 	.byte	0x3f
	.zero		1


	//   ....[107]....
        /*0de8*/ 	.word	0x0002aaa0
        /*0dec*/ 	.word	0x00000005
        /*0df0*/ 	.word	0x00000000
        /*0df4*/ 	.short	0x010a
        /*0df6*/ 	.byte	0x3f
	.zero		1


	//----- nvinfo : EIATTR_NUM_MBARRIERS
	.align		4
.L_275:
        /*0df8*/ 	.byte	0x03, 0x38
        /*0dfa*/ 	.short	0x0016


	//----- nvinfo : EIATTR_EXIT_INSTR_OFFSETS
	.align		4
        /*0dfc*/ 	.byte	0x04, 0x1c
        /*0dfe*/ 	.short	(.L_277 - .L_276)


	//   ....[0]....
.L_276:
        /*0e00*/ 	.word	0x00028940


	//----- nvinfo : EIATTR_MAX_THREADS
	.align		4
.L_277:
        /*0e04*/ 	.byte	0x04, 0x05
        /*0e06*/ 	.short	(.L_279 - .L_278)
.L_278:
        /*0e08*/ 	.word	0x00000180
        /*0e0c*/ 	.word	0x00000001
        /*0e10*/ 	.word	0x00000001


	//----- nvinfo : EIATTR_CRS_STACK_SIZE
	.align		4
.L_279:
        /*0e14*/ 	.byte	0x04, 0x1e
        /*0e16*/ 	.short	(.L_281 - .L_280)
.L_280:
        /*0e18*/ 	.word	0x00000000


	//----- nvinfo : EIATTR_CBANK_PARAM_SIZE
	.align		4
.L_281:
        /*0e1c*/ 	.byte	0x03, 0x19
        /*0e1e*/ 	.short	0x0a70


	//----- nvinfo : EIATTR_PARAM_CBANK
	.align		4
        /*0e20*/ 	.byte	0x04, 0x0a
        /*0e22*/ 	.short	(.L_283 - .L_282)
	.align		4
.L_282:
        /*0e24*/ 	.word	index@(.nv.constant0._ZN7cutlass13device_kernelIN5flash11enable_sm90INS1_16FlashAttnFwdSm90INS1_25CollectiveMainloopFwdSm90ILi2EN4cute5tupleIJNS5_1CILi1EEES8_S8_EEENS6_IJNS7_ILi128EEENS7_ILi96EEENS7_ILi192EEEEEELi192ENS_10bfloat16_tEfNS_4arch4Sm90ELb0ELb1ELb0ELb1ELb0ELb1ELb0ELb1ELb1ELb0ELb0ELb0EEENS1_21CollectiveEpilogueFwdINS6_IJSA_SC_SB_EEES9_SE_SG_Li256ELb1ELb0ELb0ELb0EEENS1_36VarlenDynamicPersistentTileSchedulerILi128ELi96ELi256ELi32ELb0ELb0ELb1ELb1ELb0ELb1EEEEEEEEEvNT_6ParamsE)
        /*0e28*/ 	.short	0x0210
        /*0e2a*/ 	.short	0x0a70


	//----- nvinfo : EIATTR_SW_WAR
	.align		4
.L_283:
        /*0e2c*/ 	.byte	0x04, 0x36
        /*0e2e*/ 	.short	(.L_285 - .L_284)
.L_284:
        /*0e30*/ 	.word	0x00000008
.L_285:


//--------------------- .nv.info._ZN7cutlass13device_kernelIN5flash11enable_sm90INS1_16FlashAttnFwdSm90INS1_25CollectiveMainloopFwdSm90ILi2EN4cute5tupleIJNS5_1CILi1EEES8_S8_EEENS6_IJNS7_ILi128EEENS7_ILi112EEENS7_ILi192EEEEEELi192ENS_10bfloat16_tEfNS_4arch4Sm90ELb1ELb0ELb0ELb0ELb0ELb0ELb0ELb1ELb1ELb0ELb0ELb0EEENS1_21CollectiveEpilogueFwdINS6_IJSA_SC_SB_EEES9_SE_SG_Li256ELb0ELb0ELb0ELb0EEENS1_30DynamicPersistentTileSchedulerILi256ELi32ELb0ELb0ELb1EEEEEEEEEvNT_6ParamsE --------------------------
	.section	.nv.info._ZN7cutlass13device_kernelIN5flash11enable_sm90INS1_16FlashAttnFwdSm90INS1_25CollectiveMainloopFwdSm90ILi2EN4cute5tupleIJNS5_1CILi1EEES8_S8_EEENS6_IJNS7_ILi128EEENS7_ILi112EEENS7_ILi192EEEEEELi192ENS_10bfloat16_tEfNS_4arch4Sm90ELb1ELb0ELb0ELb0ELb0ELb0ELb0ELb1ELb1ELb0ELb0ELb0EEENS1_21CollectiveEpilogueFwdINS6_IJSA_SC_SB_EEES9_SE_SG_Li256ELb0ELb0ELb0ELb0EEENS1_30DynamicPersistentTileSchedulerILi256ELi32ELb0ELb0ELb1EEEEEEEEEvNT_6ParamsE,"",@"SHT_CUDA_INFO"
	.sectionflags	@""
	.align	4


	//----- nvinfo : EIATTR_CUDA_API_VERSION
	.align		4
        /*0000*/ 	.byte	0x04, 0x37
        /*0002*/ 	.short	(.L_287 - .L_286)
.L_286:
        /*0004*/ 	.word	0x00000082


	//----- nvinfo : EIATTR_KPARAM_INFO
	.align		4
.L_287:
        /*0008*/ 	.byte	0x04, 0x17
        /*000a*/ 	.short	(.L_289 - .L_288)
.L_288:
        /*000c*/ 	.word	0x00000000
        /*0010*/ 	.short	0x0000
        /*0012*/ 	.short	0x0070
        /*0014*/ 	.byte	0x00, 0xf0, 0x01, 0x2e


	//----- nvinfo : EIATTR_SPARSE_MMA_MASK
	.align		4
.L_289:
        /*0018*/ 	.byte	0x03, 0x50
        /*001a*/ 	.short	0x0000


	//----- nvinfo : EIATTR_MAXREG_COUNT
	.align		4
        /*001c*/ 	.byte	0x03, 0x1b
        /*001e*/ 	.short	0x00a8


	//----- nvinfo : EIATTR_NUM_BARRIERS
	.align		4
        /*0020*/ 	.byte	0x02, 0x4c
        /*0022*/ 	.byte	0x09
	.zero		1


	//----- nvinfo : EIATTR_EXTERNS
	.align		4
        /*0024*/ 	.byte	0x04, 0x0f
        /*0026*/ 	.short	(.L_291 - .L_290)


	//   ....[0]....
	.align		4
.L_290:
        /*0028*/ 	.word	index@(__assertfail)


	//----- nvinfo : EIATTR_ANNOTATIONS
	.align		4
.L_291:
        /*002c*/ 	.byte	0x04, 0x55
        /*002e*/ 	.short	(.L_293 - .L_292)


	//   ....[0]....
.L_292:
        /*0030*/ 	.word	0x00000001
        /*0034*/ 	.byte	0x40, 0x09, 0x00, 0x00, 0x01, 0x00, 0x00, 0x00, 0x10, 0x0a, 0x00, 0x00, 0x01, 0x00, 0x00, 0x00
        /*0044*/ 	.byte	0x80, 0x08, 0x01, 0x00, 0x01, 0x00, 0x00, 0x00, 0x30, 0x09, 0x01, 0x00, 0x01, 0x00, 0x00, 0x00
        /*0054*/ 	.byte	0x40, 0x09, 0x01, 0x00, 0x01, 0x00, 0x00, 0x00, 0x50, 0x09, 0x01, 0x00, 0x01, 0x00, 0x00, 0x00
        /*0064*/ 	.byte	0x20, 0x19, 0x01, 0x00, 0x01, 0x00, 0x00, 0x00, 0x70, 0x1b, 0x01, 0x00, 0x01, 0x00, 0x00, 0x00
        /*0074*/ 	.byte	0xc0, 0x32, 0x01, 0x00, 0x01, 0x00, 0x00, 0x00, 0xb0, 0x35, 0x01, 0x00, 0x01, 0x00, 0x00, 0x00
        /*0084*/ 	.byte	0xa0, 0x36, 0x01, 0x00, 0x01, 0x00, 0x00, 0x00, 0x40, 0x37, 0x01, 0x00, 0x01, 0x00, 0x00, 0x00
        /*0094*/ 	.byte	0x80, 0x38, 0x01, 0x00


	//----- nvinfo : EIATTR_MERCURY_ISA_VERSION
	.align		4
.L_293:
        /*0098*/ 	.byte	0x03, 0x5f
        /*009a*/ 	.short	0x0101


	//----- nvinfo : EIATTR_INT_WARP_WIDE_INSTR_OFFSETS
	.align		4
        /*009c*/ 	.byte	0x04, 0x31
        /*009e*/ 	.short	(.L_295 - .L_294)


	//   ....[0]....
.L_294:
        /*00a0*/ 	.word	0x00000180


	//   ....[1]....
        /*00a4*/ 	.word	0x000001b0


	//   ....[2]....
        /*00a8*/ 	.word	0x00000240


	//   ....[3]....
        /*00ac*/ 	.word	0x00010df0


	//   ....[4]....
        /*00b0*/ 	.word	0x00010e90


	//   ....[5]....
        /*00b4*/ 	.word	0x00011400


	//   ....[6]....
        /*00b8*/ 	.word	0x00013200


	//   ....[7]....
        /*00bc*/ 	.word	0x000132a0


	//----- nvinfo : EIATTR_COOP_GROUP_MASK_REGIDS
	.align		4
.L_295:
        /*00c0*/ 	.byte	0x04, 0x29
        /*00c2*/ 	.short	(.L_297 - .L_296)


	//   ....[0]....
.L_296:
        /*00c4*/ 	.word	0xffffffff


	//   ....[1]....
        /*00c8*/ 	.word	0xffffffff


	//   ....[2]....
        /*00cc*/ 	.word	0xffffffff


	//   ....[3]....
        /*00d0*/ 	.word	0xffffffff


	//   ....[4]....
        /*00d4*/ 	.word	0xffffffff


	//   ....[5]....
        /*00d8*/ 	.word	0xffffffff


	//   ....[6]....
        /*00dc*/ 	.word	0xffffffff


	//   ....[7]....
        /*00e0*/ 	.word	0xffffffff


	//   ....[8]....
        /*00e4*/ 	.word	0xffffffff


	//   ....[9]....
        /*00e8*/ 	.word	0xffffffff


	//   ....[10]....
        /*00ec*/ 	.word	0xffffffff


	//   ....[11]....
        /*00f0*/ 	.word	0xffffffff


	//   ....[12]....
        /*00f4*/ 	.word	0xffffffff


	//   ....[13]....
        /*00f8*/ 	.word	0xffffffff


	//   ....[14]....
        /*00fc*/ 	.word	0xffffffff


	//   ....[15]....
        /*0100*/ 	.word	0xffffffff


	//   ....[16]....
        /*0104*/ 	.word	0xffffffff


	//   ....[17]....
        /*0108*/ 	.word	0xffffffff


	//   ....[18]....
        /*010c*/ 	.word	0xffffffff


	//   ....[19]....
        /*0110*/ 	.word	0xffffffff


	//   ....[20]....
        /*0114*/ 	.word	0xffffffff


	//   ....[21]....
        /*0118*/ 	.word	0xffffffff


	//   ....[22]....
        /*011c*/ 	.word	0xffffffff


	//   ....[23]....
        /*0120*/ 	.word	0xffffffff


	//   ....[24]....
        /*0124*/ 	.word	0xffffffff


	//   ....[25]....
        /*0128*/ 	.word	0xffffffff


	//   ....[26]....
        /*012c*/ 	.word	0xffffffff


	//   ....[27]....
        /*0130*/ 	.word	0xffffffff


	//   ....[28]....
        /*0134*/ 	.word	0x0500000f


	//   ....[29]....
        /*0138*/ 	.word	0x0500000f


	//----- nvinfo : EIATTR_COOP_GROUP_INSTR_OFFSETS
	.align		4
.L_297:
        /*013c*/ 	.byte	0x04, 0x28
        /*013e*/ 	.short	(.L_299 - .L_298)


	//   ....[0]....
.L_298:
        /*0140*/ 	.word	0x00000060


	//   ....[1]....
        /*0144*/ 	.word	0x00000190


	//   ....[2]....
        /*0148*/ 	.word	0x00000250


	//   ....[3]....
        /*014c*/ 	.word	0x000003c0


	//   ....[4]....
        /*0150*/ 	.word	0x00000520


	//   ....[5]....
        /*0154*/ 	.word	0x00000640


	//   ....[6]....
        /*0158*/ 	.word	0x000007a0


	//   ....[7]....
        /*015c*/ 	.word	0x00001550


	//   ....[8]....
        /*0160*/ 	.word	0x000042d0


	//   ....[9]....
        /*0164*/ 	.word	0x00004390


	//   ....[10]....
        /*0168*/ 	.word	0x00004bd0


	//   ....[11]....
        /*016c*/ 	.word	0x00004c70


	//   ....[12]....
        /*0170*/ 	.word	0x00008e30


	//   ....[13]....
        /*0174*/ 	.word	0x00008e90


	//   ....[14]....
        /*0178*/ 	.word	0x00009740


	//   ....[15]....
        /*017c*/ 	.word	0x00009770


	//   ....[16]....
        /*0180*/ 	.word	0x0000cdc0


	//   ....[17]....
        /*0184*/ 	.word	0x0000cdf0


	//   ....[18]....
        /*0188*/ 	.word	0x0000d1e0


	//   ....[19]....
        /*018c*/ 	.word	0x0000d260


	//   ....[20]....
        /*0190*/ 	.word	0x0000e690


	//   ....[21]....
        /*0194*/ 	.word	0x0000e6d0


	//   ....[22]....
        /*0198*/ 	.word	0x0000e750


	//   ....[23]....
        /*019c*/ 	.word	0x0000e790


	//   ....[24]....
        /*01a0*/ 	.word	0x0000fc20


	//   ....[25]....
        /*01a4*/ 	.word	0x00010840


	//   ....[26]....
        /*01a8*/ 	.word	0x00013640


	//   ....[27]....
        /*01ac*/ 	.word	0x00013820


	//   ....[28]....
        /*01b0*/ 	.word	0x00013da0


	//   ....[29]....
        /*01b4*/ 	.word	0x00014170


	//----- nvinfo : EIATTR_REG_RECONFIG
	.align		4
.L_299:
        /*01b8*/ 	.byte	0x01, 0x54
	.zero		2


	//----- nvinfo : EIATTR_SYSCALL_OFFSETS
	.align		4
        /*01bc*/ 	.byte	0x04, 0x46
        /*01be*/ 	.short	(.L_301 - .L_300)


	//   ....[0]....
.L_300:
        /*01c0*/ 	.word	0x00001710


	//   ....[1]....
        /*01c4*/ 	.word	0x00011010


	//   ....[2]....
        /*01c8*/ 	.word	0x00011140


	//   ....[3]....
        /*01cc*/ 	.word	0x00011240


	//----- nvinfo : EIATTR_MBARRIER_INSTR_OFFSETS
	.align		4
.L_301:
        /*01d0*/ 	.byte	0x04, 0x39
        /*01d2*/ 	.short	(.L_303 - .L_302)


	//   ....[0]....
.L_302:
        /*01d4*/ 	.word	0x00000270
        /*01d8*/ 	.word	0x000000ff
        /*01dc*/ 	.word	0x00036800
        /*01e0*/ 	.short	0x0100
        /*01e2*/ 	.byte	0x06
	.zero		1


	//   ....[1]....
        /*01e4*/ 	.word	0x00000280
        /*01e8*/ 	.word	0x000000ff
        /*01ec*/ 	.word	0x00036820
        /*01f0*/ 	.short	0x0100
        /*01f2*/ 	.byte	0x06
	.zero		1


	//   ....[2]....
        /*01f4*/ 	.word	0x00000370
        /*01f8*/ 	.word	0x000000ff
        /*01fc*/ 	.word	0x00036830
        /*0200*/ 	.short	0x0100
        /*0202*/ 	.byte	0x08
	.zero		1


	//   ....[3]....
        /*0204*/ 	.word	0x00000380
        /*0208*/ 	.word	0x000000ff
        /*020c*/ 	.word	0x00036840
        /*0210*/ 	.short	0x0100
        /*0212*/ 	.byte	0x08
	.zero		1


	//   ....[4]....
        /*0214*/ 	.word	0x00000390
        /*0218*/ 	.word	0x000000ff
        /*021c*/ 	.word	0x00036838
        /*0220*/ 	.short	0x0100
        /*0222*/ 	.byte	0x08
	.zero		1


	//   ....[5]....
        /*0224*/ 	.word	0x000003a0
        /*0228*/ 	.word	0x000000ff
        /*022c*/ 	.word	0x00036848
        /*0230*/ 	.short	0x0100
        /*0232*/ 	.byte	0x08
	.zero		1


	//   ....[6]....
        /*0234*/ 	.word	0x000004d0
        /*0238*/ 	.word	0x000000ff
        /*023c*/ 	.word	0x00036850
        /*0240*/ 	.short	0x0100
        /*0242*/ 	.byte	0x08
	.zero		1


	//   ....[7]....
        /*0244*/ 	.word	0x000004e0
        /*0248*/ 	.word	0x000000ff
        /*024c*/ 	.word	0x00036860
        /*0250*/ 	.short	0x0100
        /*0252*/ 	.byte	0x08
	.zero		1


	//   ....[8]....
        /*0254*/ 	.word	0x000004f0
        /*0258*/ 	.word	0x000000ff
        /*025c*/ 	.word	0x00036858
        /*0260*/ 	.short	0x0100
        /*0262*/ 	.byte	0x08
	.zero		1


	//   ....[9]....
        /*0264*/ 	.word	0x00000500
        /*0268*/ 	.word	0x000000ff
        /*026c*/ 	.word	0x00036868
        /*0270*/ 	.short	0x0100
        /*0272*/ 	.byte	0x08
	.zero		1


	//   ....[10]....
        /*0274*/ 	.word	0x000005f0
        /*0278*/ 	.word	0x000000ff
        /*027c*/ 	.word	0x00036870
        /*0280*/ 	.short	0x0100
        /*0282*/ 	.byte	0x06
	.zero		1


	//   ....[11]....
        /*0284*/ 	.word	0x00000600
        /*0288*/ 	.word	0x000000ff
        /*028c*/ 	.word	0x00036880
        /*0290*/ 	.short	0x0100
        /*0292*/ 	.byte	0x06
	.zero		1


	//   ....[12]....
        /*0294*/ 	.word	0x00000610
        /*0298*/ 	.word	0x000000ff
        /*029c*/ 	.word	0x00036878
        /*02a0*/ 	.short	0x0100
        /*02a2*/ 	.byte	0x06
	.zero		1


	//   ....[13]....
        /*02a4*/ 	.word	0x00000620
        /*02a8*/ 	.word	0x000000ff
        /*02ac*/ 	.word	0x00036888
        /*02b0*/ 	.short	0x0100
        /*02b2*/ 	.byte	0x06
	.zero		1


	//   ....[14]....
        /*02b4*/ 	.word	0x00000750
        /*02b8*/ 	.word	0x000000ff
        /*02bc*/ 	.word	0x00036890
        /*02c0*/ 	.short	0x0100
        /*02c2*/ 	.byte	0x08
	.zero		1


	//   ....[15]....
        /*02c4*/ 	.word	0x00000760
        /*02c8*/ 	.word	0x000000ff
        /*02cc*/ 	.word	0x000368a0
        /*02d0*/ 	.short	0x0100
        /*02d2*/ 	.byte	0x08
	.zero		1


	//   ....[16]....
        /*02d4*/ 	.word	0x00000770
        /*02d8*/ 	.word	0x000000ff
        /*02dc*/ 	.word	0x00036898
        /*02e0*/ 	.short	0x0100
        /*02e2*/ 	.byte	0x08
	.zero		1


	//   ....[17]....
        /*02e4*/ 	.word	0x00000780
        /*02e8*/ 	.word	0x000000ff
        /*02ec*/ 	.word	0x000368a8
        /*02f0*/ 	.short	0x0100
        /*02f2*/ 	.byte	0x08
	.zero		1


	//   ....[18]....
        /*02f4*/ 	.word	0x000008b0
        /*02f8*/ 	.word	0x000000ff
        /*02fc*/ 	.word	0x000368b0
        /*0300*/ 	.short	0x0100
        /*0302*/ 	.byte	0x08
	.zero		1


	//   ....[19]....
        /*0304*/ 	.word	0x000008c0
        /*0308*/ 	.word	0x000000ff
        /*030c*/ 	.word	0x000368c0
        /*0310*/ 	.short	0x0100
        /*0312*/ 	.byte	0x08
	.zero		1


	//   ....[20]....
        /*0314*/ 	.word	0x000008d0
        /*0318*/ 	.word	0x000000ff
        /*031c*/ 	.word	0x000368b8
        /*0320*/ 	.short	0x0100
        /*0322*/ 	.byte	0x08
	.zero		1


	//   ....[21]....
        /*0324*/ 	.word	0x000008e0
        /*0328*/ 	.word	0x000000ff
        /*032c*/ 	.word	0x000368c8
        /*0330*/ 	.short	0x0100
        /*0332*/ 	.byte	0x08
	.zero		1


	//   ....[22]....
        /*0334*/ 	.word	0x00001780
        /*0338*/ 	.word	0x000000ff
        /*033c*/ 	.word	0x00036800
        /*0340*/ 	.short	0x010a
        /*0342*/ 	.byte	0x04
	.zero		1


	//   ....[23]....
        /*0344*/ 	.word	0x00001820
        /*0348*/ 	.word	0x00000002
        /*034c*/ 	.word	0x00036830
        /*0350*/ 	.short	0x010a
        /*0352*/ 	.byte	0x3f
	.zero		1


	//   ....[24]....
        /*0354*/ 	.word	0x00001890
        /*0358*/ 	.word	0x00000002
        /*035c*/ 	.word	0x00036830
        /*0360*/ 	.short	0x010a
        /*0362*/ 	.byte	0x3f
	.zero		1


	//   ....[25]....
        /*0364*/ 	.word	0x000041f0
        /*0368*/ 	.word	0x00000002
        /*036c*/ 	.word	0x00000000
        /*0370*/ 	.short	0x0101
        /*0372*/ 	.byte	0x3f
	.zero		1


	//   ....[26]....
        /*0374*/ 	.word	0x00005df0
        /*0378*/ 	.word	0x000000ff
        /*037c*/ 	.word	0x00036830
        /*0380*/ 	.short	0x010a
        /*0382*/ 	.byte	0x2f
	.zero		1


	//   ....[27]....
        /*0384*/ 	.word	0x00005e30
        /*0388*/ 	.word	0x000000ff
        /*038c*/ 	.word	0x00036830
        /*0390*/ 	.short	0x010a
        /*0392*/ 	.byte	0x2f
	.zero		1


	//   ....[28]....
        /*0394*/ 	.word	0x00008530
        /*0398*/ 	.word	0x000000ff
        /*039c*/ 	.word	0x00036850
        /*03a0*/ 	.short	0x010a
        /*03a2*/ 	.byte	0x06
	.zero		1


	//   ....[29]....
        /*03a4*/ 	.word	0x00008570
        /*03a8*/ 	.word	0x000000ff
        /*03ac*/ 	.word	0x00036850
        /*03b0*/ 	.short	0x010a
        /*03b2*/ 	.byte	0x06
	.zero		1


	//   ....[30]....
        /*03b4*/ 	.word	0x00009f60
        /*03b8*/ 	.word	0x00000008
        /*03bc*/ 	.word	0x00000000
        /*03c0*/ 	.short	0x0101
        /*03c2*/ 	.byte	0x3f
	.zero		1


	//   ....[31]....
        /*03c4*/ 	.word	0x00009fa0
        /*03c8*/ 	.word	0x0000008c
        /*03cc*/ 	.word	0x00000000
        /*03d0*/ 	.short	0x0101
        /*03d2*/ 	.byte	0x3f
	.zero		1


	//   ....[32]....
        /*03d4*/ 	.word	0x0000a370
        /*03d8*/ 	.word	0x000000ff
        /*03dc*/ 	.word	0x00036830
        /*03e0*/ 	.short	0x010a
        /*03e2*/ 	.byte	0x06
	.zero		1


	//   ....[33]....
        /*03e4*/ 	.word	0x0000a3b0
        /*03e8*/ 	.word	0x000000ff
        /*03ec*/ 	.word	0x00036830
        /*03f0*/ 	.short	0x010a
        /*03f2*/ 	.byte	0x06
	.zero		1


	//   ....[34]....
        /*03f4*/ 	.word	0x0000caa0
        /*03f8*/ 	.word	0x000000ff
        /*03fc*/ 	.word	0x00036850
        /*0400*/ 	.short	0x010a
        /*0402*/ 	.byte	0x07
	.zero		1


	//   ....[35]....
        /*0404*/ 	.word	0x0000cae0
        /*0408*/ 	.word	0x000000ff
        /*040c*/ 	.word	0x00036850
        /*0410*/ 	.short	0x010a
        /*0412*/ 	.byte	0x07
	.zero		1


	//   ....[36]....
        /*0414*/ 	.word	0x0000da00
        /*0418*/ 	.word	0x00000090
        /*041c*/ 	.word	0x00000000
        /*0420*/ 	.short	0x0101
        /*0422*/ 	.byte	0x3f
	.zero		1


	//   ....[37]....
        /*0424*/ 	.word	0x0000da50
        /*0428*/ 	.word	0x00000090
        /*042c*/ 	.word	0x00000000
        /*0430*/ 	.short	0x0101
        /*0432*/ 	.byte	0x3f
	.zero		1


	//   ....[38]....
        /*0434*/ 	.word	0x0000e600
        /*0438*/ 	.word	0x000000ff
        /*043c*/ 	.word	0x00036850
        /*0440*/ 	.short	0x010a
        /*0442*/ 	.byte	0x05
	.zero		1


	//   ....[39]....
        /*0444*/ 	.word	0x0000e640
        /*0448*/ 	.word	0x000000ff
        /*044c*/ 	.word	0x00036850
        /*0450*/ 	.short	0x010a
        /*0452*/ 	.byte	0x05
	.zero		1


	//   ....[40]....
        /*0454*/ 	.word	0x0000eb30
        /*0458*/ 	.word	0x00000004
        /*045c*/ 	.word	0x00000000
        /*0460*/ 	.short	0x0101
        /*0462*/ 	.byte	0x3f
	.zero		1


	//   ....[41]....
        /*0464*/ 	.word	0x0000fe20
        /*0468*/ 	.word	0x000000ff
        /*046c*/ 	.word	0x00000000
        /*0470*/ 	.short	0x0101
        /*0472*/ 	.byte	0x05
	.zero		1


	//   ....[42]....
        /*0474*/ 	.word	0x00011690
        /*0478*/ 	.word	0x00000008
        /*047c*/ 	.word	0x00036840
        /*0480*/ 	.short	0x010a
        /*0482*/ 	.byte	0x3f
	.zero		1


	//   ....[43]....
        /*0484*/ 	.word	0x00011bb0
        /*0488*/ 	.word	0x00000012
        /*048c*/ 	.word	0x00036820
        /*0490*/ 	.short	0x010a
        /*0492*/ 	.byte	0x3f
	.zero		1


	//   ....[44]....
        /*0494*/ 	.word	0x00011e20
        /*0498*/ 	.word	0x00000003
        /*049c*/ 	.word	0x00036840
        /*04a0*/ 	.short	0x010a
        /*04a2*/ 	.byte	0x3f
	.zero		1


	//   ....[45]....
        /*04a4*/ 	.word	0x000120b0
        /*04a8*/ 	.word	0x00000003
        /*04ac*/ 	.word	0x00000060
        /*04b0*/ 	.short	0x010a
        /*04b2*/ 	.byte	0x3f
	.zero		1


	//   ....[46]....
        /*04b4*/ 	.word	0x00012590
        /*04b8*/ 	.word	0x00000002
        /*04bc*/ 	.word	0x00036840
        /*04c0*/ 	.short	0x010a
        /*04c2*/ 	.byte	0x3f
	.zero		1


	//   ....[47]....
        /*04c4*/ 	.word	0x00012820
        /*04c8*/ 	.word	0x00000002
        /*04cc*/ 	.word	0x00000060
        /*04d0*/ 	.short	0x010a
        /*04d2*/ 	.byte	0x3f
	.zero		1


	//   ....[48]....
        /*04d4*/ 	.word	0x00012c70
        /*04d8*/ 	.word	0x00000002
        /*04dc*/ 	.word	0x00036840
        /*04e0*/ 	.short	0x010a
        /*04e2*/ 	.byte	0x3f
	.zero		1


	//   ....[49]....
        /*04e4*/ 	.word	0x00012f20
        /*04e8*/ 	.word	0x00000002
        /*04ec*/ 	.word	0x00000060
        /*04f0*/ 	.short	0x010a
        /*04f2*/ 	.byte	0x3f
	.zero		1


	//   ....[50]....
        /*04f4*/ 	.word	0x00013350
        /*04f8*/ 	.word	0x00000003
        /*04fc*/ 	.word	0x00036860
        /*0500*/ 	.short	0x010a
        /*0502*/ 	.byte	0x3f
	.zero		1


	//   ....[51]....
        /*0504*/ 	.word	0x000137d0
        /*0508*/ 	.word	0x00000007
        /*050c*/ 	.word	0x00036820
        /*0510*/ 	.short	0x010a
        /*0512*/ 	.byte	0x3f
	.zero		1


	//   ....[52]....
        /*0514*/ 	.word	0x00013920
        /*0518*/ 	.word	0x00000005
        /*051c*/ 	.word	0x00000000
        /*0520*/ 	.short	0x010a
        /*0522*/ 	.byte	0x3f
	.zero		1


	//   ....[53]....
        /*0524*/ 	.word	0x00013990
        /*0528*/ 	.word	0x00000003
        /*052c*/ 	.word	0x00000000
        /*0530*/ 	.short	0x010a
        /*0532*/ 	.byte	0x3f
	.zero		1


	//   ....[54]....
        /*0534*/ 	.word	0x000139f0
        /*0538*/ 	.word	0x00000005
        /*053c*/ 	.word	0x00000000
        /*0540*/ 	.short	0x010a
        /*0542*/ 	.byte	0x3f
	.zero		1


	//   ....[55]....
        /*0544*/ 	.word	0x00013a20
        /*0548*/ 	.word	0x00000003
        /*054c*/ 	.word	0x00000000
        /*0550*/ 	.short	0x010a
        /*0552*/ 	.byte	0x3f
	.zero		1


	//   ....[56]....
        /*0554*/ 	.word	0x00013aa0
        /*0558*/ 	.word	0x00000003
        /*055c*/ 	.word	0x00036800
        /*0560*/ 	.short	0x010a
        /*0562*/ 	.byte	0x3f
	.zero		1


	//   ....[57]....
        /*0564*/ 	.word	0x00013af0
        /*0568*/ 	.word	0x00000002
        /*056c*/ 	.word	0x00036830
        /*0570*/ 	.short	0x010a
        /*0572*/ 	.byte	0x3f
	.zero		1


	//   ....[58]....
        /*0574*/ 	.word	0x00013b50
        /*0578*/ 	.word	0x00000005
        /*057c*/ 	.word	0x00036830
        /*0580*/ 	.short	0x010a
        /*0582*/ 	.byte	0x3f
	.zero		1


	//   ....[59]....
        /*0584*/ 	.word	0x00013bb0
        /*0588*/ 	.word	0x00000003
        /*058c*/ 	.word	0x00036850
        /*0590*/ 	.short	0x010a
        /*0592*/ 	.byte	0x3f
	.zero		1


	//   ....[60]....
        /*0594*/ 	.word	0x00013c10
        /*0598*/ 	.word	0x00000005
        /*059c*/ 	.word	0x00036830
        /*05a0*/ 	.short	0x010a
        /*05a2*/ 	.byte	0x3f
	.zero		1


	//   ....[61]....
        /*05a4*/ 	.word	0x00013c70
        /*05a8*/ 	.word	0x00000003
        /*05ac*/ 	.word	0x00036850
        /*05b0*/ 	.short	0x010a
        /*05b2*/ 	.byte	0x3f
	.zero		1


	//   ....[62]....
        /*05b4*/ 	.word	0x00013cd0
        /*05b8*/ 	.word	0x00000003
        /*05bc*/ 	.word	0x00036850
        /*05c0*/ 	.short	0x010a
        /*05c2*/ 	.byte	0x3f
	.zero		1


	//   ....[63]....
        /*05c4*/ 	.word	0x00013e50
        /*05c8*/ 	.word	0x00000008
        /*05cc*/ 	.word	0x00036840
        /*05d0*/ 	.short	0x010a
        /*05d2*/ 	.byte	0x3f
	.zero		1


	//   ....[64]....
        /*05d4*/ 	.word	0x00013ea0
        /*05d8*/ 	.word	0x00000012
        /*05dc*/ 	.word	0x00036820
        /*05e0*/ 	.short	0x010a
        /*05e2*/ 	.byte	0x3f
	.zero		1


	//   ....[65]....
        /*05e4*/ 	.word	0x00013ef0
        /*05e8*/ 	.word	0x00000003
        /*05ec*/ 	.word	0x00036840
        /*05f0*/ 	.short	0x010a
        /*05f2*/ 	.byte	0x3f
	.zero		1


	//   ....[66]....
        /*05f4*/ 	.word	0x00013f40
        /*05f8*/ 	.word	0x00000003
        /*05fc*/ 	.word	0x00000060
        /*0600*/ 	.short	0x010a
        /*0602*/ 	.byte	0x3f
	.zero		1


	//   ....[67]....
        /*0604*/ 	.word	0x00013f90
        /*0608*/ 	.word	0x00000002
        /*060c*/ 	.word	0x00036840
        /*0610*/ 	.short	0x010a
        /*0612*/ 	.byte	0x3f
	.zero		1


	//   ....[68]....
        /*0614*/ 	.word	0x00013fe0
        /*0618*/ 	.word	0x00000002
        /*061c*/ 	.word	0x00000060
        /*0620*/ 	.short	0x010a
        /*0622*/ 	.byte	0x3f
	.zero		1


	//   ....[69]....
        /*0624*/ 	.word	0x00014030
        /*0628*/ 	.word	0x00000002
        /*062c*/ 	.word	0x00036840
        /*0630*/ 	.short	0x010a
        /*0632*/ 	.byte	0x3f
	.zero		1


	//   ....[70]....
        /*0634*/ 	.word	0x00014080
        /*0638*/ 	.word	0x00000002
        /*063c*/ 	.word	0x00000060
        /*0640*/ 	.short	0x010a
        /*0642*/ 	.byte	0x3f
	.zero		1


	//   ....[71]....
        /*0644*/ 	.word	0x000140d0
        /*0648*/ 	.word	0x00000003
        /*064c*/ 	.word	0x00036860
        /*0650*/ 	.short	0x010a
        /*0652*/ 	.byte	0x3f
	.zero		1


	//   ....[72]....
        /*0654*/ 	.word	0x000141b0
        /*0658*/ 	.word	0x00000007
        /*065c*/ 	.word	0x00036820
        /*0660*/ 	.short	0x010a
        /*0662*/ 	.byte	0x3f
	.zero		1


	//   ....[73]....
        /*0664*/ 	.word	0x00014200
        /*0668*/ 	.word	0x00000005
        /*066c*/ 	.word	0x00000000
        /*0670*/ 	.short	0x010a
        /*0672*/ 	.byte	0x3f
	.zero		1


	//   ....[74]....
        /*0674*/ 	.word	0x00014250
        /*0678*/ 	.word	0x00000003
        /*067c*/ 	.word	0x00000000
        /*0680*/ 	.short	0x010a
        /*0682*/ 	.byte	0x3f
	.zero		1


	//   ....[75]....
        /*0684*/ 	.word	0x000142a0
        /*0688*/ 	.word	0x00000005
        /*068c*/ 	.word	0x00000000
        /*0690*/ 	.short	0x010a
        /*0692*/ 	.byte	0x3f
	.zero		1


	//----- nvinfo : EIATTR_NUM_MBARRIERS
	.align		4
.L_303:
        /*0694*/ 	.byte	0x03, 0x38
        /*0696*/ 	.short	0x0016


	//----- nvinfo : EIATTR_EXIT_INSTR_OFFSETS
	.align		4
        /*0698*/ 	.byte	0x04, 0x1c
        /*069a*/ 	.short	(.L_305 - .L_304)


	//   ....[0]....
.L_304:
        /*069c*/ 	.word	0x00000a00


	//   ....[1]....
        /*06a0*/ 	.word	0x00010800


	//   ....[2]....
        /*06a4*/ 	.word	0x00010860


	//   ....[3]....
        /*06a8*/ 	.word	0x00013840


	//   ....[4]....
        /*06ac*/ 	.word	0x00013a70


	//----- nvinfo : EIATTR_MAX_THREADS
	.align		4
.L_305:
        /*06b0*/ 	.byte	0x04, 0x05
        /*06b2*/ 	.short	(.L_307 - .L_306)
.L_306:
        /*06b4*/ 	.word	0x00000180
        /*06b8*/ 	.word	0x00000001
        /*06bc*/ 	.word	0x00000001


	//----- nvinfo : EIATTR_CRS_STACK_SIZE
	.align		4
.L_307:
        /*06c0*/ 	.byte	0x04, 0x1e
        /*06c2*/ 	.short	(.L_309 - .L_308)
.L_308:
        /*06c4*/ 	.word	0x00000000


	//----- nvinfo : EIATTR_CBANK_PARAM_SIZE
	.align		4
.L_309:
        /*06c8*/ 	.byte	0x03, 0x19
        /*06ca*/ 	.short	0x0bf0


	//----- nvinfo : EIATTR_PARAM_CBANK
	.align		4
        /*06cc*/ 	.byte	0x04, 0x0a
        /*06ce*/ 	.short	(.L_311 - .L_310)
	.align		4
.L_310:
        /*06d0*/ 	.word	index@(.nv.constant0._ZN7cutlass13device_kernelIN5flash11enable_sm90INS1_16FlashAttnFwdSm90INS1_25CollectiveMainloopFwdSm90ILi2EN4cute5tupleIJNS5_1CILi1EEES8_S8_EEENS6_IJNS7_ILi128EEENS7_ILi112EEENS7_ILi192EEEEEELi192ENS_10bfloat16_tEfNS_4arch4Sm90ELb1ELb0ELb0ELb0ELb0ELb0ELb0ELb1ELb1ELb0ELb0ELb0EEENS1_21CollectiveEpilogueFwdINS6_IJSA_SC_SB_EEES9_SE_SG_Li256ELb0ELb0ELb0ELb0EEENS1_30DynamicPersistentTileSchedulerILi256ELi32ELb0ELb0ELb1EEEEEEEEEvNT_6ParamsE)
        /*06d4*/ 	.short	0x0210
        /*06d6*/ 	.short	0x0bf0


	//----- nvinfo : EIATTR_SW_WAR
	.align		4
.L_311:
        /*06d8*/ 	.byte	0x04, 0x36
        /*06da*/ 	.short	(.L_313 - .L_312)
.L_312:
        /*06dc*/ 	.word	0x00000008
.L_313:


//--------------------- .nv.info._ZN7cutlass13device_kernelIN5flash11enable_sm90INS1_16FlashAttnFwdSm90INS1_25CollectiveMainloopFwdSm90ILi2EN4cute5tupleIJNS5_1CILi1EEES8_S8_EEENS6_IJNS7_ILi128EEENS7_ILi112EEENS7_ILi192EEEEEELi192ENS_10bfloat16_tEfNS_4arch4Sm90ELb1ELb0ELb0ELb1ELb0ELb0ELb0ELb1ELb1ELb0ELb0ELb0EEENS1_21CollectiveEpilogueFwdINS6_IJSA_SC_SB_EEES9_SE_SG_Li256ELb1ELb0ELb0ELb0EEENS1_36VarlenDynamicPersistentTileSchedulerILi128ELi112ELi256ELi32ELb0ELb0ELb1ELb1ELb1ELb1EEEEEEEEEvNT_6ParamsE --------------------------
	.section	.nv.info._ZN7cutlass13device_kernelIN5flash11enable_sm90INS1_16FlashAttnFwdSm90INS1_25CollectiveMainloopFwdSm90ILi2EN4cute5tupleIJNS5_1CILi1EEES8_S8_EEENS6_IJNS7_ILi128EEENS7_ILi112EEENS7_ILi192EEEEEELi192ENS_10bfloat16_tEfNS_4arch4Sm90ELb1ELb0ELb0ELb1ELb0ELb0ELb0ELb1ELb1ELb0ELb0ELb0EEENS1_21CollectiveEpilogueFwdINS6_IJSA_SC_SB_EEES9_SE_SG_Li256ELb1ELb0ELb0ELb0EEENS1_36VarlenDynamicPersistentTileSchedulerILi128ELi112ELi256ELi32ELb0ELb0ELb1ELb1ELb1ELb1EEEEEEEEEvNT_6ParamsE,"",@"SHT_CUDA_INFO"
	.sectionflags	@""
	.align	4


	//----- nvinfo : EIATTR_CUDA_API_VERSION
	.align		4
        /*0000*/ 	.byte	0x04, 0x37
        /*0002*/ 	.short	(.L_315 - .L_314)
.L_314:
        /*0004*/ 	.word	0x00000082


	//----- nvinfo : EIATTR_KPARAM_INFO
	.align		4
.L_315:
        /*0008*/ 	.byte	0x04, 0x17
        /*000a*/ 	.short	(.L_317 - .L_316)
.L_316:
        /*000c*/ 	.word	0x00000000
        /*0010*/ 	.short	0x0000
        /*0012*/ 	.short	0x0070
        /*0014*/ 	.byte	0x00, 0xf0, 0x01, 0x28


	//----- nvinfo : EIATTR_SPARSE_MMA_MASK
	.align		4
.L_317:
        /*0018*/ 	.byte	0x03, 0x50
        /*001a*/ 	.short	0x0000


	//----- nvinfo : EIATTR_MAXREG_COUNT
	.align		4
        /*001c*/ 	.byte	0x03, 0x1b
        /*001e*/ 	.short	0x00a8


	//----- nvinfo : EIATTR_NUM_BARRIERS
	.align		4
        /*0020*/ 	.byte	0x02, 0x4c
        /*0022*/ 	.byte	0x09
	.zero		1


	//----- nvinfo : EIATTR_EXTERNS
	.align		4
        /*0024*/ 	.byte	0x04, 0x0f
        /*0026*/ 	.short	(.L_319 - .L_318)


	//   ....[0]....
	.align		4
.L_318:
        /*0028*/ 	.word	index@(__assertfail)


	//----- nvinfo : EIATTR_ANNOTATIONS
	.align		4
.L_319:
        /*002c*/ 	.byte	0x04, 0x55
        /*002e*/ 	.short	(.L_321 - .L_320)


	//   ....[0]....
.L_320:
        /* <DEDUP_REMOVED lines=33> */


	//----- nvinfo : EIATTR_MERCURY_ISA_VERSION
	.align		4
.L_321:
        /*0230*/ 	.byte	0x03, 0x5f
        /*0232*/ 	.short	0x0101


	//----- nvinfo : EIATTR_UNUSED_LOAD_BYTE_OFFSET
	.align		4
        /*0234*/ 	.byte	0x04, 0x44
        /*0236*/ 	.short	(.L_323 - .L_322)


	//   ....[0]....
.L_322:
        /*0238*/ 	.word	0x00000a40
        /*023c*/ 	.word	0x0000fff0


	//   ....[1]....
        /*0240*/ 	.word	0x0000eff0
        /*0244*/ 	.word	0x0000fff0


	//----- nvinfo : EIATTR_INT_WARP_WIDE_INSTR_OFFSETS
	.align		4
.L_323:
        /*0248*/ 	.byte	0x04, 0x31
        /*024a*/ 	.short	(.L_325 - .L_324)


	//   ....[0]....
.L_324:
        /*024c*/ 	.word	0x00000160


	//   ....[1]....
        /*0250*/ 	.word	0x000001a0


	//   ....[2]....
        /*0254*/ 	.word	0x00000210


	//   ....[3]....
        /*0258*/ 	.word	0x00012a00


	//   ....[4]....
        /*025c*/ 	.word	0x00012aa0


	//   ....[5]....
        /*0260*/ 	.word	0x00012f30


	//   ....[6]....
        /*0264*/ 	.word	0x00012f60


	//   ....[7]....
        /*0268*/ 	.word	0x00013170


	//   ....[8]....
        /*026c*/ 	.word	0x00013260


	//   ....[9]....
        /*0270*/ 	.word	0x00015660


	//   ....[10]....
        /*0274*/ 	.word	0x00015700


	//----- nvinfo : EIATTR_COOP_GROUP_MASK_REGIDS
	.align		4
.L_325:
        /*0278*/ 	.byte	0x04, 0x29
        /*027a*/ 	.short	(.L_327 - .L_326)


	//   ....[0]....
.L_326:
        /*027c*/ 	.word	0xffffffff


	//   ....[1]....
        /*0280*/ 	.word	0xffffffff


	//   ....[2]....
        /*0284*/ 	.word	0xffffffff


	//   ....[3]....
        /*0288*/ 	.word	0xffffffff


	//   ....[4]....
        /*028c*/ 	.word	0xffffffff


	//   ....[5]....
        /*0290*/ 	.word	0xffffffff


	//   ....[6]....
        /*0294*/ 	.word	0xffffffff


	//   ....[7]....
        /*0298*/ 	.word	0xffffffff


	//   ....[8]....
        /*029c*/ 	.word	0xffffffff


	//   ....[9]....
        /*02a0*/ 	.word	0xffffffff


	//   ....[10]....
        /*02a4*/ 	.word	0xffffffff


	//   ....[11]....
        /*02a8*/ 	.word	0xffffffff


	//   ....[12]....
        /*02ac*/ 	.word	0xffffffff


	//   ....[13]....
        /*02b0*/ 	.word	0xffffffff


	//   ....[14]....
        /*02b4*/ 	.word	0xffffffff


	//   ....[15]....
        /*02b8*/ 	.word	0xffffffff


	//   ....[16]....
        /*02bc*/ 	.word	0xffffffff


	//   ....[17]....
        /*02c0*/ 	.word	0xffffffff


	//   ....[18]....
        /*02c4*/ 	.word	0xffffffff


	//   ....[19]....
        /*02c8*/ 	.word	0xffffffff


	//   ....[20]....
        /*02cc*/ 	.word	0xffffffff


	//   ....[21]....
        /*02d0*/ 	.word	0xffffffff


	//   ....[22]....
        /*02d4*/ 	.word	0xffffffff


	//   ....[23]....
        /*02d8*/ 	.word	0xffffffff


	//   ....[24]....
        /*02dc*/ 	.word	0xffffffff


	//   ....[25]....
        /*02e0*/ 	.word	0xffffffff


	//   ....[26]....
        /*02e4*/ 	.word	0xffffffff


	//   ....[27]....
        /*02e8*/ 	.word	0xffffffff


	//   ....[28]....
        /*02ec*/ 	.word	0xffffffff


	//   ....[29]....
        /*02f0*/ 	.word	0xffffffff


	//   ....[30]....
        /*02f4*/ 	.word	0xffffffff


	//   ....[31]....
        /*02f8*/ 	.word	0xffffffff


	//   ....[32]....
        /*02fc*/ 	.word	0xffffffff


	//   ....[33]....
        /*0300*/ 	.word	0xffffffff


	//   ....[34]....
        /*0304*/ 	.word	0xffffffff


	//   ....[35]....
        /*0308*/ 	.word	0xffffffff


	//   ....[36]....
        /*030c*/ 	.word	0xffffffff


	//   ....[37]....
        /*0310*/ 	.word	0xffffffff


	//   ....[38]....
        /*0314*/ 	.word	0xffffffff


	//   ....[39]....
        /*0318*/ 	.word	0xffffffff


	//   ....[40]....
        /*031c*/ 	.word	0xffffffff


	//   ....[41]....
        /*0320*/ 	.word	0xffffffff


	//   ....[42]....
        /*0324*/ 	.word	0xffffffff


	//   ....[43]....
        /*0328*/ 	.word	0xffffffff


	//   ....[44]....
        /*032c*/ 	.word	0xffffffff


	//   ....[45]....
        /*0330*/ 	.word	0xffffffff


	//   ....[46]....
        /*0334*/ 	.word	0xffffffff


	//   ....[47]....
        /*0338*/ 	.word	0xffffffff


	//   ....[48]....
        /*033c*/ 	.word	0xffffffff


	//   ....[49]....
        /*0340*/ 	.word	0xffffffff


	//   ....[50]....
        /*0344*/ 	.word	0xffffffff


	//   ....[51]....
        /*0348*/ 	.word	0xffffffff


	//   ....[52]....
        /*034c*/ 	.word	0xffffffff


	//   ....[53]....
        /*0350*/ 	.word	0xffffffff


	//   ....[54]....
        /*0354*/ 	.word	0xffffffff


	//   ....[55]....
        /*0358*/ 	.word	0xffffffff


	//   ....[56]....
        /*035c*/ 	.word	0xffffffff


	//   ....[57]....
        /*0360*/ 	.word	0xffffffff


	//   ....[58]....
        /*0364*/ 	.word	0x0500000f


	//   ....[59]....
        /*0368*/ 	.word	0x0500000f


	//   ....[60]....
        /*036c*/ 	.word	0x0500000f


	//   ....[61]....
        /*0370*/ 	.word	0x0500000f


	//   ....[62]....
        /*0374*/ 	.word	0x0500000f


	//   ....[63]....
        /*0378*/ 	.word	0x0500000f


	//   ....[64]....
        /*037c*/ 	.word	0x0500000f


	//   ....[65]....
        /*0380*/ 	.word	0x0500000f


	//   ....[66]....
        /*0384*/ 	.word	0x0500000f


	//   ....[67]....
        /*0388*/ 	.word	0x0500000f


	//   ....[68]....
        /*038c*/ 	.word	0x0500000f


	//   ....[69]....
        /*0390*/ 	.word	0x0500000f


	//   ....[70]....
        /*0394*/ 	.word	0x0500000f


	//   ....[71]....
        /*0398*/ 	.word	0x0500000f


	//   ....[72]....
        /*039c*/ 	.word	0x0500000f


	//   ....[73]....
        /*03a0*/ 	.word	0x0500000f


	//   ....[74]....
        /*03a4*/ 	.word	0x0500000f


	//   ....[75]....
        /*03a8*/ 	.word	0x0500000f


	//   ....[76]....
        /*03ac*/ 	.word	0x0500000f


	//----- nvinfo : EIATTR_COOP_GROUP_INSTR_OFFSETS
	.align		4
.L_327:
        /*03b0*/ 	.byte	0x04, 0x28
        /*03b2*/ 	.short	(.L_329 - .L_328)


	//   ....[0]....
.L_328:
        /*03b4*/ 	.word	0x00000060


	//   ....[1]....
        /*03b8*/ 	.word	0x00000170


	//   ....[2]....
        /*03bc*/ 	.word	0x000001c0


	//   ....[3]....
        /*03c0*/ 	.word	0x000003f0


	//   ....[4]....
        /*03c4*/ 	.word	0x00000550


	//   ....[5]....
        /*03c8*/ 	.word	0x00000670


	//   ....[6]....
        /*03cc*/ 	.word	0x000007d0


	//   ....[7]....
        /*03d0*/ 	.word	0x000017d0


	//   ....[8]....
        /*03d4*/ 	.word	0x00004400


	//   ....[9]....
        /*03d8*/ 	.word	0x000044e0


	//   ....[10]....
        /*03dc*/ 	.word	0x00004df0


	//   ....[11]....
        /*03e0*/ 	.word	0x00004ee0


	//   ....[12]....
        /*03e4*/ 	.word	0x00008de0


	//   ....[13]....
        /*03e8*/ 	.word	0x00008e60


	//   ....[14]....
        /*03ec*/ 	.word	0x00009750


	//   ....[15]....
        /*03f0*/ 	.word	0x00009780


	//   ....[16]....
        /*03f4*/ 	.word	0x0000cc50


	//   ....[17]....
        /*03f8*/ 	.word	0x0000cc80


	//   ....[18]....
        /*03fc*/ 	.word	0x0000d090


	//   ....[19]....
        /*0400*/ 	.word	0x0000d0e0


	//   ....[20]....
        /*0404*/ 	.word	0x0000e4f0


	//   ....[21]....
        /*0408*/ 	.word	0x0000e530


	//   ....[22]....
        /*040c*/ 	.word	0x0000e630


	//   ....[23]....
        /*0410*/ 	.word	0x0000e640


	//   ....[24]....
        /*0414*/ 	.word	0x00011780


	//   ....[25]....
        /*0418*/ 	.word	0x00011910


	//   ....[26]....
        /*041c*/ 	.word	0x00011940


	//   ....[27]....
        /*0420*/ 	.word	0x00011980


	//   ....[28]....
        /*0424*/ 	.word	0x000119f0


	//   ....[29]....
        /*0428*/ 	.word	0x00011a50


	//   ....[30]....
        /*042c*/ 	.word	0x00011a90


	//   ....[31]....
        /*0430*/ 	.word	0x00011c40


	//   ....[32]....
        /*0434*/ 	.word	0x00011ca0


	//   ....[33]....
        /*0438*/ 	.word	0x00011ce0


	//   ....[34]....
        /*043c*/ 	.word	0x00011d20


	//   ....[35]....
        /*0440*/ 	.word	0x00011d50


	//   ....[36]....
        /*0444*/ 	.word	0x00011d80


	//   ....[37]....
        /*0448*/ 	.word	0x00011e20


	//   ....[38]....
        /*044c*/ 	.word	0x00011e80


	//   ....[39]....
        /*0450*/ 	.word	0x00011f10


	//   ....[40]....
        /*0454*/ 	.word	0x00015b70


	//   ....[41]....
        /*0458*/ 	.word	0x00015b80


	//   ....[42]....
        /*045c*/ 	.word	0x00015ca0


	//   ....[43]....
        /*0460*/ 	.word	0x00015d00


	//   ....[44]....
        /*0464*/ 	.word	0x00015d40


	//   ....[45]....
        /*0468*/ 	.word	0x00015d80


	//   ....[46]....
        /*046c*/ 	.word	0x00015db0


	//   ....[47]....
        /*0470*/ 	.word	0x00015de0


	//   ....[48]....
        /*0474*/ 	.word	0x00015f80


	//   ....[49]....
        /*0478*/ 	.word	0x00015fe0


	//   ....[50]....
        /*047c*/ 	.word	0x00016020


	//   ....[51]....
        /*0480*/ 	.word	0x00016060


	//   ....[52]....
        /*0484*/ 	.word	0x00016090


	//   ....[53]....
        /*0488*/ 	.word	0x000160c0


	//   ....[54]....
        /*048c*/ 	.word	0x00016180


	//   ....[55]....
        /*0490*/ 	.word	0x000161a0


	//   ....[56]....
        /*0494*/ 	.word	0x00016210


	//   ....[57]....
        /*0498*/ 	.word	0x000168b0


	//   ....[58]....
        /*049c*/ 	.word	0x00016ea0


	//   ....[59]....
        /*04a0*/ 	.word	0x000172c0


	//   ....[60]....
        /*04a4*/ 	.word	0x00017350


	//   ....[61]....
        /*04a8*/ 	.word	0x000173f0


	//   ....[62]....
        /*04ac*/ 	.word	0x000174a0


	//   ....[63]....
        /*04b0*/ 	.word	0x00017520


	//   ....[64]....
        /*04b4*/ 	.word	0x000175a0


	//   ....[65]....
        /*04b8*/ 	.word	0x00017620


	//   ....[66]....
        /*04bc*/ 	.word	0x000176a0


	//   ....[67]....
        /*04c0*/ 	.word	0x00017730


	//   ....[68]....
        /*04c4*/ 	.word	0x000177e0


	//   ....[69]....
        /*04c8*/ 	.word	0x00017860


	//   ....[70]....
        /*04cc*/ 	.word	0x000178e0


	//   ....[71]....
        /*04d0*/ 	.word	0x00017960


	//   ....[72]....
        /*04d4*/ 	.word	0x000179e0


	//   ....[73]....
        /*04d8*/ 	.word	0x00017a50


	//   ....[74]....
        /*04dc*/ 	.word	0x00017af0


	//   ....[75]....
        /*04e0*/ 	.word	0x00017b80


	//   ....[76]....
        /*04e4*/ 	.word	0x00017cb0


	//----- nvinfo : EIATTR_REG_RECONFIG
	.align		4
.L_329:
        /*04e8*/ 	.byte	0x01, 0x54
	.zero		2


	//----- nvinfo : EIATTR_SYSCALL_OFFSETS
	.align		4
        /*04ec*/ 	.byte	0x04, 0x46
        /*04ee*/ 	.short	(.L_331 - .L_330)


	//   ....[0]....
.L_330:
        /*04f0*/ 	.word	0x000019b0


	//   ....[1]....
        /*04f4*/ 	.word	0x00012c30


	//   ....[2]....
        /*04f8*/ 	.word	0x00012d70


	//   ....[3]....
        /*04fc*/ 	.word	0x00012e70


	//----- nvinfo : EIATTR_MBARRIER_INSTR_OFFSETS
	.align		4
.L_331:
        /*0500*/ 	.byte	0x04, 0x39
        /*0502*/ 	.short	(.L_333 - .L_332)


	//   ....[0]....
.L_332:
        /*0504*/ 	.word	0x000002a0
        /*0508*/ 	.word	0x000000ff
        /*050c*/ 	.word	0x00036800
        /*0510*/ 	.short	0x0100
        /*0512*/ 	.byte	0x08
	.zero		1


	//   ....[1]....
        /*0514*/ 	.word	0x000002b0
        /*0518*/ 	.word	0x000000ff
        /*051c*/ 	.word	0x00036820
        /*0520*/ 	.short	0x0100
        /*0522*/ 	.byte	0x08
	.zero		1


	//   ....[2]....
        /*0524*/ 	.word	0x000003a0
        /*0528*/ 	.word	0x000000ff
        /*052c*/ 	.word	0x00036830
        /*0530*/ 	.short	0x0100
        /*0532*/ 	.byte	0x08
	.zero		1


	//   ....[3]....
        /*0534*/ 	.word	0x000003b0
        /*0538*/ 	.word	0x000000ff
        /*053c*/ 	.word	0x00036840
        /*0540*/ 	.short	0x0100
        /*0542*/ 	.byte	0x08
	.zero		1


	//   ....[4]....
        /*0544*/ 	.word	0x000003c0
        /*0548*/ 	.word	0x000000ff
        /*054c*/ 	.word	0x00036838
        /*0550*/ 	.short	0x0100
        /*0552*/ 	.byte	0x08
	.zero		1


	//   ....[5]....
        /*0554*/ 	.word	0x000003d0
        /*0558*/ 	.word	0x000000ff
        /*055c*/ 	.word	0x00036848
        /*0560*/ 	.short	0x0100
        /*0562*/ 	.byte	0x08
	.zero		1


	//   ....[6]....
        /*0564*/ 	.word	0x00000500
        /*0568*/ 	.word	0x000000ff
        /*056c*/ 	.word	0x00036850
        /*0570*/ 	.short	0x0100
        /*0572*/ 	.byte	0x08
	.zero		1


	//   ....[7]....
        /*0574*/ 	.word	0x00000510
        /*0578*/ 	.word	0x000000ff
        /*057c*/ 	.word	0x00036860
        /*0580*/ 	.short	0x0100
        /*0582*/ 	.byte	0x08
	.zero		1


	//   ....[8]....
        /*0584*/ 	.word	0x00000520
        /*0588*/ 	.word	0x000000ff
        /*058c*/ 	.word	0x00036858
        /*0590*/ 	.short	0x0100
        /*0592*/ 	.byte	0x08
	.zero		1


	//   ....[9]....
        /*0594*/ 	.word	0x00000530
        /*0598*/ 	.word	0x000000ff
        /*059c*/ 	.word	0x00036868
        /*05a0*/ 	.short	0x0100
        /*05a2*/ 	.byte	0x08
	.zero		1


	//   ....[10]....
        /*05a4*/ 	.word	0x00000620
        /*05a8*/ 	.word	0x000000ff
        /*05ac*/ 	.word	0x00036870
        /*05b0*/ 	.short	0x0100
        /*05b2*/ 	.byte	0x06
	.zero		1


	//   ....[11]....
        /*05b4*/ 	.word	0x00000630
        /*05b8*/ 	.word	0x000000ff
        /*05bc*/ 	.word	0x00036880
        /*05c0*/ 	.short	0x0100
        /*05c2*/ 	.byte	0x06
	.zero		1


	//   ....[12]....
        /*05c4*/ 	.word	0x00000640
        /*05c8*/ 	.word	0x000000ff
        /*05cc*/ 	.word	0x00036878
        /*05d0*/ 	.short	0x0100
        /*05d2*/ 	.byte	0x06
	.zero		1


	//   ....[13]....
        /*05d4*/ 	.word	0x00000650
        /*05d8*/ 	.word	0x000000ff
        /*05dc*/ 	.word	0x00036888
        /*05e0*/ 	.short	0x0100
        /*05e2*/ 	.byte	0x06
	.zero		1


	//   ....[14]....
        /*05e4*/ 	.word	0x00000780
        /*05e8*/ 	.word	0x000000ff
        /*05ec*/ 	.word	0x00036890
        /*05f0*/ 	.short	0x0100
        /*05f2*/ 	.byte	0x08
	.zero		1


	//   ....[15]....
        /*05f4*/ 	.word	0x00000790
        /*05f8*/ 	.word	0x000000ff
        /*05fc*/ 	.word	0x000368a0
        /*0600*/ 	.short	0x0100
        /*0602*/ 	.byte	0x08
	.zero		1


	//   ....[16]....
        /*0604*/ 	.word	0x000007a0
        /*0608*/ 	.word	0x000000ff
        /*060c*/ 	.word	0x00036898
        /*0610*/ 	.short	0x0100
        /*0612*/ 	.byte	0x08
	.zero		1


	//   ....[17]....
        /*0614*/ 	.word	0x000007b0
        /*0618*/ 	.word	0x000000ff
        /*061c*/ 	.word	0x000368a8
        /*0620*/ 	.short	0x0100
        /*0622*/ 	.byte	0x08
	.zero		1


	//   ....[18]....
        /*0624*/ 	.word	0x000008e0
        /*0628*/ 	.word	0x000000ff
        /*062c*/ 	.word	0x000368b0
        /*0630*/ 	.short	0x0100
        /*0632*/ 	.byte	0x08
	.zero		1


	//   ....[19]....
        /*0634*/ 	.word	0x000008f0
        /*0638*/ 	.word	0x000000ff
        /*063c*/ 	.word	0x000368c0
        /*0640*/ 	.short	0x0100
        /*0642*/ 	.byte	0x08
	.zero		1


	//   ....[20]....
        /*0644*/ 	.word	0x00000900
        /*0648*/ 	.word	0x000000ff
        /*064c*/ 	.word	0x000368b8
        /*0650*/ 	.short	0x0100
        /*0652*/ 	.byte	0x08
	.zero		1


	//   ....[21]....
        /*0654*/ 	.word	0x00000910
        /*0658*/ 	.word	0x000000ff
        /*065c*/ 	.word	0x000368c8
        /*0660*/ 	.short	0x0100
        /*0662*/ 	.byte	0x08
	.zero		1


	//   ....[22]....
        /*0664*/ 	.word	0x00001a50
        /*0668*/ 	.word	0x000000ff
        /*066c*/ 	.word	0x00036800
        /*0670*/ 	.short	0x010a
        /*0672*/ 	.byte	0x3c
	.zero		1


	//   ....[23]....
        /*0674*/ 	.word	0x00001ad0
        /*0678*/ 	.word	0x00000002
        /*067c*/ 	.word	0x00036830
        /*0680*/ 	.short	0x010a
        /*0682*/ 	.byte	0x3f
	.zero		1


	//   ....[24]....
        /*0684*/ 	.word	0x00001b40
        /*0688*/ 	.word	0x00000002
        /*068c*/ 	.word	0x00036830
        /*0690*/ 	.short	0x010a
        /*0692*/ 	.byte	0x3f
	.zero		1


	//   ....[25]....
        /*0694*/ 	.word	0x00004330
        /*0698*/ 	.word	0x00000002
        /*069c*/ 	.word	0x00000000
        /*06a0*/ 	.short	0x0101
        /*06a2*/ 	.byte	0x3f
	.zero		1


	//   ....[26]....
        /*06a4*/ 	.word	0x00005f00
        /*06a8*/ 	.word	0x000000ff
        /*06ac*/ 	.word	0x00036830
        /*06b0*/ 	.short	0x010a
        /*06b2*/ 	.byte	0x27
	.zero		1


	//   ....[27]....
        /*06b4*/ 	.word	0x00005f40
        /*06b8*/ 	.word	0x000000ff
        /*06bc*/ 	.word	0x00036830
        /*06c0*/ 	.short	0x010a
        /*06c2*/ 	.byte	0x27
	.zero		1


	//   ....[28]....
        /*06c4*/ 	.word	0x00008540
        /*06c8*/ 	.word	0x000000ff
        /*06cc*/ 	.word	0x00036850
        /*06d0*/ 	.short	0x010a
        /*06d2*/ 	.byte	0x0a
	.zero		1


	//   ....[29]....
        /*06d4*/ 	.word	0x00008580
        /*06d8*/ 	.word	0x000000ff
        /*06dc*/ 	.word	0x00036850
        /*06e0*/ 	.short	0x010a
        /*06e2*/ 	.byte	0x0a
	.zero		1


	//   ....[30]....
        /*06e4*/ 	.word	0x00009f30
        /*06e8*/ 	.word	0x00000006
        /*06ec*/ 	.word	0x00000000
        /*06f0*/ 	.short	0x0101
        /*06f2*/ 	.byte	0x3f
	.zero		1


	//   ....[31]....
        /*06f4*/ 	.word	0x00009f80
        /*06f8*/ 	.word	0x0000008e
        /*06fc*/ 	.word	0x00000000
        /*0700*/ 	.short	0x0101
        /*0702*/ 	.byte	0x3f
	.zero		1


	//   ....[32]....
        /*0704*/ 	.word	0x0000a310
        /*0708*/ 	.word	0x000000ff
        /*070c*/ 	.word	0x00036830
        /*0710*/ 	.short	0x010a
        /*0712*/ 	.byte	0x06
	.zero		1


	//   ....[33]....
        /*0714*/ 	.word	0x0000a350
        /*0718*/ 	.word	0x000000ff
        /*071c*/ 	.word	0x00036830
        /*0720*/ 	.short	0x010a
        /*0722*/ 	.byte	0x06
	.zero		1


	//   ....[34]....
        /*0724*/ 	.word	0x0000c940
        /*0728*/ 	.word	0x000000ff
        /*072c*/ 	.word	0x00036850
        /*0730*/ 	.short	0x010a
        /*0732*/ 	.byte	0x0b
	.zero		1


	//   ....[35]....
        /*0734*/ 	.word	0x0000c980
        /*0738*/ 	.word	0x000000ff
        /*073c*/ 	.word	0x00036850
        /*0740*/ 	.short	0x010a
        /*0742*/ 	.byte	0x0b
	.zero		1


	//   ....[36]....
        /*0744*/ 	.word	0x0000d890
        /*0748*/ 	.word	0x0000008c
        /*074c*/ 	.word	0x00000000
        /*0750*/ 	.short	0x0101
        /*0752*/ 	.byte	0x3f
	.zero		1


	//   ....[37]....
        /*0754*/ 	.word	0x0000d900
        /*0758*/ 	.word	0x0000008c
        /*075c*/ 	.word	0x00000000
        /*0760*/ 	.short	0x0101
        /*0762*/ 	.byte	0x3f
	.zero		1


	//   ....[38]....
        /*0764*/ 	.word	0x0000e460
        /*0768*/ 	.word	0x000000ff
        /*076c*/ 	.word	0x00036850
        /*0770*/ 	.short	0x010a
        /*0772*/ 	.byte	0x05
	.zero		1


	//   ....[39]....
        /*0774*/ 	.word	0x0000e4a0
        /*0778*/ 	.word	0x000000ff
        /*077c*/ 	.word	0x00036850
        /*0780*/ 	.short	0x010a
        /*0782*/ 	.byte	0x05
	.zero		1


	//   ....[40]....
        /*0784*/ 	.word	0x0000e990
        /*0788*/ 	.word	0x00000004
        /*078c*/ 	.word	0x00000000
        /*0790*/ 	.short	0x0101
        /*0792*/ 	.byte	0x3f
	.zero		1


	//   ....[41]....
        /*0794*/ 	.word	0x000103b0
        /*0798*/ 	.word	0x0000002a
        /*079c*/ 	.word	0x00000000
        /*07a0*/ 	.short	0x0101
        /*07a2*/ 	.byte	0x3f
	.zero		1


	//   ....[42]....
        /*07a4*/ 	.word	0x000135b0
        /*07a8*/ 	.word	0x00000008
        /*07ac*/ 	.word	0x00036840
        /*07b0*/ 	.short	0x010a
        /*07b2*/ 	.byte	0x3f
	.zero		1


	//   ....[43]....
        /*07b4*/ 	.word	0x00013b60
        /*07b8*/ 	.word	0x00000009
        /*07bc*/ 	.word	0x00036820
        /*07c0*/ 	.short	0x010a
        /*07c2*/ 	.byte	0x3f
	.zero		1


	//   ....[44]....
        /*07c4*/ 	.word	0x00013e90
        /*07c8*/ 	.word	0x00000002
        /*07cc*/ 	.word	0x00036840
        /*07d0*/ 	.short	0x010a
        /*07d2*/ 	.byte	0x3f
	.zero		1


	//   ....[45]....
        /*07d4*/ 	.word	0x00014190
        /*07d8*/ 	.word	0x00000003
        /*07dc*/ 	.word	0x00000060
        /*07e0*/ 	.short	0x010a
        /*07e2*/ 	.byte	0x3f
	.zero		1


	//   ....[46]....
        /*07e4*/ 	.word	0x000147b0
        /*07e8*/ 	.word	0x00000002
        /*07ec*/ 	.word	0x00036840
        /*07f0*/ 	.short	0x010a
        /*07f2*/ 	.byte	0x3f
	.zero		1


	//   ....[47]....
        /*07f4*/ 	.word	0x00014ab0
        /*07f8*/ 	.word	0x00000003
        /*07fc*/ 	.word	0x00000060
        /*0800*/ 	.short	0x010a
        /*0802*/ 	.byte	0x3f
	.zero		1


	//   ....[48]....
        /*0804*/ 	.word	0x00014fe0
        /*0808*/ 	.word	0x00000002
        /*080c*/ 	.word	0x00036840
        /*0810*/ 	.short	0x010a
        /*0812*/ 	.byte	0x3f
	.zero		1


	//   ....[49]....
        /*0814*/ 	.word	0x000152f0
        /*0818*/ 	.word	0x00000002
        /*081c*/ 	.word	0x00000060
        /*0820*/ 	.short	0x010a
        /*0822*/ 	.byte	0x3f
	.zero		1


	//   ....[50]....
        /*0824*/ 	.word	0x000157c0
        /*0828*/ 	.word	0x00000003
        /*082c*/ 	.word	0x00036860
        /*0830*/ 	.short	0x010a
        /*0832*/ 	.byte	0x3f
	.zero		1


	//   ....[51]....
        /*0834*/ 	.word	0x00016830
        /*0838*/ 	.word	0x00000000
        /*083c*/ 	.word	0x00036820
        /*0840*/ 	.short	0x010a
        /*0842*/ 	.byte	0x3f
	.zero		1


	//   ....[52]....
        /*0844*/ 	.word	0x00016a10
        /*0848*/ 	.word	0x00000006
        /*084c*/ 	.word	0x00000000
        /*0850*/ 	.short	0x010a
        /*0852*/ 	.byte	0x3f
	.zero		1


	//   ....[53]....
        /*0854*/ 	.word	0x00016a80
        /*0858*/ 	.word	0x00000007
        /*085c*/ 	.word	0x00000000
        /*0860*/ 	.short	0x010a
        /*0862*/ 	.byte	0x3f
	.zero		1


	//   ....[54]....
        /*0864*/ 	.word	0x00016af0
        /*0868*/ 	.word	0x00000004
        /*086c*/ 	.word	0x00000000
        /*0870*/ 	.short	0x010a
        /*0872*/ 	.byte	0x3f
	.zero		1


	//   ....[55]....
        /*0874*/ 	.word	0x00016b20
        /*0878*/ 	.word	0x00000003
        /*087c*/ 	.word	0x00000000
        /*0880*/ 	.short	0x010a
        /*0882*/ 	.byte	0x3f
	.zero		1


	//   ....[56]....
        /*0884*/ 	.word	0x00016b90
        /*0888*/ 	.word	0x00000003
        /*088c*/ 	.word	0x00036800
        /*0890*/ 	.short	0x010a
        /*0892*/ 	.byte	0x3f
	.zero		1


	//   ....[57]....
        /*0894*/ 	.word	0x00016be0
        /*0898*/ 	.word	0x00000002
        /*089c*/ 	.word	0x00036830
        /*08a0*/ 	.short	0x010a
        /*08a2*/ 	.byte	0x3f
	.zero		1


	//   ....[58]....
        /*08a4*/ 	.word	0x00016c40
        /*08a8*/ 	.word	0x00000005
        /*08ac*/ 	.word	0x00036830
        /*08b0*/ 	.short	0x010a
        /*08b2*/ 	.byte	0x3f
	.zero		1


	//   ....[59]....
        /*08b4*/ 	.word	0x00016ca0
        /*08b8*/ 	.word	0x00000003
        /*08bc*/ 	.word	0x00036850
        /*08c0*/ 	.short	0x010a
        /*08c2*/ 	.byte	0x3f
	.zero		1


	//   ....[60]....
        /*08c4*/ 	.word	0x00016d00
        /*08c8*/ 	.word	0x00000005
        /*08cc*/ 	.word	0x00036830
        /*08d0*/ 	.short	0x010a
        /*08d2*/ 	.byte	0x3f
	.zero		1


	//   ....[61]....
        /*08d4*/ 	.word	0x00016d60
        /*08d8*/ 	.word	0x00000003
        /*08dc*/ 	.word	0x00036850
        /*08e0*/ 	.short	0x010a
        /*08e2*/ 	.byte	0x3f
	.zero		1


	//   ....[62]....
        /*08e4*/ 	.word	0x00016dc0
        /*08e8*/ 	.word	0x00000003
        /*08ec*/ 	.word	0x00036850
        /*08f0*/ 	.short	0x010a
        /*08f2*/ 	.byte	0x3f
	.zero		1


	//   ....[63]....
        /*08f4*/ 	.word	0x00016f60
        /*08f8*/ 	.word	0x00000008
        /*08fc*/ 	.word	0x00036840
        /*0900*/ 	.short	0x010a
        /*0902*/ 	.byte	0x3f
	.zero		1


	//   ....[64]....
        /*0904*/ 	.word	0x00016fe0
        /*0908*/ 	.word	0x00000008
        /*090c*/ 	.word	0x00036820
        /*0910*/ 	.short	0x010a
        /*0912*/ 	.byte	0x3f
	.zero		1


	//   ....[65]....
        /*0914*/ 	.word	0x00017030
        /*0918*/ 	.word	0x00000002
        /*091c*/ 	.word	0x00036840
        /*0920*/ 	.short	0x010a
        /*0922*/ 	.byte	0x3f
	.zero		1


	//   ....[66]....
        /*0924*/ 	.word	0x00017080
        /*0928*/ 	.word	0x00000003
        /*092c*/ 	.word	0x00000060
        /*0930*/ 	.short	0x010a
        /*0932*/ 	.byte	0x3f
	.zero		1


	//   ....[67]....
        /*0934*/ 	.word	0x000170d0
        /*0938*/ 	.word	0x00000002
        /*093c*/ 	.word	0x00036840
        /*0940*/ 	.short	0x010a
        /*0942*/ 	.byte	0x3f
	.zero		1


	//   ....[68]....
        /*0944*/ 	.word	0x00017120
        /*0948*/ 	.word	0x00000003
        /*094c*/ 	.word	0x00000060
        /*0950*/ 	.short	0x010a
        /*0952*/ 	.byte	0x3f
	.zero		1


	//   ....[69]....
        /*0954*/ 	.word	0x00017170
        /*0958*/ 	.word	0x00000002
        /*095c*/ 	.word	0x00036840
        /*0960*/ 	.short	0x010a
        /*0962*/ 	.byte	0x3f
	.zero		1


	//   ....[70]....
        /*0964*/ 	.word	0x000171c0
        /*0968*/ 	.word	0x00000002
        /*096c*/ 	.word	0x00000060
        /*0970*/ 	.short	0x010a
        /*0972*/ 	.byte	0x3f
	.zero		1


	//   ....[71]....
        /*0974*/ 	.word	0x00017210
        /*0978*/ 	.word	0x00000003
        /*097c*/ 	.word	0x00036860
        /*0980*/ 	.short	0x010a
        /*0982*/ 	.byte	0x3f
	.zero		1


	//   ....[72]....
        /*0984*/ 	.word	0x00017bd0
        /*0988*/ 	.word	0x00000000
        /*098c*/ 	.word	0x00036820
        /*0990*/ 	.short	0x010a
        /*0992*/ 	.byte	0x3f
	.zero		1


	//   ....[73]....
        /*0994*/ 	.word	0x00017d70
        /*0998*/ 	.word	0x00000006
        /*099c*/ 	.word	0x00000000
        /*09a0*/ 	.short	0x010a
        /*09a2*/ 	.byte	0x3f
	.zero		1


	//   ....[74]....
        /*09a4*/ 	.word	0x00017dc0
        /*09a8*/ 	.word	0x00000007
        /*09ac*/ 	.word	0x00000000
        /*09b0*/ 	.short	0x010a
        /*09b2*/ 	.byte	0x3f
	.zero		1


	//   ....[75]....
        /*09b4*/ 	.word	0x00017e10
        /*09b8*/ 	.word	0x00000004
        /*09bc*/ 	.word	0x00000000
        /*09c0*/ 	.short	0x010a
        /*09c2*/ 	.byte	0x3f
	.zero		1


	//----- nvinfo : EIATTR_NUM_MBARRIERS
	.align		4
.L_333:
        /*09c4*/ 	.byte	0x03, 0x38
        /*09c6*/ 	.short	0x0016


	//----- nvinfo : EIATTR_EXIT_INSTR_OFFSETS
	.align		4
        /*09c8*/ 	.byte	0x04, 0x1c
        /*09ca*/ 	.short	(.L_335 - .L_334)


	//   ....[0]....
.L_334:
        /*09cc*/ 	.word	0x00000a80


	//   ....[1]....
        /*09d0*/ 	.word	0x00011740


	//   ....[2]....
        /*09d4*/ 	.word	0x000117a0


	//   ....[3]....
        /*09d8*/ 	.word	0x00016b70


	//----- nvinfo : EIATTR_MAX_THREADS
	.align		4
.L_335:
        /*09dc*/ 	.byte	0x04, 0x05
        /*09de*/ 	.short	(.L_337 - .L_336)
.L_336:
        /*09e0*/ 	.word	0x00000180
        /*09e4*/ 	.word	0x00000001
        /*09e8*/ 	.word	0x00000001


	//----- nvinfo : EIATTR_CRS_STACK_SIZE
	.align		4
.L_337:
        /*09ec*/ 	.byte	0x04, 0x1e
        /*09ee*/ 	.short	(.L_339 - .L_338)
.L_338:
        /*09f0*/ 	.word	0x00000000


	//----- nvinfo : EIATTR_CBANK_PARAM_SIZE
	.align		4
.L_339:
        /*09f4*/ 	.byte	0x03, 0x19
        /*09f6*/ 	.short	0x0a70


	//----- nvinfo : EIATTR_PARAM_CBANK
	.align		4
        /*09f8*/ 	.byte	0x04, 0x0a
        /*09fa*/ 	.short	(.L_341 - .L_340)
	.align		4
.L_340:
        /*09fc*/ 	.word	index@(.nv.constant0._ZN7cutlass13device_kernelIN5flash11enable_sm90INS1_16FlashAttnFwdSm90INS1_25CollectiveMainloopFwdSm90ILi2EN4cute5tupleIJNS5_1CILi1EEES8_S8_EEENS6_IJNS7_ILi128EEENS7_ILi112EEENS7_ILi192EEEEEELi192ENS_10bfloat16_tEfNS_4arch4Sm90ELb1ELb0ELb0ELb1ELb0ELb0ELb0ELb1ELb1ELb0ELb0ELb0EEENS1_21CollectiveEpilogueFwdINS6_IJSA_SC_SB_EEES9_SE_SG_Li256ELb1ELb0ELb0ELb0EEENS1_36VarlenDynamicPersistentTileSchedulerILi128ELi112ELi256ELi32ELb0ELb0ELb1ELb1ELb1ELb1EEEEEEEEEvNT_6ParamsE)
        /*0a00*/ 	.short	0x0210
        /*0a02*/ 	.short	0x0a70


	//----- nvinfo : EIATTR_SW_WAR
	.align		4
.L_341:
        /*0a04*/ 	.byte	0x04, 0x36
        /*0a06*/ 	.short	(.L_343 - .L_342)
.L_342:
        /*0a08*/ 	.word	0x00000008
.L_343:


//--------------------- .nv.info._ZN7cutlass13device_kernelIN5flash11enable_sm90INS1_16FlashAttnFwdSm90INS1_25CollectiveMainloopFwdSm90ILi2EN4cute5tupleIJNS5_1CILi1EEES8_S8_EEENS6_IJNS7_ILi128EEENS7_ILi112EEENS7_ILi192EEEEEELi192ENS_10bfloat16_tEfNS_4arch4Sm90ELb1ELb0ELb0ELb1ELb0ELb1ELb0ELb1ELb1ELb0ELb0ELb0EEENS1_21CollectiveEpilogueFwdINS6_IJSA_SC_SB_EEES9_SE_SG_Li256ELb1ELb0ELb0ELb0EEENS1_36VarlenDynamicPersistentTileSchedulerILi128ELi112ELi256ELi32ELb0ELb0ELb1ELb1ELb1ELb1EEEEEEEEEvNT_6ParamsE --------------------------
	.section	.nv.info._ZN7cutlass13device_kernelIN5flash11enable_sm90INS1_16FlashAttnFwdSm90INS1_25CollectiveMainloopFwdSm90ILi2EN4cute5tupleIJNS5_1CILi1EEES8_S8_EEENS6_IJNS7_ILi128EEENS7_ILi112EEENS7_ILi192EEEEEELi192ENS_10bfloat16_tEfNS_4arch4Sm90ELb1ELb0ELb0ELb1ELb0ELb1ELb0ELb1ELb1ELb0ELb0ELb0EEENS1_21CollectiveEpilogueFwdINS6_IJSA_SC_SB_EEES9_SE_SG_Li256ELb1ELb0ELb0ELb0EEENS1_36VarlenDynamicPersistentTileSchedulerILi128ELi112ELi256ELi32ELb0ELb0ELb1ELb1ELb1ELb1EEEEEEEEEvNT_6ParamsE,"",@"SHT_CUDA_INFO"
	.sectionflags	@""
	.align	4


	//----- nvinfo : EIATTR_CUDA_API_VERSION
	.align		4
        /*0000*/ 	.byte	0x04, 0x37
        /*0002*/ 	.short	(.L_345 - .L_344)
.L_344:
        /*0004*/ 	.word	0x00000082


	//----- nvinfo : EIATTR_KPARAM_INFO
	.align		4
.L_345:
        /*0008*/ 	.byte	0x04, 0x17
        /*000a*/ 	.short	(.L_347 - .L_346)
.L_346:
        /*000c*/ 	.word	0x00000000
        /*0010*/ 	.short	0x0000
        /*0012*/ 	.short	0x0070
        /*0014*/ 	.byte	0x00, 0xf0, 0x01, 0x28


	//----- nvinfo : EIATTR_SPARSE_MMA_MASK
	.align		4
.L_347:
        /*0018*/ 	.byte	0x03, 0x50
        /*001a*/ 	.short	0x0000


	//----- nvinfo : EIATTR_MAXREG_COUNT
	.align		4
        /*001c*/ 	.byte	0x03, 0x1b
        /*001e*/ 	.short	0x00a8


	//----- nvinfo : EIATTR_NUM_BARRIERS
	.align		4
        /*0020*/ 	.byte	0x02, 0x4c
        /*0022*/ 	.byte	0x10
	.zero		1


	//----- nvinfo : EIATTR_EXTERNS
	.align		4
        /*0024*/ 	.byte	0x04, 0x0f
        /*0026*/ 	.short	(.L_349 - .L_348)


	//   ....[0]....
	.align		4
.L_348:
        /*0028*/ 	.word	index@(__assertfail)


	//----- nvinfo : EIATTR_ANNOTATIONS
	.align		4
.L_349:
        /*002c*/ 	.byte	0x04, 0x55
        /*002e*/ 	.short	(.L_351 - .L_350)


	//   ....[0]....
.L_350:
        /* <DEDUP_REMOVED lines=74> */


	//----- nvinfo : EIATTR_MERCURY_ISA_VERSION
	.align		4
.L_351:
        /*04b8*/ 	.byte	0x03, 0x5f
        /*04ba*/ 	.short	0x0101


	//----- nvinfo : EIATTR_UNUSED_LOAD_BYTE_OFFSET
	.align		4
        /*04bc*/ 	.byte	0x04, 0x44
        /*04be*/ 	.short	(.L_353 - .L_352)


	//   ....[0]....
.L_352:
        /*04c0*/ 	.word	0x00000ae0
        /*04c4*/ 	.word	0x0000fff0


	//   ....[1]....
        /*04c8*/ 	.word	0x00023230
        /*04cc*/ 	.word	0x0000fff0


	//----- nvinfo : EIATTR_INT_WARP_WIDE_INSTR_OFFSETS
	.align		4
.L_353:
        /*04d0*/ 	.byte	0x04, 0x31
        /*04d2*/ 	.short	(.L_355 - .L_354)


	//   ....[0]....
.L_354:
        /*04d4*/ 	.word	0x000001c0


	//   ....[1]....
        /*04d8*/ 	.word	0x00000200


	//   ....[2]....
        /*04dc*/ 	.word	0x00000270


	//   ....[3]....
        /*04e0*/ 	.word	0x00027780


	//   ....[4]....
        /*04e4*/ 	.word	0x00027810


	//   ....[5]....
        /*04e8*/ 	.word	0x00027c90


	//   ....[6]....
        /*04ec*/ 	.word	0x00027cc0


	//   ....[7]....
        /*04f0*/ 	.word	0x00027ed0


	//   ....[8]....
        /*04f4*/ 	.word	0x00027fc0


	//   ....[9]....
        /*04f8*/ 	.word	0x0002a350


	//   ....[10]....
        /*04fc*/ 	.word	0x0002a3e0


	//----- nvinfo : EIATTR_COOP_GROUP_MASK_REGIDS
	.align		4
.L_355:
        /*0500*/ 	.byte	0x04, 0x29
        /*0502*/ 	.short	(.L_357 - .L_356)


	//   ....[0]....
.L_356:
        /*0504*/ 	.word	0xffffffff


	//   ....[1]....
        /*0508*/ 	.word	0xffffffff


	//   ....[2]....
        /*050c*/ 	.word	0xffffffff


	//   ....[3]....
        /*0510*/ 	.word	0xffffffff


	//   ....[4]....
        /*0514*/ 	.word	0xffffffff


	//   ....[5]....
        /*0518*/ 	.word	0xffffffff


	//   ....[6]....
        /*051c*/ 	.word	0xffffffff


	//   ....[7]....
        /*0520*/ 	.word	0xffffffff


	//   ....[8]....
        /*0524*/ 	.word	0xffffffff


	//   ....[9]....
        /*0528*/ 	.word	0xffffffff


	//   ....[10]....
        /*052c*/ 	.word	0xffffffff


	//   ....[11]....
        /*0530*/ 	.word	0xffffffff


	//   ....[12]....
        /*0534*/ 	.word	0xffffffff


	//   ....[13]....
        /*0538*/ 	.word	0xffffffff


	//   ....[14]....
        /*053c*/ 	.word	0xffffffff


	//   ....[15]....
        /*0540*/ 	.word	0xffffffff


	//   ....[16]....
        /*0544*/ 	.word	0xffffffff


	//   ....[17]....
        /*0548*/ 	.word	0xffffffff


	//   ....[18]....
        /*054c*/ 	.word	0xffffffff


	//   ....[19]....
        /*0550*/ 	.word	0xffffffff


	//   ....[20]....
        /*0554*/ 	.word	0xffffffff


	//   ....[21]....
        /*0558*/ 	.word	0xffffffff


	//   ....[22]....
        /*055c*/ 	.word	0xffffffff


	//   ....[23]....
        /*0560*/ 	.word	0xffffffff


	//   ....[24]....
        /*0564*/ 	.word	0xffffffff


	//   ....[25]....
        /*0568*/ 	.word	0xffffffff


	//   ....[26]....
        /*056c*/ 	.word	0xffffffff


	//   ....[27]....
        /*0570*/ 	.word	0xffffffff


	//   ....[28]....
        /*0574*/ 	.word	0xffffffff


	//   ....[29]....
        /*0578*/ 	.word	0xffffffff


	//   ....[30]....
        /*057c*/ 	.word	0xffffffff


	//   ....[31]....
        /*0580*/ 	.word	0xffffffff


	//   ....[32]....
        /*0584*/ 	.word	0xffffffff


	//   ....[33]....
        /*0588*/ 	.word	0xffffffff


	//   ....[34]....
        /*058c*/ 	.word	0xffffffff


	//   ....[35]....
        /*0590*/ 	.word	0xffffffff


	//   ....[36]....
        /*0594*/ 	.word	0xffffffff


	//   ....[37]....
        /*0598*/ 	.word	0xffffffff


	//   ....[38]....
        /*059c*/ 	.word	0xffffffff


	//   ....[39]....
        /*05a0*/ 	.word	0xffffffff


	//   ....[40]....
        /*05a4*/ 	.word	0xffffffff


	//   ....[41]....
        /*05a8*/ 	.word	0xffffffff


	//   ....[42]....
        /*05ac*/ 	.word	0xffffffff


	//   ....[43]....
        /*05b0*/ 	.word	0xffffffff


	//   ....[44]....
        /*05b4*/ 	.word	0xffffffff


	//   ....[45]....
        /*05b8*/ 	.word	0xffffffff


	//   ....[46]....
        /*05bc*/ 	.word	0xffffffff


	//   ....[47]....
        /*05c0*/ 	.word	0xffffffff


	//   ....[48]....
        /*05c4*/ 	.word	0xffffffff


	//   ....[49]....
        /*05c8*/ 	.word	0xffffffff


	//   ....[50]....
        /*05cc*/ 	.word	0xffffffff


	//   ....[51]....
        /*05d0*/ 	.word	0xffffffff


	//   ....[52]....
        /*05d4*/ 	.word	0xffffffff


	//   ....[53]....
        /*05d8*/ 	.word	0xffffffff


	//   ....[54]....
        /*05dc*/ 	.word	0xffffffff


	//   ....[55]....
        /*05e0*/ 	.word	0xffffffff


	//   ....[56]....
        /*05e4*/ 	.word	0xffffffff


	//   ....[57]....
        /*05e8*/ 	.word	0xffffffff


	//   ....[58]....
        /*05ec*/ 	.word	0x0500000f


	//   ....[59]....
        /*05f0*/ 	.word	0x0500000f


	//   ....[60]....
        /*05f4*/ 	.word	0x0500000f


	//   ....[61]....
        /*05f8*/ 	.word	0x0500000f


	//   ....[62]....
        /*05fc*/ 	.word	0x0500000f


	//   ....[63]....
        /*0600*/ 	.word	0x0500000f


	//   ....[64]....
        /*0604*/ 	.word	0x0500000f


	//   ....[65]....
        /*0608*/ 	.word	0x0500000f


	//   ....[66]....
        /*060c*/ 	.word	0x0500000f


	//   ....[67]....
        /*0610*/ 	.word	0x0500000f


	//   ....[68]....
        /*0614*/ 	.word	0x0500000f


	//   ....[69]....
        /*0618*/ 	.word	0x0500000f


	//   ....[70]....
        /*061c*/ 	.word	0x0500000f


	//   ....[71]....
        /*0620*/ 	.word	0x0500000f


	//   ....[72]....
        /*0624*/ 	.word	0x0500000f


	//   ....[73]....
        /*0628*/ 	.word	0x0500000f


	//   ....[74]....
        /*062c*/ 	.word	0x0500000f


	//   ....[75]....
        /*0630*/ 	.word	0x0500000f


	//   ....[76]....
        /*0634*/ 	.word	0x0500000f


	//   ....[77]....
        /*0638*/ 	.word	0x0500000f


	//   ....[78]....
        /*063c*/ 	.word	0x0500000f


	//   ....[79]....
        /*0640*/ 	.word	0x0500000f


	//   ....[80]....
        /*0644*/ 	.word	0x0500000f


	//   ....[81]....
        /*0648*/ 	.word	0x0500000f


	//   ....[82]....
        /*064c*/ 	.word	0x0500000f


	//   ....[83]....
        /*0650*/ 	.word	0x0500000f


	//   ....[84]....
        /*0654*/ 	.word	0x0500000f


	//   ....[85]....
        /*0658*/ 	.word	0x0500000f


	//   ....[86]....
        /*065c*/ 	.word	0x0500000f


	//   ....[87]....
        /*0660*/ 	.word	0x0500000f


	//   ....[88]....
        /*0664*/ 	.word	0x0500000f


	//   ....[89]....
        /*0668*/ 	.word	0x0500000f


	//   ....[90]....
        /*066c*/ 	.word	0x0500000f


	//   ....[91]....
        /*0670*/ 	.word	0x0500000f


	//   ....[92]....
        /*0674*/ 	.word	0x0500000f


	//   ....[93]....
        /*0678*/ 	.word	0x0500000f


	//----- nvinfo : EIATTR_COOP_GROUP_INSTR_OFFSETS
	.align		4
.L_357:
        /*067c*/ 	.byte	0x04, 0x28
        /*067e*/ 	.short	(.L_359 - .L_358)


	//   ....[0]....
.L_358:
        /*0680*/ 	.word	0x00000060


	//   ....[1]....
        /*0684*/ 	.word	0x000001d0


	//   ....[2]....
        /*0688*/ 	.word	0x00000220


	//   ....[3]....
        /*068c*/ 	.word	0x00000450


	//   ....[4]....
        /*0690*/ 	.word	0x000005b0


	//   ....[5]....
        /*0694*/ 	.word	0x000006d0


	//   ....[6]....
        /*0698*/ 	.word	0x00000830


	//   ....[7]....
        /*069c*/ 	.word	0x0000b080


	//   ....[8]....
        /*06a0*/ 	.word	0x00016340


	//   ....[9]....
        /*06a4*/ 	.word	0x00016380


	//   ....[10]....
        /*06a8*/ 	.word	0x00016c50


	//   ....[11]....
        /*06ac*/ 	.word	0x00016cc0


	//   ....[12]....
        /*06b0*/ 	.word	0x0001bd20


	//   ....[13]....
        /*06b4*/ 	.word	0x0001be30


	//   ....[14]....
        /*06b8*/ 	.word	0x0001c5b0


	//   ....[15]....
        /*06bc*/ 	.word	0x0001c610


	//   ....[16]....
        /*06c0*/ 	.word	0x00021040


	//   ....[17]....
        /*06c4*/ 	.word	0x00021070


	//   ....[18]....
        /*06c8*/ 	.word	0x000210d0


	//   ....[19]....
        /*06cc*/ 	.word	0x000213f0


	//   ....[20]....
        /*06d0*/ 	.word	0x000229e0


	//   ....[21]....
        /*06d4*/ 	.word	0x000229f0


	//   ....[22]....
        /*06d8*/ 	.word	0x00022a30


	//   ....[23]....
        /*06dc*/ 	.word	0x00022a40


	//   ....[24]....
        /*06e0*/ 	.word	0x000255b0


	//   ....[25]....
        /*06e4*/ 	.word	0x00025730


	//   ....[26]....
        /*06e8*/ 	.word	0x00025760


	//   ....[27]....
        /*06ec*/ 	.word	0x000257a0


	//   ....[28]....
        /*06f0*/ 	.word	0x00025800


	//   ....[29]....
        /*06f4*/ 	.word	0x00025860


	//   ....[30]....
        /*06f8*/ 	.word	0x000258b0


	//   ....[31]....
        /*06fc*/ 	.word	0x00025a60


	//   ....[32]....
        /*0700*/ 	.word	0x00025ac0


	//   ....[33]....
        /*0704*/ 	.word	0x00025b00


	//   ....[34]....
        /*0708*/ 	.word	0x00025b40


	//   ....[35]....
        /*070c*/ 	.word	0x00025b70


	//   ....[36]....
        /*0710*/ 	.word	0x00025ba0


	//   ....[37]....
        /*0714*/ 	.word	0x00025c30


	//   ....[38]....
        /*0718*/ 	.word	0x00025c90


	//   ....[39]....
        /*071c*/ 	.word	0x00025d20


	//   ....[40]....
        /*0720*/ 	.word	0x0002a850


	//   ....[41]....
        /*0724*/ 	.word	0x0002a860


	//   ....[42]....
        /*0728*/ 	.word	0x0002a970


	//   ....[43]....
        /*072c*/ 	.word	0x0002a9d0


	//   ....[44]....
        /*0730*/ 	.word	0x0002aa10


	//   ....[45]....
        /*0734*/ 	.word	0x0002aa50


	//   ....[46]....
        /*0738*/ 	.word	0x0002aa80


	//   ....[47]....
        /*073c*/ 	.word	0x0002aab0


	//   ....[48]....
        /*0740*/ 	.word	0x0002ac40


	//   ....[49]....
        /*0744*/ 	.word	0x0002aca0


	//   ....[50]....
        /*0748*/ 	.word	0x0002ace0


	//   ....[51]....
        /*074c*/ 	.word	0x0002ad20


	//   ....[52]....
        /*0750*/ 	.word	0x0002ad50


	//   ....[53]....
        /*0754*/ 	.word	0x0002ad80


	//   ....[54]....
        /*0758*/ 	.word	0x0002ae40


	//   ....[55]....
        /*075c*/ 	.word	0x0002ae60


	//   ....[56]....
        /*0760*/ 	.word	0x0002aed0


	//   ....[57]....
        /*0764*/ 	.word	0x0002b560


	//   ....[58]....
        /*0768*/ 	.word	0x0002b9c0


	//   ....[59]....
        /*076c*/ 	.word	0x0002ba60


	//   ....[60]....
        /*0770*/ 	.word	0x0002bb00


	//   ....[61]....
        /*0774*/ 	.word	0x0002bba0


	//   ....[62]....
        /*0778*/ 	.word	0x0002bc40


	//   ....[63]....
        /*077c*/ 	.word	0x0002bce0


	//   ....[64]....
        /*0780*/ 	.word	0x0002bd80


	//   ....[65]....
        /*0784*/ 	.word	0x0002be20


	//   ....[66]....
        /*0788*/ 	.word	0x0002bf10


	//   ....[67]....
        /*078c*/ 	.word	0x0002bfb0


	//   ....[68]....
        /*0790*/ 	.word	0x0002c050


	//   ....[69]....
        /*0794*/ 	.word	0x0002c0f0


	//   ....[70]....
        /*0798*/ 	.word	0x0002c190


	//   ....[71]....
        /*079c*/ 	.word	0x0002c230


	//   ....[72]....
        /*07a0*/ 	.word	0x0002c2d0


	//   ....[73]....
        /*07a4*/ 	.word	0x0002c370


	//   ....[74]....
        /*07a8*/ 	.word	0x0002c670


	//   ....[75]....
        /*07ac*/ 	.word	0x0002c950


	//   ....[76]....
        /*07b0*/ 	.word	0x0002cd70


	//   ....[77]....
        /*07b4*/ 	.word	0x0002ce00


	//   ....[78]....
        /*07b8*/ 	.word	0x0002cea0


	//   ....[79]....
        /*07bc*/ 	.word	0x0002cf50


	//   ....[80]....
        /*07c0*/ 	.word	0x0002cfd0


	//   ....[81]....
        /*07c4*/ 	.word	0x0002d050


	//   ....[82]....
        /*07c8*/ 	.word	0x0002d0d0


	//   ....[83]....
        /*07cc*/ 	.word	0x0002d150


	//   ....[84]....
        /*07d0*/ 	.word	0x0002d1e0


	//   ....[85]....
        /*07d4*/ 	.word	0x0002d290


	//   ....[86]....
        /*07d8*/ 	.word	0x0002d310


	//   ....[87]....
        /*07dc*/ 	.word	0x0002d390


	//   ....[88]....
        /*07e0*/ 	.word	0x0002d410


	//   ....[89]....
        /*07e4*/ 	.word	0x0002d490


	//   ....[90]....
        /*07e8*/ 	.word	0x0002d500


	//   ....[91]....
        /*07ec*/ 	.word	0x0002d5a0


	//   ....[92]....
        /*07f0*/ 	.word	0x0002d630


	//   ....[93]....
        /*07f4*/ 	.word	0x0002d760


	//----- nvinfo : EIATTR_REG_RECONFIG
	.align		4
.L_359:
        /*07f8*/ 	.byte	0x01, 0x54
	.zero		2


	//----- nvinfo : EIATTR_SYSCALL_OFFSETS
	.align		4
        /*07fc*/ 	.byte	0x04, 0x46
        /*07fe*/ 	.short	(.L_361 - .L_360)


	//   ....[0]....
.L_360:
        /*0800*/ 	.word	0x00001a50


	//   ....[1]....
        /*0804*/ 	.word	0x00001ba0


	//   ....[2]....
        /*0808*/ 	.word	0x0000b220


	//   ....[3]....
        /*080c*/ 	.word	0x0000b6c0


	//   ....[4]....
        /*0810*/ 	.word	0x000279a0


	//   ....[5]....
        /*0814*/ 	.word	0x00027ae0


	//   ....[6]....
        /*0818*/ 	.word	0x00027be0


	//----- nvinfo : EIATTR_MBARRIER_INSTR_OFFSETS
	.align		4
.L_361:
        /*081c*/ 	.byte	0x04, 0x39
        /*081e*/ 	.short	(.L_363 - .L_362)


	//   ....[0]....
.L_362:
        /*0820*/ 	.word	0x00000300
        /*0824*/ 	.word	0x000000ff
        /*0828*/ 	.word	0x00036800
        /*082c*/ 	.short	0x0100
        /*082e*/ 	.byte	0x08
	.zero		1


	//   ....[1]....
        /*0830*/ 	.word	0x00000310
        /*0834*/ 	.word	0x000000ff
        /*0838*/ 	.word	0x00036820
        /*083c*/ 	.short	0x0100
        /*083e*/ 	.byte	0x08
	.zero		1


	//   ....[2]....
        /*0840*/ 	.word	0x00000400
        /*0844*/ 	.word	0x000000ff
        /*0848*/ 	.word	0x00036830
        /*084c*/ 	.short	0x0100
        /*084e*/ 	.byte	0x08
	.zero		1


	//   ....[3]....
        /*0850*/ 	.word	0x00000410
        /*0854*/ 	.word	0x000000ff
        /*0858*/ 	.word	0x00036840
        /*085c*/ 	.short	0x0100
        /*085e*/ 	.byte	0x08
	.zero		1


	//   ....[4]....
        /*0860*/ 	.word	0x00000420
        /*0864*/ 	.word	0x000000ff
        /*0868*/ 	.word	0x00036838
        /*086c*/ 	.short	0x0100
        /*086e*/ 	.byte	0x08
	.zero		1


	//   ....[5]....
        /*0870*/ 	.word	0x00000430
        /*0874*/ 	.word	0x000000ff
        /*0878*/ 	.word	0x00036848
        /*087c*/ 	.short	0x0100
        /*087e*/ 	.byte	0x08
	.zero		1


	//   ....[6]....
        /*0880*/ 	.word	0x00000560
        /*0884*/ 	.word	0x000000ff
        /*0888*/ 	.word	0x00036850
        /*088c*/ 	.short	0x0100
        /*088e*/ 	.byte	0x08
	.zero		1


	//   ....[7]....
        /*0890*/ 	.word	0x00000570
        /*0894*/ 	.word	0x000000ff
        /*0898*/ 	.word	0x00036860
        /*089c*/ 	.short	0x0100
        /*089e*/ 	.byte	0x08
	.zero		1


	//   ....[8]....
        /*08a0*/ 	.word	0x00000580
        /*08a4*/ 	.word	0x000000ff
        /*08a8*/ 	.word	0x00036858
        /*08ac*/ 	.short	0x0100
        /*08ae*/ 	.byte	0x08
	.zero		1


	//   ....[9]....
        /*08b0*/ 	.word	0x00000590
        /*08b4*/ 	.word	0x000000ff
        /*08b8*/ 	.word	0x00036868
        /*08bc*/ 	.short	0x0100
        /*08be*/ 	.byte	0x08
	.zero		1


	//   ....[10]....
        /*08c0*/ 	.word	0x00000680
        /*08c4*/ 	.word	0x000000ff
        /*08c8*/ 	.word	0x00036870
        /*08cc*/ 	.short	0x0100
        /*08ce*/ 	.byte	0x06
	.zero		1


	//   ....[11]....
        /*08d0*/ 	.word	0x00000690
        /*08d4*/ 	.word	0x000000ff
        /*08d8*/ 	.word	0x00036880
        /*08dc*/ 	.short	0x0100
        /*08de*/ 	.byte	0x06
	.zero		1


	//   ....[12]....
        /*08e0*/ 	.word	0x000006a0
        /*08e4*/ 	.word	0x000000ff
        /*08e8*/ 	.word	0x00036878
        /*08ec*/ 	.short	0x0100
        /*08ee*/ 	.byte	0x06
	.zero		1


	//   ....[13]....
        /*08f0*/ 	.word	0x000006b0
        /*08f4*/ 	.word	0x000000ff
        /*08f8*/ 	.word	0x00036888
        /*08fc*/ 	.short	0x0100
        /*08fe*/ 	.byte	0x06
	.zero		1


	//   ....[14]....
        /*0900*/ 	.word	0x000007e0
        /*0904*/ 	.word	0x000000ff
        /*0908*/ 	.word	0x00036890
        /*090c*/ 	.short	0x0100
        /*090e*/ 	.byte	0x08
	.zero		1


	//   ....[15]....
        /*0910*/ 	.word	0x000007f0
        /*0914*/ 	.word	0x000000ff
        /*0918*/ 	.word	0x000368a0
        /*091c*/ 	.short	0x0100
        /*091e*/ 	.byte	0x08
	.zero		1


	//   ....[16]....
        /*0920*/ 	.word	0x00000800
        /*0924*/ 	.word	0x000000ff
        /*0928*/ 	.word	0x00036898
        /*092c*/ 	.short	0x0100
        /*092e*/ 	.byte	0x08
	.zero		1


	//   ....[17]....
        /*0930*/ 	.word	0x00000810
        /*0934*/ 	.word	0x000000ff
        /*0938*/ 	.word	0x000368a8
        /*093c*/ 	.short	0x0100
        /*093e*/ 	.byte	0x08
	.zero		1


	//   ....[18]....
        /*0940*/ 	.word	0x00000940
        /*0944*/ 	.word	0x000000ff
        /*0948*/ 	.word	0x000368b0
        /*094c*/ 	.short	0x0100
        /*094e*/ 	.byte	0x08
	.zero		1


	//   ....[19]....
        /*0950*/ 	.word	0x00000950
        /*0954*/ 	.word	0x000000ff
        /*0958*/ 	.word	0x000368c0
        /*095c*/ 	.short	0x0100
        /*095e*/ 	.byte	0x08
	.zero		1


	//   ....[20]....
        /*0960*/ 	.word	0x00000960
        /*0964*/ 	.word	0x000000ff
        /*0968*/ 	.word	0x000368b8
        /*096c*/ 	.short	0x0100
        /*096e*/ 	.byte	0x08
	.zero		1


	//   ....[21]....
        /*0970*/ 	.word	0x00000970
        /*0974*/ 	.word	0x000000ff
        /*0978*/ 	.word	0x000368c8
        /*097c*/ 	.short	0x0100
        /*097e*/ 	.byte	0x08
	.zero		1


	//   ....[22]....
        /*0980*/ 	.word	0x000038f0
        /*0984*/ 	.word	0x00000062
        /*0988*/ 	.word	0x00036890
        /*098c*/ 	.short	0x010a
        /*098e*/ 	.byte	0x3f
	.zero		1


	//   ....[23]....
        /*0990*/ 	.word	0x00006f00
        /*0994*/ 	.word	0x00000062
        /*0998*/ 	.word	0x00036890
        /*099c*/ 	.short	0x010a
        /*099e*/ 	.byte	0x3f
	.zero		1


	//   ....[24]....
        /*09a0*/ 	.word	0x0000a1b0
        /*09a4*/ 	.word	0x00000062
        /*09a8*/ 	.word	0x00036890
        /*09ac*/ 	.short	0x010a
        /*09ae*/ 	.byte	0x3f
	.zero		1


	//   ....[25]....
        /*09b0*/ 	.word	0x0000a580
        /*09b4*/ 	.word	0x00000028
        /*09b8*/ 	.word	0x00000000
        /*09bc*/ 	.short	0x0101
        /*09be*/ 	.byte	0x3f
	.zero		1


	//   ....[26]....
        /*09c0*/ 	.word	0x0000a5c0
        /*09c4*/ 	.word	0x00000062
        /*09c8*/ 	.word	0x000368b0
        /*09cc*/ 	.short	0x010a
        /*09ce*/ 	.byte	0x3f
	.zero		1


	//   ....[27]....
        /*09d0*/ 	.word	0x0000ac30
        /*09d4*/ 	.word	0x00000062
        /*09d8*/ 	.word	0x00000000
        /*09dc*/ 	.short	0x0101
        /*09de*/ 	.byte	0x3f
	.zero		1


	//   ....[28]....
        /*09e0*/ 	.word	0x0000b2a0
        /*09e4*/ 	.word	0x00000012
        /*09e8*/ 	.word	0x00036800
        /*09ec*/ 	.short	0x010a
        /*09ee*/ 	.byte	0x3f
	.zero		1


	//   ....[29]....
        /*09f0*/ 	.word	0x0000b2f0
        /*09f4*/ 	.word	0x00000012
        /*09f8*/ 	.word	0x00036800
        /*09fc*/ 	.short	0x010a
        /*09fe*/ 	.byte	0x3f
	.zero		1


	//   ....[30]....
        /*0a00*/ 	.word	0x0000c6e0
        /*0a04*/ 	.word	0x00000012
        /*0a08*/ 	.word	0x00036800
        /*0a0c*/ 	.short	0x010a
        /*0a0e*/ 	.byte	0x3f
	.zero		1


	//   ....[31]....
        /*0a10*/ 	.word	0x0000fc50
        /*0a14*/ 	.word	0x00000012
        /*0a18*/ 	.word	0x00036800
        /*0a1c*/ 	.short	0x010a
        /*0a1e*/ 	.byte	0x3f
	.zero		1


	//   ....[32]....
        /*0a20*/ 	.word	0x00012880
        /*0a24*/ 	.word	0x00000006
        /*0a28*/ 	.word	0x00036830
        /*0a2c*/ 	.short	0x010a
        /*0a2e*/ 	.byte	0x3f
	.zero		1


	//   ....[33]....
        /*0a30*/ 	.word	0x00012900
        /*0a34*/ 	.word	0x00000006
        /*0a38*/ 	.word	0x00036830
        /*0a3c*/ 	.short	0x010a
        /*0a3e*/ 	.byte	0x3f
	.zero		1


	//   ....[34]....
        /*0a40*/ 	.word	0x00016280
        /*0a44*/ 	.word	0x00000006
        /*0a48*/ 	.word	0x00000000
        /*0a4c*/ 	.short	0x0101
        /*0a4e*/ 	.byte	0x3f
	.zero		1


	//   ....[35]....
        /*0a50*/ 	.word	0x00017d90
        /*0a54*/ 	.word	0x0000000d
        /*0a58*/ 	.word	0x00036830
        /*0a5c*/ 	.short	0x010a
        /*0a5e*/ 	.byte	0x3f
	.zero		1


	//   ....[36]....
        /*0a60*/ 	.word	0x00017e10
        /*0a64*/ 	.word	0x0000000d
        /*0a68*/ 	.word	0x00036830
        /*0a6c*/ 	.short	0x010a
        /*0a6e*/ 	.byte	0x3f
	.zero		1


	//   ....[37]....
        /*0a70*/ 	.word	0x0001b480
        /*0a74*/ 	.word	0x0000000b
        /*0a78*/ 	.word	0x00036850
        /*0a7c*/ 	.short	0x010a
        /*0a7e*/ 	.byte	0x3f
	.zero		1


	//   ....[38]....
        /*0a80*/ 	.word	0x0001b4d0
        /*0a84*/ 	.word	0x0000000b
        /*0a88*/ 	.word	0x00036850
        /*0a8c*/ 	.short	0x010a
        /*0a8e*/ 	.byte	0x3f
	.zero		1


	//   ....[39]....
        /*0a90*/ 	.word	0x0001ce70
        /*0a94*/ 	.word	0x0000000d
        /*0a98*/ 	.word	0x00000000
        /*0a9c*/ 	.short	0x0101
        /*0a9e*/ 	.byte	0x3f
	.zero		1


	//   ....[40]....
        /*0aa0*/ 	.word	0x0001ced0
        /*0aa4*/ 	.word	0x00000007
        /*0aa8*/ 	.word	0x00000000
        /*0aac*/ 	.short	0x0101
        /*0aae*/ 	.byte	0x3f
	.zero		1


	//   ....[41]....
        /*0ab0*/ 	.word	0x0001d300
        /*0ab4*/ 	.word	0x00000004
        /*0ab8*/ 	.word	0x00036830
        /*0abc*/ 	.short	0x010a
        /*0abe*/ 	.byte	0x3f
	.zero		1


	//   ....[42]....
        /*0ac0*/ 	.word	0x0001d380
        /*0ac4*/ 	.word	0x00000004
        /*0ac8*/ 	.word	0x00036830
        /*0acc*/ 	.short	0x010a
        /*0ace*/ 	.byte	0x3f
	.zero		1


	//   ....[43]....
        /*0ad0*/ 	.word	0x000209f0
        /*0ad4*/ 	.word	0x0000000b
        /*0ad8*/ 	.word	0x00036850
        /*0adc*/ 	.short	0x010a
        /*0ade*/ 	.byte	0x3f
	.zero		1


	//   ....[44]....
        /*0ae0*/ 	.word	0x00020a40
        /*0ae4*/ 	.word	0x0000000b
        /*0ae8*/ 	.word	0x00036850
        /*0aec*/ 	.short	0x010a
        /*0aee*/ 	.byte	0x3f
	.zero		1


	//   ....[45]....
        /*0af0*/ 	.word	0x00021a80
        /*0af4*/ 	.word	0x00000014
        /*0af8*/ 	.word	0x00000000
        /*0afc*/ 	.short	0x0101
        /*0afe*/ 	.byte	0x3f
	.zero		1


	//   ....[46]....
        /*0b00*/ 	.word	0x00021ae0
        /*0b04*/ 	.word	0x0000000b
        /*0b08*/ 	.word	0x00000000
        /*0b0c*/ 	.short	0x0101
        /*0b0e*/ 	.byte	0x3f
	.zero		1


	//   ....[47]....
        /*0b10*/ 	.word	0x000225e0
        /*0b14*/ 	.word	0x0000000b
        /*0b18*/ 	.word	0x00036850
        /*0b1c*/ 	.short	0x010a
        /*0b1e*/ 	.byte	0x3f
	.zero		1


	//   ....[48]....
        /*0b20*/ 	.word	0x00022680
        /*0b24*/ 	.word	0x0000000b
        /*0b28*/ 	.word	0x00036850
        /*0b2c*/ 	.short	0x010a
        /*0b2e*/ 	.byte	0x3f
	.zero		1


	//   ....[49]....
        /*0b30*/ 	.word	0x00022bc0
        /*0b34*/ 	.word	0x0000000c
        /*0b38*/ 	.word	0x00000000
        /*0b3c*/ 	.short	0x0101
        /*0b3e*/ 	.byte	0x3f
	.zero		1


	//   ....[50]....
        /*0b40*/ 	.word	0x00024450
        /*0b44*/ 	.word	0x00000000
        /*0b48*/ 	.word	0x00000000
        /*0b4c*/ 	.short	0x0101
        /*0b4e*/ 	.byte	0x3f
	.zero		1


	//   ....[51]....
        /*0b50*/ 	.word	0x00026ab0
        /*0b54*/ 	.word	0x00000009
        /*0b58*/ 	.word	0x00036820
        /*0b5c*/ 	.short	0x010a
        /*0b5e*/ 	.byte	0x3f
	.zero		1


	//   ....[52]....
        /*0b60*/ 	.word	0x00026b40
        /*0b64*/ 	.word	0x00000005
        /*0b68*/ 	.word	0x000368a0
        /*0b6c*/ 	.short	0x010a
        /*0b6e*/ 	.byte	0x3f
	.zero		1


	//   ....[53]....
        /*0b70*/ 	.word	0x00026dc0
        /*0b74*/ 	.word	0x00000005
        /*0b78*/ 	.word	0x000368c0
        /*0b7c*/ 	.short	0x010a
        /*0b7e*/ 	.byte	0x3f
	.zero		1


	//   ....[54]....
        /*0b80*/ 	.word	0x00027160
        /*0b84*/ 	.word	0x00000006
        /*0b88*/ 	.word	0x000368a0
        /*0b8c*/ 	.short	0x010a
        /*0b8e*/ 	.byte	0x3f
	.zero		1


	//   ....[55]....
        /*0b90*/ 	.word	0x000273c0
        /*0b94*/ 	.word	0x00000006
        /*0b98*/ 	.word	0x000368c0
        /*0b9c*/ 	.short	0x010a
        /*0b9e*/ 	.byte	0x3f
	.zero		1


	//   ....[56]....
        /*0ba0*/ 	.word	0x000282f0
        /*0ba4*/ 	.word	0x00000007
        /*0ba8*/ 	.word	0x00036840
        /*0bac*/ 	.short	0x010a
        /*0bae*/ 	.byte	0x3f
	.zero		1


	//   ....[57]....
        /*0bb0*/ 	.word	0x000288a0
        /*0bb4*/ 	.word	0x0000000a
        /*0bb8*/ 	.word	0x00036820
        /*0bbc*/ 	.short	0x010a
        /*0bbe*/ 	.byte	0x3f
	.zero		1


	//   ....[58]....
        /*0bc0*/ 	.word	0x00028bb0
        /*0bc4*/ 	.word	0x00000007
        /*0bc8*/ 	.word	0x00036840
        /*0bcc*/ 	.short	0x010a
        /*0bce*/ 	.byte	0x3f
	.zero		1


	//   ....[59]....
        /*0bd0*/ 	.word	0x00028eb0
        /*0bd4*/ 	.word	0x00000008
        /*0bd8*/ 	.word	0x00000060
        /*0bdc*/ 	.short	0x010a
        /*0bde*/ 	.byte	0x3f
	.zero		1


	//   ....[60]....
        /*0be0*/ 	.word	0x000294c0
        /*0be4*/ 	.word	0x00000002
        /*0be8*/ 	.word	0x00036840
        /*0bec*/ 	.short	0x010a
        /*0bee*/ 	.byte	0x3f
	.zero		1


	//   ....[61]....
        /*0bf0*/ 	.word	0x000297c0
        /*0bf4*/ 	.word	0x00000003
        /*0bf8*/ 	.word	0x00000060
        /*0bfc*/ 	.short	0x010a
        /*0bfe*/ 	.byte	0x3f
	.zero		1


	//   ....[62]....
        /*0c00*/ 	.word	0x00029ce0
        /*0c04*/ 	.word	0x00000002
        /*0c08*/ 	.word	0x00036840
        /*0c0c*/ 	.short	0x010a
        /*0c0e*/ 	.byte	0x3f
	.zero		1


	//   ....[63]....
        /*0c10*/ 	.word	0x00029ff0
        /*0c14*/ 	.word	0x00000002
        /*0c18*/ 	.word	0x00000060
        /*0c1c*/ 	.short	0x010a
        /*0c1e*/ 	.byte	0x3f
	.zero		1


	//   ....[64]....
        /*0c20*/ 	.word	0x0002a4a0
        /*0c24*/ 	.word	0x00000003
        /*0c28*/ 	.word	0x00036860
        /*0c2c*/ 	.short	0x010a
        /*0c2e*/ 	.byte	0x3f
	.zero		1


	//   ....[65]....
        /*0c30*/ 	.word	0x0002b4e0
        /*0c34*/ 	.word	0x00000000
        /*0c38*/ 	.word	0x00036820
        /*0c3c*/ 	.short	0x010a
        /*0c3e*/ 	.byte	0x3f
	.zero		1


	//   ....[66]....
        /*0c40*/ 	.word	0x0002b6b0
        /*0c44*/ 	.word	0x00000006
        /*0c48*/ 	.word	0x00000000
        /*0c4c*/ 	.short	0x010a
        /*0c4e*/ 	.byte	0x3f
	.zero		1


	//   ....[67]....
        /*0c50*/ 	.word	0x0002b720
        /*0c54*/ 	.word	0x00000007
        /*0c58*/ 	.word	0x00000000
        /*0c5c*/ 	.short	0x010a
        /*0c5e*/ 	.byte	0x3f
	.zero		1


	//   ....[68]....
        /*0c60*/ 	.word	0x0002b790
        /*0c64*/ 	.word	0x00000004
        /*0c68*/ 	.word	0x00000000
        /*0c6c*/ 	.short	0x010a
        /*0c6e*/ 	.byte	0x3f
	.zero		1


	//   ....[69]....
        /*0c70*/ 	.word	0x0002b7c0
        /*0c74*/ 	.word	0x00000003
        /*0c78*/ 	.word	0x00000000
        /*0c7c*/ 	.short	0x010a
        /*0c7e*/ 	.byte	0x3f
	.zero		1


	//   ....[70]....
        /*0c80*/ 	.word	0x0002b820
        /*0c84*/ 	.word	0x00000062
        /*0c88*/ 	.word	0x00036890
        /*0c8c*/ 	.short	0x010a
        /*0c8e*/ 	.byte	0x3f
	.zero		1


	//   ....[71]....
        /*0c90*/ 	.word	0x0002b870
        /*0c94*/ 	.word	0x00000062
        /*0c98*/ 	.word	0x00036890
        /*0c9c*/ 	.short	0x010a
        /*0c9e*/ 	.byte	0x3f
	.zero		1


	//   ....[72]....
        /*0ca0*/ 	.word	0x0002b8c0
        /*0ca4*/ 	.word	0x00000062
        /*0ca8*/ 	.word	0x00036890
        /*0cac*/ 	.short	0x010a
        /*0cae*/ 	.byte	0x3f
	.zero		1


	//   ....[73]....
        /*0cb0*/ 	.word	0x0002b910
        /*0cb4*/ 	.word	0x00000062
        /*0cb8*/ 	.word	0x000368b0
        /*0cbc*/ 	.short	0x010a
        /*0cbe*/ 	.byte	0x3f
	.zero		1


	//   ....[74]....
        /*0cc0*/ 	.word	0x0002be60
        /*0cc4*/ 	.word	0x00000012
        /*0cc8*/ 	.word	0x00036800
        /*0ccc*/ 	.short	0x010a
        /*0cce*/ 	.byte	0x3f
	.zero		1


	//   ....[75]....
        /*0cd0*/ 	.word	0x0002c3b0
        /*0cd4*/ 	.word	0x00000012
        /*0cd8*/ 	.word	0x00036800
        /*0cdc*/ 	.short	0x010a
        /*0cde*/ 	.byte	0x3f
	.zero		1


	//   ....[76]....
        /*0ce0*/ 	.word	0x0002c400
        /*0ce4*/ 	.word	0x00000006
        /*0ce8*/ 	.word	0x00036830
        /*0cec*/ 	.short	0x010a
        /*0cee*/ 	.byte	0x3f
	.zero		1


	//   ....[77]....
        /*0cf0*/ 	.word	0x0002c450
        /*0cf4*/ 	.word	0x0000000d
        /*0cf8*/ 	.word	0x00036830
        /*0cfc*/ 	.short	0x010a
        /*0cfe*/ 	.byte	0x3f
	.zero		1


	//   ....[78]....
        /*0d00*/ 	.word	0x0002c4a0
        /*0d04*/ 	.word	0x0000000b
        /*0d08*/ 	.word	0x00036850
        /*0d0c*/ 	.short	0x010a
        /*0d0e*/ 	.byte	0x3f
	.zero		1


	//   ....[79]....
        /*0d10*/ 	.word	0x0002c4f0
        /*0d14*/ 	.word	0x00000004
        /*0d18*/ 	.word	0x00036830
        /*0d1c*/ 	.short	0x010a
        /*0d1e*/ 	.byte	0x3f
	.zero		1


	//   ....[80]....
        /*0d20*/ 	.word	0x0002c540
        /*0d24*/ 	.word	0x0000000b
        /*0d28*/ 	.word	0x00036850
        /*0d2c*/ 	.short	0x010a
        /*0d2e*/ 	.byte	0x3f
	.zero		1


	//   ....[81]....
        /*0d30*/ 	.word	0x0002c590
        /*0d34*/ 	.word	0x0000000b
        /*0d38*/ 	.word	0x00036850
        /*0d3c*/ 	.short	0x010a
        /*0d3e*/ 	.byte	0x3f
	.zero		1


	//   ....[82]....
        /*0d40*/ 	.word	0x0002c730
        /*0d44*/ 	.word	0x00000009
        /*0d48*/ 	.word	0x00036820
        /*0d4c*/ 	.short	0x010a
        /*0d4e*/ 	.byte	0x3f
	.zero		1


	//   ....[83]....
        /*0d50*/ 	.word	0x0002c780
        /*0d54*/ 	.word	0x00000005
        /*0d58*/ 	.word	0x000368a0
        /*0d5c*/ 	.short	0x010a
        /*0d5e*/ 	.byte	0x3f
	.zero		1


	//   ....[84]....
        /*0d60*/ 	.word	0x0002c7d0
        /*0d64*/ 	.word	0x00000005
        /*0d68*/ 	.word	0x000368c0
        /*0d6c*/ 	.short	0x010a
        /*0d6e*/ 	.byte	0x3f
	.zero		1


	//   ....[85]....
        /*0d70*/ 	.word	0x0002c820
        /*0d74*/ 	.word	0x00000006
        /*0d78*/ 	.word	0x000368a0
        /*0d7c*/ 	.short	0x010a
        /*0d7e*/ 	.byte	0x3f
	.zero		1


	//   ....[86]....
        /*0d80*/ 	.word	0x0002c870
        /*0d84*/ 	.word	0x00000006
        /*0d88*/ 	.word	0x000368c0
        /*0d8c*/ 	.short	0x010a
        /*0d8e*/ 	.byte	0x3f
	.zero		1


	//   ....[87]....
        /*0d90*/ 	.word	0x0002ca10
        /*0d94*/ 	.word	0x00000007
        /*0d98*/ 	.word	0x00036840
        /*0d9c*/ 	.short	0x010a
        /*0d9e*/ 	.byte	0x3f
	.zero		1


	//   ....[88]....
        /*0da0*/ 	.word	0x0002ca90
        /*0da4*/ 	.word	0x00000003
        /*0da8*/ 	.word	0x00036820
        /*0dac*/ 	.short	0x010a
        /*0dae*/ 	.byte	0x3f
	.zero		1


	//   ....[89]....
        /*0db0*/ 	.word	0x0002cae0
        /*0db4*/ 	.word	0x00000007
        /*0db8*/ 	.word	0x00036840
        /*0dbc*/ 	.short	0x010a
        /*0dbe*/ 	.byte	0x3f
	.zero		1


	//   ....[90]....
        /*0dc0*/ 	.word	0x0002cb30
        /*0dc4*/ 	.word	0x00000008
        /*0dc8*/ 	.word	0x00000060
        /*0dcc*/ 	.short	0x010a
        /*0dce*/ 	.byte	0x3f
	.zero		1


	//   ....[91]....
        /*0dd0*/ 	.word	0x0002cb80
        /*0dd4*/ 	.word	0x00000002
        /*0dd8*/ 	.word	0x00036840
        /*0ddc*/ 	.short	0x010a
        /*0dde*/ 	.byte	0x3f
	.zero		1


	//   ....[92]....
        /*0de0*/ 	.word	0x0002cbd0
        /*0de4*/ 	.word	0x00000003
        /*0de8*/ 	.word	0x00000060
        /*0dec*/ 	.short	0x010a
        /*0dee*/ 	.byte	0x3f
	.zero		1


	//   ....[93]....
        /*0df0*/ 	.word	0x0002cc20
        /*0df4*/ 	.word	0x00000002
        /*0df8*/ 	.word	0x00036840
        /*0dfc*/ 	.short	0x010a
        /*0dfe*/ 	.byte	0x3f
	.zero		1


	//   ....[94]....
        /*0e00*/ 	.word	0x0002cc70
        /*0e04*/ 	.word	0x00000002
        /*0e08*/ 	.word	0x00000060
        /*0e0c*/ 	.short	0x010a
        /*0e0e*/ 	.byte	0x3f
	.zero		1


	//   ....[95]....
        /*0e10*/ 	.word	0x0002ccc0
        /*0e14*/ 	.word	0x00000003
        /*0e18*/ 	.word	0x00036860
        /*0e1c*/ 	.short	0x010a
        /*0e1e*/ 	.byte	0x3f
	.zero		1


	//   ....[96]....
        /*0e20*/ 	.word	0x0002d680
        /*0e24*/ 	.word	0x00000000
        /*0e28*/ 	.word	0x00036820
        /*0e2c*/ 	.short	0x010a
        /*0e2e*/ 	.byte	0x3f
	.zero		1


	//   ....[97]....
        /*0e30*/ 	.word	0x0002d820
        /*0e34*/ 	.word	0x00000006
        /*0e38*/ 	.word	0x00000000
        /*0e3c*/ 	.short	0x010a
        /*0e3e*/ 	.byte	0x3f
	.zero		1


	//   ....[98]....
        /*0e40*/ 	.word	0x0002d870
        /*0e44*/ 	.word	0x00000007
        /*0e48*/ 	.word	0x00000000
        /*0e4c*/ 	.short	0x010a
        /*0e4e*/ 	.byte	0x3f
	.zero		1


	//   ....[99]....
        /*0e50*/ 	.word	0x0002d8c0
        /*0e54*/ 	.word	0x00000004
        /*0e58*/ 	.word	0x00000000
        /*0e5c*/ 	.short	0x010a
        /*0e5e*/ 	.byte	0x3f
	.zero		1


	//----- nvinfo : EIATTR_NUM_MBARRIERS
	.align		4
.L_363:
        /*0e60*/ 	.byte	0x03, 0x38
        /*0e62*/ 	.short	0x0016


	//----- nvinfo : EIATTR_EXIT_INSTR_OFFSETS
	.align		4
        /*0e64*/ 	.byte	0x04, 0x1c
        /*0e66*/ 	.short	(.L_365 - .L_364)


	//   ....[0]....
.L_364:
        /*0e68*/ 	.word	0x0002b810


	//----- nvinfo : EIATTR_MAX_THREADS
	.align		4
.L_365:
        /*0e6c*/ 	.byte	0x04, 0x05
        /*0e6e*/ 	.short	(.L_367 - .L_366)
.L_366:
        /*0e70*/ 	.word	0x00000180
        /*0e74*/ 	.word	0x00000001
        /*0e78*/ 	.word	0x00000001


	//----- nvinfo : EIATTR_CRS_STACK_SIZE
	.align		4
.L_367:
        /*0e7c*/ 	.byte	0x04, 0x1e
        /*0e7e*/ 	.short	(.L_369 - .L_368)
.L_368:
        /*0e80*/ 	.word	0x00000000


	//----- nvinfo : EIATTR_CBANK_PARAM_SIZE
	.align		4
.L_369:
        /*0e84*/ 	.byte	0x03, 0x19
        /*0e86*/ 	.short	0x0a70


	//----- nvinfo : EIATTR_PARAM_CBANK
	.align		4
        /*0e88*/ 	.byte	0x04, 0x0a
        /*0e8a*/ 	.short	(.L_371 - .L_370)
	.align		4
.L_370:
        /*0e8c*/ 	.word	index@(.nv.constant0._ZN7cutlass13device_kernelIN5flash11enable_sm90INS1_16FlashAttnFwdSm90INS1_25CollectiveMainloopFwdSm90ILi2EN4cute5tupleIJNS5_1CILi1EEES8_S8_EEENS6_IJNS7_ILi128EEENS7_ILi112EEENS7_ILi192EEEEEELi192ENS_10bfloat16_tEfNS_4arch4Sm90ELb1ELb0ELb0ELb1ELb0ELb1ELb0ELb1ELb1ELb0ELb0ELb0EEENS1_21CollectiveEpilogueFwdINS6_IJSA_SC_SB_EEES9_SE_SG_Li256ELb1ELb0ELb0ELb0EEENS1_36VarlenDynamicPersistentTileSchedulerILi128ELi112ELi256ELi32ELb0ELb0ELb1ELb1ELb1ELb1EEEEEEEEEvNT_6ParamsE)
        /*0e90*/ 	.short	0x0210
        /*0e92*/ 	.short	0x0a70


	//----- nvinfo : EIATTR_SW_WAR
	.align		4
.L_371:
        /*0e94*/ 	.byte	0x04, 0x36
        /*0e96*/ 	.short	(.L_373 - .L_372)
.L_372:
        /*0e98*/ 	.word	0x00000008
.L_373:


//--------------------- .nv.callgraph             --------------------------
	.section	.nv.callgraph,"",@"SHT_CUDA_CALLGRAPH"
	.align	4
	.sectionentsize	8
	.align		4
        /*0000*/ 	.word	0x00000000
	.align		4
        /*0004*/ 	.word	0xffffffff
	.align		4
        /*0008*/ 	.word	index@(_ZN7cutlass13device_kernelIN5flash11enable_sm90INS1_16FlashAttnFwdSm90INS1_25CollectiveMainloopFwdSm90ILi2EN4cute5tupleIJNS5_1CILi1EEES8_S8_EEENS6_IJNS7_ILi128EEENS7_ILi112EEENS7_ILi192EEEEEELi192ENS_10bfloat16_tEfNS_4arch4Sm90ELb0ELb0ELb0ELb0ELb0ELb0ELb0ELb1ELb1ELb0ELb0ELb0EEENS1_21CollectiveEpilogueFwdINS6_IJSA_SC_SB_EEES9_SE_SG_Li256ELb0ELb0ELb0ELb0EEENS1_29StaticPersistentTileSchedulerILb0EEEEEEEEEvNT_6ParamsE)
	.align		4
        /*000c*/ 	.word	index@(__assertfail)
	.align		4
        /*0010*/ 	.word	index@(_ZN7cutlass13device_kernelIN5flash11enable_sm90INS1_16FlashAttnFwdSm90INS1_25CollectiveMainloopFwdSm90ILi2EN4cute5tupleIJNS5_1CILi2EEENS7_ILi1EEES9_EEENS6_IJNS7_ILi128EEENS7_ILi112EEENS7_ILi192EEEEEELi192ENS_10bfloat16_tEfNS_4arch4Sm90ELb0ELb0ELb0ELb0ELb0ELb0ELb0ELb1ELb1ELb0ELb0ELb0EEENS1_21CollectiveEpilogueFwdINS6_IJSB_SD_SC_EEESA_SF_SH_Li256ELb0ELb0ELb0ELb0EEENS1_29StaticPersistentTileSchedulerILb0EEEEEEEEEvNT_6ParamsE)
	.align		4
        /*0014*/ 	.word	index@(__assertfail)
	.align		4
        /*0018*/ 	.word	index@(_ZN7cutlass13device_kernelIN5flash11enable_sm90INS1_16FlashAttnFwdSm90INS1_25CollectiveMainloopFwdSm90ILi2EN4cute5tupleIJNS5_1CILi1EEES8_S8_EEENS6_IJNS7_ILi128EEENS7_ILi112EEENS7_ILi192EEEEEELi192ENS_10bfloat16_tEfNS_4arch4Sm90ELb0ELb0ELb0ELb1ELb0ELb0ELb0ELb1ELb1ELb0ELb0ELb0EEENS1_21CollectiveEpilogueFwdINS6_IJSA_SC_SB_EEES9_SE_SG_Li256ELb1ELb0ELb0ELb0EEENS1_36VarlenDynamicPersistentTileSchedulerILi128ELi112ELi256ELi32ELb0ELb0ELb1ELb0ELb1ELb1EEEEEEEEEvNT_6ParamsE)
	.align		4
        /*001c*/ 	.word	index@(__assertfail)
	.align		4
        /*0020*/ 	.word	index@(_ZN7cutlass13device_kernelIN5flash11enable_sm90INS1_16FlashAttnFwdSm90INS1_25CollectiveMainloopFwdSm90ILi2EN4cute5tupleIJNS5_1CILi1EEES8_S8_EEENS6_IJNS7_ILi128EEENS7_ILi112EEENS7_ILi192EEEEEELi192ENS_10bfloat16_tEfNS_4arch4Sm90ELb0ELb0ELb0ELb1ELb0ELb1ELb0ELb1ELb1ELb0ELb0ELb0EEENS1_21CollectiveEpilogueFwdINS6_IJSA_SC_SB_EEES9_SE_SG_Li256ELb1ELb0ELb0ELb0EEENS1_36VarlenDynamicPersistentTileSchedulerILi128ELi112ELi256ELi32ELb0ELb0ELb1ELb0ELb1ELb1EEEEEEEEEvNT_6ParamsE)
	.align		4
        /*0024*/ 	.word	index@(__assertfail)
	.align		4
        /*0028*/ 	.word	index@(_ZN7cutlass13device_kernelIN5flash11enable_sm90INS1_16FlashAttnFwdSm90INS1_25CollectiveMainloopFwdSm90ILi2EN4cute5tupleIJNS5_1CILi1EEES8_S8_EEENS6_IJNS7_ILi128EEENS7_ILi96EEENS7_ILi192EEEEEELi192ENS_10bfloat16_tEfNS_4arch4Sm90ELb0ELb1ELb0ELb0ELb0ELb0ELb0ELb1ELb1ELb0ELb0ELb0EEENS1_21CollectiveEpilogueFwdINS6_IJSA_SC_SB_EEES9_SE_SG_Li256ELb0ELb0ELb0ELb0EEENS1_30DynamicPersistentTileSchedulerILi256ELi32ELb0ELb0ELb1EEEEEEEEEvNT_6ParamsE)
	.align		4
        /*002c*/ 	.word	index@(__assertfail)
	.align		4
        /*0030*/ 	.word	index@(_ZN7cutlass13device_kernelIN5flash11enable_sm90INS1_16FlashAttnFwdSm90INS1_25CollectiveMainloopFwdSm90ILi2EN4cute5tupleIJNS5_1CILi1EEES8_S8_EEENS6_IJNS7_ILi128EEENS7_ILi96EEENS7_ILi192EEEEEELi192ENS_10bfloat16_tEfNS_4arch4Sm90ELb0ELb1ELb0ELb1ELb0ELb0ELb0ELb1ELb1ELb0ELb0ELb0EEENS1_21CollectiveEpilogueFwdINS6_IJSA_SC_SB_EEES9_SE_SG_Li256ELb1ELb0ELb0ELb0EEENS1_36VarlenDynamicPersistentTileSchedulerILi128ELi96ELi256ELi32ELb0ELb0ELb1ELb1ELb0ELb1EEEEEEEEEvNT_6ParamsE)
	.align		4
        /*0034*/ 	.word	index@(__assertfail)
	.align		4
        /*0038*/ 	.word	index@(_ZN7cutlass13device_kernelIN5flash11enable_sm90INS1_16FlashAttnFwdSm90INS1_25CollectiveMainloopFwdSm90ILi2EN4cute5tupleIJNS5_1CILi1EEES8_S8_EEENS6_IJNS7_ILi128EEENS7_ILi96EEENS7_ILi192EEEEEELi192ENS_10bfloat16_tEfNS_4arch4Sm90ELb0ELb1ELb0ELb1ELb0ELb1ELb0ELb1ELb1ELb0ELb0ELb0EEENS1_21CollectiveEpilogueFwdINS6_IJSA_SC_SB_EEES9_SE_SG_Li256ELb1ELb0ELb0ELb0EEENS1_36VarlenDynamicPersistentTileSchedulerILi128ELi96ELi256ELi32ELb0ELb0ELb1ELb1ELb0ELb1EEEEEEEEEvNT_6ParamsE)
	.align		4
        /*003c*/ 	.word	index@(__assertfail)
	.align		4
        /*0040*/ 	.word	index@(_ZN7cutlass13device_kernelIN5flash11enable_sm90INS1_16FlashAttnFwdSm90INS1_25CollectiveMainloopFwdSm90ILi2EN4cute5tupleIJNS5_1CILi1EEES8_S8_EEENS6_IJNS7_ILi128EEENS7_ILi112EEENS7_ILi192EEEEEELi192ENS_10bfloat16_tEfNS_4arch4Sm90ELb1ELb0ELb0ELb0ELb0ELb0ELb0ELb1ELb1ELb0ELb0ELb0EEENS1_21CollectiveEpilogueFwdINS6_IJSA_SC_SB_EEES9_SE_SG_Li256ELb0ELb0ELb0ELb0EEENS1_30DynamicPersistentTileSchedulerILi256ELi32ELb0ELb0ELb1EEEEEEEEEvNT_6ParamsE)
	.align		4
        /*0044*/ 	.word	index@(__assertfail)
	.align		4
        /*0048*/ 	.word	index@(_ZN7cutlass13device_kernelIN5flash11enable_sm90INS1_16FlashAttnFwdSm90INS1_25CollectiveMainloopFwdSm90ILi2EN4cute5tupleIJNS5_1CILi1EEES8_S8_EEENS6_IJNS7_ILi128EEENS7_ILi112EEENS7_ILi192EEEEEELi192ENS_10bfloat16_tEfNS_4arch4Sm90ELb1ELb0ELb0ELb1ELb0ELb0ELb0ELb1ELb1ELb0ELb0ELb0EEENS1_21CollectiveEpilogueFwdINS6_IJSA_SC_SB_EEES9_SE_SG_Li256ELb1ELb0ELb0ELb0EEENS1_36VarlenDynamicPersistentTileSchedulerILi128ELi112ELi256ELi32ELb0ELb0ELb1ELb1ELb1ELb1EEEEEEEEEvNT_6ParamsE)
	.align		4
        /*004c*/ 	.word	index@(__assertfail)
	.align		4
        /*0050*/ 	.word	index@(_ZN7cutlass13device_kernelIN5flash11enable_sm90INS1_16FlashAttnFwdSm90INS1_25CollectiveMainloopFwdSm90ILi2EN4cute5tupleIJNS5_1CILi1EEES8_S8_EEENS6_IJNS7_ILi128EEENS7_ILi112EEENS7_ILi192EEEEEELi192ENS_10bfloat16_tEfNS_4arch4Sm90ELb1ELb0ELb0ELb1ELb0ELb1ELb0ELb1ELb1ELb0ELb0ELb0EEENS1_21CollectiveEpilogueFwdINS6_IJSA_SC_SB_EEES9_SE_SG_Li256ELb1ELb0ELb0ELb0EEENS1_36VarlenDynamicPersistentTileSchedulerILi128ELi112ELi256ELi32ELb0ELb0ELb1ELb1ELb1ELb1EEEEEEEEEvNT_6ParamsE)
	.align		4
        /*0054*/ 	.word	index@(__assertfail)
	.align		4
        /*0058*/ 	.word	0x00000000
	.align		4
        /*005c*/ 	.word	0xfffffffe
	.align		4
        /*0060*/ 	.word	0x00000000
	.align		4
        /*0064*/ 	.word	0xfffffffd
	.align		4
        /*0068*/ 	.word	0x00000000
	.align		4
        /*006c*/ 	.word	0xfffffffc


//--------------------- .nv.constant4             --------------------------
	.section	.nv.constant4,"a",@progbits
	.align	8
	.align		8
.nv.constant4:
        /*0000*/ 	.dword	__assertfail
	.align		8
        /*0008*/ 	.dword	__unnamed_1
	.align		8
        /*0010*/ 	.dword	__unnamed_2
	.align		8
        /*0018*/ 	.dword	__unnamed_3
	.align		8
        /*0020*/ 	.dword	__unnamed_4
	.align		8
        /*0028*/ 	.dword	__unnamed_5
	.align		8
        /*0030*/ 	.dword	__unnamed_6
	.align		8
        /*0038*/ 	.dword	__unnamed_7
	.align		8
        /*0040*/ 	.dword	__unnamed_8
	.align		8
        /*0048*/ 	.dword	__unnamed_9
	.align		8
        /*0050*/ 	.dword	_ZN66_INTERNAL_725718ff_30_flash_fwd_hdim192_bf16_sm90_cu_f3e6f9ee_31854cuda3std3__45__cpo5beginE
	.align		8
        /*0058*/ 	.dword	_ZN66_INTERNAL_725718ff_30_flash_fwd_hdim192_bf16_sm90_cu_f3e6f9ee_31854cuda3std3__45__cpo3endE
	.align		8
        /*0060*/ 	.dword	_ZN66_INTERNAL_725718ff_30_flash_fwd_hdim192_bf16_sm90_cu_f3e6f9ee_31854cuda3std3__45__cpo6cbeginE
	.align		8
        /*0068*/ 	.dword	_ZN66_INTERNAL_725718ff_30_flash_fwd_hdim192_bf16_sm90_cu_f3e6f9ee_31854cuda3std3__45__cpo4cendE
	.align		8
        /*0070*/ 	.dword	_ZN66_INTERNAL_725718ff_30_flash_fwd_hdim192_bf16_sm90_cu_f3e6f9ee_31854cuda3std3__468_GLOBAL__N__725718ff_30_flash_fwd_hdim192_bf16_sm90_cu_f3e6f9ee_31856ignoreE
	.align		8
        /*0078*/ 	.dword	_ZN66_INTERNAL_725718ff_30_flash_fwd_hdim192_bf16_sm90_cu_f3e6f9ee_31854cuda3std3__419piecewise_constructE
	.align		8
        /*0080*/ 	.dword	_ZN66_INTERNAL_725718ff_30_flash_fwd_hdim192_bf16_sm90_cu_f3e6f9ee_31854cuda3std3__48in_placeE
	.align		8
        /*0088*/ 	.dword	_ZN66_INTERNAL_725718ff_30_flash_fwd_hdim192_bf16_sm90_cu_f3e6f9ee_31854cuda3std6ranges3__45__cpo4swapE
	.align		8
        /*0090*/ 	.dword	_ZN66_INTERNAL_725718ff_30_flash_fwd_hdim192_bf16_sm90_cu_f3e6f9ee_31854cuda3std6ranges3__45__cpo9iter_moveE
	.align		8
        /*0098*/ 	.dword	_ZN66_INTERNAL_725718ff_30_flash_fwd_hdim192_bf16_sm90_cu_f3e6f9ee_31854cute7productE
	.align		8
        /*00a0*/ 	.dword	_ZN66_INTERNAL_725718ff_30_flash_fwd_hdim192_bf16_sm90_cu_f3e6f9ee_31854cute1_E
	.align		8
        /*00a8*/ 	.dword	$str$23
	.align		8
        /*00b0*/ 	.dword	$str$24


//--------------------- .text._ZN7cutlass13device_kernelIN5flash11enable_sm90INS1_16FlashAttnFwdSm90INS1_25CollectiveMainloopFwdSm90ILi2EN4cute5tupleIJNS5_1CILi1EEES8_S8_EEENS6_IJNS7_ILi128EEENS7_ILi112EEENS7_ILi192EEEEEELi192ENS_10bfloat16_tEfNS_4arch4Sm90ELb0ELb0ELb0ELb0ELb0ELb0ELb0ELb1ELb1ELb0ELb0ELb0EEENS1_21CollectiveEpilogueFwdINS6_IJSA_SC_SB_EEES9_SE_SG_Li256ELb0ELb0ELb0ELb0EEENS1_29StaticPersistentTileSchedulerILb0EEEEEEEEEvNT_6ParamsE --------------------------
	.section	.text._ZN7cutlass13device_kernelIN5flash11enable_sm90INS1_16FlashAttnFwdSm90INS1_25CollectiveMainloopFwdSm90ILi2EN4cute5tupleIJNS5_1CILi1EEES8_S8_EEENS6_IJNS7_ILi128EEENS7_ILi112EEENS7_ILi192EEEEEELi192ENS_10bfloat16_tEfNS_4arch4Sm90ELb0ELb0ELb0ELb0ELb0ELb0ELb0ELb1ELb1ELb0ELb0ELb0EEENS1_21CollectiveEpilogueFwdINS6_IJSA_SC_SB_EEES9_SE_SG_Li256ELb0ELb0ELb0ELb0EEENS1_29StaticPersistentTileSchedulerILb0EEEEEEEEEvNT_6ParamsE,"ax",@progbits
	.align	128
.text._ZN7cutlass13device_kernelIN5flash11enable_sm90INS1_16FlashAttnFwdSm90INS1_25CollectiveMainloopFwdSm90ILi2EN4cute5tupleIJNS5_1CILi1EEES8_S8_EEENS6_IJNS7_ILi128EEENS7_ILi112EEENS7_ILi192EEEEEELi192ENS_10bfloat16_tEfNS_4arch4Sm90ELb0ELb0ELb0ELb0ELb0ELb0ELb0ELb1ELb1ELb0ELb0ELb0EEENS1_21CollectiveEpilogueFwdINS6_IJSA_SC_SB_EEES9_SE_SG_Li256ELb0ELb0ELb0ELb0EEENS1_29StaticPersistentTileSchedulerILb0EEEEEEEEEvNT_6ParamsE:
        .type           _ZN7cutlass13device_kernelIN5flash11enable_sm90INS1_16FlashAttnFwdSm90INS1_25CollectiveMainloopFwdSm90ILi2EN4cute5tupleIJNS5_1CILi1EEES8_S8_EEENS6_IJNS7_ILi128EEENS7_ILi112EEENS7_ILi192EEEEEELi192ENS_10bfloat16_tEfNS_4arch4Sm90ELb0ELb0ELb0ELb0ELb0ELb0ELb0ELb1ELb1ELb0ELb0ELb0EEENS1_21CollectiveEpilogueFwdINS6_IJSA_SC_SB_EEES9_SE_SG_Li256ELb0ELb0ELb0ELb0EEENS1_29StaticPersistentTileSchedulerILb0EEEEEEEEEvNT_6ParamsE,@function
        .size           _ZN7cutlass13device_kernelIN5flash11enable_sm90INS1_16FlashAttnFwdSm90INS1_25CollectiveMainloopFwdSm90ILi2EN4cute5tupleIJNS5_1CILi1EEES8_S8_EEENS6_IJNS7_ILi128EEENS7_ILi112EEENS7_ILi192EEEEEELi192ENS_10bfloat16_tEfNS_4arch4Sm90ELb0ELb0ELb0ELb0ELb0ELb0ELb0ELb1ELb1ELb0ELb0ELb0EEENS1_21CollectiveEpilogueFwdINS6_IJSA_SC_SB_EEES9_SE_SG_Li256ELb0ELb0ELb0ELb0EEENS1_29StaticPersistentTileSchedulerILb0EEEEEEEEEvNT_6ParamsE,(.L_x_2655 - _ZN7cutlass13device_kernelIN5flash11enable_sm90INS1_16FlashAttnFwdSm90INS1_25CollectiveMainloopFwdSm90ILi2EN4cute5tupleIJNS5_1CILi1EEES8_S8_EEENS6_IJNS7_ILi128EEENS7_ILi112EEENS7_ILi192EEEEEELi192ENS_10bfloat16_tEfNS_4arch4Sm90ELb0ELb0ELb0ELb0ELb0ELb0ELb0ELb1ELb1ELb0ELb0ELb0EEENS1_21CollectiveEpilogueFwdINS6_IJSA_SC_SB_EEES9_SE_SG_Li256ELb0ELb0ELb0ELb0EEENS1_29StaticPersistentTileSchedulerILb0EEEEEEEEEvNT_6ParamsE)
        .other          _ZN7cutlass13device_kernelIN5flash11enable_sm90INS1_16FlashAttnFwdSm90INS1_25CollectiveMainloopFwdSm90ILi2EN4cute5tupleIJNS5_1CILi1EEES8_S8_EEENS6_IJNS7_ILi128EEENS7_ILi112EEENS7_ILi192EEEEEELi192ENS_10bfloat16_tEfNS_4arch4Sm90ELb0ELb0ELb0ELb0ELb0ELb0ELb0ELb1ELb1ELb0ELb0ELb0EEENS1_21CollectiveEpilogueFwdINS6_IJSA_SC_SB_EEES9_SE_SG_Li256ELb0ELb0ELb0ELb0EEENS1_29StaticPersistentTileSchedulerILb0EEEEEEEEEvNT_6ParamsE,@"STO_CUDA_ENTRY STV_DEFAULT"
_ZN7cutlass13device_kernelIN5flash11enable_sm90INS1_16FlashAttnFwdSm90INS1_25CollectiveMainloopFwdSm90ILi2EN4cute5tupleIJNS5_1CILi1EEES8_S8_EEENS6_IJNS7_ILi128EEENS7_ILi112EEENS7_ILi192EEEEEELi192ENS_10bfloat16_tEfNS_4arch4Sm90ELb0ELb0ELb0ELb0ELb0ELb0ELb0ELb1ELb1ELb0ELb0ELb0EEENS1_21CollectiveEpilogueFwdINS6_IJSA_SC_SB_EEES9_SE_SG_Li256ELb0ELb0ELb0ELb0EEENS1_29StaticPersistentTileSchedulerILb0EEEEEEEEEvNT_6ParamsE:
[----:B------:R-:W1:Y:S02]  /*0000*/  LDC R1, c[0x0][0x28] ;  /* 0x00000a00ff017b82 */ /* 0x000e640000000800 */
[----:B-1----:R-:W-:Y:S01]  /*0010*/  VIADD R1, R1, 0xffffffe0 ;  /* 0xffffffe001017836 */ /* 0x002fe20000000000 */
[----:B------:R-:W1:Y:S01]  /*0020*/  S2R R4, SR_TID.X ;  /* 0x0000000000047919 */ /* 0x000e620000002100 */
[----:B------:R-:W-:Y:S01]  /*0030*/  ELECT P0, URZ, PT ;  /* 0x00000000003f782f */ /* 0x000fe20003800000 */
[----:B------:R-:W-:Y:S01]  /*0040*/  BSSY B0, `(.L_x_0) ;  /* 0x0000014000007945 */ /* 0x000fe20003800000 */
[----:B-1----:R-:W-:-:S05]  /*0050*/  SHF.R.U32.HI R0, RZ, 0x5, R4 ;  /* 0x00000005ff007819 */ /* 0x002fca0000011604 */
[----:B------:R-:W1:Y:S02]  /*0060*/  SHFL.IDX PT, R2, R0, RZ, 0x1f ;  /* 0x00001fff00027589 */ /* 0x000e6400000e0000 */
[----:B-1----:R-:W-:Y:S02]  /*0070*/  ISETP.EQ.AND P0, PT, R2, RZ, P0 ;  /* 0x000000ff0200720c */ /* 0x002fe40000702270 */
[----:B------:R-:W-:-:S11]  /*0080*/  SHF.R.U32.HI R2, RZ, 0x7, R4 ;  /* 0x00000007ff027819 */ /* 0x000fd60000011604 */
[----:B------:R-:W-:Y:S05]  /*0090*/  @!P0 BRA `(.L_x_1) ;  /* 0x0000000000388947 */ /* 0x000fea0003800000 */
[----:B------:R-:W-:Y:S02]  /*00a0*/  ULDC.64 UR4, c[0x0][0x198] ;  /* 0x0000660000047ab9 */ /* 0x000fe40000000a00 */
[----:B------:R-:W-:Y:S02]  /*00b0*/  UIADD3 UR6, UP0, UR4, 0x270, URZ ;  /* 0x0000027004067890 */ /* 0x000fe4000ff1e03f */
[----:B------:R-:W-:Y:S02]  /*00c0*/  UIADD3 UR8, UP1, UR4, 0x370, URZ ;  /* 0x0000037004087890 */ /* 0x000fe4000ff3e03f */
[----:B------:R-:W-:Y:S02]  /*00d0*/  UIADD3 UR10, UP2, UR4, 0x470, URZ ;  /* 0x00000470040a7890 */ /* 0x000fe4000ff5e03f */
[----:B------:R-:W-:Y:S02]  /*00e0*/  UIADD3 UR4, UP3, UR4, 0x9f0, URZ ;  /* 0x000009f004047890 */ /* 0x000fe4000ff7e03f */
[----:B------:R-:W-:-:S02]  /*00f0*/  UIADD3.X UR7, URZ, UR5, URZ, UP0, !UPT ;  /* 0x000000053f077290 */ /* 0x000fc400087fe43f */
[----:B------:R-:W-:Y:S02]  /*0100*/  UIADD3.X UR9, URZ, UR5, URZ, UP1, !UPT ;  /* 0x000000053f097290 */ /* 0x000fe40008ffe43f */
[----:B------:R-:W-:Y:S02]  /*0110*/  UIADD3.X UR11, URZ, UR5, URZ, UP2, !UPT ;  /* 0x000000053f0b7290 */ /* 0x000fe400097fe43f */
[----:B------:R-:W-:-:S03]  /*0120*/  UIADD3.X UR5, URZ, UR5, URZ, UP3, !UPT ;  /* 0x000000053f057290 */ /* 0x000fc60009ffe43f */
[----:B------:R1:W-:Y:S02]  /*0130*/  UTMACCTL.PF [UR6] ;  /* 0x00000000060079b9 */ /* 0x0003e40008040000 */
[----:B------:R1:W-:Y:S02]  /*0140*/  UTMACCTL.PF [UR8] ;  /* 0x00000000080079b9 */ /* 0x0003e40008040000 */
[----:B------:R1:W-:Y:S02]  /*0150*/  UTMACCTL.PF [UR10] ;  /* 0x000000000a0079b9 */ /* 0x0003e40008040000 */
[----:B------:R1:W-:Y:S02]  /*0160*/  UTMACCTL.PF [UR4] ;  /* 0x00000000040079b9 */ /* 0x0003e40008040000 */
[----:B-1----:R-:W-:Y:S01]  /*0170*/  NOP ;  /* 0x0000000000007918 */ /* 0x002fe20000000000 */
.L_x_1:
[----:B------:R-:W-:Y:S05]  /*0180*/  BSYNC B0 ;  /* 0x0000000000007941 */ /* 0x000fea0003800000 */
.L_x_0:
[----:B------:R-:W-:Y:S01]  /*0190*/  VOTEU.ANY UP0, P0 ;  /* 0x00000000003f7886 */ /* 0x000fe20000000100 */
[----:B------:R-:W1:Y:S01]  /*01a0*/  SHFL.IDX PT, R2, R2, RZ, 0x1f ;  /* 0x00001fff02027589 */ /* 0x000e6200000e0000 */
[----:B------:R-:W-:Y:S01]  /*01b0*/  UMOV UR4, 0x1 ;  /* 0x0000000100047882 */ /* 0x000fe20000000000 */
[----:B------:R-:W-:Y:S01]  /*01c0*/  VOTEU.ANY UP1, P0 ;  /* 0x00000000003f7886 */ /* 0x000fe20000020100 */
[----:B------:R-:W-:Y:S01]  /*01d0*/  VOTEU.ANY UP2, P0 ;  /* 0x00000000003f7886 */ /* 0x000fe20000040100 */
[----:B------:R-:W2:Y:S01]  /*01e0*/  @UP0 S2UR UR7, SR_CgaCtaId ;  /* 0x00000000000709c3 */ /* 0x000ea20000008800 */
[----:B------:R-:W3:Y:S01]  /*01f0*/  SHFL.IDX PT, R3, R0, RZ, 0x1f ;  /* 0x00001fff00037589 */ /* 0x000ee200000e0000 */
[----:B------:R-:W-:Y:S01]  /*0200*/  @UP0 UMOV UR6, 0x400 ;  /* 0x0000040000060882 */ /* 0x000fe20000000000 */
[----:B------:R-:W-:-:S04]  /*0210*/  @UP0 UIADD3 UR4, -UR4, 0x100000, URZ ;  /* 0x0010000004040890 */ /* 0x000fc8000fffe13f */
[----:B------:R-:W-:Y:S02]  /*0220*/  @UP0 USHF.L.U32 UR5, UR4, 0xb, URZ ;  /* 0x0000000b04050899 */ /* 0x000fe4000800063f */
[----:B------:R-:W-:Y:S01]  /*0230*/  @UP0 USHF.L.U32 UR4, UR4, 0x1, URZ ;  /* 0x0000000104040899 */ /* 0x000fe2000800063f */
[----:B-1----:R-:W-:Y:S01]  /*0240*/  R2UR UR8, R2 ;  /* 0x00000000020872ca */ /* 0x002fe200000e0000 */
[----:B--2---:R-:W-:Y:S01]  /*0250*/  @UP0 ULEA UR6, UR7, UR6, 0x18 ;  /* 0x0000000607060291 */ /* 0x004fe2000f8ec03f */
[----:B---3--:R-:W-:-:S11]  /*0260*/  ISETP.NE.AND P1, PT, R3, RZ, PT ;  /* 0x000000ff0300720c */ /* 0x008fd60003f25270 */
[----:B------:R-:W-:Y:S01]  /*0270*/  UISETP.NE.AND UP0, UPT, UR8, URZ, UPT ;  /* 0x0000003f0800728c */ /* 0x000fe2000bf05270 */
[----:B------:R-:W1:Y:S02]  /*0280*/  FENCE.VIEW.ASYNC.S ;  /* 0x00000000000073c6 */ /* 0x000e640000000000 */
[----:B-1----:R1:W2:Y:S01]  /*0290*/  @UP1 SYNCS.EXCH.64 URZ, [UR6+0x36800], UR4 ;  /* 0x03680004063f15b2 */ /* 0x0022a20008000100 */
[----:B------:R1:W3:Y:S01]  /*02a0*/  @UP2 SYNCS.EXCH.64 URZ, [UR6+0x36820], UR4 ;  /* 0x03682004063f25b2 */ /* 0x0002e20008000100 */
[----:B------:R-:W-:Y:S06]  /*02b0*/  @P1 BRA `(.L_x_2) ;  /* 0x0000000000481947 */ /* 0x000fec0003800000 */
[----:B-1----:R-:W1:Y:S01]  /*02c0*/  S2UR UR5, SR_CgaCtaId ;  /* 0x00000000000579c3 */ /* 0x002e620000008800 */
[----:B------:R-:W-:Y:S01]  /*02d0*/  UMOV UR4, 0x400 ;  /* 0x0000040000047882 */ /* 0x000fe20000000000 */
[----:B------:R-:W-:Y:S01]  /*02e0*/  UMOV UR6, 0x1 ;  /* 0x0000000100067882 */ /* 0x000fe20000000000 */
[----:B------:R-:W-:Y:S01]  /*02f0*/  UMOV UR9, 0x2 ;  /* 0x0000000200097882 */ /* 0x000fe20000000000 */
[----:B------:R-:W-:-:S04]  /*0300*/  UIADD3 UR6, -UR6, 0x100000, URZ ;  /* 0x0010000006067890 */ /* 0x000fc8000fffe13f */
[----:B------:R-:W-:Y:S02]  /*0310*/  USHF.L.U32 UR7, UR6, 0xb, URZ ;  /* 0x0000000b06077899 */ /* 0x000fe4000800063f */
[----:B------:R-:W-:Y:S01]  /*0320*/  USHF.L.U32 UR6, UR6, 0x1, URZ ;  /* 0x0000000106067899 */ /* 0x000fe2000800063f */
[----:B------:R-:W-:Y:S01]  /*0330*/  ELECT P0, URZ, PT ;  /* 0x00000000003f782f */ /* 0x000fe20003800000 */
[----:B-1----:R-:W-:Y:S02]  /*0340*/  ULEA UR8, UR5, UR4, 0x18 ;  /* 0x0000000405087291 */ /* 0x002fe4000f8ec03f */
[----:B------:R-:W-:-:S04]  /*0350*/  UIADD3 UR4, -UR9, 0x100000, URZ ;  /* 0x0010000009047890 */ /* 0x000fc8000fffe13f */
[----:B------:R-:W-:Y:S02]  /*0360*/  USHF.L.U32 UR5, UR4, 0xb, URZ ;  /* 0x0000000b04057899 */ /* 0x000fe4000800063f */
[----:B------:R-:W-:Y:S01]  /*0370*/  USHF.L.U32 UR4, UR4, 0x1, URZ ;  /* 0x0000000104047899 */ /* 0x000fe2000800063f */
[----:B------:R-:W1:Y:S03]  /*0380*/  FENCE.VIEW.ASYNC.S ;  /* 0x00000000000073c6 */ /* 0x000e660000000000 */
[----:B-1----:R4:W1:Y:S08]  /*0390*/  SYNCS.EXCH.64 URZ, [UR8+0x36830], UR6 ;  /* 0x03683006083f75b2 */ /* 0x0028700008000100 */
[----:B------:R4:W1:Y:S01]  /*03a0*/  SYNCS.EXCH.64 URZ, [UR8+0x36840], UR4 ;  /* 0x03684004083f75b2 */ /* 0x0008620008000100 */
[----:B------:R4:W1:Y:S01]  /*03b0*/  SYNCS.EXCH.64 URZ, [UR8+0x36838], UR6 ;  /* 0x03683806083f75b2 */ /* 0x0008620008000100 */
[----:B------:R4:W1:Y:S02]  /*03c0*/  SYNCS.EXCH.64 URZ, [UR8+0x36848], UR4 ;  /* 0x03684804083f75b2 */ /* 0x0008640008000100 */
[----:B----4-:R-:W-:Y:S01]  /*03d0*/  NOP ;  /* 0x0000000000007918 */ /* 0x010fe20000000000 */
.L_x_2:
[----:B------:R-:W4:Y:S01]  /*03e0*/  SHFL.IDX PT, R2, R0, RZ, 0x1f ;  /* 0x00001fff00027589 */ /* 0x000f2200000e0000 */
[----:B------:R-:W-:Y:S01]  /*03f0*/  NOP ;  /* 0x0000000000007918 */ /* 0x000fe20000000000 */
[----:B----4-:R-:W-:-:S13]  /*0400*/  ISETP.NE.AND P0, PT, R2, RZ, PT ;  /* 0x000000ff0200720c */ /* 0x010fda0003f05270 */
[----:B------:R-:W-:Y:S05]  /*0410*/  @P0 BRA `(.L_x_3) ;  /* 0x0000000000480947 */ /* 0x000fea0003800000 */
[----:B-1----:R-:W1:Y:S01]  /*0420*/  S2UR UR5, SR_CgaCtaId ;  /* 0x00000000000579c3 */ /* 0x002e620000008800 */
[----:B------:R-:W-:Y:S01]  /*0430*/  UMOV UR4, 0x400 ;  /* 0x0000040000047882 */ /* 0x000fe20000000000 */
[----:B------:R-:W-:Y:S01]  /*0440*/  UMOV UR6, 0x1 ;  /* 0x0000000100067882 */ /* 0x000fe20000000000 */
[----:B------:R-:W-:Y:S01]  /*0450*/  UMOV UR7, 0x2 ;  /* 0x0000000200077882 */ /* 0x000fe20000000000 */
[----:B------:R-:W-:Y:S01]  /*0460*/  ELECT P0, URZ, PT ;  /* 0x00000000003f782f */ /* 0x000fe20003800000 */
[----:B-1----:R-:W-:Y:S02]  /*0470*/  ULEA UR8, UR5, UR4, 0x18 ;  /* 0x0000000405087291 */ /* 0x002fe4000f8ec03f */
[----:B------:R-:W-:-:S04]  /*0480*/  UIADD3 UR4, -UR6, 0x100000, URZ ;  /* 0x0010000006047890 */ /* 0x000fc8000fffe13f */
[----:B------:R-:W-:Y:S02]  /*0490*/  USHF.L.U32 UR5, UR4, 0xb, URZ ;  /* 0x0000000b04057899 */ /* 0x000fe4000800063f */
[----:B------:R-:W-:Y:S02]  /*04a0*/  USHF.L.U32 UR4, UR4, 0x1, URZ ;  /* 0x0000000104047899 */ /* 0x000fe4000800063f */
        /* <DEDUP_REMOVED lines=9> */
.L_x_3:
[----:B------:R-:W4:Y:S01]  /*0540*/  SHFL.IDX PT, R2, R0, RZ, 0x1f ;  /* 0x00001fff00027589 */ /* 0x000f2200000e0000 */
[----:B------:R-:W-:Y:S01]  /*0550*/  NOP ;  /* 0x0000000000007918 */ /* 0x000fe20000000000 */
[----:B----4-:R-:W-:-:S13]  /*0560*/  ISETP.NE.AND P0, PT, R2, RZ, PT ;  /* 0x000000ff0200720c */ /* 0x010fda0003f05270 */
[----:B------:R-:W-:Y:S05]  /*0570*/  @P0 BRA `(.L_x_4) ;  /* 0x0000000000380947 */ /* 0x000fea0003800000 */
[----:B-1----:R-:W1:Y:S01]  /*0580*/  S2UR UR5, SR_CgaCtaId ;  /* 0x00000000000579c3 */ /* 0x002e620000008800 */
[----:B------:R-:W-:Y:S01]  /*0590*/  UMOV UR4, 0x400 ;  /* 0x0000040000047882 */ /* 0x000fe20000000000 */
[----:B------:R-:W-:Y:S01]  /*05a0*/  UMOV UR7, 0x1 ;  /* 0x0000000100077882 */ /* 0x000fe20000000000 */
[----:B------:R-:W-:Y:S01]  /*05b0*/  ELECT P0, URZ, PT ;  /* 0x00000000003f782f */ /* 0x000fe20003800000 */
[----:B-1----:R-:W-:Y:S02]  /*05c0*/  ULEA UR6, UR5, UR4, 0x18 ;  /* 0x0000000405067291 */ /* 0x002fe4000f8ec03f */
[----:B------:R-:W-:-:S04]  /*05d0*/  UIADD3 UR4, -UR7, 0x100000, URZ ;  /* 0x0010000007047890 */ /* 0x000fc8000fffe13f */
[----:B------:R-:W-:Y:S02]  /*05e0*/  USHF.L.U32 UR5, UR4, 0xb, URZ ;  /* 0x0000000b04057899 */ /* 0x000fe4000800063f */
[----:B------:R-:W-:Y:S01]  /*05f0*/  USHF.L.U32 UR4, UR4, 0x1, URZ ;  /* 0x0000000104047899 */ /* 0x000fe2000800063f */
[----:B------:R-:W1:Y:S11]  /*0600*/  FENCE.VIEW.ASYNC.S ;  /* 0x00000000000073c6 */ /* 0x000e760000000000 */
[----:B-1----:R4:W1:Y:S01]  /*0610*/  SYNCS.EXCH.64 URZ, [UR6+0x36870], UR4 ;  /* 0x03687004063f75b2 */ /* 0x0028620008000100 */
[----:B------:R4:W1:Y:S01]  /*0620*/  SYNCS.EXCH.64 URZ, [UR6+0x36880], UR4 ;  /* 0x03688004063f75b2 */ /* 0x0008620008000100 */
[----:B------:R4:W1:Y:S01]  /*0630*/  SYNCS.EXCH.64 URZ, [UR6+0x36878], UR4 ;  /* 0x03687804063f75b2 */ /* 0x0008620008000100 */
[----:B------:R4:W1:Y:S02]  /*0640*/  SYNCS.EXCH.64 URZ, [UR6+0x36888], UR4 ;  /* 0x03688804063f75b2 */ /* 0x0008640008000100 */
[----:B----4-:R-:W-:Y:S01]  /*0650*/  NOP ;  /* 0x0000000000007918 */ /* 0x010fe20000000000 */
.L_x_4:
        /* <DEDUP_REMOVED lines=22> */
.L_x_5:
        /* <DEDUP_REMOVED lines=22> */
.L_x_6:
[----:B-1----:R-:W-:Y:S01]  /*0920*/  UMOV UR4, 0x1 ;  /* 0x0000000100047882 */ /* 0x002fe20000000000 */
[----:B------:R-:W-:Y:S01]  /*0930*/  PLOP3.LUT P0, PT, PT, PT, UP0, 0x80, 0x0 ;  /* 0x000000000000781c */ /* 0x000fe20003f0f008 */
[----:B------:R-:W-:Y:S01]  /*0940*/  USEL UR4, UR4, 0x2, !UP0 ;  /* 0x0000000204047887 */ /* 0x000fe2000c000000 */
[----:B------:R-:W-:-:S05]  /*0950*/  NOP ;  /* 0x0000000000007918 */ /* 0x000fca0000000000 */
[----:B------:R-:W-:-:S05]  /*0960*/  IMAD.U32 R2, RZ, RZ, UR4 ;  /* 0x00000004ff027e24 */ /* 0x000fca000f8e00ff */
[----:B------:R1:W-:Y:S01]  /*0970*/  STL [R1+0x1c], R2 ;  /* 0x00001c0201007387 */ /* 0x0003e20000100800 */
[----:B--23--:R-:W-:Y:S06]  /*0980*/  BAR.SYNC.DEFER_BLOCKING 0x0 ;  /* 0x0000000000007b1d */ /* 0x00cfec0000010000 */
[----:B------:R-:W-:Y:S05]  /*0990*/  @!P0 BRA `(.L_x_7) ;  /* 0x000000a8009c8947 */ /* 0x000fea0003800000 */
.L_x_8:
[----:B------:R-:W-:-:S08]  /*09a0*/  NOP ;  /* 0x0000000000007918 */ /* 0x000fd00000000000 */
[----:B------:R-:W2:Y:S02]  /*09b0*/  USETMAXREG.TRY_ALLOC.CTAPOOL UP0, 0xf0 ;  /* 0x000000f0000079c8 */ /* 0x000ea40008000600 */
[----:B--2---:R-:W-:-:S13]  /*09c0*/  PLOP3.LUT P0, PT, PT, PT, UP0, 0x80, 0x0 ;  /* 0x000000000000781c */ /* 0x004fda0003f0f008 */
[----:B------:R-:W-:Y:S05]  /*09d0*/  @!P0 BRA `(.L_x_8) ;  /* 0xfffffffc00f08947 */ /* 0x000fea000383ffff */
[----:B------:R-:W2:Y:S08]  /*09e0*/  S2UR UR7, SR_CTAID.X ;  /* 0x00000000000779c3 */ /* 0x000eb00000002500 */
[----:B------:R-:W-:Y:S08]  /*09f0*/  BAR.ARV 0x8, 0x120 ;  /* 0x0204800000007b1d */ /* 0x000ff00000002000 */
[----:B------:R-:W2:Y:S02]  /*0a00*/  LDC R0, c[0x0][0xda4] ;  /* 0x00036900ff007b82 */ /* 0x000ea40000000800 */
[----:B--2---:R-:W-:-:S13]  /*0a10*/  ISETP.LE.AND P0, PT, R0, UR7, PT ;  /* 0x0000000700007c0c */ /* 0x004fda000bf03270 */
[----:B------:R-:W-:Y:S05]  /*0a20*/  @P0 EXIT ;  /* 0x000000000000094d */ /* 0x000fea0003800000 */
[----:B-1----:R-:W2:Y:S01]  /*0a30*/  LDL R2, [R1+0x1c] ;  /* 0x00001c0001027983 */ /* 0x002ea20000100800 */
[----:B------:R-:W-:Y:S01]  /*0a40*/  VIADD R0, R4, 0xffffff80 ;  /* 0xffffff8004007836 */ /* 0x000fe20000000000 */
[----:B------:R-:W1:Y:S01]  /*0a50*/  S2UR UR5, SR_CgaCtaId ;  /* 0x00000000000579c3 */ /* 0x000e620000008800 */
[----:B------:R-:W-:Y:S01]  /*0a60*/  UMOV UR4, 0x400 ;  /* 0x0000040000047882 */ /* 0x000fe20000000000 */
[----:B------:R-:W-:Y:S01]  /*0a70*/  IMAD.MOV.U32 R210, RZ, RZ, -0x2 ;  /* 0xfffffffeffd27424 */ /* 0x000fe200078e00ff */
[----:B------:R-:W-:Y:S01]  /*0a80*/  UMOV UR38, URZ ;  /* 0x0000003f00267c82 */ /* 0x000fe20008000000 */
[----:B------:R-:W-:Y:S01]  /*0a90*/  SHF.R.S32.HI R3, RZ, 0x1f, R0 ;  /* 0x0000001fff037819 */ /* 0x000fe20000011400 */
[----:B------:R-:W-:-:S03]  /*0aa0*/  IMAD.U32 R22, RZ, RZ, UR7 ;  /* 0x00000007ff167e24 */ /* 0x000fc6000f8e00ff */
[----:B------:R-:W3:Y:S01]  /*0ab0*/  S2UR UR6, SR_SWINHI ;  /* 0x00000000000679c3 */ /* 0x000ee20000002f00 */
[CC--:B------:R-:W-:Y:S02]  /*0ac0*/  LEA.HI R6, R3.reuse, R0.reuse, RZ, 0x4 ;  /* 0x0000000003067211 */ /* 0x0c0fe400078f20ff */
[----:B------:R-:W-:Y:S02]  /*0ad0*/  LEA.HI R208, R3, R0, RZ, 0x5 ;  /* 0x0000000003d07211 */ /* 0x000fe400078f28ff */
[----:B------:R-:W-:Y:S02]  /*0ae0*/  SHF.R.S32.HI R7, RZ, 0x4, R6 ;  /* 0x00000004ff077819 */ /* 0x000fe40000011406 */
[----:B------:R-:W-:Y:S02]  /*0af0*/  SHF.R.S32.HI R208, RZ, 0x5, R208 ;  /* 0x00000005ffd07819 */ /* 0x000fe400000114d0 */
[----:B------:R-:W-:-:S04]  /*0b00*/  LEA.HI R8, R6, R7, RZ, 0x1 ;  /* 0x0000000706087211 */ /* 0x000fc800078f08ff */
[----:B------:R-:W-:Y:S01]  /*0b10*/  LOP3.LUT R8, R8, 0x1ffffffe, RZ, 0xc0, !PT ;  /* 0x1ffffffe08087812 */ /* 0x000fe200078ec0ff */
[----:B-1----:R-:W-:-:S03]  /*0b20*/  ULEA UR9, UR5, UR4, 0x18 ;  /* 0x0000000405097291 */ /* 0x002fc6000f8ec03f */
[----:B------:R-:W-:-:S03]  /*0b30*/  IADD3 R8, R7, -R8, RZ ;  /* 0x8000000807087210 */ /* 0x000fc60007ffe0ff */
[----:B------:R-:W-:Y:S01]  /*0b40*/  IMAD.U32 R16, RZ, RZ, UR9 ;  /* 0x00000009ff107e24 */ /* 0x000fe2000f8e00ff */
[----:B------:R-:W-:Y:S01]  /*0b50*/  UMOV UR4, UR9 ;  /* 0x0000000900047c82 */ /* 0x000fe20008000000 */
[----:B---3--:R-:W-:Y:S01]  /*0b60*/  UMOV UR5, UR6 ;  /* 0x0000000600057c82 */ /* 0x008fe20008000000 */
[----:B------:R-:W-:Y:S02]  /*0b70*/  IMAD.U32 R18, RZ, RZ, UR4 ;  /* 0x00000004ff127e24 */ /* 0x000fe4000f8e00ff */
[----:B------:R-:W-:Y:S01]  /*0b80*/  IMAD.U32 R19, RZ, RZ, UR5 ;  /* 0x00000005ff137e24 */ /* 0x000fe2000f8e00ff */
[----:B------:R-:W-:Y:S02]  /*0b90*/  UMOV UR5, URZ ;  /* 0x0000003f00057c82 */ /* 0x000fe40008000000 */
[----:B------:R-:W-:Y:S01]  /*0ba0*/  IMAD.U32 R23, RZ, RZ, UR5 ;  /* 0x00000005ff177e24 */ /* 0x000fe2000f8e00ff */
[----:B--2---:R-:W-:Y:S02]  /*0bb0*/  R2UR UR8, R2 ;  /* 0x00000000020872ca */ /* 0x004fe400000e0000 */
[----:B------:R-:W-:-:S02]  /*0bc0*/  LEA.HI R2, R3, R0, RZ, 0x7 ;  /* 0x0000000003027211 */ /* 0x000fc400078f38ff */
[----:B------:R-:W-:Y:S02]  /*0bd0*/  LOP3.LUT R3, R6, 0x3fffff0, RZ, 0xc0, !PT ;  /* 0x03fffff006037812 */ /* 0x000fe400078ec0ff */
[----:B------:R-:W-:Y:S02]  /*0be0*/  LOP3.LUT R5, R2, 0xffffff80, RZ, 0xc0, !PT ;  /* 0xffffff8002057812 */ /* 0x000fe400078ec0ff */
[----:B------:R-:W-:Y:S01]  /*0bf0*/  SHF.R.S32.HI R207, RZ, 0x7, R2 ;  /* 0x00000007ffcf7819 */ /* 0x000fe20000011402 */
[C---:B------:R-:W-:Y:S02]  /*0c00*/  IMAD.IADD R3, R0.reuse, 0x1, -R3 ;  /* 0x0000000100037824 */ /* 0x040fe400078e0a03 */
[----:B------:R-:W-:Y:S01]  /*0c10*/  IMAD.IADD R204, R0, 0x1, -R5 ;  /* 0x0000000100cc7824 */ /* 0x000fe200078e0a05 */
[----:B------:R-:W-:Y:S01]  /*0c20*/  LEA.HI R2, R2, R207, RZ, 0x1 ;  /* 0x000000cf02027211 */ /* 0x000fe200078f08ff */
[----:B------:R-:W-:Y:S01]  /*0c30*/  IMAD R3, R208, 0x10, R3 ;  /* 0x00000010d0037824 */ /* 0x000fe200078e0203 */
[----:B------:R-:W-:-:S02]  /*0c40*/  ULOP3.LUT UR4, UR8, 0x1, URZ, 0xfc, !UPT ;  /* 0x0000000108047892 */ /* 0x000fc4000f8efc3f */
[----:B------:R-:W-:Y:S01]  /*0c50*/  SHF.R.S32.HI R5, RZ, 0x1f, R204 ;  /* 0x0000001fff057819 */ /* 0x000fe200000114cc */
[----:B------:R-:W-:Y:S01]  /*0c60*/  IMAD R8, R3, 0x8, R8 ;  /* 0x0000000803087824 */ /* 0x000fe200078e0208 */
[----:B------:R-:W-:Y:S02]  /*0c70*/  LOP3.LUT R2, R2, 0x3fffffe, RZ, 0xc0, !PT ;  /* 0x03fffffe02027812 */ /* 0x000fe400078ec0ff */
[CC--:B------:R-:W-:Y:S01]  /*0c80*/  LEA.HI R4, R5.reuse, R204.reuse, RZ, 0x2 ;  /* 0x000000cc05047211 */ /* 0x0c0fe200078f10ff */
[----:B------:R-:W-:Y:S01]  /*0c90*/  IMAD.U32 R211, RZ, RZ, UR4 ;  /* 0x00000004ffd37e24 */ /* 0x000fe2000f8e00ff */
[----:B------:R-:W-:Y:S01]  /*0ca0*/  LEA.HI R5, R5, R204, RZ, 0x5 ;  /* 0x000000cc05057211 */ /* 0x000fe200078f28ff */
[----:B------:R-:W-:Y:S01]  /*0cb0*/  IMAD.IADD R2, R207, 0x1, -R2 ;  /* 0x00000001cf027824 */ /* 0x000fe200078e0a02 */
[--C-:B------:R-:W-:Y:S01]  /*0cc0*/  SHF.R.S32.HI R6, RZ, 0x2, R4.reuse ;  /* 0x00000002ff067819 */ /* 0x100fe20000011404 */
[----:B------:R-:W-:Y:S01]  /*0cd0*/  UMOV UR4, URZ ;  /* 0x0000003f00047c82 */ /* 0x000fe20008000000 */
[----:B------:R-:W-:Y:S01]  /*0ce0*/  SHF.R.S32.HI R9, RZ, 0x1f, R4 ;  /* 0x0000001fff097819 */ /* 0x000fe20000011404 */
[----:B------:R-:W-:Y:S01]  /*0cf0*/  IMAD.U32 R17, RZ, RZ, UR4 ;  /* 0x00000004ff117e24 */ /* 0x000fe2000f8e00ff */
[----:B------:R-:W-:Y:S01]  /*0d00*/  SHF.R.S32.HI R0, RZ, 0x5, R5 ;  /* 0x00000005ff007819 */ /* 0x000fe20000011405 */
[----:B------:R-:W-:Y:S01]  /*0d10*/  IMAD.SHL.U32 R5, R8, 0x8, RZ ;  /* 0x0000000808057824 */ /* 0x000fe200078e00ff */
[----:B------:R-:W-:-:S02]  /*0d20*/  LEA.HI R9, R9, R6, RZ, 0x3 ;  /* 0x0000000609097211 */ /* 0x000fc400078f18ff */
[----:B------:R-:W-:Y:S01]  /*0d30*/  LOP3.LUT R3, R4, 0x7ffffffc, RZ, 0xc0, !PT ;  /* 0x7ffffffc04037812 */ /* 0x000fe200078ec0ff */
[----:B------:R-:W-:Y:S01]  /*0d40*/  IMAD.WIDE R18, R5, 0x2, R18 ;  /* 0x0000000205127825 */ /* 0x000fe200078e0212 */
[----:B------:R-:W-:Y:S02]  /*0d50*/  LOP3.LUT R9, R9, 0xfffffff8, RZ, 0xc0, !PT ;  /* 0xfffffff809097812 */ /* 0x000fe400078ec0ff */
[----:B------:R-:W-:-:S03]  /*0d60*/  IADD3 R3, R204, -R3, RZ ;  /* 0x80000003cc037210 */ /* 0x000fc60007ffe0ff */
[----:B------:R-:W-:Y:S02]  /*0d70*/  IMAD.IADD R9, R6, 0x1, -R9 ;  /* 0x0000000106097824 */ /* 0x000fe400078e0a09 */
[----:B------:R-:W-:Y:S02]  /*0d80*/  IMAD R210, R3, R210, 0x70 ;  /* 0x0000007003d27424 */ /* 0x000fe400078e02d2 */
[----:B------:R-:W-:-:S05]  /*0d90*/  IMAD R9, R0, 0x10, R9 ;  /* 0x0000001000097824 */ /* 0x000fca00078e0209 */
[----:B------:R-:W-:-:S07]  /*0da0*/  LEA R209, R2, R9, 0x6 ;  /* 0x0000000902d17211 */ /* 0x000fce00078e30ff */
.L_x_31:
[----:B------:R-:W1:Y:S01]  /*0db0*/  SHFL.IDX PT, R0, R207, RZ, 0x1f ;  /* 0x00001fffcf007589 */ /* 0x000e6200000e0000 */
[----:B------:R-:W-:Y:S01]  /*0dc0*/  R2UR UR9, R16 ;  /* 0x00000000100972ca */ /* 0x000fe200000e0000 */
[----:B------:R-:W-:Y:S01]  /*0dd0*/  ULDC UR5, c[0x0][0xda8] ;  /* 0x00036a0000057ab9 */ /* 0x000fe20000000800 */
[----:B------:R-:W-:Y:S01]  /*0de0*/  ULDC.64 UR6, c[0x0][0x3f8] ;  /* 0x0000fe0000067ab9 */ /* 0x000fe20000000a00 */
[----:B------:R-:W-:Y:S01]  /*0df0*/  R2UR UR12, R22 ;  /* 0x00000000160c72ca */ /* 0x000fe200000e0000 */
[----:B------:R-:W-:Y:S02]  /*0e00*/  UISETP.NE.AND UP1, UPT, UR5, 0x1, UPT ;  /* 0x000000010500788c */ /* 0x000fe4000bf25270 */
[----:B------:R-:W-:Y:S01]  /*0e10*/  UISETP.NE.U32.AND UP0, UPT, UR6, URZ, UPT ;  /* 0x0000003f0600728c */ /* 0x000fe2000bf05070 */
[----:B------:R-:W-:Y:S01]  /*0e20*/  ULDC UR5, c[0x0][0xdb4] ;  /* 0x00036d0000057ab9 */ /* 0x000fe20000000800 */
[----:B------:R-:W-:Y:S01]  /*0e30*/  ULDC UR60, c[0x0][0x404] ;  /* 0x00010100003c7ab9 */ /* 0x000fe20000000800 */
[----:B------:R-:W-:-:S02]  /*0e40*/  UISETP.NE.AND UP2, UPT, UR5, 0x1, UPT ;  /* 0x000000010500788c */ /* 0x000fc4000bf45270 */
[----:B------:R-:W-:Y:S02]  /*0e50*/  UISETP.NE.AND.EX UP0, UPT, UR7, URZ, UPT, UP0 ;  /* 0x0000003f0700728c */ /* 0x000fe4000bf05300 */
[----:B------:R-:W-:Y:S02]  /*0e60*/  UIADD3 UR9, UR9, 0x15400, URZ ;  /* 0x0001540009097890 */ /* 0x000fe4000fffe03f */
[----:B------:R-:W-:Y:S01]  /*0e70*/  USEL UR60, UR60, 0x1, UP0 ;  /* 0x000000013c3c7887 */ /* 0x000fe20008000000 */
[----:B------:R-:W-:Y:S01]  /*0e80*/  ULDC UR8, c[0x0][0x2e0] ;  /* 0x0000b80000087ab9 */ /* 0x000fe20000000800 */
[----:B------:R-:W-:Y:S01]  /*0e90*/  @UP1 ULDC UR6, c[0x0][0xdac] ;  /* 0x00036b0000061ab9 */ /* 0x000fe20000000800 */
[----:B------:R-:W-:Y:S02]  /*0ea0*/  ULOP3.LUT UP0, URZ, UR9, 0x9f, URZ, 0xc0, !UPT ;  /* 0x0000009f093f7892 */ /* 0x000fe4000f80c03f */
[----:B------:R-:W-:Y:S01]  /*0eb0*/  UIMAD.WIDE.U32 UR6, UR12, UR6, URZ ;  /* 0x000000060c0672a5 */ /* 0x000fe2000f8e003f */
[----:B-1----:R-:W-:Y:S01]  /*0ec0*/  R2UR UR4, R0 ;  /* 0x00000000000472ca */ /* 0x002fe200000e0000 */
[----:B------:R-:W-:Y:S01]  /*0ed0*/  UIMAD UR60, UR60, UR8, URZ ;  /* 0x000000083c3c72a4 */ /* 0x000fe2000f8e023f */
[----:B------:R-:W-:-:S02]  /*0ee0*/  UMOV UR13, UR12 ;  /* 0x0000000c000d7c82 */ /* 0x000fc40008000000 */
[----:B------:R-:W-:Y:S01]  /*0ef0*/  @UP1 ULDC UR8, c[0x0][0xdb0] ;  /* 0x00036c0000081ab9 */ /* 0x000fe20000000800 */
[----:B------:R-:W-:Y:S01]  /*0f00*/  PLOP3.LUT P0, PT, PT, PT, UP0, 0x80, 0x0 ;  /* 0x000000000000781c */ /* 0x000fe20003f0f008 */
[----:B------:R-:W-:Y:S01]  /*0f10*/  @UP1 USHF.R.U32.HI UR13, URZ, UR8, UR7 ;  /* 0x000000083f0d1299 */ /* 0x000fe20008011607 */
[----:B------:R-:W-:-:S03]  /*0f20*/  @UP2 ULDC.64 UR10, c[0x0][0xdb8] ;  /* 0x00036e00000a2ab9 */ /* 0x000fc60000000a00 */
[----:B------:R-:W-:Y:S02]  /*0f30*/  UIMAD.WIDE.U32 UR6, UR13, UR10, URZ ;  /* 0x0000000a0d0672a5 */ /* 0x000fe4000f8e003f */
[----:B------:R-:W-:Y:S01]  /*0f40*/  IMAD.U32 R206, RZ, RZ, UR13 ;  /* 0x0000000dffce7e24 */ /* 0x000fe2000f8e00ff */
[----:B------:R-:W-:Y:S01]  /*0f50*/  ULEA.HI UR5, UR4, UR4, URZ, 0x1 ;  /* 0x0000000404057291 */ /* 0x000fe2000f8f083f */
[----:B------:R-:W-:Y:S01]  /*0f60*/  UMOV UR36, UR13 ;  /* 0x0000000d00247c82 */ /* 0x000fe20008000000 */
[----:B------:R-:W-:Y:S02]  /*0f70*/  @UP2 USHF.R.U32.HI UR36, URZ, UR11, UR7 ;  /* 0x0000000b3f242299 */ /* 0x000fe40008011607 */
[----:B------:R-:W-:-:S04]  /*0f80*/  ULOP3.LUT UR5, UR5, 0x1e, URZ, 0xc0, !UPT ;  /* 0x0000001e05057892 */ /* 0x000fc8000f8ec03f */
[----:B------:R-:W-:Y:S02]  /*0f90*/  UIADD3 UR4, UR4, -UR5, URZ ;  /* 0x8000000504047290 */ /* 0x000fe4000fffe03f */
[----:B------:R-:W-:Y:S02]  /*0fa0*/  UIADD3 UR5, UR60, 0x6f, URZ ;  /* 0x0000006f3c057890 */ /* 0x000fe4000fffe03f */
[----:B------:R-:W-:-:S03]  /*0fb0*/  ULEA UR8, UR4, UR9, 0xd ;  /* 0x0000000904087291 */ /* 0x000fc6000f8e683f */
[----:B------:R-:W-:Y:S01]  /*0fc0*/  UMOV UR4, URZ ;  /* 0x0000003f00047c82 */ /* 0x000fe20008000000 */
[----:B------:R-:W-:Y:S02]  /*0fd0*/  USHF.R.U32.HI UR8, URZ, 0x4, UR8 ;  /* 0x000000043f087899 */ /* 0x000fe40008011608 */
[----:B------:R-:W-:Y:S02]  /*0fe0*/  UIMAD.WIDE UR4, UR5, -0x6db6db6d, UR4 ;  /* 0x92492493050478a5 */ /* 0x000fe4000f8e0204 */
[----:B------:R-:W-:Y:S02]  /*0ff0*/  ULOP3.LUT UR39, UR8, 0x3fff, URZ, 0xc0, !UPT ;  /* 0x00003fff08277892 */ /* 0x000fe4000f8ec03f */
[----:B------:R-:W-:-:S03]  /*1000*/  USHF.R.U32.HI UR61, URZ, 0x1f, UR5 ;  /* 0x0000001f3f3d7899 */ /* 0x000fc60008011605 */
[----:B------:R-:W-:Y:S01]  /*1010*/  UMOV UR4, UR12 ;  /* 0x0000000c00047c82 */ /* 0x000fe20008000000 */
[----:B------:R-:W-:Y:S01]  /*1020*/  ULEA.HI.SX32 UR61, UR5, UR61, 0x1a ;  /* 0x0000003d053d7291 */ /* 0x000fe2000f8fd23f */
[----:B------:R-:W-:Y:S01]  /*1030*/  MOV R205, UR4 ;  /* 0x0000000400cd7c02 */ /* 0x000fe20008000f00 */
[----:B------:R-:W-:Y:S10]  /*1040*/  @!P0 BRA `(.L_x_9) ;  /* 0x0000000000408947 */ /* 0x000ff40003800000 */
[----:B------:R-:W-:Y:S01]  /*1050*/  MOV R0, 0x0 ;  /* 0x0000000000007802 */ /* 0x000fe20000000f00 */
[----:B------:R-:W-:Y:S01]  /*1060*/  ULDC.64 UR4, c[0x4][0xa8] ;  /* 0x01002a0000047ab9 */ /* 0x000fe20000000a00 */
[----:B------:R-:W-:Y:S01]  /*1070*/  ULDC.64 UR6, c[0x4][0x20] ;  /* 0x0100080000067ab9 */ /* 0x000fe20000000a00 */
[----:B------:R-:W-:Y:S01]  /*1080*/  IMAD.U32 R4, RZ, RZ, UR4 ;  /* 0x00000004ff047e24 */ /* 0x000fe2000f8e00ff */
[----:B------:R1:W2:Y:S01]  /*1090*/  LDC.64 R2, c[0x4][R0] ;  /* 0x0100000000027b82 */ /* 0x0002a20000000a00 */
[----:B------:R-:W-:Y:S01]  /*10a0*/  IMAD.U32 R5, RZ, RZ, UR5 ;  /* 0x00000005ff057e24 */ /* 0x000fe2000f8e00ff */
[----:B------:R-:W-:Y:S01]  /*10b0*/  ULDC.64 UR4, c[0x4][0xb0] ;  /* 0x01002c0000047ab9 */ /* 0x000fe20000000a00 */
[----:B------:R-:W-:Y:S01]  /*10c0*/  IMAD.U32 R10, RZ, RZ, UR6 ;  /* 0x00000006ff0a7e24 */ /* 0x000fe2000f8e00ff */
[----:B------:R-:W-:Y:S01]  /*10d0*/  MOV R11, UR7 ;  /* 0x00000007000b7c02 */ /* 0x000fe20008000f00 */
[----:B------:R-:W-:Y:S02]  /*10e0*/  IMAD.U32 R6, RZ, RZ, UR4 ;  /* 0x00000004ff067e24 */ /* 0x000fe4000f8e00ff */
[----:B------:R-:W-:-:S02]  /*10f0*/  IMAD.U32 R7, RZ, RZ, UR5 ;  /* 0x00000005ff077e24 */ /* 0x000fc4000f8e00ff */
[----:B------:R-:W-:Y:S02]  /*1100*/  IMAD.MOV.U32 R8, RZ, RZ, 0x70 ;  /* 0x00000070ff087424 */ /* 0x000fe400078e00ff */
[----:B------:R-:W-:Y:S02]  /*1110*/  IMAD.MOV.U32 R12, RZ, RZ, 0x1 ;  /* 0x00000001ff0c7424 */ /* 0x000fe400078e00ff */
[----:B-1----:R-:W-:-:S07]  /*1120*/  IMAD.MOV.U32 R13, RZ, RZ, RZ ;  /* 0x000000ffff0d7224 */ /* 0x002fce00078e00ff */
[----:B------:R-:W-:-:S07]  /*1130*/  LEPC R20, `(.L_x_9) ;  /* 0x000000001014794e */ /* 0x000fce0000000000 */
[----:B--2---:R-:W-:Y:S05]  /*1140*/  CALL.ABS.NOINC R2 ;  /* 0x0000000002007343 */ /* 0x004fea0003c00000 */
.L_x_9:
[----:B------:R-:W-:Y:S02]  /*1150*/  R2UR UR4, R23 ;  /* 0x00000000170472ca */ /* 0x000fe400000e0000 */
[----:B------:R-:W-:Y:S02]  /*1160*/  R2UR UR6, R16 ;  /* 0x00000000100672ca */ /* 0x000fe400000e0000 */
[----:B------:R-:W-:-:S09]  /*1170*/  R2UR UR5, R211 ;  /* 0x00000000d30572ca */ /* 0x000fd200000e0000 */
[----:B------:R-:W-:-:S04]  /*1180*/  ULOP3.LUT UR4, UR4, 0x1, URZ, 0xc0, !UPT ;  /* 0x0000000104047892 */ /* 0x000fc8000f8ec03f */
[----:B------:R-:W-:Y:S02]  /*1190*/  IMAD.U32 R2, RZ, RZ, UR5 ;  /* 0x00000005ff027e24 */ /* 0x000fe4000f8e00ff */
[----:B------:R-:W-:-:S03]  /*11a0*/  IMAD.U32 R0, RZ, RZ, UR4 ;  /* 0x00000004ff007e24 */ /* 0x000fc6000f8e00ff */
[----:B------:R-:W-:Y:S02]  /*11b0*/  ISETP.NE.AND P0, PT, R2, 0x3, PT ;  /* 0x000000030200780c */ /* 0x000fe40003f05270 */
[----:B------:R-:W-:-:S04]  /*11c0*/  SHF.L.U32 R0, R0, 0x1f, RZ ;  /* 0x0000001f00007819 */ /* 0x000fc800000006ff */
[----:B------:R-:W1:Y:S02]  /*11d0*/  SYNCS.PHASECHK.TRANS64.TRYWAIT P1, [UR6+0x36800], R0 ;  /* 0x03680000ff0075a7 */ /* 0x000e640008020146 */
[----:B-1----:R-:W-:Y:S05]  /*11e0*/  @!P1 BRA `(.L_x_10) ;  /* 0x000000d4004c9947 */ /* 0x002fea0003800000 */
.L_x_89:
[----:B------:R-:W-:Y:S05]  /*11f0*/  @!P0 BRA `(.L_x_11) ;  /* 0x0000000000048947 */ /* 0x000fea0003800000 */
[----:B------:R-:W-:Y:S01]  /*1200*/  BPT.TRAP 0x1 ;  /* 0x000000040000795c */ /* 0x000fe20000300000 */
.L_x_11:
[----:B------:R-:W-:Y:S02]  /*1210*/  R2UR UR5, R17 ;  /* 0x00000000110572ca */ /* 0x000fe400000e0000 */
[----:B------:R-:W-:Y:S02]  /*1220*/  R2UR UR4, R16 ;  /* 0x00000000100472ca */ /* 0x000fe400000e0000 */
[----:B------:R-:W-:-:S09]  /*1230*/  MOV R2, UR38 ;  /* 0x0000002600027c02 */ /* 0x000fd20008000f00 */
[----:B-1----:R-:W-:Y:S02]  /*1240*/  IMAD.U32 R3, RZ, RZ, UR5 ;  /* 0x00000005ff037e24 */ /* 0x002fe4000f8e00ff */
[----:B------:R-:W-:-:S03]  /*1250*/  LEA R2, R2, UR4, 0x3 ;  /* 0x0000000402027c11 */ /* 0x000fc6000f8e18ff */
[----:B------:R-:W-:-:S04]  /*1260*/  SHF.L.U32 R3, R3, 0x1f, RZ ;  /* 0x0000001f03037819 */ /* 0x000fc800000006ff */
[----:B------:R1:W2:Y:S01]  /*1270*/  SYNCS.PHASECHK.TRANS64.TRYWAIT P2, [R2+URZ+0x36830], R3 ;  /* 0x03683003020075a7 */ /* 0x0002a2000804017f */
[----:B------:R-:W-:Y:S05]  /*1280*/  @!P0 BRA `(.L_x_12) ;  /* 0x0000000000048947 */ /* 0x000fea0003800000 */
[----:B------:R-:W-:Y:S01]  /*1290*/  BPT.TRAP 0x1 ;  /* 0x000000040000795c */ /* 0x000fe20000300000 */
.L_x_12:
[----:B------:R-:W3:Y:S01]  /*12a0*/  S2R R0, SR_TID.X ;  /* 0x0000000000007919 */ /* 0x000ee20000002100 */
[----:B------:R-:W-:Y:S01]  /*12b0*/  IMAD.MOV.U32 R119, RZ, RZ, RZ ;  /* 0x000000ffff777224 */ /* 0x000fe200078e00ff */
[----:B---3--:R-:W-:-:S04]  /*12c0*/  LOP3.LUT R0, R0, 0x7f, RZ, 0xc0, !PT ;  /* 0x0000007f00007812 */ /* 0x008fc800078ec0ff */
[----:B------:R-:W-:Y:S01]  /*12d0*/  ISETP.NE.AND P1, PT, R0, RZ, PT ;  /* 0x000000ff0000720c */ /* 0x000fe20003f25270 */
[----:B--2---:R-:W-:-:S12]  /*12e0*/  @P2 BRA `(.L_x_13) ;  /* 0x0000000000082947 */ /* 0x004fd80003800000 */
[----:B------:R-:W2:Y:S02]  /*12f0*/  SYNCS.PHASECHK.TRANS64.TRYWAIT P2, [R2+URZ+0x36830], R3 ;  /* 0x03683003020075a7 */ /* 0x000ea4000804017f */
[----:B--2---:R-:W-:Y:S05]  /*1300*/  @!P2 BRA `(.L_x_14) ;  /* 0x000000d40020a947 */ /* 0x004fea0003800000 */
.L_x_13:
[----:B------:R-:W-:Y:S05]  /*1310*/  WARPSYNC.ALL ;  /* 0x0000000000007948 */ /* 0x000fea0003800000 */
[----:B------:R-:W-:Y:S01]  /*1320*/  R2UR UR4, R16 ;  /* 0x00000000100472ca */ /* 0x000fe200000e0000 */
[----:B------:R-:W-:Y:S01]  /*1330*/  ULOP3.LUT UR39, UR39, 0x10000, URZ, 0xfc, !UPT ;  /* 0x0001000027277892 */ /* 0x000fe2000f8efc3f */
[----:B------:R-:W-:Y:S01]  /*1340*/  WARPGROUP.ARRIVE ;  /* 0x00000000000079c5 */ /* 0x000fe20000000000 */
[----:B------:R-:W-:Y:S01]  /*1350*/  UMOV UR57, 0x40000040 ;  /* 0x4000004000397882 */ /* 0x000fe20000000000 */
[----:B------:R-:W-:Y:S01]  /*1360*/  UMOV UR59, 0x40000040 ;  /* 0x40000040003b7882 */ /* 0x000fe20000000000 */
[----:B------:R-:W-:Y:S01]  /*1370*/  UMOV UR7, 0x40000040 ;  /* 0x4000004000077882 */ /* 0x000fe20000000000 */
[----:B------:R-:W-:Y:S01]  /*1380*/  UMOV UR9, UR57 ;  /* 0x0000003900097c82 */ /* 0x000fe20008000000 */
[----:B------:R-:W-:Y:S01]  /*1390*/  UMOV UR11, 0x40000040 ;  /* 0x40000040000b7882 */ /* 0x000fe20000000000 */
[----:B------:R-:W-:Y:S01]  /*13a0*/  UMOV UR56, UR39 ;  /* 0x0000002700387c82 */ /* 0x000fe20008000000 */
[----:B------:R-:W-:Y:S01]  /*13b0*/  UMOV UR13, UR57 ;  /* 0x00000039000d7c82 */ /* 0x000fe20008000000 */
[----:B------:R-:W-:Y:S01]  /*13c0*/  UMOV UR8, UR56 ;  /* 0x0000003800087c82 */ /* 0x000fe20008000000 */
[----:B------:R-:W-:Y:S01]  /*13d0*/  UMOV UR12, UR56 ;  /* 0x00000038000c7c82 */ /* 0x000fe20008000000 */
[----:B------:R-:W-:Y:S01]  /*13e0*/  UMOV UR15, 0x40000040 ;  /* 0x40000040000f7882 */ /* 0x000fe20000000000 */
[----:B------:R-:W-:Y:S01]  /*13f0*/  UIADD3 UR4, UR4, 0x21400, URZ ;  /* 0x0002140004047890 */ /* 0x000fe2000fffe03f */
[----:B------:R-:W-:Y:S01]  /*1400*/  MOV R0, UR57 ;  /* 0x0000003900007c02 */ /* 0x000fe20008000f00 */
[----:B------:R-:W-:Y:S01]  /*1410*/  UMOV UR16, UR56 ;  /* 0x0000003800107c82 */ /* 0x000fe20008000000 */
[----:B------:R-:W-:Y:S01]  /*1420*/  UMOV UR17, UR57 ;  /* 0x0000003900117c82 */ /* 0x000fe20008000000 */
[----:B------:R-:W-:Y:S01]  /*1430*/  USHF.R.U32.HI UR4, URZ, 0x4, UR4 ;  /* 0x000000043f047899 */ /* 0x000fe20008011604 */
[----:B-12---:R-:W-:Y:S01]  /*1440*/  MOV R3, UR56 ;  /* 0x0000003800037c02 */ /* 0x006fe20008000f00 */
[----:B------:R-:W-:Y:S01]  /*1450*/  UMOV UR19, 0x40000040 ;  /* 0x4000004000137882 */ /* 0x000fe20000000000 */
[----:B------:R-:W-:Y:S01]  /*1460*/  UIADD3 UR20, UR39, 0x2, URZ ;  /* 0x0000000227147890 */ /* 0x000fe2000fffe03f */
[----:B------:R-:W-:Y:S01]  /*1470*/  P2R R80, PR, RZ, 0x2 ;  /* 0x00000002ff507803 */ /* 0x000fe20000000000 */
[----:B------:R-:W-:Y:S01]  /*1480*/  ULOP3.LUT UR4, UR4, 0x3fff, URZ, 0xc0, !UPT ;  /* 0x00003fff04047892 */ /* 0x000fe2000f8ec03f */
[----:B------:R-:W-:Y:S01]  /*1490*/  P2R R82, PR, RZ, 0x1 ;  /* 0x00000001ff527803 */ /* 0x000fe20000000000 */
[----:B------:R-:W-:Y:S01]  /*14a0*/  UMOV UR23, 0x40000040 ;  /* 0x4000004000177882 */ /* 0x000fe20000000000 */
[----:B------:R-:W-:Y:S01]  /*14b0*/  UMOV UR27, 0x40000040 ;  /* 0x40000040001b7882 */ /* 0x000fe20000000000 */
[----:B------:R-:W-:Y:S01]  /*14c0*/  ULOP3.LUT UR5, UR4, 0x10000, URZ, 0xfc, !UPT ;  /* 0x0001000004057892 */ /* 0x000fe2000f8efc3f */
[-C--:B------:R-:W-:Y:S01]  /*14d0*/  MOV R118, R119.reuse ;  /* 0x0000007700767202 */ /* 0x080fe20000000f00 */
[----:B------:R-:W-:Y:S01]  /*14e0*/  UMOV UR31, 0x40000040 ;  /* 0x40000040001f7882 */ /* 0x000fe20000000000 */
[----:B------:R-:W-:Y:S01]  /*14f0*/  UMOV UR4, UR56 ;  /* 0x0000003800047c82 */ /* 0x000fe20008000000 */
[----:B------:R-:W-:Y:S01]  /*1500*/  UIMAD UR37, UR38, 0xa80, UR5 ;  /* 0x00000a80262578a4 */ /* 0x000fe2000f8e0205 */
[--C-:B------:R-:W-:Y:S01]  /*1510*/  IMAD.MOV.U32 R116, RZ, RZ, R119.reuse ;  /* 0x000000ffff747224 */ /* 0x100fe200078e0077 */
[----:B------:R-:W-:Y:S01]  /*1520*/  UMOV UR35, 0x40000040 ;  /* 0x4000004000237882 */ /* 0x000fe20000000000 */
[----:B------:R-:W-:Y:S01]  /*1530*/  IMAD.U32 R8, RZ, RZ, UR5 ;  /* 0x00000005ff087e24 */ /* 0x000fe2000f8e00ff */
[----:B------:R-:W-:Y:S01]  /*1540*/  UIADD3 UR6, UR37, 0x80, URZ ;  /* 0x0000008025067890 */ /* 0x000fe2000fffe03f */
[--C-:B------:R-:W-:Y:S01]  /*1550*/  IMAD.MOV.U32 R114, RZ, RZ, R119.reuse ;  /* 0x000000ffff727224 */ /* 0x100fe200078e0077 */
[----:B------:R-:W-:Y:S01]  /*1560*/  UMOV UR5, UR57 ;  /* 0x0000003900057c82 */ /* 0x000fe20008000000 */
[----:B------:R-:W-:Y:S01]  /*1570*/  UMOV UR58, UR37 ;  /* 0x00000025003a7c82 */ /* 0x000fe20008000000 */
[----:B------:R-:W-:Y:S01]  /*1580*/  UIADD3 UR10, UR37, 0x180, URZ ;  /* 0x00000180250a7890 */ /* 0x000fe2000fffe03f */
[----:B------:R-:W-:Y:S01]  /*1590*/  HGMMA.64x16x16.F32.BF16 R72, gdesc[UR56], RZ, !UPT, gsb0 ;  /* 0x00200000384879f0 */ /* 0x000fe2000c0018ff */
[----:B------:R-:W-:Y:S01]  /*15a0*/  UIADD3 UR14, UR37, 0x200, URZ ;  /* 0x00000200250e7890 */ /* 0x000fe2000fffe03f */
[--C-:B------:R-:W-:Y:S01]  /*15b0*/  IMAD.MOV.U32 R112, RZ, RZ, R119.reuse ;  /* 0x000000ffff707224 */ /* 0x100fe200078e0077 */
[----:B------:R-:W-:Y:S01]  /*15c0*/  UIADD3 UR18, UR37, 0x280, URZ ;  /* 0x0000028025127890 */ /* 0x000fe2000fffe03f */
[--C-:B------:R-:W-:Y:S01]  /*15d0*/  IMAD.MOV.U32 R110, RZ, RZ, R119.reuse ;  /* 0x000000ffff6e7224 */ /* 0x100fe200078e0077 */
[----:B------:R-:W-:Y:S01]  /*15e0*/  UIADD3 UR22, UR37, 0x284, URZ ;  /* 0x0000028425167890 */ /* 0x000fe2000fffe03f */
[-C--:B------:R-:W-:Y:S01]  /*15f0*/  MOV R108, R119.reuse ;  /* 0x00000077006c7202 */ /* 0x080fe20000000f00 */
[----:B------:R-:W-:Y:S01]  /*1600*/  UIADD3 UR26, UR37, 0x286, URZ ;  /* 0x00000286251a7890 */ /* 0x000fe2000fffe03f */
[--C-:B------:R-:W-:Y:S01]  /*1610*/  IMAD.MOV.U32 R106, RZ, RZ, R119.reuse ;  /* 0x000000ffff6a7224 */ /* 0x100fe200078e0077 */
[----:B------:R-:W-:Y:S01]  /*1620*/  UIADD3 UR30, UR37, 0x600, URZ ;  /* 0x00000600251e7890 */ /* 0x000fe2000fffe03f */
[--C-:B------:R-:W-:Y:S01]  /*1630*/  IMAD.MOV.U32 R104, RZ, RZ, R119.reuse ;  /* 0x000000ffff687224 */ /* 0x100fe200078e0077 */
[----:B------:R-:W-:Y:S01]  /*1640*/  UIADD3 UR34, UR37, 0x602, URZ ;  /* 0x0000060225227890 */ /* 0x000fe2000fffe03f */
[--C-:B------:R-:W-:Y:S01]  /*1650*/  IMAD.MOV.U32 R102, RZ, RZ, R119.reuse ;  /* 0x000000ffff667224 */ /* 0x100fe200078e0077 */
[----:B------:R-:W-:Y:S01]  /*1660*/  UIADD3 UR42, UR37, 0x604, URZ ;  /* 0x00000604252a7890 */ /* 0x000fe2000fffe03f */
[--C-:B------:R-:W-:Y:S01]  /*1670*/  IMAD.MOV.U32 R100, RZ, RZ, R119.reuse ;  /* 0x000000ffff647224 */ /* 0x100fe200078e0077 */
[----:B------:R-:W-:Y:S01]  /*1680*/  UMOV UR43, 0x40000040 ;  /* 0x40000040002b7882 */ /* 0x000fe20000000000 */
[----:B------:R-:W-:Y:S01]  /*1690*/  UIADD3 UR46, UR37, 0x606, URZ ;  /* 0x00000606252e7890 */ /* 0x000fe2000fffe03f */
[-C--:B------:R-:W-:Y:S01]  /*16a0*/  MOV R98, R119.reuse ;  /* 0x0000007700627202 */ /* 0x080fe20000000f00 */
[----:B------:R-:W-:Y:S01]  /*16b0*/  UMOV UR47, 0x40000040 ;  /* 0x40000040002f7882 */ /* 0x000fe20000000000 */
[----:B------:R-:W-:Y:S01]  /*16c0*/  UIADD3 UR50, UR37, 0x800, URZ ;  /* 0x0000080025327890 */ /* 0x000fe2000fffe03f */
[--C-:B------:R-:W-:Y:S01]  /*16d0*/  IMAD.MOV.U32 R96, RZ, RZ, R119.reuse ;  /* 0x000000ffff607224 */ /* 0x100fe200078e0077 */
[----:B------:R-:W-:Y:S01]  /*16e0*/  UMOV UR51, 0x40000040 ;  /* 0x4000004000337882 */ /* 0x000fe20000000000 */
[----:B------:R-:W-:Y:S01]  /*16f0*/  UIADD3 UR54, UR37, 0x802, URZ ;  /* 0x0000080225367890 */ /* 0x000fe2000fffe03f */
[--C-:B------:R-:W-:Y:S01]  /*1700*/  IMAD.MOV.U32 R94, RZ, RZ, R119.reuse ;  /* 0x000000ffff5e7224 */ /* 0x100fe200078e0077 */
[----:B------:R-:W-:Y:S01]  /*1710*/  UMOV UR55, 0x40000040 ;  /* 0x4000004000377882 */ /* 0x000fe20000000000 */
[----:B------:R-:W-:Y:S01]  /*1720*/  UMOV UR59, 0x40000040 ;  /* 0x40000040003b7882 */ /* 0x000fe20000000000 */
[----:B------:R-:W-:Y:S01]  /*1730*/  UISETP.GE.AND UP0, UPT, UR60, 0x71, UPT ;  /* 0x000000713c00788c */ /* 0x000fe2000bf06270 */
[--C-:B------:R-:W-:Y:S01]  /*1740*/  IMAD.MOV.U32 R92, RZ, RZ, R119.reuse ;  /* 0x000000ffff5c7224 */ /* 0x100fe200078e0077 */
[----:B------:R-:W-:Y:S01]  /*1750*/  MOV R88, R119 ;  /* 0x0000007700587202 */ /* 0x000fe20000000f00 */
[----:B------:R-:W-:-:S02]  /*1760*/  IMAD.MOV.U32 R90, RZ, RZ, R119 ;  /* 0x000000ffff5a7224 */ /* 0x000fc400078e0077 */
[--C-:B------:R-:W-:Y:S02]  /*1770*/  IMAD.MOV.U32 R86, RZ, RZ, R119.reuse ;  /* 0x000000ffff567224 */ /* 0x100fe400078e0077 */
[----:B------:R-:W-:Y:S01]  /*1780*/  IMAD.MOV.U32 R84, RZ, RZ, R119 ;  /* 0x000000ffff547224 */ /* 0x000fe200078e0077 */
[----:B------:R-:W-:Y:S02]  /*1790*/  WARPGROUP.DEPBAR.LE gsb0, 0x0 ;  /* 0x00008000000079c5 */ /* 0x000fe40000010000 */
[----:B------:R-:W-:-:S06]  /*17a0*/  WARPGROUP.ARRIVE ;  /* 0x00000000000079c5 */ /* 0x000fcc0000000000 */
[----:B------:R-:W-:Y:S01]  /*17b0*/  HGMMA.64x16x16.F32.BF16 R64, gdesc[UR4], RZ, !UPT, gsb0 ;  /* 0x00200000044079f0 */ /* 0x000fe2000c0018ff */
[----:B------:R-:W-:Y:S01]  /*17c0*/  UIADD3 UR6, UR37, 0x100, URZ ;  /* 0x0000010025067890 */ /* 0x000fe2000fffe03f */
[----:B------:R-:W-:Y:S01]  /*17d0*/  UMOV UR4, UR56 ;  /* 0x0000003800047c82 */ /* 0x000fe20008000000 */
[----:B------:R-:W-:Y:S01]  /*17e0*/  UMOV UR5, UR57 ;  /* 0x0000003900057c82 */ /* 0x000fe20008000000 */
[----:B------:R-:W-:Y:S01]  /*17f0*/  UMOV UR7, 0x40000040 ;  /* 0x4000004000077882 */ /* 0x000fe20000000000 */
        /* <DEDUP_REMOVED lines=12> */
[----:B------:R-:W-:Y:S01]  /*18c0*/  UMOV UR9, 0x40000040 ;  /* 0x4000004000097882 */ /* 0x000fe20000000000 */
[----:B------:R-:W-:Y:S01]  /*18d0*/  UMOV UR11, 0x40000040 ;  /* 0x40000040000b7882 */ /* 0x000fe20000000000 */
[----:B------:R-:W-:Y:S01]  /*18e0*/  UIADD3 UR20, UR39, 0x4, URZ ;  /* 0x0000000427147890 */ /* 0x000fe2000fffe03f */
        /* <DEDUP_REMOVED lines=23> */
[----:B------:R-:W-:Y:S01]  /*1a60*/  HGMMA.64x16x16.F32.BF16 R72, gdesc[UR8], R72, gsb0 ;  /* 0x00200000084879f0 */ /* 0x000fe20008001848 */
[----:B------:R-:W-:Y:S01]  /*1a70*/  UIADD3 UR10, UR37, 0x182, URZ ;  /* 0x00000182250a7890 */ /* 0x000fe2000fffe03f */
[----:B------:R-:W-:Y:S01]  /*1a80*/  UMOV UR11, 0x40000040 ;  /* 0x40000040000b7882 */ /* 0x000fe20000000000 */
[----:B------:R-:W-:Y:S02]  /*1a90*/  WARPGROUP.DEPBAR.LE gsb0, 0x0 ;  /* 0x00008000000079c5 */ /* 0x000fe40000010000 */
[----:B------:R-:W-:-:S06]  /*1aa0*/  WARPGROUP.ARRIVE ;  /* 0x00000000000079c5 */ /* 0x000fcc0000000000 */
[----:B------:R-:W-:Y:S01]  /*1ab0*/  HGMMA.64x16x16.F32.BF16 R64, gdesc[UR4], R64, gsb0 ;  /* 0x00200000044079f0 */ /* 0x000fe20008001840 */
        /* <DEDUP_REMOVED lines=14> */
[----:B------:R-:W-:Y:S02]  /*1ba0*/  UIADD3 UR10, UR39, 0x6, URZ ;  /* 0x00000006270a7890 */ /* 0x000fe4000fffe03f */
[----:B------:R-:W-:Y:S01]  /*1bb0*/  UIADD3 UR11, UR37, 0x702, URZ ;  /* 0x00000702250b7890 */ /* 0x000fe2000fffe03f */
[----:B------:R-:W-:Y:S02]  /*1bc0*/  WARPGROUP.DEPBAR.LE gsb0, 0x0 ;  /* 0x00008000000079c5 */ /* 0x000fe40000010000 */
[----:B------:R-:W-:-:S06]  /*1bd0*/  WARPGROUP.ARRIVE ;  /* 0x00000000000079c5 */ /* 0x000fcc0000000000 */
[----:B------:R-:W-:Y:S01]  /*1be0*/  HGMMA.64x16x16.F32.BF16 R40, gdesc[UR12], R40, gsb0 ;  /* 0x002000000c2879f0 */ /* 0x000fe20008001828 */
[----:B------:R-:W-:Y:S01]  /*1bf0*/  UIADD3 UR14, UR37, 0x4, URZ ;  /* 0x00000004250e7890 */ /* 0x000fe2000fffe03f */
[----:B------:R-:W-:Y:S01]  /*1c00*/  UMOV UR12, UR20 ;  /* 0x00000014000c7c82 */ /* 0x000fe20008000000 */
[----:B------:R-:W-:Y:S01]  /*1c10*/  UMOV UR13, 0x40000040 ;  /* 0x40000040000d7882 */ /* 0x000fe20000000000 */
[----:B------:R-:W-:Y:S01]  /*1c20*/  UMOV UR15, 0x40000040 ;  /* 0x40000040000f7882 */ /* 0x000fe20000000000 */
[----:B------:R-:W-:Y:S01]  /*1c30*/  UMOV UR20, UR12 ;  /* 0x0000000c00147c82 */ /* 0x000fe20008000000 */
[----:B------:R-:W-:Y:S01]  /*1c40*/  UMOV UR21, UR13 ;  /* 0x0000000d00157c82 */ /* 0x000fe20008000000 */
        /* <DEDUP_REMOVED lines=35> */
[----:B------:R-:W-:Y:S03]  /*1e80*/  HGMMA.64x16x16.F32.BF16 R48, gdesc[UR12], R48, gsb0 ;  /* 0x002000000c3079f0 */ /* 0x000fe60008001830 */
        /* <DEDUP_REMOVED lines=9> */
[----:B------:R-:W-:Y:S01]  /*1f20*/  UIADD3 UR10, UR39, 0x400, URZ ;  /* 0x00000400270a7890 */ /* 0x000fe2000fffe03f */
        /* <DEDUP_REMOVED lines=274> */
[----:B------:R-:W-:Y:S01]  /*3050*/  UMOV UR44, UR10 ;  /* 0x0000000a002c7c82 */ /* 0x000fe20008000000 */
[----:B------:R-:W-:Y:S01]  /*3060*/  UMOV UR45, 0x40000040 ;  /* 0x40000040002d7882 */ /* 0x000fe20000000000 */
[----:B------:R-:W-:Y:S01]  /*3070*/  UMOV UR46, UR11 ;  /* 0x0000000b002e7c82 */ /* 0x000fe20008000000 */
[----:B------:R-:W-:Y:S01]  /*3080*/  UMOV UR47, 0x40000040 ;  /* 0x40000040002f7882 */ /* 0x000fe20000000000 */
[----:B------:R-:W-:Y:S01]  /*3090*/  UMOV UR52, UR44 ;  /* 0x0000002c00347c82 */ /* 0x000fe20008000000 */
[----:B------:R-:W-:Y:S01]  /*30a0*/  UMOV UR53, UR45 ;  /* 0x0000002d00357c82 */ /* 0x000fe20008000000 */
[----:B------:R-:W-:Y:S01]  /*30b0*/  UMOV UR48, UR44 ;  /* 0x0000002c00307c82 */ /* 0x000fe20008000000 */
[----:B------:R-:W-:Y:S01]  /*30c0*/  UMOV UR49, UR45 ;  /* 0x0000002d00317c82 */ /* 0x000fe20008000000 */
[----:B------:R-:W-:Y:S02]  /*30d0*/  UIADD3 UR11, UR37, 0xa02, URZ ;  /* 0x00000a02250b7890 */ /* 0x000fe4000fffe03f */
[----:B------:R-:W-:Y:S01]  /*30e0*/  UIADD3 UR10, UR39, 0x804, URZ ;  /* 0x00000804270a7890 */ /* 0x000fe2000fffe03f */
[----:B------:R-:W-:-:S02]  /*30f0*/  WARPGROUP.DEPBAR.LE gsb0, 0x0 ;  /* 0x00008000000079c5 */ /* 0x000fc40000010000 */
        /* <DEDUP_REMOVED lines=32> */
[----:B------:R-:W-:Y:S01]  /*3300*/  UMOV UR52, UR48 ;  /* 0x0000003000347c82 */ /* 0x000fe20008000000 */
[----:B------:R-:W-:Y:S01]  /*3310*/  UMOV UR53, UR49 ;  /* 0x0000003100357c82 */ /* 0x000fe20008000000 */
[----:B------:R-:W-:Y:S01]  /*3320*/  UIADD3 UR10, UR39, 0x806, URZ ;  /* 0x00000806270a7890 */ /* 0x000fe2000fffe03f */
[----:B------:R-:W-:-:S02]  /*3330*/  WARPGROUP.DEPBAR.LE gsb0, 0x0 ;  /* 0x00008000000079c5 */ /* 0x000fc40000010000 */
[----:B------:R-:W-:-:S06]  /*3340*/  WARPGROUP.ARRIVE ;  /* 0x00000000000079c5 */ /* 0x000fcc0000000000 */
[----:B------:R-:W-:Y:S01]  /*3350*/  HGMMA.64x16x16.F32.BF16 R40, gdesc[UR4], R40, gsb0 ;  /* 0x00200000042879f0 */ /* 0x000fe20008001828 */
[----:B------:R-:W-:Y:S01]  /*3360*/  UMOV UR4, UR44 ;  /* 0x0000002c00047c82 */ /* 0x000fe20008000000 */
[----:B------:R-:W-:Y:S01]  /*3370*/  UMOV UR5, UR45 ;  /* 0x0000002d00057c82 */ /* 0x000fe20008000000 */
[----:B------:R-:W-:Y:S01]  /*3380*/  UMOV UR6, UR11 ;  /* 0x0000000b00067c82 */ /* 0x000fe20008000000 */
[----:B------:R-:W-:Y:S01]  /*3390*/  UMOV UR7, 0x40000040 ;  /* 0x4000004000077882 */ /* 0x000fe20000000000 */
[----:B------:R-:W-:Y:S01]  /*33a0*/  UIADD3 UR11, UR37, 0xa04, URZ ;  /* 0x00000a04250b7890 */ /* 0x000fe2000fffe03f */
        /* <DEDUP_REMOVED lines=21> */
[----:B------:R-:W-:-:S04]  /*3500*/  UMOV UR7, 0x40000040 ;  /* 0x4000004000077882 */ /* 0x000fc80000000000 */
[----:B------:R-:W-:Y:S01]  /*3510*/  UMOV UR58, UR6 ;  /* 0x00000006003a7c82 */ /* 0x000fe20008000000 */
[----:B------:R-:W-:Y:S01]  /*3520*/  UIADD3 UR6, UR37, 0x984, URZ ;  /* 0x0000098425067890 */ /* 0x000fe2000fffe03f */
[----:B------:R-:W-:Y:S02]  /*3530*/  WARPGROUP.DEPBAR.LE gsb0, 0x0 ;  /* 0x00008000000079c5 */ /* 0x000fe40000010000 */
[----:B------:R-:W-:-:S06]  /*3540*/  WARPGROUP.ARRIVE ;  /* 0x00000000000079c5 */ /* 0x000fcc0000000000 */
[----:B------:R-:W-:Y:S01]  /*3550*/  HGMMA.64x16x16.F32.BF16 R56, gdesc[UR56], R56, gsb0 ;  /* 0x00200000383879f0 */ /* 0x000fe20008001838 */
[----:B------:R-:W-:Y:S02]  /*3560*/  R2UR UR56, R3 ;  /* 0x00000000033872ca */ /* 0x000fe400000e0000 */
[----:B------:R-:W-:Y:S01]  /*3570*/  R2UR UR57, R0 ;  /* 0x00000000003972ca */ /* 0x000fe200000e0000 */
[----:B------:R-:W-:Y:S01]  /*3580*/  VIADD R0, R210, UR60 ;  /* 0x0000003cd2007c36 */ /* 0x000fe20008000000 */
[----:B------:R-:W-:-:S05]  /*3590*/  MOV R3, UR61 ;  /* 0x0000003d00037c02 */ /* 0x000fca0008000f00 */
[----:B------:R-:W-:-:S05]  /*35a0*/  IMAD R3, R3, -0x70, R0 ;  /* 0xffffff9003037824 */ /* 0x000fca00078e0200 */
[C---:B------:R-:W-:Y:S02]  /*35b0*/  ISETP.GT.AND P2, PT, R3.reuse, RZ, PT ;  /* 0x000000ff0300720c */ /* 0x040fe40003f44270 */
[C---:B------:R-:W-:Y:S02]  /*35c0*/  ISETP.GT.AND P3, PT, R3.reuse, 0x1, PT ;  /* 0x000000010300780c */ /* 0x040fe40003f64270 */
[C---:B------:R-:W-:Y:S02]  /*35d0*/  ISETP.GT.AND P4, PT, R3.reuse, 0x8, PT ;  /* 0x000000080300780c */ /* 0x040fe40003f84270 */
[C---:B------:R-:W-:Y:S02]  /*35e0*/  ISETP.GT.AND P5, PT, R3.reuse, 0x9, PT ;  /* 0x000000090300780c */ /* 0x040fe40003fa4270 */
[C---:B------:R-:W-:Y:S02]  /*35f0*/  ISETP.GT.AND P6, PT, R3.reuse, 0x21, PT ;  /* 0x000000210300780c */ /* 0x040fe40003fc4270 */
[----:B------:R-:W-:-:S02]  /*3600*/  ISETP.GT.AND P1, PT, R3, 0x49, PT ;  /* 0x000000490300780c */ /* 0x000fc40003f24270 */
[----:B------:R-:W-:Y:S01]  /*3610*/  ISETP.GT.AND P0, PT, R3, 0x50, PT ;  /* 0x000000500300780c */ /* 0x000fe20003f04270 */
[----:B------:R-:W-:Y:S02]  /*3620*/  WARPGROUP.DEPBAR.LE gsb0, 0x0 ;  /* 0x00008000000079c5 */ /* 0x000fe40000010000 */
[----:B------:R-:W-:-:S06]  /*3630*/  WARPGROUP.ARRIVE ;  /* 0x00000000000079c5 */ /* 0x000fcc0000000000 */
[----:B------:R-:W-:Y:S01]  /*3640*/  HGMMA.64x16x16.F32.BF16 R48, gdesc[UR52], R48, gsb0 ;  /* 0x00200000343079f0 */ /* 0x000fe20008001830 */
[----:B------:R-:W-:Y:S01]  /*3650*/  UIADD3 UR54, UR37, 0x706, URZ ;  /* 0x0000070625367890 */ /* 0x000fe2000fffe03f */
[----:B------:R-:W-:Y:S01]  /*3660*/  UMOV UR52, UR10 ;  /* 0x0000000a00347c82 */ /* 0x000fe20008000000 */
[----:B------:R-:W-:Y:S01]  /*3670*/  UMOV UR53, 0x40000040 ;  /* 0x4000004000357882 */ /* 0x000fe20000000000 */
        /* <DEDUP_REMOVED lines=8> */
[----:B------:R-:W-:Y:S01]  /*3700*/  UMOV UR4, UR48 ;  /* 0x0000003000047c82 */ /* 0x000fe20008000000 */
        /* <DEDUP_REMOVED lines=14> */
[----:B------:R-:W-:Y:S01]  /*37f0*/  WARPGROUP.ARRIVE ;  /* 0x00000000000079c5 */ /* 0x000fe20000000000 */
[----:B------:R-:W-:Y:S01]  /*3800*/  FSEL R81, R72, -INF , P2 ;  /* 0xff80000048517808 */ /* 0x000fe20001000000 */
[--C-:B------:R-:W-:Y:S01]  /*3810*/  IMAD.MOV.U32 R72, RZ, RZ, R119.reuse ;  /* 0x000000ffff487224 */ /* 0x100fe200078e0077 */
[----:B------:R-:W-:Y:S02]  /*3820*/  FSEL R73, R73, -INF , P3 ;  /* 0xff80000049497808 */ /* 0x000fe40001800000 */
[----:B------:R-:W-:Y:S01]  /*3830*/  FSEL R83, R76, -INF , P4 ;  /* 0xff8000004c537808 */ /* 0x000fe20002000000 */
[----:B------:R-:W-:Y:S01]  /*3840*/  HGMMA.64x16x16.F32.BF16 R64, gdesc[UR4], R64, gsb0 ;  /* 0x00200000044079f0 */ /* 0x000fe20008001840 */
[----:B------:R-:W-:Y:S01]  /*3850*/  UIADD3 UR6, UR37, 0x806, URZ ;  /* 0x0000080625067890 */ /* 0x000fe2000fffe03f */
[----:B------:R-:W-:Y:S01]  /*3860*/  FMNMX.FTZ R0, R81, R73, !PT ;  /* 0x0000004951007209 */ /* 0x000fe20007810000 */
[----:B------:R-:W-:Y:S01]  /*3870*/  UMOV UR4, UR52 ;  /* 0x0000003400047c82 */ /* 0x000fe20008000000 */
[----:B------:R-:W-:Y:S01]  /*3880*/  UMOV UR5, UR53 ;  /* 0x0000003500057c82 */ /* 0x000fe20008000000 */
[----:B------:R-:W-:Y:S01]  /*3890*/  UMOV UR7, 0x40000040 ;  /* 0x4000004000077882 */ /* 0x000fe20000000000 */
[----:B------:R-:W-:Y:S01]  /*38a0*/  FSEL R5, R74, -INF , P2 ;  /* 0xff8000004a057808 */ /* 0x000fe20001000000 */
[--C-:B------:R-:W-:Y:S01]  /*38b0*/  IMAD.MOV.U32 R76, RZ, RZ, R119.reuse ;  /* 0x000000ffff4c7224 */ /* 0x100fe200078e0077 */
[----:B------:R-:W-:Y:S01]  /*38c0*/  FSEL R77, R77, -INF , P5 ;  /* 0xff8000004d4d7808 */ /* 0x000fe20002800000 */
[----:B------:R-:W-:Y:S01]  /*38d0*/  IMAD.MOV.U32 R74, RZ, RZ, R119 ;  /* 0x000000ffff4a7224 */ /* 0x000fe200078e0077 */
[----:B------:R-:W-:-:S02]  /*38e0*/  ISETP.GT.AND P2, PT, R3, 0x10, PT ;  /* 0x000000100300780c */ /* 0x000fc40003f44270 */
[----:B------:R-:W-:Y:S02]  /*38f0*/  FMNMX.FTZ R0, R83, R0, !PT ;  /* 0x0000000053007209 */ /* 0x000fe40007810000 */
[----:B------:R-:W-:Y:S02]  /*3900*/  FSEL R75, R75, -INF , P3 ;  /* 0xff8000004b4b7808 */ /* 0x000fe40001800000 */
[----:B------:R-:W-:Y:S02]  /*3910*/  ISETP.GT.AND P3, PT, R3, 0x11, PT ;  /* 0x000000110300780c */ /* 0x000fe40003f64270 */
[----:B------:R-:W-:Y:S02]  /*3920*/  FMNMX.FTZ R0, R77, R0, !PT ;  /* 0x000000004d007209 */ /* 0x000fe40007810000 */
[----:B------:R-:W-:Y:S02]  /*3930*/  FSEL R7, R78, -INF , P4 ;  /* 0xff8000004e077808 */ /* 0x000fe40002000000 */
[----:B------:R-:W-:-:S02]  /*3940*/  ISETP.GT.AND P4, PT, R3, 0x18, PT ;  /* 0x000000180300780c */ /* 0x000fc40003f84270 */
[----:B------:R-:W-:Y:S02]  /*3950*/  FSEL R79, R79, -INF , P5 ;  /* 0xff8000004f4f7808 */ /* 0x000fe40002800000 */
[----:B------:R-:W-:Y:S02]  /*3960*/  ISETP.GT.AND P5, PT, R3, 0x19, PT ;  /* 0x000000190300780c */ /* 0x000fe40003fa4270 */
[----:B------:R-:W-:Y:S01]  /*3970*/  MOV R78, R119 ;  /* 0x00000077004e7202 */ /* 0x000fe20000000f00 */
[----:B------:R-:W-:Y:S02]  /*3980*/  WARPGROUP.DEPBAR.LE gsb0, 0x0 ;  /* 0x00008000000079c5 */ /* 0x000fe40000010000 */
[----:B------:R-:W-:Y:S01]  /*3990*/  WARPGROUP.ARRIVE ;  /* 0x00000000000079c5 */ /* 0x000fe20000000000 */
[----:B------:R-:W-:Y:S01]  /*39a0*/  FSEL R85, R64, -INF , P2 ;  /* 0xff80000040557808 */ /* 0x000fe20001000000 */
[----:B------:R-:W-:Y:S01]  /*39b0*/  IMAD.MOV.U32 R64, RZ, RZ, R119 ;  /* 0x000000ffff407224 */ /* 0x000fe200078e0077 */
[----:B------:R-:W-:-:S02]  /*39c0*/  FSEL R65, R65, -INF , P3 ;  /* 0xff80000041417808 */ /* 0x000fc40001800000 */
[----:B------:R-:W-:Y:S01]  /*39d0*/  FMNMX.FTZ R0, R85, R0, !PT ;  /* 0x0000000055007209 */ /* 0x000fe20007810000 */
[----:B------:R-:W-:Y:S01]  /*39e0*/  HGMMA.64x16x16.F32.BF16 R56, gdesc[UR4], R56, gsb0 ;  /* 0x00200000043879f0 */ /* 0x000fe20008001838 */
[----:B------:R-:W-:Y:S01]  /*39f0*/  UIADD3 UR6, UR37, 0x886, URZ ;  /* 0x0000088625067890 */ /* 0x000fe2000fffe03f */
[----:B------:R-:W-:Y:S01]  /*3a00*/  FSEL R87, R68, -INF , P4 ;  /* 0xff80000044577808 */ /* 0x000fe20002000000 */
[----:B------:R-:W-:Y:S01]  /*3a10*/  UMOV UR4, UR52 ;  /* 0x0000003400047c82 */ /* 0x000fe20008000000 */
[----:B------:R-:W-:Y:S01]  /*3a20*/  UMOV UR5, UR53 ;  /* 0x0000003500057c82 */ /* 0x000fe20008000000 */
[----:B------:R-:W-:Y:S01]  /*3a30*/  UMOV UR7, 0x40000040 ;  /* 0x4000004000077882 */ /* 0x000fe20000000000 */
[----:B------:R-:W-:Y:S02]  /*3a40*/  FMNMX.FTZ R0, R65, R0, !PT ;  /* 0x0000000041007209 */ /* 0x000fe40007810000 */
[----:B------:R-:W-:Y:S01]  /*3a50*/  FSEL R9, R66, -INF , P2 ;  /* 0xff80000042097808 */ /* 0x000fe20001000000 */
[----:B------:R-:W-:Y:S01]  /*3a60*/  IMAD.MOV.U32 R66, RZ, RZ, R119 ;  /* 0x000000ffff427224 */ /* 0x000fe200078e0077 */
[----:B------:R-:W-:-:S02]  /*3a70*/  FSEL R69, R69, -INF , P5 ;  /* 0xff80000045457808 */ /* 0x000fc40002800000 */
[----:B------:R-:W-:Y:S02]  /*3a80*/  ISETP.GT.AND P2, PT, R3, 0x20, PT ;  /* 0x000000200300780c */ /* 0x000fe40003f44270 */
[----:B------:R-:W-:Y:S02]  /*3a90*/  FMNMX.FTZ R0, R87, R0, !PT ;  /* 0x0000000057007209 */ /* 0x000fe40007810000 */
[----:B------:R-:W-:Y:S02]  /*3aa0*/  FSEL R71, R71, -INF , P5 ;  /* 0xff80000047477808 */ /* 0x000fe40002800000 */
[----:B------:R-:W-:Y:S02]  /*3ab0*/  FMNMX.FTZ R0, R69, R0, !PT ;  /* 0x0000000045007209 */ /* 0x000fe40007810000 */
[C---:B------:R-:W-:Y:S02]  /*3ac0*/  ISETP.GT.AND P5, PT, R3.reuse, 0x28, PT ;  /* 0x000000280300780c */ /* 0x040fe40003fa4270 */
[----:B------:R-:W-:Y:S01]  /*3ad0*/  FSEL R11, R70, -INF , P4 ;  /* 0xff800000460b7808 */ /* 0x000fe20002000000 */
[----:B------:R-:W-:Y:S01]  /*3ae0*/  IMAD.MOV.U32 R70, RZ, RZ, R119 ;  /* 0x000000ffff467224 */ /* 0x000fe200078e0077 */
        /* <DEDUP_REMOVED lines=16> */
[----:B------:R-:W-:Y:S01]  /*3bf0*/  FMNMX.FTZ R0, R57, R0, !PT ;  /* 0x0000000039007209 */ /* 0x000fe20007810000 */
[----:B------:R-:W-:Y:S01]  /*3c00*/  IMAD.MOV.U32 R60, RZ, RZ, R119 ;  /* 0x000000ffff3c7224 */ /* 0x000fe200078e0077 */
[----:B------:R-:W-:Y:S02]  /*3c10*/  FSEL R61, R61, -INF , P4 ;  /* 0xff8000003d3d7808 */ /* 0x000fe40002000000 */
[----:B------:R-:W-:-:S02]  /*3c20*/  FMNMX.FTZ R0, R91, R0, !PT ;  /* 0x000000005b007209 */ /* 0x000fc40007810000 */
[----:B------:R-:W-:Y:S02]  /*3c30*/  FSEL R13, R58, -INF , P2 ;  /* 0xff8000003a0d7808 */ /* 0x000fe40001000000 */
[----:B------:R-:W-:Y:S02]  /*3c40*/  ISETP.GT.AND P2, PT, R3, 0x31, PT ;  /* 0x000000310300780c */ /* 0x000fe40003f44270 */
[----:B------:R-:W-:Y:S02]  /*3c50*/  FMNMX.FTZ R0, R61, R0, !PT ;  /* 0x000000003d007209 */ /* 0x000fe40007810000 */
[----:B------:R-:W-:Y:S02]  /*3c60*/  FSEL R59, R59, -INF , P6 ;  /* 0xff8000003b3b7808 */ /* 0x000fe40003000000 */
        /* <DEDUP_REMOVED lines=9> */
[----:B------:R-:W-:Y:S02]  /*3d00*/  FSEL R93, R48, -INF , P3 ;  /* 0xff800000305d7808 */ /* 0x000fe40001800000 */
[----:B------:R-:W-:-:S02]  /*3d10*/  FSEL R95, R49, -INF , P2 ;  /* 0xff800000315f7808 */ /* 0x000fc40001000000 */
[----:B------:R-:W-:Y:S01]  /*3d20*/  FMNMX.FTZ R0, R93, R0, !PT ;  /* 0x000000005d007209 */ /* 0x000fe20007810000 */
[----:B------:R-:W-:Y:S01]  /*3d30*/  HGMMA.64x16x16.F32.BF16 R40, gdesc[UR4], R40, gsb0 ;  /* 0x00200000042879f0 */ /* 0x000fe20008001828 */
[----:B------:R-:W-:Y:S01]  /*3d40*/  UMOV UR4, UR52 ;  /* 0x0000003400047c82 */ /* 0x000fe20008000000 */
[----:B------:R-:W-:Y:S01]  /*3d50*/  UMOV UR5, UR53 ;  /* 0x0000003500057c82 */ /* 0x000fe20008000000 */
[----:B------:R-:W-:Y:S01]  /*3d60*/  UMOV UR6, UR10 ;  /* 0x0000000a00067c82 */ /* 0x000fe20008000000 */
[----:B------:R-:W-:Y:S01]  /*3d70*/  UMOV UR7, 0x40000040 ;  /* 0x4000004000077882 */ /* 0x000fe20000000000 */
[----:B------:R-:W-:Y:S01]  /*3d80*/  FSEL R97, R52, -INF , P6 ;  /* 0xff80000034617808 */ /* 0x000fe20003000000 */
[----:B------:R-:W-:Y:S01]  /*3d90*/  IMAD.MOV.U32 R52, RZ, RZ, R119 ;  /* 0x000000ffff347224 */ /* 0x000fe200078e0077 */
[----:B------:R-:W-:Y:S02]  /*3da0*/  FMNMX.FTZ R0, R95, R0, !PT ;  /* 0x000000005f007209 */ /* 0x000fe40007810000 */
[----:B------:R-:W-:-:S02]  /*3db0*/  FSEL R99, R53, -INF , P5 ;  /* 0xff80000035637808 */ /* 0x000fc40002800000 */
[----:B------:R-:W-:Y:S02]  /*3dc0*/  FMNMX.FTZ R0, R97, R0, !PT ;  /* 0x0000000061007209 */ /* 0x000fe40007810000 */
[----:B------:R-:W-:Y:S01]  /*3dd0*/  FSEL R49, R50, -INF , P3 ;  /* 0xff80000032317808 */ /* 0x000fe20001800000 */
[----:B------:R-:W-:Y:S01]  /*3de0*/  IMAD.MOV.U32 R50, RZ, RZ, R119 ;  /* 0x000000ffff327224 */ /* 0x000fe200078e0077 */
[----:B------:R-:W-:Y:S02]  /*3df0*/  ISETP.GT.AND P3, PT, R3, 0x41, PT ;  /* 0x000000410300780c */ /* 0x000fe40003f64270 */
[----:B------:R-:W-:Y:S02]  /*3e00*/  FMNMX.FTZ R0, R99, R0, !PT ;  /* 0x0000000063007209 */ /* 0x000fe40007810000 */
[----:B------:R-:W-:Y:S02]  /*3e10*/  FSEL R51, R51, -INF , P2 ;  /* 0xff80000033337808 */ /* 0x000fe40001000000 */
[----:B------:R-:W-:-:S02]  /*3e20*/  ISETP.GT.AND P2, PT, R3, 0x48, PT ;  /* 0x000000480300780c */ /* 0x000fc40003f44270 */
[----:B------:R-:W-:Y:S02]  /*3e30*/  FSEL R55, R55, -INF , P5 ;  /* 0xff80000037377808 */ /* 0x000fe40002800000 */
[C---:B------:R-:W-:Y:S02]  /*3e40*/  ISETP.GT.AND P5, PT, R3.reuse, 0x68, PT ;  /* 0x000000680300780c */ /* 0x040fe40003fa4270 */
[----:B------:R-:W-:Y:S01]  /*3e50*/  FSEL R53, R54, -INF , P6 ;  /* 0xff80000036357808 */ /* 0x000fe20003000000 */
[----:B------:R-:W-:Y:S01]  /*3e60*/  IMAD.MOV.U32 R54, RZ, RZ, R119 ;  /* 0x000000ffff367224 */ /* 0x000fe200078e0077 */
[----:B------:R-:W-:Y:S02]  /*3e70*/  ISETP.GT.AND P6, PT, R3, 0x69, PT ;  /* 0x000000690300780c */ /* 0x000fe40003fc4270 */
[----:B------:R-:W-:Y:S01]  /*3e80*/  MOV R48, R119 ;  /* 0x0000007700307202 */ /* 0x000fe20000000f00 */
[----:B------:R-:W-:Y:S02]  /*3e90*/  WARPGROUP.DEPBAR.LE gsb0, 0x0 ;  /* 0x00008000000079c5 */ /* 0x000fe40000010000 */
[----:B------:R-:W-:Y:S01]  /*3ea0*/  WARPGROUP.ARRIVE ;  /* 0x00000000000079c5 */ /* 0x000fe20000000000 */
[----:B------:R-:W-:-:S02]  /*3eb0*/  FSEL R101, R40, -INF , P4 ;  /* 0xff80000028657808 */ /* 0x000fc40002000000 */
[----:B------:R-:W-:Y:S02]  /*3ec0*/  FSEL R103, R41, -INF , P3 ;  /* 0xff80000029677808 */ /* 0x000fe40001800000 */
        /* <DEDUP_REMOVED lines=9> */
[----:B------:R-:W-:-:S02]  /*3f60*/  FSEL R107, R45, -INF , P1 ;  /* 0xff8000002d6b7808 */ /* 0x000fc40000800000 */
[----:B------:R-:W-:Y:S02]  /*3f70*/  FMNMX.FTZ R0, R105, R0, !PT ;  /* 0x0000000069007209 */ /* 0x000fe40007810000 */
[----:B------:R-:W-:Y:S02]  /*3f80*/  ISETP.GT.AND P1, PT, R3, 0x51, PT ;  /* 0x000000510300780c */ /* 0x000fe40003f24270 */
[----:B------:R-:W-:Y:S02]  /*3f90*/  FMNMX.FTZ R0, R107, R0, !PT ;  /* 0x000000006b007209 */ /* 0x000fe40007810000 */
[----:B------:R-:W-:Y:S01]  /*3fa0*/  FSEL R21, R46, -INF , P2 ;  /* 0xff8000002e157808 */ /* 0x000fe20001000000 */
[----:B------:R-:W-:Y:S01]  /*3fb0*/  IMAD.MOV.U32 R46, RZ, RZ, R119 ;  /* 0x000000ffff2e7224 */ /* 0x000fe200078e0077 */
[----:B------:R-:W-:Y:S02]  /*3fc0*/  ISETP.GT.AND P2, PT, R3, 0x59, PT ;  /* 0x000000590300780c */ /* 0x000fe40003f44270 */
[----:B------:R-:W-:-:S02]  /*3fd0*/  FSEL R43, R43, -INF , P3 ;  /* 0xff8000002b2b7808 */ /* 0x000fc40001800000 */
[C---:B------:R-:W-:Y:S02]  /*3fe0*/  ISETP.GT.AND P3, PT, R3.reuse, 0x60, PT ;  /* 0x000000600300780c */ /* 0x040fe40003f64270 */
[----:B------:R-:W-:Y:S02]  /*3ff0*/  FSEL R41, R42, -INF , P4 ;  /* 0xff8000002a297808 */ /* 0x000fe40002000000 */
[----:B------:R-:W-:Y:S02]  /*4000*/  ISETP.GT.AND P4, PT, R3, 0x61, PT ;  /* 0x000000610300780c */ /* 0x000fe40003f84270 */
[----:B------:R-:W-:Y:S01]  /*4010*/  P2R R14, PR, RZ, 0x4 ;  /* 0x00000004ff0e7803 */ /* 0x000fe20000000000 */
[----:B------:R-:W-:Y:S02]  /*4020*/  WARPGROUP.DEPBAR.LE gsb0, 0x0 ;  /* 0x00008000000079c5 */ /* 0x000fe40000010000 */
[----:B------:R-:W-:Y:S01]  /*4030*/  WARPGROUP.ARRIVE ;  /* 0x00000000000079c5 */ /* 0x000fe20000000000 */
[----:B------:R-:W-:-:S02]  /*4040*/  FSEL R109, R32, -INF , P0 ;  /* 0xff800000206d7808 */ /* 0x000fc40000000000 */
[----:B------:R-:W-:Y:S02]  /*4050*/  ISETP.GT.AND P0, PT, R3, 0x58, PT ;  /* 0x000000580300780c */ /* 0x000fe40003f04270 */
[----:B------:R-:W-:Y:S01]  /*4060*/  FSEL R111, R33, -INF , P1 ;  /* 0xff800000216f7808 */ /* 0x000fe20000800000 */
[----:B------:R-:W-:Y:S01]  /*4070*/  HGMMA.64x16x16.F32.BF16 R24, gdesc[UR4], R24, gsb0 ;  /* 0x00200000041879f0 */ /* 0x000fe20008001818 */
[----:B------:R-:W-:Y:S01]  /*4080*/  FMNMX.FTZ R0, R109, R0, !PT ;  /* 0x000000006d007209 */ /* 0x000fe20007810000 */
[----:B------:R-:W-:Y:S01]  /*4090*/  ULDC UR4, c[0x0][0x988] ;  /* 0x0002620000047ab9 */ /* 0x000fe20000000800 */
[----:B------:R-:W-:Y:S02]  /*40a0*/  FSEL R113, R36, -INF , P0 ;  /* 0xff80000024717808 */ /* 0x000fe40000000000 */
[----:B------:R-:W-:Y:S02]  /*40b0*/  FMNMX.FTZ R0, R111, R0, !PT ;  /* 0x000000006f007209 */ /* 0x000fe40007810000 */
[----:B------:R-:W-:-:S02]  /*40c0*/  FSEL R115, R37, -INF , P2 ;  /* 0xff80000025737808 */ /* 0x000fc40001000000 */
[----:B------:R-:W-:Y:S02]  /*40d0*/  FMNMX.FTZ R0, R113, R0, !PT ;  /* 0x0000000071007209 */ /* 0x000fe40007810000 */
[----:B------:R-:W-:Y:S02]  /*40e0*/  P2R R20, PR, RZ, 0x1 ;  /* 0x00000001ff147803 */ /* 0x000fe40000000000 */
[----:B------:R-:W-:Y:S02]  /*40f0*/  FMNMX.FTZ R0, R115, R0, !PT ;  /* 0x0000000073007209 */ /* 0x000fe40007810000 */
[C---:B------:R-:W-:Y:S02]  /*4100*/  ISETP.GT.AND P0, PT, R3.reuse, 0x49, PT ;  /* 0x000000490300780c */ /* 0x040fe40003f04270 */
[----:B------:R-:W-:Y:S02]  /*4110*/  P2R R32, PR, RZ, 0x2 ;  /* 0x00000002ff207803 */ /* 0x000fe40000000000 */
[----:B------:R-:W-:-:S02]  /*4120*/  ISETP.GT.AND P1, PT, R3, 0x50, PT ;  /* 0x000000500300780c */ /* 0x000fc40003f24270 */
[----:B------:R-:W-:Y:S02]  /*4130*/  FSEL R47, R47, -INF , P0 ;  /* 0xff8000002f2f7808 */ /* 0x000fe40000000000 */
[----:B------:R-:W-:Y:S02]  /*4140*/  FSEL R45, R34, -INF , P1 ;  /* 0xff800000222d7808 */ /* 0x000fe40000800000 */
[----:B------:R-:W-:Y:S02]  /*4150*/  ISETP.NE.AND P1, PT, R32, RZ, PT ;  /* 0x000000ff2000720c */ /* 0x000fe40003f25270 */
[----:B------:R-:W-:Y:S02]  /*4160*/  ISETP.NE.AND P0, PT, R20, RZ, PT ;  /* 0x000000ff1400720c */ /* 0x000fe40003f05270 */
[----:B------:R-:W-:Y:S02]  /*4170*/  FSEL R35, R35, -INF , P1 ;  /* 0xff80000023237808 */ /* 0x000fe40000800000 */
[----:B------:R-:W-:Y:S01]  /*4180*/  ISETP.NE.AND P1, PT, R80, RZ, PT ;  /* 0x000000ff5000720c */ /* 0x000fe20003f25270 */
[----:B------:R-:W-:-:S12]  /*4190*/  IMAD.MOV.U32 R80, RZ, RZ, R119 ;  /* 0x000000ffff507224 */ /* 0x000fd800078e0077 */
[----:B------:R-:W-:-:S05]  /*41a0*/  @!P1 VIADD R2, R2, 0x36840 ;  /* 0x0003684002029836 */ /* 0x000fca0000000000 */
[----:B------:R-:W-:Y:S01]  /*41b0*/  @!P1 PRMT R2, RZ, 0x654, R2 ;  /* 0x00000654ff029816 */ /* 0x000fe20000000002 */
[----:B------:R-:W-:Y:S02]  /*41c0*/  WARPGROUP.DEPBAR.LE gsb0, 0x0 ;  /* 0x00008000000079c5 */ /* 0x000fe40000010000 */
[----:B------:R-:W-:Y:S01]  /*41d0*/  FSEL R117, R24, -INF , P3 ;  /* 0xff80000018757808 */ /* 0x000fe20001800000 */
[----:B------:R1:W-:Y:S01]  /*41e0*/  @!P1 SYNCS.ARRIVE.TRANS64.RED.A1T0 RZ, [R2+URZ], RZ ;  /* 0x000000ff02ff99a7 */ /* 0x0003e2000810043f */
[----:B------:R-:W-:Y:S02]  /*41f0*/  FSEL R121, R25, -INF , P4 ;  /* 0xff80000019797808 */ /* 0x000fe40002000000 */
[----:B------:R-:W-:Y:S02]  /*4200*/  FMNMX.FTZ R0, R117, R0, !PT ;  /* 0x0000000075007209 */ /* 0x000fe40007810000 */
[----:B------:R-:W-:Y:S02]  /*4210*/  FSEL R123, R28, -INF , P5 ;  /* 0xff8000001c7b7808 */ /* 0x000fe40002800000 */
[----:B------:R-:W-:-:S02]  /*4220*/  FMNMX.FTZ R0, R121, R0, !PT ;  /* 0x0000000079007209 */ /* 0x000fc40007810000 */
[----:B------:R-:W-:Y:S02]  /*4230*/  FSEL R125, R29, -INF , P6 ;  /* 0xff8000001d7d7808 */ /* 0x000fe40003000000 */
[----:B------:R-:W-:Y:S02]  /*4240*/  FMNMX.FTZ R0, R123, R0, !PT ;  /* 0x000000007b007209 */ /* 0x000fe40007810000 */
[----:B------:R-:W-:Y:S02]  /*4250*/  FSEL R29, R38, -INF , P0 ;  /* 0xff800000261d7808 */ /* 0x000fe40000000000 */
[----:B------:R-:W-:Y:S01]  /*4260*/  FMNMX.FTZ R6, R125, R0, !PT ;  /* 0x000000007d067209 */ /* 0x000fe20007810000 */
[----:B------:R-:W-:Y:S01]  /*4270*/  IMAD.U32 R0, RZ, RZ, UR4 ;  /* 0x00000004ff007e24 */ /* 0x000fe2000f8e00ff */
[----:B------:R-:W-:Y:S02]  /*4280*/  FSEL R27, R27, -INF , P4 ;  /* 0xff8000001b1b7808 */ /* 0x000fe40002000000 */
[----:B------:R-:W-:Y:S01]  /*4290*/  FSEL R31, R31, -INF , P6 ;  /* 0xff8000001f1f7808 */ /* 0x000fe20003000000 */
[----:B------:R-:W2:Y:S01]  /*42a0*/  SHFL.BFLY PT, R25, R6, 0x2, 0x1f ;  /* 0x0c401f0006197f89 */ /* 0x000ea200000e0000 */
[----:B------:R-:W-:Y:S01]  /*42b0*/  ISETP.NE.AND P0, PT, R82, RZ, PT ;  /* 0x000000ff5200720c */ /* 0x000fe20003f05270 */
[----:B------:R-:W-:Y:S01]  /*42c0*/  IMAD.MOV.U32 R82, RZ, RZ, R119 ;  /* 0x000000ffff527224 */ /* 0x000fe200078e0077 */
[----:B--2---:R-:W-:-:S02]  /*42d0*/  FMNMX.FTZ R25, R6, R25, !PT ;  /* 0x0000001906197209 */ /* 0x004fc40007810000 */
[----:B------:R-:W-:-:S03]  /*42e0*/  FMNMX.FTZ R6, R5, R75, !PT ;  /* 0x0000004b05067209 */ /* 0x000fc60007810000 */
[----:B------:R-:W2:Y:S01]  /*42f0*/  SHFL.BFLY PT, R4, R25, 0x1, 0x1f ;  /* 0x0c201f0019047f89 */ /* 0x000ea200000e0000 */
[----:B------:R-:W-:-:S04]  /*4300*/  FMNMX.FTZ R6, R7, R6, !PT ;  /* 0x0000000607067209 */ /* 0x000fc80007810000 */
[----:B------:R-:W-:-:S04]  /*4310*/  FMNMX.FTZ R6, R79, R6, !PT ;  /* 0x000000064f067209 */ /* 0x000fc80007810000 */
[----:B------:R-:W-:-:S04]  /*4320*/  FMNMX.FTZ R6, R9, R6, !PT ;  /* 0x0000000609067209 */ /* 0x000fc80007810000 */
[----:B------:R-:W-:-:S04]  /*4330*/  FMNMX.FTZ R6, R67, R6, !PT ;  /* 0x0000000643067209 */ /* 0x000fc80007810000 */
[----:B------:R-:W-:-:S04]  /*4340*/  FMNMX.FTZ R6, R11, R6, !PT ;  /* 0x000000060b067209 */ /* 0x000fc80007810000 */
[----:B------:R-:W-:Y:S02]  /*4350*/  FMNMX.FTZ R6, R71, R6, !PT ;  /* 0x0000000647067209 */ /* 0x000fe40007810000 */
[----:B--2---:R-:W-:Y:S02]  /*4360*/  FMNMX.FTZ R4, R25, R4, !PT ;  /* 0x0000000419047209 */ /* 0x004fe40007810000 */
[----:B------:R-:W-:Y:S02]  /*4370*/  FMNMX.FTZ R6, R13, R6, !PT ;  /* 0x000000060d067209 */ /* 0x000fe40007810000 */
[C---:B------:R-:W-:Y:S01]  /*4380*/  FSETP.NEU.FTZ.AND P2, PT, R4.reuse, -INF , PT ;  /* 0xff8000000400780b */ /* 0x040fe20003f5d000 */
[----:B------:R-:W-:Y:S01]  /*4390*/  FMUL.FTZ R10, R4, R0 ;  /* 0x00000000040a7220 */ /* 0x000fe20000410000 */
[----:B------:R-:W-:-:S04]  /*43a0*/  FMNMX.FTZ R6, R59, R6, !PT ;  /* 0x000000063b067209 */ /* 0x000fc80007810000 */
[----:B------:R-:W-:Y:S02]  /*43b0*/  FMNMX.FTZ R6, R15, R6, !PT ;  /* 0x000000060f067209 */ /* 0x000fe40007810000 */
[----:B------:R-:W-:Y:S02]  /*43c0*/  FSEL R12, R10, RZ, P2 ;  /* 0x000000ff0a0c7208 */ /* 0x000fe40001000000 */
[----:B------:R-:W-:Y:S02]  /*43d0*/  FMNMX.FTZ R6, R63, R6, !PT ;  /* 0x000000063f067209 */ /* 0x000fe40007810000 */
[----:B------:R-:W-:Y:S01]  /*43e0*/  ISETP.NE.AND P2, PT, R14, RZ, PT ;  /* 0x000000ff0e00720c */ /* 0x000fe20003f45270 */
[--C-:B------:R-:W-:Y:S01]  /*43f0*/  FFMA.FTZ R57, R57, R0, -R12.reuse ;  /* 0x0000000039397223 */ /* 0x100fe2000001080c */
[----:B------:R-:W-:Y:S01]  /*4400*/  FMNMX.FTZ R6, R49, R6, !PT ;  /* 0x0000000631067209 */ /* 0x000fe20007810000 */
[--C-:B------:R-:W-:Y:S01]  /*4410*/  FFMA.FTZ R3, R61, R0, -R12.reuse ;  /* 0x000000003d037223 */ /* 0x100fe2000001080c */
[----:B------:R-:W-:Y:S01]  /*4420*/  FSEL R39, R39, -INF , P2 ;  /* 0xff80000027277808 */ /* 0x000fe20001000000 */
[----:B------:R2:W-:Y:S01]  /*4430*/  MUFU.EX2 R192, R57 ;  /* 0x0000003900c07308 */ /* 0x0005e20000000800 */
[----:B------:R-:W-:Y:S01]  /*4440*/  FMNMX.FTZ R6, R51, R6, !PT ;  /* 0x0000000633067209 */ /* 0x000fe20007810000 */
[-CC-:B------:R-:W-:Y:S01]  /*4450*/  FFMA.FTZ R200, R81, R0.reuse, -R12.reuse ;  /* 0x0000000051c87223 */ /* 0x180fe2000001080c */
[----:B------:R-:W-:Y:S01]  /*4460*/  FSEL R61, R30, -INF , P5 ;  /* 0xff8000001e3d7808 */ /* 0x000fe20002800000 */
[--C-:B------:R-:W-:Y:S01]  /*4470*/  FFMA.FTZ R25, R73, R0, -R12.reuse ;  /* 0x0000000049197223 */ /* 0x100fe2000001080c */
[----:B------:R-:W-:Y:S01]  /*4480*/  FMNMX.FTZ R6, R53, R6, !PT ;  /* 0x0000000635067209 */ /* 0x000fe20007810000 */
[-CC-:B------:R-:W-:Y:S01]  /*4490*/  FFMA.FTZ R202, R83, R0.reuse, -R12.reuse ;  /* 0x0000000053ca7223 */ /* 0x180fe2000001080c */
[--C-:B------:R-:W-:Y:S01]  /*44a0*/  FFMA.FTZ R33, R77, R0, -R12.reuse ;  /* 0x000000004d217223 */ /* 0x100fe2000001080c */
[----:B------:R3:W-:Y:S01]  /*44b0*/  MUFU.EX2 R194, R3 ;  /* 0x0000000300c27308 */ /* 0x0007e20000000800 */
[----:B------:R-:W-:Y:S01]  /*44c0*/  FMNMX.FTZ R6, R55, R6, !PT ;  /* 0x0000000637067209 */ /* 0x000fe20007810000 */
[-CC-:B------:R-:W-:Y:S01]  /*44d0*/  FFMA.FTZ R196, R85, R0.reuse, -R12.reuse ;  /* 0x0000000055c47223 */ /* 0x180fe2000001080c */
[----:B--2---:R-:W-:Y:S01]  /*44e0*/  FSEL R57, R26, -INF , P3 ;  /* 0xff8000001a397808 */ /* 0x004fe20001800000 */
[--C-:B------:R-:W-:Y:S01]  /*44f0*/  FFMA.FTZ R37, R65, R0, -R12.reuse ;  /* 0x0000000041257223 */ /* 0x100fe2000001080c */
[----:B------:R-:W-:Y:S01]  /*4500*/  FMNMX.FTZ R6, R41, R6, !PT ;  /* 0x0000000629067209 */ /* 0x000fe20007810000 */
[-CC-:B------:R-:W-:Y:S01]  /*4510*/  FFMA.FTZ R198, R87, R0.reuse, -R12.reuse ;  /* 0x0000000057c67223 */ /* 0x180fe2000001080c */
[--C-:B------:R-:W-:Y:S01]  /*4520*/  FFMA.FTZ R69, R69, R0, -R12.reuse ;  /* 0x0000000045457223 */ /* 0x100fe2000001080c */
[----:B------:R-:W-:Y:S01]  /*4530*/  MUFU.EX2 R200, R200 ;  /* 0x000000c800c87308 */ /* 0x000fe20000000800 */
[----:B------:R-:W-:Y:S01]  /*4540*/  FMNMX.FTZ R6, R43, R6, !PT ;  /* 0x000000062b067209 */ /* 0x000fe20007810000 */
[-CC-:B------:R-:W-:Y:S01]  /*4550*/  FFMA.FTZ R89, R89, R0.reuse, -R12.reuse ;  /* 0x0000000059597223 */ /* 0x180fe2000001080c */
[-CC-:B------:R-:W-:Y:S01]  /*4560*/  FFMA.FTZ R91, R91, R0.reuse, -R12.reuse ;  /* 0x000000005b5b7223 */ /* 0x180fe2000001080c */
[--C-:B------:R-:W-:Y:S01]  /*4570*/  FFMA.FTZ R93, R93, R0, -R12.reuse ;  /* 0x000000005d5d7223 */ /* 0x100fe2000001080c */
[----:B------:R-:W-:Y:S01]  /*4580*/  FMNMX.FTZ R6, R21, R6, !PT ;  /* 0x0000000615067209 */ /* 0x000fe20007810000 */
[-CC-:B------:R-:W-:Y:S01]  /*4590*/  FFMA.FTZ R95, R95, R0.reuse, -R12.reuse ;  /* 0x000000005f5f7223 */ /* 0x180fe2000001080c */
[--C-:B------:R-:W-:Y:S01]  /*45a0*/  FFMA.FTZ R97, R97, R0, -R12.reuse ;  /* 0x0000000061617223 */ /* 0x100fe2000001080c */
[----:B------:R-:W2:Y:S01]  /*45b0*/  MUFU.EX2 R25, R25 ;  /* 0x0000001900197308 */ /* 0x000ea20000000800 */
[----:B------:R-:W-:Y:S01]  /*45c0*/  FMNMX.FTZ R6, R47, R6, !PT ;  /* 0x000000062f067209 */ /* 0x000fe20007810000 */
[-CC-:B------:R-:W-:Y:S01]  /*45d0*/  FFMA.FTZ R99, R99, R0.reuse, -R12.reuse ;  /* 0x0000000063637223 */ /* 0x180fe2000001080c */
[-CC-:B------:R-:W-:Y:S01]  /*45e0*/  FFMA.FTZ R101, R101, R0.reuse, -R12.reuse ;  /* 0x0000000065657223 */ /* 0x180fe2000001080c */
[--C-:B------:R-:W-:Y:S01]  /*45f0*/  FFMA.FTZ R103, R103, R0, -R12.reuse ;  /* 0x0000000067677223 */ /* 0x100fe2000001080c */
[----:B------:R-:W-:Y:S01]  /*4600*/  FMNMX.FTZ R6, R45, R6, !PT ;  /* 0x000000062d067209 */ /* 0x000fe20007810000 */
[-CC-:B------:R-:W-:Y:S01]  /*4610*/  FFMA.FTZ R105, R105, R0.reuse, -R12.reuse ;  /* 0x0000000069697223 */ /* 0x180fe2000001080c */
[--C-:B------:R-:W-:Y:S01]  /*4620*/  FFMA.FTZ R107, R107, R0, -R12.reuse ;  /* 0x000000006b6b7223 */ /* 0x100fe2000001080c */
[----:B------:R-:W4:Y:S01]  /*4630*/  MUFU.EX2 R202, R202 ;  /* 0x000000ca00ca7308 */ /* 0x000f220000000800 */
[----:B------:R-:W-:Y:S01]  /*4640*/  FMNMX.FTZ R6, R35, R6, !PT ;  /* 0x0000000623067209 */ /* 0x000fe20007810000 */
[-CC-:B------:R-:W-:Y:S01]  /*4650*/  FFMA.FTZ R109, R109, R0.reuse, -R12.reuse ;  /* 0x000000006d6d7223 */ /* 0x180fe2000001080c */
[-CC-:B------:R-:W-:Y:S01]  /*4660*/  FFMA.FTZ R111, R111, R0.reuse, -R12.reuse ;  /* 0x000000006f6f7223 */ /* 0x180fe2000001080c */
[--C-:B------:R-:W-:Y:S01]  /*4670*/  FFMA.FTZ R113, R113, R0, -R12.reuse ;  /* 0x0000000071717223 */ /* 0x100fe2000001080c */
[----:B------:R-:W-:Y:S01]  /*4680*/  FMNMX.FTZ R6, R29, R6, !PT ;  /* 0x000000061d067209 */ /* 0x000fe20007810000 */
[-CC-:B------:R-:W-:Y:S01]  /*4690*/  FFMA.FTZ R115, R115, R0.reuse, -R12.reuse ;  /* 0x0000000073737223 */ /* 0x180fe2000001080c */
[--C-:B------:R-:W-:Y:S01]  /*46a0*/  FFMA.FTZ R117, R117, R0, -R12.reuse ;  /* 0x0000000075757223 */ /* 0x100fe2000001080c */
[----:B------:R-:W5:Y:S01]  /*46b0*/  MUFU.EX2 R33, R33 ;  /* 0x0000002100217308 */ /* 0x000f620000000800 */
[----:B------:R-:W-:Y:S01]  /*46c0*/  FMNMX.FTZ R6, R39, R6, !PT ;  /* 0x0000000627067209 */ /* 0x000fe20007810000 */
[-CC-:B------:R-:W-:Y:S01]  /*46d0*/  FFMA.FTZ R121, R121, R0.reuse, -R12.reuse ;  /* 0x0000000079797223 */ /* 0x180fe2000001080c */
[-CC-:B------:R-:W-:Y:S01]  /*46e0*/  FFMA.FTZ R123, R123, R0.reuse, -R12.reuse ;  /* 0x000000007b7b7223 */ /* 0x180fe2000001080c */
[----:B------:R-:W-:Y:S01]  /*46f0*/  FFMA.FTZ R12, R125, R0, -R12 ;  /* 0x000000007d0c7223 */ /* 0x000fe2000001080c */
[----:B------:R-:W-:Y:S01]  /*4700*/  FMNMX.FTZ R6, R57, R6, !PT ;  /* 0x0000000639067209 */ /* 0x000fe20007810000 */
[--C-:B------:R-:W-:Y:S01]  /*4710*/  IMAD.MOV.U32 R87, RZ, RZ, R119.reuse ;  /* 0x000000ffff577224 */ /* 0x100fe200078e0077 */
[-C--:B------:R-:W-:Y:S01]  /*4720*/  MOV R83, R119.reuse ;  /* 0x0000007700537202 */ /* 0x080fe20000000f00 */
[----:B------:R-:W1:Y:S01]  /*4730*/  MUFU.EX2 R196, R196 ;  /* 0x000000c400c47308 */ /* 0x000e620000000800 */
[----:B------:R-:W-:Y:S01]  /*4740*/  FMNMX.FTZ R6, R27, R6, !PT ;  /* 0x000000061b067209 */ /* 0x000fe20007810000 */
[--C-:B------:R-:W-:Y:S01]  /*4750*/  IMAD.MOV.U32 R85, RZ, RZ, R119.reuse ;  /* 0x000000ffff557224 */ /* 0x100fe200078e0077 */
[----:B------:R-:W-:Y:S01]  /*4760*/  MOV R73, R119 ;  /* 0x0000007700497202 */ /* 0x000fe20000000f00 */
[--C-:B------:R-:W-:Y:S01]  /*4770*/  IMAD.MOV.U32 R81, RZ, RZ, R119.reuse ;  /* 0x000000ffff517224 */ /* 0x100fe200078e0077 */
[----:B------:R-:W-:Y:S01]  /*4780*/  FMNMX.FTZ R6, R61, R6, !PT ;  /* 0x000000063d067209 */ /* 0x000fe20007810000 */
[----:B------:R-:W-:-:S02]  /*4790*/  IMAD.MOV.U32 R77, RZ, RZ, R119 ;  /* 0x000000ffff4d7224 */ /* 0x000fc400078e0077 */
[----:B------:R-:W1:Y:S01]  /*47a0*/  MUFU.EX2 R37, R37 ;  /* 0x0000002500257308 */ /* 0x000e620000000800 */
[----:B------:R-:W-:Y:S01]  /*47b0*/  FMNMX.FTZ R6, R31, R6, !PT ;  /* 0x000000061f067209 */ /* 0x000fe20007810000 */
[----:B------:R-:W-:-:S04]  /*47c0*/  IMAD.MOV.U32 R65, RZ, RZ, R119 ;  /* 0x000000ffff417224 */ /* 0x000fc800078e0077 */
[----:B---3--:R-:W3:Y:S02]  /*47d0*/  SHFL.BFLY PT, R3, R6, 0x2, 0x1f ;  /* 0x0c401f0006037f89 */ /* 0x008ee400000e0000 */
[----:B------:R-:W1:Y:S08]  /*47e0*/  MUFU.EX2 R198, R198 ;  /* 0x000000c600c67308 */ /* 0x000e700000000800 */
[----:B------:R-:W-:Y:S08]  /*47f0*/  MUFU.EX2 R69, R69 ;  /* 0x0000004500457308 */ /* 0x000ff00000000800 */
[----:B------:R-:W-:Y:S01]  /*4800*/  MUFU.EX2 R89, R89 ;  /* 0x0000005900597308 */ /* 0x000fe20000000800 */
[----:B---3--:R-:W-:-:S07]  /*4810*/  FMNMX.FTZ R10, R6, R3, !PT ;  /* 0x00000003060a7209 */ /* 0x008fce0007810000 */
[----:B------:R-:W-:Y:S01]  /*4820*/  MUFU.EX2 R91, R91 ;  /* 0x0000005b005b7308 */ /* 0x000fe20000000800 */
[----:B------:R-:W3:Y:S07]  /*4830*/  SHFL.BFLY PT, R3, R10, 0x1, 0x1f ;  /* 0x0c201f000a037f89 */ /* 0x000eee00000e0000 */
[----:B------:R-:W-:Y:S08]  /*4840*/  MUFU.EX2 R93, R93 ;  /* 0x0000005d005d7308 */ /* 0x000ff00000000800 */
[----:B------:R2:W-:Y:S08]  /*4850*/  MUFU.EX2 R188, R95 ;  /* 0x0000005f00bc7308 */ /* 0x0005f00000000800 */
[----:B------:R-:W-:Y:S01]  /*4860*/  MUFU.EX2 R97, R97 ;  /* 0x0000006100617308 */ /* 0x000fe20000000800 */
[----:B--2---:R-:W-:Y:S01]  /*4870*/  IMAD.MOV.U32 R95, RZ, RZ, R119 ;  /* 0x000000ffff5f7224 */ /* 0x004fe200078e0077 */
[----:B---3--:R-:W-:-:S04]  /*4880*/  FMNMX.FTZ R3, R10, R3, !PT ;  /* 0x000000030a037209 */ /* 0x008fc80007810000 */
[C---:B------:R-:W-:Y:S01]  /*4890*/  FSETP.NEU.FTZ.AND P2, PT, R3.reuse, -INF , PT ;  /* 0xff8000000300780b */ /* 0x040fe20003f5d000 */
[-C--:B------:R-:W-:Y:S01]  /*48a0*/  FMUL.FTZ R6, R3, R0.reuse ;  /* 0x0000000003067220 */ /* 0x080fe20000410000 */
[----:B------:R-:W-:Y:S04]  /*48b0*/  MUFU.EX2 R190, R99 ;  /* 0x0000006300be7308 */ /* 0x000fe80000000800 */
[----:B------:R-:W-:Y:S02]  /*48c0*/  FSEL R6, R6, RZ, P2 ;  /* 0x000000ff06067208 */ /* 0x000fe40001000000 */
[----:B------:R-:W-:Y:S02]  /*48d0*/  PLOP3.LUT P2, PT, PT, PT, UP0, 0x80, 0x0 ;  /* 0x000000000000781c */ /* 0x000fe40003f4f008 */
[----:B------:R-:W-:Y:S01]  /*48e0*/  MUFU.EX2 R101, R101 ;  /* 0x0000006500657308 */ /* 0x000fe20000000800 */
[-CC-:B------:R-:W-:Y:S01]  /*48f0*/  FFMA.FTZ R5, R5, R0.reuse, -R6.reuse ;  /* 0x0000000005057223 */ /* 0x180fe20000010806 */
[-CC-:B------:R-:W-:Y:S01]  /*4900*/  FFMA.FTZ R7, R7, R0.reuse, -R6.reuse ;  /* 0x0000000007077223 */ /* 0x180fe20000010806 */
[-CC-:B------:R-:W-:Y:S01]  /*4910*/  FFMA.FTZ R75, R75, R0.reuse, -R6.reuse ;  /* 0x000000004b4b7223 */ /* 0x180fe20000010806 */
[-CC-:B------:R-:W-:Y:S01]  /*4920*/  FFMA.FTZ R79, R79, R0.reuse, -R6.reuse ;  /* 0x000000004f4f7223 */ /* 0x180fe20000010806 */
[-CC-:B------:R-:W-:Y:S01]  /*4930*/  FFMA.FTZ R9, R9, R0.reuse, -R6.reuse ;  /* 0x0000000009097223 */ /* 0x180fe20000010806 */
[-CC-:B------:R-:W-:Y:S01]  /*4940*/  FFMA.FTZ R67, R67, R0.reuse, -R6.reuse ;  /* 0x0000000043437223 */ /* 0x180fe20000010806 */
[-CC-:B------:R-:W-:Y:S01]  /*4950*/  FFMA.FTZ R11, R11, R0.reuse, -R6.reuse ;  /* 0x000000000b0b7223 */ /* 0x180fe20000010806 */
[----:B------:R2:W-:Y:S01]  /*4960*/  MUFU.EX2 R203, R7 ;  /* 0x0000000700cb7308 */ /* 0x0005e20000000800 */
[-CC-:B------:R-:W-:Y:S01]  /*4970*/  FFMA.FTZ R71, R71, R0.reuse, -R6.reuse ;  /* 0x0000000047477223 */ /* 0x180fe20000010806 */
[-CC-:B------:R-:W-:Y:S01]  /*4980*/  FFMA.FTZ R13, R13, R0.reuse, -R6.reuse ;  /* 0x000000000d0d7223 */ /* 0x180fe20000010806 */
[-CC-:B------:R-:W-:Y:S01]  /*4990*/  FFMA.FTZ R51, R51, R0.reuse, -R6.reuse ;  /* 0x0000000033337223 */ /* 0x180fe20000010806 */
[-CC-:B------:R-:W-:Y:S01]  /*49a0*/  FFMA.FTZ R59, R59, R0.reuse, -R6.reuse ;  /* 0x000000003b3b7223 */ /* 0x180fe20000010806 */
[-CC-:B------:R-:W-:Y:S01]  /*49b0*/  FFMA.FTZ R15, R15, R0.reuse, -R6.reuse ;  /* 0x000000000f0f7223 */ /* 0x180fe20000010806 */
[-CC-:B------:R-:W-:Y:S01]  /*49c0*/  FFMA.FTZ R63, R63, R0.reuse, -R6.reuse ;  /* 0x000000003f3f7223 */ /* 0x180fe20000010806 */
[-CC-:B------:R-:W-:Y:S01]  /*49d0*/  FFMA.FTZ R49, R49, R0.reuse, -R6.reuse ;  /* 0x0000000031317223 */ /* 0x180fe20000010806 */
[----:B------:R-:W-:Y:S01]  /*49e0*/  MUFU.EX2 R5, R5 ;  /* 0x0000000500057308 */ /* 0x000fe20000000800 */
[----:B--2---:R-:W-:Y:S01]  /*49f0*/  FADD.FTZ R7, R200, R25 ;  /* 0x00000019c8077221 */ /* 0x004fe20000010000 */
[-CC-:B------:R-:W-:Y:S01]  /*4a00*/  FFMA.FTZ R43, R43, R0.reuse, -R6.reuse ;  /* 0x000000002b2b7223 */ /* 0x180fe20000010806 */
[-CC-:B------:R-:W-:Y:S01]  /*4a10*/  FFMA.FTZ R53, R53, R0.reuse, -R6.reuse ;  /* 0x0000000035357223 */ /* 0x180fe20000010806 */
[-CC-:B------:R-:W-:Y:S01]  /*4a20*/  FFMA.FTZ R55, R55, R0.reuse, -R6.reuse ;  /* 0x0000000037377223 */ /* 0x180fe20000010806 */
[----:B----4-:R-:W-:Y:S01]  /*4a30*/  FADD.FTZ R32, R202, R7 ;  /* 0x00000007ca207221 */ /* 0x010fe20000010000 */
[-CC-:B------:R-:W-:Y:S01]  /*4a40*/  FFMA.FTZ R41, R41, R0.reuse, -R6.reuse ;  /* 0x0000000029297223 */ /* 0x180fe20000010806 */
[-C--:B------:R-:W-:Y:S01]  /*4a50*/  FFMA.FTZ R21, R21, R0.reuse, -R6 ;  /* 0x0000000015157223 */ /* 0x080fe20000010806 */
[----:B------:R-:W2:Y:S01]  /*4a60*/  MUFU.EX2 R10, R75 ;  /* 0x0000004b000a7308 */ /* 0x000ea20000000800 */
[----:B-----5:R-:W-:Y:S01]  /*4a70*/  FADD.FTZ R7, R33, R32 ;  /* 0x0000002021077221 */ /* 0x020fe20000010000 */
[-CC-:B------:R-:W-:Y:S01]  /*4a80*/  FFMA.FTZ R47, R47, R0.reuse, -R6.reuse ;  /* 0x000000002f2f7223 */ /* 0x180fe20000010806 */
[--C-:B------:R-:W-:Y:S01]  /*4a90*/  FFMA.FTZ R45, R45, R0, -R6.reuse ;  /* 0x000000002d2d7223 */ /* 0x100fe20000010806 */
[----:B------:R-:W-:Y:S01]  /*4aa0*/  F2FP.BF16.F32.PACK_AB R200, R25, R200 ;  /* 0x000000c819c8723e */ /* 0x000fe200000010ff */
[----:B-1----:R-:W-:Y:S01]  /*4ab0*/  FADD.FTZ R34, R196, R7 ;  /* 0x00000007c4227221 */ /* 0x002fe20000010000 */
[-CC-:B------:R-:W-:Y:S01]  /*4ac0*/  FFMA.FTZ R35, R35, R0.reuse, -R6.reuse ;  /* 0x0000000023237223 */ /* 0x180fe20000010806 */
[-C--:B------:R-:W-:Y:S01]  /*4ad0*/  FFMA.FTZ R29, R29, R0.reuse, -R6 ;  /* 0x000000001d1d7223 */ /* 0x080fe20000010806 */
[----:B------:R1:W3:Y:S01]  /*4ae0*/  MUFU.EX2 R14, R79 ;  /* 0x0000004f000e7308 */ /* 0x0002e20000000800 */
[----:B------:R-:W-:Y:S01]  /*4af0*/  FADD.FTZ R7, R37, R34 ;  /* 0x0000002225077221 */ /* 0x000fe20000010000 */
[-CC-:B------:R-:W-:Y:S01]  /*4b00*/  FFMA.FTZ R39, R39, R0.reuse, -R6.reuse ;  /* 0x0000000027277223 */ /* 0x180fe20000010806 */
[-CC-:B------:R-:W-:Y:S01]  /*4b10*/  FFMA.FTZ R57, R57, R0.reuse, -R6.reuse ;  /* 0x0000000039397223 */ /* 0x180fe20000010806 */
[-CC-:B------:R-:W-:Y:S01]  /*4b20*/  FFMA.FTZ R27, R27, R0.reuse, -R6.reuse ;  /* 0x000000001b1b7223 */ /* 0x180fe20000010806 */
[----:B------:R-:W-:Y:S01]  /*4b30*/  FADD.FTZ R36, R198, R7 ;  /* 0x00000007c6247221 */ /* 0x000fe20000010000 */
[-CC-:B------:R-:W-:Y:S01]  /*4b40*/  FFMA.FTZ R61, R61, R0.reuse, -R6.reuse ;  /* 0x000000003d3d7223 */ /* 0x180fe20000010806 */
[----:B------:R-:W-:Y:S01]  /*4b50*/  FFMA.FTZ R31, R31, R0, -R6 ;  /* 0x000000001f1f7223 */ /* 0x000fe20000010806 */
[----:B------:R-:W4:Y:S01]  /*4b60*/  MUFU.EX2 R9, R9 ;  /* 0x0000000900097308 */ /* 0x000f220000000800 */
[----:B--2---:R-:W-:Y:S01]  /*4b70*/  FADD.FTZ R34, R5, R10 ;  /* 0x0000000a05227221 */ /* 0x004fe20000010000 */
[----:B------:R-:W-:Y:S01]  /*4b80*/  FADD.FTZ R38, R69, R36 ;  /* 0x0000002445267221 */ /* 0x000fe20000010000 */
[----:B------:R-:W-:Y:S01]  /*4b90*/  F2FP.BF16.F32.PACK_AB R201, R10, R5 ;  /* 0x000000050ac9723e */ /* 0x000fe200000010ff */
[----:B------:R-:W-:-:S02]  /*4ba0*/  IMAD.MOV.U32 R99, RZ, RZ, R119 ;  /* 0x000000ffff637224 */ /* 0x000fc400078e0077 */
[----:B------:R-:W-:Y:S01]  /*4bb0*/  FADD.FTZ R7, R203, R34 ;  /* 0x00000022cb077221 */ /* 0x000fe20000010000 */
[----:B------:R-:W-:Y:S01]  /*4bc0*/  F2FP.BF16.F32.PACK_AB R202, R33, R202 ;  /* 0x000000ca21ca723e */ /* 0x000fe200000010ff */
[----:B-1----:R-:W-:Y:S01]  /*4bd0*/  IMAD.MOV.U32 R79, RZ, RZ, R119 ;  /* 0x000000ffff4f7224 */ /* 0x002fe200078e0077 */
[----:B------:R1:W2:Y:S01]  /*4be0*/  MUFU.EX2 R20, R67 ;  /* 0x0000004300147308 */ /* 0x0002a20000000800 */
[C---:B---3--:R-:W-:Y:S01]  /*4bf0*/  FADD.FTZ R36, R14.reuse, R7 ;  /* 0x000000070e247221 */ /* 0x048fe20000010000 */
[----:B------:R-:W-:Y:S01]  /*4c00*/  F2FP.BF16.F32.PACK_AB R196, R37, R196 ;  /* 0x000000c425c4723e */ /* 0x000fe200000010ff */
[--C-:B------:R-:W-:Y:S01]  /*4c10*/  IMAD.MOV.U32 R75, RZ, RZ, R119.reuse ;  /* 0x000000ffff4b7224 */ /* 0x100fe200078e0077 */
[----:B------:R-:W-:Y:S01]  /*4c20*/  F2FP.BF16.F32.PACK_AB R198, R69, R198 ;  /* 0x000000c645c6723e */ /* 0x000fe200000010ff */
[--C-:B------:R-:W-:Y:S01]  /*4c30*/  IMAD.MOV.U32 R69, RZ, RZ, R119.reuse ;  /* 0x000000ffff457224 */ /* 0x100fe200078e0077 */
[----:B------:R-:W-:Y:S01]  /*4c40*/  F2FP.BF16.F32.PACK_AB R203, R14, R203 ;  /* 0x000000cb0ecb723e */ /* 0x000fe200000010ff */
[--C-:B------:R-:W-:Y:S01]  /*4c50*/  IMAD.MOV.U32 R37, RZ, RZ, R119.reuse ;  /* 0x000000ffff257224 */ /* 0x100fe200078e0077 */
[----:B------:R-:W3:Y:S01]  /*4c60*/  MUFU.EX2 R11, R11 ;  /* 0x0000000b000b7308 */ /* 0x000ee20000000800 */
[----:B----4-:R-:W-:Y:S01]  /*4c70*/  FADD.FTZ R7, R9, R36 ;  /* 0x0000002409077221 */ /* 0x010fe20000010000 */
[----:B-1----:R-:W-:Y:S01]  /*4c80*/  IMAD.MOV.U32 R67, RZ, RZ, R119 ;  /* 0x000000ffff437224 */ /* 0x002fe200078e0077 */
[----:B------:R-:W-:-:S05]  /*4c90*/  MOV R33, R119 ;  /* 0x0000007700217202 */ /* 0x000fca0000000f00 */
[----:B------:R1:W4:Y:S01]  /*4ca0*/  MUFU.EX2 R24, R71 ;  /* 0x0000004700187308 */ /* 0x0003220000000800 */
[C---:B--2---:R-:W-:Y:S01]  /*4cb0*/  FADD.FTZ R36, R20.reuse, R7 ;  /* 0x0000000714247221 */ /* 0x044fe20000010000 */
[----:B------:R-:W-:-:S06]  /*4cc0*/  F2FP.BF16.F32.PACK_AB R197, R20, R9 ;  /* 0x0000000914c5723e */ /* 0x000fcc00000010ff */
[----:B------:R2:W-:Y:S01]  /*4cd0*/  MUFU.EX2 R30, R51 ;  /* 0x00000033001e7308 */ /* 0x0005e20000000800 */
[----:B---3--:R-:W-:Y:S01]  /*4ce0*/  FADD.FTZ R7, R11, R36 ;  /* 0x000000240b077221 */ /* 0x008fe20000010000 */
[----:B-1----:R-:W-:-:S06]  /*4cf0*/  IMAD.MOV.U32 R71, RZ, RZ, R119 ;  /* 0x000000ffff477224 */ /* 0x002fcc00078e0077 */
[----:B------:R-:W1:Y:S01]  /*4d00*/  MUFU.EX2 R13, R13 ;  /* 0x0000000d000d7308 */ /* 0x000e620000000800 */
[----:B--2---:R-:W-:Y:S01]  /*4d10*/  FADD.FTZ R51, R89, R38 ;  /* 0x0000002659337221 */ /* 0x004fe20000010000 */
[----:B----4-:R-:W-:-:S03]  /*4d20*/  F2FP.BF16.F32.PACK_AB R199, R24, R11 ;  /* 0x0000000b18c7723e */ /* 0x010fc600000010ff */
[C---:B------:R-:W-:Y:S01]  /*4d30*/  FADD.FTZ R38, R192.reuse, R51 ;  /* 0x00000033c0267221 */ /* 0x040fe20000010000 */
[----:B------:R-:W-:Y:S01]  /*4d40*/  F2FP.BF16.F32.PACK_AB R192, R192, R89 ;  /* 0x00000059c0c0723e */ /* 0x000fe200000010ff */
[----:B------:R-:W-:Y:S01]  /*4d50*/  IMAD.MOV.U32 R89, RZ, RZ, R119 ;  /* 0x000000ffff597224 */ /* 0x000fe200078e0077 */
[----:B------:R2:W3:Y:S01]  /*4d60*/  MUFU.EX2 R26, R59 ;  /* 0x0000003b001a7308 */ /* 0x0004e20000000800 */
[----:B------:R-:W-:Y:S01]  /*4d70*/  FADD.FTZ R51, R91, R38 ;  /* 0x000000265b337221 */ /* 0x000fe20000010000 */
[----:B------:R-:W-:Y:S01]  /*4d80*/  FADD.FTZ R38, R24, R7 ;  /* 0x0000000718267221 */ /* 0x000fe20000010000 */
[----:B------:R-:W-:Y:S02]  /*4d90*/  IMAD.MOV.U32 R24, RZ, RZ, R119 ;  /* 0x000000ffff187224 */ /* 0x000fe400078e0077 */
[C---:B------:R-:W-:Y:S01]  /*4da0*/  FADD.FTZ R40, R194.reuse, R51 ;  /* 0x00000033c2287221 */ /* 0x040fe20000010000 */
[----:B------:R-:W-:Y:S01]  /*4db0*/  F2FP.BF16.F32.PACK_AB R194, R194, R91 ;  /* 0x0000005bc2c2723e */ /* 0x000fe200000010ff */
[--C-:B------:R-:W-:Y:S01]  /*4dc0*/  IMAD.MOV.U32 R91, RZ, RZ, R119.reuse ;  /* 0x000000ffff5b7224 */ /* 0x100fe200078e0077 */
[----:B------:R-:W4:Y:S01]  /*4dd0*/  MUFU.EX2 R15, R15 ;  /* 0x0000000f000f7308 */ /* 0x000f220000000800 */
[----:B-1----:R-:W-:Y:S01]  /*4de0*/  FADD.FTZ R7, R13, R38 ;  /* 0x000000260d077221 */ /* 0x002fe20000010000 */
[----:B--2---:R-:W-:-:S02]  /*4df0*/  IMAD.MOV.U32 R59, RZ, RZ, R119 ;  /* 0x000000ffff3b7224 */ /* 0x004fc400078e0077 */
[----:B------:R-:W-:-:S04]  /*4e00*/  IMAD.MOV.U32 R51, RZ, RZ, R119 ;  /* 0x000000ffff337224 */ /* 0x000fc800078e0077 */
[----:B------:R1:W2:Y:S01]  /*4e10*/  MUFU.EX2 R28, R63 ;  /* 0x0000003f001c7308 */ /* 0x0002a20000000800 */
[C---:B---3--:R-:W-:Y:S01]  /*4e20*/  FADD.FTZ R2, R26.reuse, R7 ;  /* 0x000000071a027221 */ /* 0x048fe20000010000 */
[----:B------:R-:W-:Y:S01]  /*4e30*/  F2FP.BF16.F32.PACK_AB R193, R26, R13 ;  /* 0x0000000d1ac1723e */ /* 0x000fe200000010ff */
[----:B------:R-:W-:-:S05]  /*4e40*/  IMAD.MOV.U32 R26, RZ, RZ, R119 ;  /* 0x000000ffff1a7224 */ /* 0x000fca00078e0077 */
[----:B------:R3:W-:Y:S01]  /*4e50*/  MUFU.EX2 R34, R43 ;  /* 0x0000002b00227308 */ /* 0x0007e20000000800 */
[----:B----4-:R-:W-:Y:S01]  /*4e60*/  FADD.FTZ R7, R15, R2 ;  /* 0x000000020f077221 */ /* 0x010fe20000010000 */
[----:B-1----:R-:W-:-:S06]  /*4e70*/  MOV R63, R119 ;  /* 0x00000077003f7202 */ /* 0x002fcc0000000f00 */
[----:B------:R-:W1:Y:S01]  /*4e80*/  MUFU.EX2 R49, R49 ;  /* 0x0000003100317308 */ /* 0x000e620000000800 */
[----:B---3--:R-:W-:Y:S01]  /*4e90*/  FADD.FTZ R43, R93, R40 ;  /* 0x000000285d2b7221 */ /* 0x008fe20000010000 */
[----:B--2---:R-:W-:-:S03]  /*4ea0*/  F2FP.BF16.F32.PACK_AB R195, R28, R15 ;  /* 0x0000000f1cc3723e */ /* 0x004fc600000010ff */
[C---:B------:R-:W-:Y:S01]  /*4eb0*/  FADD.FTZ R38, R188.reuse, R43 ;  /* 0x0000002bbc267221 */ /* 0x040fe20000010000 */
[----:B------:R-:W-:Y:S02]  /*4ec0*/  F2FP.BF16.F32.PACK_AB R188, R188, R93 ;  /* 0x0000005dbcbc723e */ /* 0x000fe400000010ff */
[----:B------:R2:W3:Y:S01]  /*4ed0*/  MUFU.EX2 R184, R103 ;  /* 0x0000006700b87308 */ /* 0x0004e20000000800 */
[----:B------:R-:W-:Y:S01]  /*4ee0*/  FADD.FTZ R43, R97, R38 ;  /* 0x00000026612b7221 */ /* 0x000fe20000010000 */
[----:B------:R-:W-:Y:S01]  /*4ef0*/  FADD.FTZ R38, R28, R7 ;  /* 0x000000071c267221 */ /* 0x000fe20000010000 */
[----:B------:R-:W-:Y:S02]  /*4f00*/  MOV R93, R119 ;  /* 0x00000077005d7202 */ /* 0x000fe40000000f00 */
[C---:B------:R-:W-:Y:S01]  /*4f10*/  FADD.FTZ R40, R190.reuse, R43 ;  /* 0x0000002bbe287221 */ /* 0x040fe20000010000 */
[----:B------:R-:W-:Y:S01]  /*4f20*/  F2FP.BF16.F32.PACK_AB R190, R190, R97 ;  /* 0x00000061bebe723e */ /* 0x000fe200000010ff */
[--C-:B------:R-:W-:Y:S01]  /*4f30*/  IMAD.MOV.U32 R97, RZ, RZ, R119.reuse ;  /* 0x000000ffff617224 */ /* 0x100fe200078e0077 */
[----:B------:R-:W4:Y:S01]  /*4f40*/  MUFU.EX2 R105, R105 ;  /* 0x0000006900697308 */ /* 0x000f220000000800 */
[----:B------:R-:W-:Y:S01]  /*4f50*/  FADD.FTZ R43, R101, R40 ;  /* 0x00000028652b7221 */ /* 0x000fe20000010000 */
[----:B-1----:R-:W-:Y:S01]  /*4f60*/  FADD.FTZ R7, R49, R38 ;  /* 0x0000002631077221 */ /* 0x002fe20000010000 */
[C---:B------:R-:W-:Y:S01]  /*4f70*/  F2FP.BF16.F32.PACK_AB R189, R30.reuse, R49 ;  /* 0x000000311ebd723e */ /* 0x040fe200000010ff */
[----:B------:R-:W-:Y:S01]  /*4f80*/  IMAD.MOV.U32 R49, RZ, RZ, R119 ;  /* 0x000000ffff317224 */ /* 0x000fe200078e0077 */
[----:B--2---:R-:W-:Y:S01]  /*4f90*/  MOV R103, R119 ;  /* 0x0000007700677202 */ /* 0x004fe20000000f00 */
[----:B------:R-:W-:Y:S01]  /*4fa0*/  FADD.FTZ R38, R30, R7 ;  /* 0x000000071e267221 */ /* 0x000fe20000010000 */
[----:B------:R-:W-:Y:S01]  /*4fb0*/  IMAD.MOV.U32 R30, RZ, RZ, R119 ;  /* 0x000000ffff1e7224 */ /* 0x000fe200078e0077 */
[----:B------:R-:W1:Y:S01]  /*4fc0*/  MUFU.EX2 R53, R53 ;  /* 0x0000003500357308 */ /* 0x000e620000000800 */
[C---:B---3--:R-:W-:Y:S01]  /*4fd0*/  FADD.FTZ R40, R184.reuse, R43 ;  /* 0x0000002bb8287221 */ /* 0x048fe20000010000 */
[----:B------:R-:W-:Y:S01]  /*4fe0*/  F2FP.BF16.F32.PACK_AB R184, R184, R101 ;  /* 0x00000065b8b8723e */ /* 0x000fe200000010ff */
[----:B------:R-:W-:Y:S01]  /*4ff0*/  IMAD.MOV.U32 R101, RZ, RZ, R119 ;  /* 0x000000ffff657224 */ /* 0x000fe200078e0077 */
[----:B------:R-:W-:-:S04]  /*5000*/  MOV R28, R119 ;  /* 0x00000077001c7202 */ /* 0x000fc80000000f00 */
[----:B------:R2:W3:Y:S01]  /*5010*/  MUFU.EX2 R186, R107 ;  /* 0x0000006b00ba7308 */ /* 0x0004e20000000800 */
[----:B----4-:R-:W-:-:S07]  /*5020*/  FADD.FTZ R43, R105, R40 ;  /* 0x00000028692b7221 */ /* 0x010fce0000010000 */
[----:B------:R4:W5:Y:S01]  /*5030*/  MUFU.EX2 R32, R55 ;  /* 0x0000003700207308 */ /* 0x0009620000000800 */
[----:B-1----:R-:W-:Y:S01]  /*5040*/  FADD.FTZ R7, R53, R38 ;  /* 0x0000002635077221 */ /* 0x002fe20000010000 */
[----:B--2---:R-:W-:-:S06]  /*5050*/  IMAD.MOV.U32 R107, RZ, RZ, R119 ;  /* 0x000000ffff6b7224 */ /* 0x004fcc00078e0077 */
[----:B------:R-:W1:Y:S01]  /*5060*/  MUFU.EX2 R109, R109 ;  /* 0x0000006d006d7308 */ /* 0x000e620000000800 */
[C---:B---3--:R-:W-:Y:S01]  /*5070*/  FADD.FTZ R40, R186.reuse, R43 ;  /* 0x0000002bba287221 */ /* 0x048fe20000010000 */
[----:B------:R-:W-:Y:S01]  /*5080*/  F2FP.BF16.F32.PACK_AB R186, R186, R105 ;  /* 0x00000069baba723e */ /* 0x000fe200000010ff */
[--C-:B------:R-:W-:Y:S01]  /*5090*/  IMAD.MOV.U32 R105, RZ, RZ, R119.reuse ;  /* 0x000000ffff697224 */ /* 0x100fe200078e0077 */
[----:B------:R-:W-:Y:S01]  /*50a0*/  MOV R43, R119 ;  /* 0x00000077002b7202 */ /* 0x000fe20000000f00 */
[----:B----4-:R-:W-:-:S03]  /*50b0*/  IMAD.MOV.U32 R55, RZ, RZ, R119 ;  /* 0x000000ffff377224 */ /* 0x010fc600078e0077 */
[----:B------:R-:W2:Y:S01]  /*50c0*/  MUFU.EX2 R41, R41 ;  /* 0x0000002900297308 */ /* 0x000ea20000000800 */
[C---:B-----5:R-:W-:Y:S01]  /*50d0*/  FADD.FTZ R38, R32.reuse, R7 ;  /* 0x0000000720267221 */ /* 0x060fe20000010000 */
[----:B------:R-:W-:Y:S01]  /*50e0*/  F2FP.BF16.F32.PACK_AB R191, R32, R53 ;  /* 0x0000003520bf723e */ /* 0x000fe200000010ff */
[----:B------:R-:W-:Y:S01]  /*50f0*/  IMAD.MOV.U32 R32, RZ, RZ, R119 ;  /* 0x000000ffff207224 */ /* 0x000fe200078e0077 */
[----:B------:R-:W-:-:S04]  /*5100*/  MOV R53, R119 ;  /* 0x0000007700357202 */ /* 0x000fc80000000f00 */
[----:B------:R3:W4:Y:S01]  /*5110*/  MUFU.EX2 R180, R111 ;  /* 0x0000006f00b47308 */ /* 0x0007220000000800 */
[----:B-1----:R-:W-:-:S07]  /*5120*/  FADD.FTZ R25, R109, R40 ;  /* 0x000000286d197221 */ /* 0x002fce0000010000 */
[----:B------:R-:W1:Y:S01]  /*5130*/  MUFU.EX2 R113, R113 ;  /* 0x0000007100717308 */ /* 0x000e620000000800 */
[----:B--2---:R-:W-:Y:S01]  /*5140*/  FADD.FTZ R7, R41, R38 ;  /* 0x0000002629077221 */ /* 0x004fe20000010000 */
[C---:B------:R-:W-:Y:S01]  /*5150*/  F2FP.BF16.F32.PACK_AB R185, R34.reuse, R41 ;  /* 0x0000002922b9723e */ /* 0x040fe200000010ff */
[----:B---3--:R-:W-:Y:S02]  /*5160*/  IMAD.MOV.U32 R111, RZ, RZ, R119 ;  /* 0x000000ffff6f7224 */ /* 0x008fe400078e0077 */
[----:B------:R-:W-:Y:S01]  /*5170*/  FADD.FTZ R38, R34, R7 ;  /* 0x0000000722267221 */ /* 0x000fe20000010000 */
[----:B------:R-:W-:Y:S02]  /*5180*/  IMAD.MOV.U32 R41, RZ, RZ, R119 ;  /* 0x000000ffff297224 */ /* 0x000fe400078e0077 */
[----:B------:R-:W2:Y:S01]  /*5190*/  MUFU.EX2 R21, R21 ;  /* 0x0000001500157308 */ /* 0x000ea20000000800 */
[C---:B----4-:R-:W-:Y:S01]  /*51a0*/  FADD.FTZ R40, R180.reuse, R25 ;  /* 0x00000019b4287221 */ /* 0x050fe20000010000 */
[----:B------:R-:W-:Y:S01]  /*51b0*/  F2FP.BF16.F32.PACK_AB R180, R180, R109 ;  /* 0x0000006db4b4723e */ /* 0x000fe200000010ff */
[----:B------:R-:W-:-:S02]  /*51c0*/  IMAD.MOV.U32 R109, RZ, RZ, R119 ;  /* 0x000000ffff6d7224 */ /* 0x000fc400078e0077 */
[----:B------:R-:W-:-:S03]  /*51d0*/  IMAD.MOV.U32 R34, RZ, RZ, R119 ;  /* 0x000000ffff227224 */ /* 0x000fc600078e0077 */
[----:B------:R3:W4:Y:S01]  /*51e0*/  MUFU.EX2 R182, R115 ;  /* 0x0000007300b67308 */ /* 0x0007220000000800 */
[----:B-1----:R-:W-:-:S07]  /*51f0*/  FADD.FTZ R25, R113, R40 ;  /* 0x0000002871197221 */ /* 0x002fce0000010000 */
[----:B------:R1:W5:Y:S01]  /*5200*/  MUFU.EX2 R36, R47 ;  /* 0x0000002f00247308 */ /* 0x0003620000000800 */
[----:B--2---:R-:W-:Y:S01]  /*5210*/  FADD.FTZ R7, R21, R38 ;  /* 0x0000002615077221 */ /* 0x004fe20000010000 */
[----:B---3--:R-:W-:-:S06]  /*5220*/  IMAD.MOV.U32 R115, RZ, RZ, R119 ;  /* 0x000000ffff737224 */ /* 0x008fcc00078e0077 */
[----:B------:R-:W2:Y:S01]  /*5230*/  MUFU.EX2 R117, R117 ;  /* 0x0000007500757308 */ /* 0x000ea20000000800 */
[C---:B----4-:R-:W-:Y:S01]  /*5240*/  FADD.FTZ R42, R182.reuse, R25 ;  /* 0x00000019b62a7221 */ /* 0x050fe20000010000 */
[----:B------:R-:W-:Y:S01]  /*5250*/  F2FP.BF16.F32.PACK_AB R182, R182, R113 ;  /* 0x00000071b6b6723e */ /* 0x000fe200000010ff */
[----:B-1----:R-:W-:Y:S01]  /*5260*/  IMAD.MOV.U32 R47, RZ, RZ, R119 ;  /* 0x000000ffff2f7224 */ /* 0x002fe200078e0077 */
[----:B------:R-:W-:-:S04]  /*5270*/  MOV R113, R119 ;  /* 0x0000007700717202 */ /* 0x000fc80000000f00 */
[----:B------:R-:W1:Y:S01]  /*5280*/  MUFU.EX2 R45, R45 ;  /* 0x0000002d002d7308 */ /* 0x000e620000000800 */
[C---:B-----5:R-:W-:Y:S01]  /*5290*/  FADD.FTZ R40, R36.reuse, R7 ;  /* 0x0000000724287221 */ /* 0x060fe20000010000 */
[----:B------:R-:W-:Y:S01]  /*52a0*/  F2FP.BF16.F32.PACK_AB R187, R36, R21 ;  /* 0x0000001524bb723e */ /* 0x000fe200000010ff */
[----:B------:R-:W-:-:S05]  /*52b0*/  IMAD.MOV.U32 R36, RZ, RZ, R119 ;  /* 0x000000ffff247224 */ /* 0x000fca00078e0077 */
[----:B------:R-:W3:Y:S01]  /*52c0*/  MUFU.EX2 R176, R121 ;  /* 0x0000007900b07308 */ /* 0x000ee20000000800 */
[----:B--2---:R-:W-:-:S07]  /*52d0*/  FADD.FTZ R25, R117, R42 ;  /* 0x0000002a75197221 */ /* 0x004fce0000010000 */
[----:B------:R2:W4:Y:S01]  /*52e0*/  MUFU.EX2 R2, R35 ;  /* 0x0000002300027308 */ /* 0x0005220000000800 */
[----:B-1----:R-:W-:-:S07]  /*52f0*/  FADD.FTZ R7, R45, R40 ;  /* 0x000000282d077221 */ /* 0x002fce0000010000 */
[----:B------:R-:W1:Y:S01]  /*5300*/  MUFU.EX2 R123, R123 ;  /* 0x0000007b007b7308 */ /* 0x000e620000000800 */
[C---:B---3--:R-:W-:Y:S01]  /*5310*/  FADD.FTZ R42, R176.reuse, R25 ;  /* 0x00000019b02a7221 */ /* 0x048fe20000010000 */
[----:B------:R-:W-:Y:S01]  /*5320*/  F2FP.BF16.F32.PACK_AB R176, R176, R117 ;  /* 0x00000075b0b0723e */ /* 0x000fe200000010ff */
[--C-:B------:R-:W-:Y:S02]  /*5330*/  IMAD.MOV.U32 R117, RZ, RZ, R119.reuse ;  /* 0x000000ffff757224 */ /* 0x100fe400078e0077 */
[----:B--2---:R-:W-:-:S03]  /*5340*/  IMAD.MOV.U32 R35, RZ, RZ, R119 ;  /* 0x000000ffff237224 */ /* 0x004fc600078e0077 */
[----:B------:R-:W2:Y:S01]  /*5350*/  MUFU.EX2 R29, R29 ;  /* 0x0000001d001d7308 */ /* 0x000ea20000000800 */
[C---:B----4-:R-:W-:Y:S01]  /*5360*/  FADD.FTZ R40, R2.reuse, R7 ;  /* 0x0000000702287221 */ /* 0x050fe20000010000 */
[----:B------:R-:W-:Y:S01]  /*5370*/  F2FP.BF16.F32.PACK_AB R181, R2, R45 ;  /* 0x0000002d02b5723e */ /* 0x000fe200000010ff */
[----:B------:R-:W-:Y:S02]  /*5380*/  IMAD.MOV.U32 R2, RZ, RZ, 0x3f800000 ;  /* 0x3f800000ff027424 */ /* 0x000fe400078e00ff */
[----:B------:R-:W-:-:S03]  /*5390*/  IMAD.MOV.U32 R45, RZ, RZ, R119 ;  /* 0x000000ffff2d7224 */ /* 0x000fc600078e0077 */
[----:B------:R-:W3:Y:S01]  /*53a0*/  MUFU.EX2 R12, R12 ;  /* 0x0000000c000c7308 */ /* 0x000ee20000000800 */
[----:B-1----:R-:W-:Y:S01]  /*53b0*/  FADD.FTZ R7, R123, R42 ;  /* 0x0000002a7b077221 */ /* 0x002fe20000010000 */
[----:B------:R-:W-:-:S06]  /*53c0*/  IMAD.MOV.U32 R42, RZ, RZ, R119 ;  /* 0x000000ffff2a7224 */ /* 0x000fcc00078e0077 */
[----:B------:R1:W4:Y:S01]  /*53d0*/  MUFU.EX2 R6, R39 ;  /* 0x0000002700067308 */ /* 0x0003220000000800 */
[----:B--2---:R-:W-:Y:S01]  /*53e0*/  FADD.FTZ R25, R29, R40 ;  /* 0x000000281d197221 */ /* 0x004fe20000010000 */
[----:B------:R-:W-:-:S06]  /*53f0*/  IMAD.MOV.U32 R40, RZ, RZ, R119 ;  /* 0x000000ffff287224 */ /* 0x000fcc00078e0077 */
[----:B------:R-:W2:Y:S01]  /*5400*/  MUFU.EX2 R57, R57 ;  /* 0x0000003900397308 */ /* 0x000ea20000000800 */
[C---:B---3--:R-:W-:Y:S01]  /*5410*/  FADD.FTZ R7, R12.reuse, R7 ;  /* 0x000000070c077221 */ /* 0x048fe20000010000 */
[----:B------:R-:W-:Y:S01]  /*5420*/  F2FP.BF16.F32.PACK_AB R178, R12, R123 ;  /* 0x0000007b0cb2723e */ /* 0x000fe200000010ff */
[----:B-1----:R-:W-:-:S05]  /*5430*/  IMAD.MOV.U32 R39, RZ, RZ, R119 ;  /* 0x000000ffff277224 */ /* 0x002fca00078e0077 */
[----:B------:R1:W3:Y:S01]  /*5440*/  MUFU.EX2 R38, R27 ;  /* 0x0000001b00267308 */ /* 0x0002e20000000800 */
[C---:B----4-:R-:W-:Y:S01]  /*5450*/  FADD.FTZ R12, R6.reuse, R25 ;  /* 0x00000019060c7221 */ /* 0x050fe20000010000 */
[----:B------:R-:W-:Y:S01]  /*5460*/  F2FP.BF16.F32.PACK_AB R183, R6, R29 ;  /* 0x0000001d06b7723e */ /* 0x000fe200000010ff */
[----:B------:R-:W-:Y:S02]  /*5470*/  IMAD.MOV.U32 R6, RZ, RZ, 0x3f800000 ;  /* 0x3f800000ff067424 */ /* 0x000fe400078e00ff */
[--C-:B------:R-:W-:Y:S02]  /*5480*/  IMAD.MOV.U32 R29, RZ, RZ, R119.reuse ;  /* 0x000000ffff1d7224 */ /* 0x100fe400078e0077 */
[--C-:B------:R-:W-:Y:S01]  /*5490*/  IMAD.MOV.U32 R25, RZ, RZ, R119.reuse ;  /* 0x000000ffff197224 */ /* 0x100fe200078e0077 */
[----:B------:R-:W4:Y:S01]  /*54a0*/  MUFU.EX2 R61, R61 ;  /* 0x0000003d003d7308 */ /* 0x000f220000000800 */
[----:B--2---:R-:W-:Y:S01]  /*54b0*/  FADD.FTZ R5, R57, R12 ;  /* 0x0000000c39057221 */ /* 0x004fe20000010000 */
[----:B-1----:R-:W-:-:S06]  /*54c0*/  IMAD.MOV.U32 R27, RZ, RZ, R119 ;  /* 0x000000ffff1b7224 */ /* 0x002fcc00078e0077 */
[----:B------:R1:W2:Y:S01]  /*54d0*/  MUFU.EX2 R10, R31 ;  /* 0x0000001f000a7308 */ /* 0x0002a20000000800 */
[C---:B---3--:R-:W-:Y:S01]  /*54e0*/  FADD.FTZ R12, R38.reuse, R5 ;  /* 0x00000005260c7221 */ /* 0x048fe20000010000 */
[----:B------:R-:W-:Y:S01]  /*54f0*/  F2FP.BF16.F32.PACK_AB R177, R38, R57 ;  /* 0x0000003926b1723e */ /* 0x000fe200000010ff */
[--C-:B------:R-:W-:Y:S01]  /*5500*/  IMAD.MOV.U32 R57, RZ, RZ, R119.reuse ;  /* 0x000000ffff397224 */ /* 0x100fe200078e0077 */
[----:B------:R-:W-:Y:S01]  /*5510*/  MOV R38, R119 ;  /* 0x0000007700267202 */ /* 0x000fe20000000f00 */
[----:B----4-:R-:W-:Y:S01]  /*5520*/  FADD.FTZ R5, R61, R12 ;  /* 0x0000000c3d057221 */ /* 0x010fe20000010000 */
[----:B-1----:R-:W-:Y:S01]  /*5530*/  IMAD.MOV.U32 R31, RZ, RZ, R119 ;  /* 0x000000ffff1f7224 */ /* 0x002fe200078e0077 */
[C---:B--2---:R-:W-:Y:S02]  /*5540*/  F2FP.BF16.F32.PACK_AB R179, R10.reuse, R61 ;  /* 0x0000003d0ab3723e */ /* 0x044fe400000010ff */
[----:B------:R-:W-:Y:S01]  /*5550*/  FADD.FTZ R5, R10, R5 ;  /* 0x000000050a057221 */ /* 0x000fe20000010000 */
[----:B------:R-:W-:Y:S01]  /*5560*/  IMAD.MOV.U32 R61, RZ, RZ, R119 ;  /* 0x000000ffff3d7224 */ /* 0x000fe200078e0077 */
[----:B------:R-:W-:Y:S06]  /*5570*/  @!P2 BRA `(.L_x_15) ;  /* 0x0000003c00b4a947 */ /* 0x000fec0003800000 */
[----:B------:R-:W-:Y:S01]  /*5580*/  R2UR UR60, R17 ;  /* 0x00000000113c72ca */ /* 0x000fe200000e0000 */
[----:B------:R-:W-:Y:S01]  /*5590*/  IMAD.MOV.U32 R9, RZ, RZ, R4 ;  /* 0x000000ffff097224 */ /* 0x000fe200078e0004 */
[----:B------:R-:W-:Y:S01]  /*55a0*/  MOV R10, R3 ;  /* 0x00000003000a7202 */ /* 0x000fe20000000f00 */
[----:B------:R-:W-:Y:S01]  /*55b0*/  IMAD.MOV.U32 R2, RZ, RZ, 0x3f800000 ;  /* 0x3f800000ff027424 */ /* 0x000fe200078e00ff */
[----:B------:R-:W-:Y:S02]  /*55c0*/  CS2R R118, SRZ ;  /* 0x0000000000767805 */ /* 0x000fe4000001ff00 */
[----:B------:R-:W-:Y:S02]  /*55d0*/  CS2R R114, SRZ ;  /* 0x0000000000727805 */ /* 0x000fe4000001ff00 */
[----:B------:R-:W-:Y:S02]  /*55e0*/  CS2R R110, SRZ ;  /* 0x00000000006e7805 */ /* 0x000fe4000001ff00 */
[----:B------:R-:W-:-:S02]  /*55f0*/  CS2R R106, SRZ ;  /* 0x00000000006a7805 */ /* 0x000fc4000001ff00 */
[----:B------:R-:W-:Y:S02]  /*5600*/  CS2R R102, SRZ ;  /* 0x0000000000667805 */ /* 0x000fe4000001ff00 */
[----:B------:R-:W-:Y:S02]  /*5610*/  CS2R R98, SRZ ;  /* 0x0000000000627805 */ /* 0x000fe4000001ff00 */
        /* <DEDUP_REMOVED lines=41> */
[----:B------:R-:W-:Y:S01]  /*58b0*/  CS2R R24, SRZ ;  /* 0x0000000000187805 */ /* 0x000fe2000001ff00 */
[----:B------:R-:W-:Y:S01]  /*58c0*/  UIADD3 UR61, UR61, -0x2, URZ ;  /* 0xfffffffe3d3d7890 */ /* 0x000fe2000fffe03f */
[----:B------:R-:W-:-:S11]  /*58d0*/  UMOV UR37, UR38 ;  /* 0x0000002600257c82 */ /* 0x000fd60008000000 */
.L_x_24:
[----:B------:R-:W-:-:S04]  /*58e0*/  UIADD3 UR4, UR37, 0x1, URZ ;  /* 0x0000000125047890 */ /* 0x000fc8000fffe03f */
[----:B------:R-:W-:-:S04]  /*58f0*/  UISETP.NE.AND UP0, UPT, UR4, 0x2, UPT ;  /* 0x000000020400788c */ /* 0x000fc8000bf05270 */
[----:B------:R-:W-:Y:S02]  /*5900*/  USEL UR5, URZ, 0x1, UP0 ;  /* 0x000000013f057887 */ /* 0x000fe40008000000 */
[----:B------:R-:W-:Y:S02]  /*5910*/  USEL UR38, UR4, URZ, UP0 ;  /* 0x0000003f04267287 */ /* 0x000fe40008000000 */
[----:B------:R-:W-:-:S06]  /*5920*/  ULOP3.LUT UR4, UR60, UR5, URZ, 0x3c, !UPT ;  /* 0x000000053c047292 */ /* 0x000fcc000f8e3c3f */
[----:B------:R-:W-:Y:S01]  /*5930*/  IMAD.U32 R17, RZ, RZ, UR4 ;  /* 0x00000004ff117e24 */ /* 0x000fe2000f8e00ff */
[----:B------:R-:W-:Y:S06]  /*5940*/  @!P0 BRA `(.L_x_16) ;  /* 0x0000000000048947 */ /* 0x000fec0003800000 */
[----:B------:R-:W-:Y:S01]  /*5950*/  BPT.TRAP 0x1 ;  /* 0x000000040000795c */ /* 0x000fe20000300000 */
.L_x_16:
[----:B------:R-:W-:Y:S02]  /*5960*/  R2UR UR5, R16 ;  /* 0x00000000100572ca */ /* 0x000fe400000e0000 */
[----:B------:R-:W-:-:S11]  /*5970*/  R2UR UR4, R17 ;  /* 0x00000000110472ca */ /* 0x000fd600000e0000 */
[----:B------:R-:W-:Y:S02]  /*5980*/  ULEA UR39, UR38, UR5, 0x3 ;  /* 0x0000000526277291 */ /* 0x000fe4000f8e183f */
[----:B------:R-:W-:-:S05]  /*5990*/  IMAD.U32 R0, RZ, RZ, UR4 ;  /* 0x00000004ff007e24 */ /* 0x000fca000f8e00ff */
[----:B------:R-:W-:-:S04]  /*59a0*/  SHF.L.U32 R0, R0, 0x1f, RZ ;  /* 0x0000001f00007819 */ /* 0x000fc800000006ff */
[----:B------:R1:W2:Y:S01]  /*59b0*/  SYNCS.PHASECHK.TRANS64.TRYWAIT P2, [UR39+0x36830], R0 ;  /* 0x03683000ff0075a7 */ /* 0x0002a20008040167 */
[----:B------:R-:W-:Y:S05]  /*59c0*/  @!P0 BRA `(.L_x_17) ;  /* 0x0000000000048947 */ /* 0x000fea0003800000 */
[----:B------:R-:W-:Y:S01]  /*59d0*/  BPT.TRAP 0x1 ;  /* 0x000000040000795c */ /* 0x000fe20000300000 */
.L_x_17:
[----:B--2---:R-:W-:Y:S05]  /*59e0*/  @P2 BRA `(.L_x_18) ;  /* 0x0000000000082947 */ /* 0x004fea0003800000 */
[----:B------:R-:W2:Y:S02]  /*59f0*/  SYNCS.PHASECHK.TRANS64.TRYWAIT P2, [UR39+0x36830], R0 ;  /* 0x03683000ff0075a7 */ /* 0x000ea40008040167 */
[----:B--2---:R-:W-:Y:S05]  /*5a00*/  @!P2 BRA `(.L_x_19) ;  /* 0x0000008c0074a947 */ /* 0x004fea0003800000 */
.L_x_18:
[----:B------:R-:W-:Y:S01]  /*5a10*/  R2UR UR4, R8 ;  /* 0x00000000080472ca */ /* 0x000fe200000e0000 */
[----:B------:R-:W-:Y:S01]  /*5a20*/  WARPGROUP.ARRIVE ;  /* 0x00000000000079c5 */ /* 0x000fe20000000000 */
[----:B------:R-:W-:Y:S01]  /*5a30*/  UMOV UR59, 0x40000040 ;  /* 0x40000040003b7882 */ /* 0x000fe20000000000 */
        /* <DEDUP_REMOVED lines=10> */
[----:B------:R-:W-:Y:S01]  /*5ae0*/  UIMAD UR4, UR38, 0xa80, UR4 ;  /* 0x00000a80260478a4 */ /* 0x000fe2000f8e0204 */
[-C--:B------:R-:W-:Y:S01]  /*5af0*/  FMUL.FTZ R24, R24, R6.reuse ;  /* 0x0000000618187220 */ /* 0x080fe20000410000 */
[----:B------:R-:W-:Y:S01]  /*5b00*/  UMOV UR55, 0x40000040 ;  /* 0x4000004000377882 */ /* 0x000fe20000000000 */
[----:B------:R-:W-:Y:S01]  /*5b10*/  UMOV UR7, 0x40000040 ;  /* 0x4000004000077882 */ /* 0x000fe20000000000 */
[----:B------:R-:W-:Y:S01]  /*5b20*/  UIADD3 UR5, UR4, 0x80, URZ ;  /* 0x0000008004057890 */ /* 0x000fe2000fffe03f */
[-C--:B------:R-:W-:Y:S01]  /*5b30*/  FMUL.FTZ R25, R25, R6.reuse ;  /* 0x0000000619197220 */ /* 0x080fe20000410000 */
[----:B------:R-:W-:Y:S01]  /*5b40*/  UIADD3 UR6, UR4, 0x100, URZ ;  /* 0x0000010004067890 */ /* 0x000fe2000fffe03f */
[-C--:B------:R-:W-:Y:S01]  /*5b50*/  FMUL.FTZ R28, R28, R6.reuse ;  /* 0x000000061c1c7220 */ /* 0x080fe20000410000 */
[----:B------:R-:W-:Y:S01]  /*5b60*/  UMOV UR58, UR4 ;  /* 0x00000004003a7c82 */ /* 0x000fe20008000000 */
[----:B------:R-:W-:Y:S01]  /*5b70*/  UIADD3 UR10, UR4, 0x2, URZ ;  /* 0x00000002040a7890 */ /* 0x000fe2000fffe03f */
[----:B------:R-:W-:Y:S01]  /*5b80*/  HGMMA.64x16x16.F32.BF16 R168, gdesc[UR56], RZ, !UPT, gsb0 ;  /* 0x0020000038a879f0 */ /* 0x000fe2000c0018ff */
[----:B------:R-:W-:Y:S01]  /*5b90*/  UMOV UR58, UR5 ;  /* 0x00000005003a7c82 */ /* 0x000fe20008000000 */
[----:B------:R-:W-:Y:S01]  /*5ba0*/  UMOV UR59, 0x40000040 ;  /* 0x40000040003b7882 */ /* 0x000fe20000000000 */
[----:B------:R-:W-:Y:S01]  /*5bb0*/  UIADD3 UR5, UR4, 0x180, URZ ;  /* 0x0000018004057890 */ /* 0x000fe2000fffe03f */
[-C--:B------:R-:W-:Y:S01]  /*5bc0*/  FMUL.FTZ R29, R29, R6.reuse ;  /* 0x000000061d1d7220 */ /* 0x080fe20000410000 */
        /* <DEDUP_REMOVED lines=46> */
[----:B------:R-:W-:Y:S01]  /*5eb0*/  FMUL.FTZ R104, R104, R6 ;  /* 0x0000000668687220 */ /* 0x000fe20000410000 */
[----:B------:R-:W-:-:S02]  /*5ec0*/  WARPGROUP.DEPBAR.LE gsb0, 0x0 ;  /* 0x00008000000079c5 */ /* 0x000fc40000010000 */
[----:B------:R-:W-:Y:S01]  /*5ed0*/  WARPGROUP.ARRIVE ;  /* 0x00000000000079c5 */ /* 0x000fe20000000000 */
[-C--:B------:R-:W-:Y:S01]  /*5ee0*/  FMUL.FTZ R105, R105, R6.reuse ;  /* 0x0000000669697220 */ /* 0x080fe20000410000 */
[-C--:B------:R-:W-:Y:S01]  /*5ef0*/  FMUL.FTZ R108, R108, R6.reuse ;  /* 0x000000066c6c7220 */ /* 0x080fe20000410000 */
[-C--:B------:R-:W-:Y:S01]  /*5f00*/  FMUL.FTZ R109, R109, R6.reuse ;  /* 0x000000066d6d7220 */ /* 0x080fe20000410000 */
[-C--:B------:R-:W-:Y:S01]  /*5f10*/  FMUL.FTZ R112, R112, R6.reuse ;  /* 0x0000000670707220 */ /* 0x080fe20000410000 */
[-C--:B------:R-:W-:Y:S01]  /*5f20*/  FMUL.FTZ R113, R113, R6.reuse ;  /* 0x0000000671717220 */ /* 0x080fe20000410000 */
[----:B------:R-:W-:Y:S01]  /*5f30*/  HGMMA.64x16x16.F32.BF16 R160, gdesc[UR56], RZ, !UPT, gsb0 ;  /* 0x0020000038a079f0 */ /* 0x000fe2000c0018ff */
[----:B------:R-:W-:Y:S01]  /*5f40*/  UMOV UR58, UR6 ;  /* 0x00000006003a7c82 */ /* 0x000fe20008000000 */
[----:B------:R-:W-:Y:S01]  /*5f50*/  UMOV UR59, 0x40000040 ;  /* 0x40000040003b7882 */ /* 0x000fe20000000000 */
[----:B------:R-:W-:Y:S01]  /*5f60*/  UIADD3 UR6, UR4, 0x200, URZ ;  /* 0x0000020004067890 */ /* 0x000fe2000fffe03f */
[-C--:B------:R-:W-:Y:S01]  /*5f70*/  FMUL.FTZ R116, R116, R6.reuse ;  /* 0x0000000674747220 */ /* 0x080fe20000410000 */
[----:B------:R-:W-:Y:S01]  /*5f80*/  FMUL.FTZ R117, R117, R6 ;  /* 0x0000000675757220 */ /* 0x000fe20000410000 */
        /* <DEDUP_REMOVED lines=49> */
[----:B------:R-:W-:-:S04]  /*62a0*/  FMUL.FTZ R119, R119, R2 ;  /* 0x0000000277777220 */ /* 0x000fc80000410000 */
[----:B------:R-:W-:Y:S01]  /*62b0*/  HGMMA.64x16x16.F32.BF16 R152, gdesc[UR56], RZ, !UPT, gsb0 ;  /* 0x00200000389879f0 */ /* 0x000fe2000c0018ff */
[----:B------:R-:W-:Y:S01]  /*62c0*/  UMOV UR58, UR5 ;  /* 0x00000005003a7c82 */ /* 0x000fe20008000000 */
[----:B------:R-:W-:Y:S01]  /*62d0*/  UMOV UR59, 0x40000040 ;  /* 0x40000040003b7882 */ /* 0x000fe20000000000 */
[----:B------:R-:W-:Y:S01]  /*62e0*/  UIADD3 UR5, UR4, 0x280, URZ ;  /* 0x0000028004057890 */ /* 0x000fe2000fffe03f */
[----:B------:R-:W-:Y:S02]  /*62f0*/  WARPGROUP.DEPBAR.LE gsb0, 0x0 ;  /* 0x00008000000079c5 */ /* 0x000fe40000010000 */
[----:B------:R-:W-:-:S06]  /*6300*/  WARPGROUP.ARRIVE ;  /* 0x00000000000079c5 */ /* 0x000fcc0000000000 */
        /* <DEDUP_REMOVED lines=18> */
[----:B------:R-:W-:Y:S03]  /*6430*/  HGMMA.64x16x16.F32.BF16 R120, gdesc[UR56], RZ, !UPT, gsb0 ;  /* 0x00200000387879f0 */ /* 0x000fe6000c0018ff */
[----:B------:R-:W-:Y:S02]  /*6440*/  WARPGROUP.DEPBAR.LE gsb0, 0x0 ;  /* 0x00008000000079c5 */ /* 0x000fe40000010000 */
[----:B------:R-:W-:-:S06]  /*6450*/  WARPGROUP.ARRIVE ;  /* 0x00000000000079c5 */ /* 0x000fcc0000000000 */
[----:B------:R-:W-:Y:S01]  /*6460*/  HGMMA.64x16x16.F32.BF16 R168, gdesc[UR8], R168, gsb0 ;  /* 0x0020000008a879f0 */ /* 0x000fe200080018a8 */
[----:B------:R-:W-:Y:S01]  /*6470*/  UMOV UR10, UR5 ;  /* 0x00000005000a7c82 */ /* 0x000fe20008000000 */
[----:B------:R-:W-:Y:S01]  /*6480*/  UMOV UR11, 0x40000040 ;  /* 0x40000040000b7882 */ /* 0x000fe20000000000 */
[----:B------:R-:W-:Y:S01]  /*6490*/  UIADD3 UR5, UR4, 0x182, URZ ;  /* 0x0000018204057890 */ /* 0x000fe2000fffe03f */
        /* <DEDUP_REMOVED lines=397> */
[----:B------:R-:W-:-:S03]  /*7d70*/  UIADD3 UR6, UR4, 0x906, URZ ;  /* 0x0000090604067890 */ /* 0x000fc6000fffe03f */
[----:B------:R-:W-:Y:S01]  /*7d80*/  UMOV UR4, UR52 ;  /* 0x0000003400047c82 */ /* 0x000fe20008000000 */
[----:B------:R-:W-:Y:S02]  /*7d90*/  WARPGROUP.DEPBAR.LE gsb0, 0x0 ;  /* 0x00008000000079c5 */ /* 0x000fe40000010000 */
[----:B------:R-:W-:-:S06]  /*7da0*/  WARPGROUP.ARRIVE ;  /* 0x00000000000079c5 */ /* 0x000fcc0000000000 */
[----:B------:R-:W-:Y:S01]  /*7db0*/  HGMMA.64x16x16.F32.BF16 R152, gdesc[UR52], R152, gsb0 ;  /* 0x00200000349879f0 */ /* 0x000fe20008001898 */
[----:B------:R-:W-:Y:S01]  /*7dc0*/  UMOV UR54, UR5 ;  /* 0x0000000500367c82 */ /* 0x000fe20008000000 */
[----:B------:R-:W-:Y:S01]  /*7dd0*/  UMOV UR55, 0x40000040 ;  /* 0x4000004000377882 */ /* 0x000fe20000000000 */
        /* <DEDUP_REMOVED lines=19> */
[----:B------:R-:W-:Y:S03]  /*7f10*/  HGMMA.64x16x16.F32.BF16 R120, gdesc[UR4], R120, gsb0 ;  /* 0x00200000047879f0 */ /* 0x000fe60008001878 */
[----:B------:R-:W-:Y:S02]  /*7f20*/  WARPGROUP.DEPBAR.LE gsb0, 0x0 ;  /* 0x00008000000079c5 */ /* 0x000fe40000010000 */
[----:B------:R-:W-:Y:S05]  /*7f30*/  @!P0 BRA `(.L_x_20) ;  /* 0x0000000000048947 */ /* 0x000fea0003800000 */
[----:B------:R-:W-:Y:S01]  /*7f40*/  BPT.TRAP 0x1 ;  /* 0x000000040000795c */ /* 0x000fe20000300000 */
.L_x_20:
[----:B------:R-:W-:Y:S02]  /*7f50*/  R2UR UR4, R16 ;  /* 0x00000000100472ca */ /* 0x000fe400000e0000 */
[----:B-12---:R-:W-:-:S04]  /*7f60*/  MOV R0, UR60 ;  /* 0x0000003c00007c02 */ /* 0x006fc80008000f00 */
[----:B------:R-:W-:-:S07]  /*7f70*/  SHF.L.U32 R0, R0, 0x1f, RZ ;  /* 0x0000001f00007819 */ /* 0x000fce00000006ff */
[----:B------:R-:W-:-:S09]  /*7f80*/  ULEA UR4, UR37, UR4, 0x3 ;  /* 0x0000000425047291 */ /* 0x000fd2000f8e183f */
[----:B------:R1:W2:Y:S01]  /*7f90*/  SYNCS.PHASECHK.TRANS64.TRYWAIT P2, [UR4+0x36850], R0 ;  /* 0x03685000ff0075a7 */ /* 0x0002a20008040144 */
[----:B------:R-:W-:Y:S05]  /*7fa0*/  @!P0 BRA `(.L_x_21) ;  /* 0x0000000000048947 */ /* 0x000fea0003800000 */
[----:B------:R-:W-:Y:S01]  /*7fb0*/  BPT.TRAP 0x1 ;  /* 0x000000040000795c */ /* 0x000fe20000300000 */
.L_x_21:
[----:B--2---:R-:W-:Y:S05]  /*7fc0*/  @P2 BRA `(.L_x_22) ;  /* 0x0000000000082947 */ /* 0x004fea0003800000 */
[----:B------:R-:W2:Y:S02]  /*7fd0*/  SYNCS.PHASECHK.TRANS64.TRYWAIT P2, [UR4+0x36850], R0 ;  /* 0x03685000ff0075a7 */ /* 0x000ea40008040144 */
[----:B--2---:R-:W-:Y:S05]  /*7fe0*/  @!P2 BRA `(.L_x_23) ;  /* 0x000000680014a947 */ /* 0x004fea0003800000 */
.L_x_22:
[----:B------:R-:W-:Y:S01]  /*7ff0*/  R2UR UR5, R16 ;  /* 0x00000000100572ca */ /* 0x000fe200000e0000 */
[----:B------:R-:W-:Y:S01]  /*8000*/  WARPGROUP.ARRIVE ;  /* 0x00000000000079c5 */ /* 0x000fe20000000000 */
[----:B------:R-:W-:Y:S01]  /*8010*/  UMOV UR7, 0x40000040 ;  /* 0x4000004000077882 */ /* 0x000fe20000000000 */
[----:B-12---:R-:W-:Y:S02]  /*8020*/  FMNMX.FTZ R0, R168, R9, !PT ;  /* 0x00000009a8007209 */ /* 0x006fe40007810000 */
[----:B------:R-:W-:Y:S02]  /*8030*/  ISETP.LT.AND P2, PT, RZ, UR61, PT ;  /* 0x0000003dff007c0c */ /* 0x000fe4000bf41270 */
[----:B------:R-:W-:Y:S02]  /*8040*/  FMNMX.FTZ R3, R169, R0, !PT ;  /* 0x00000000a9037209 */ /* 0x000fe40007810000 */
[----:B------:R-:W-:Y:S02]  /*8050*/  R2UR UR60, R17 ;  /* 0x00000000113c72ca */ /* 0x000fe400000e0000 */
[----:B------:R-:W-:-:S02]  /*8060*/  FMNMX.FTZ R0, R172, R3, !PT ;  /* 0x00000003ac007209 */ /* 0x000fc40007810000 */
[----:B------:R-:W-:Y:S02]  /*8070*/  UIADD3 UR5, UR5, 0x400, URZ ;  /* 0x0000040005057890 */ /* 0x000fe4000fffe03f */
[----:B------:R-:W-:Y:S02]  /*8080*/  FMNMX.FTZ R3, R173, R0, !PT ;  /* 0x00000000ad037209 */ /* 0x000fe40007810000 */
[----:B------:R-:W-:Y:S02]  /*8090*/  USHF.R.U32.HI UR5, URZ, 0x4, UR5 ;  /* 0x000000043f057899 */ /* 0x000fe40008011605 */
[----:B------:R-:W-:Y:S02]  /*80a0*/  FMNMX.FTZ R0, R160, R3, !PT ;  /* 0x00000003a0007209 */ /* 0x000fe40007810000 */
[----:B------:R-:W-:Y:S02]  /*80b0*/  ULOP3.LUT UR5, UR5, 0x3fff, URZ, 0xc0, !UPT ;  /* 0x00003fff05057892 */ /* 0x000fe4000f8ec03f */
[----:B------:R-:W-:-:S02]  /*80c0*/  FMNMX.FTZ R3, R161, R0, !PT ;  /* 0x00000000a1037209 */ /* 0x000fc40007810000 */
[----:B------:R-:W-:Y:S02]  /*80d0*/  ULOP3.LUT UR5, UR5, 0x3800000, URZ, 0xfc, !UPT ;  /* 0x0380000005057892 */ /* 0x000fe4000f8efc3f */
[----:B------:R-:W-:Y:S02]  /*80e0*/  FMNMX.FTZ R0, R164, R3, !PT ;  /* 0x00000003a4007209 */ /* 0x000fe40007810000 */
[----:B------:R-:W-:Y:S02]  /*80f0*/  UIMAD UR5, UR37, 0xa80, UR5 ;  /* 0x00000a80250578a4 */ /* 0x000fe4000f8e0205 */
[----:B------:R-:W-:Y:S01]  /*8100*/  FMNMX.FTZ R3, R165, R0, !PT ;  /* 0x00000000a5037209 */ /* 0x000fe20007810000 */
[----:B------:R-:W-:-:S03]  /*8110*/  UMOV UR37, UR38 ;  /* 0x0000002600257c82 */ /* 0x000fc60008000000 */
[----:B------:R-:W-:Y:S01]  /*8120*/  FMNMX.FTZ R0, R152, R3, !PT ;  /* 0x0000000398007209 */ /* 0x000fe20007810000 */
[----:B------:R-:W-:Y:S02]  /*8130*/  UMOV UR6, UR5 ;  /* 0x0000000500067c82 */ /* 0x000fe40008000000 */
[----:B------:R-:W-:Y:S01]  /*8140*/  HGMMA.64x192x16.F32.BF16 R24, R200, gdesc[UR4].tnspB, R24, gsb0 ;  /* 0x42e00004c8187df0 */ /* 0x000fe20008001818 */
[----:B------:R-:W-:Y:S01]  /*8150*/  UIADD3 UR6, UR5, 0x80, URZ ;  /* 0x0000008005067890 */ /* 0x000fe2000fffe03f */
[----:B------:R-:W-:Y:S01]  /*8160*/  FMNMX.FTZ R3, R153, R0, !PT ;  /* 0x0000000099037209 */ /* 0x000fe20007810000 */
[----:B------:R-:W-:-:S03]  /*8170*/  UMOV UR7, 0x40000040 ;  /* 0x4000004000077882 */ /* 0x000fc60000000000 */
[----:B------:R-:W-:-:S04]  /*8180*/  FMNMX.FTZ R0, R156, R3, !PT ;  /* 0x000000039c007209 */ /* 0x000fc80007810000 */
        /* <DEDUP_REMOVED lines=16> */
[----:B------:R-:W-:Y:S02]  /*8290*/  FMNMX.FTZ R2, R125, R0, !PT ;  /* 0x000000007d027209 */ /* 0x000fe40007810000 */
[----:B------:R-:W1:Y:S03]  /*82a0*/  LDC R0, c[0x0][0x988] ;  /* 0x00026200ff007b82 */ /* 0x000e660000000800 */
[----:B------:R-:W2:Y:S02]  /*82b0*/  SHFL.BFLY PT, R3, R2, 0x2, 0x1f ;  /* 0x0c401f0002037f89 */ /* 0x000ea400000e0000 */
[----:B--2---:R-:W-:Y:S02]  /*82c0*/  FMNMX.FTZ R3, R2, R3, !PT ;  /* 0x0000000302037209 */ /* 0x004fe40007810000 */
[----:B------:R-:W-:-:S03]  /*82d0*/  FMNMX.FTZ R2, R170, R10, !PT ;  /* 0x0000000aaa027209 */ /* 0x000fc60007810000 */
[----:B------:R-:W2:Y:S02]  /*82e0*/  SHFL.BFLY PT, R4, R3, 0x1, 0x1f ;  /* 0x0c201f0003047f89 */ /* 0x000ea400000e0000 */
[----:B--2---:R-:W-:Y:S02]  /*82f0*/  FMNMX.FTZ R4, R3, R4, !PT ;  /* 0x0000000403047209 */ /* 0x004fe40007810000 */
[----:B------:R-:W-:-:S03]  /*8300*/  FMNMX.FTZ R3, R171, R2, !PT ;  /* 0x00000002ab037209 */ /* 0x000fc60007810000 */
[----:B------:R-:W-:Y:S01]  /*8310*/  FADD.FTZ R9, -R4, R9 ;  /* 0x0000000904097221 */ /* 0x000fe20000010100 */
[----:B------:R-:W-:-:S03]  /*8320*/  FMNMX.FTZ R2, R174, R3, !PT ;  /* 0x00000003ae027209 */ /* 0x000fc60007810000 */
[----:B-1----:R-:W-:Y:S01]  /*8330*/  FMUL.FTZ R6, R9, R0 ;  /* 0x0000000009067220 */ /* 0x002fe20000410000 */
[----:B------:R-:W-:-:S04]  /*8340*/  FMNMX.FTZ R3, R175, R2, !PT ;  /* 0x00000002af037209 */ /* 0x000fc80007810000 */
[----:B------:R-:W-:Y:S01]  /*8350*/  FMNMX.FTZ R2, R162, R3, !PT ;  /* 0x00000003a2027209 */ /* 0x000fe20007810000 */
[----:B------:R-:W-:Y:S03]  /*8360*/  MUFU.EX2 R6, R6 ;  /* 0x0000000600067308 */ /* 0x000fe60000000800 */
        /* <DEDUP_REMOVED lines=13> */
[----:B------:R-:W-:Y:S01]  /*8440*/  FMNMX.FTZ R2, R142, R3, !PT ;  /* 0x000000038e027209 */ /* 0x000fe20007810000 */
[----:B------:R-:W-:Y:S02]  /*8450*/  WARPGROUP.DEPBAR.LE gsb0, 0x0 ;  /* 0x00008000000079c5 */ /* 0x000fe40000010000 */
[----:B------:R-:W-:Y:S01]  /*8460*/  WARPGROUP.ARRIVE ;  /* 0x00000000000079c5 */ /* 0x000fe20000000000 */
[----:B------:R-:W-:-:S04]  /*8470*/  FMNMX.FTZ R3, R143, R2, !PT ;  /* 0x000000028f037209 */ /* 0x000fc80007810000 */
[----:B------:R-:W-:Y:S01]  /*8480*/  FMNMX.FTZ R2, R130, R3, !PT ;  /* 0x0000000382027209 */ /* 0x000fe20007810000 */
[----:B------:R-:W-:Y:S01]  /*8490*/  HGMMA.64x192x16.F32.BF16 R24, R196, gdesc[UR4].tnspB, R24, gsb0 ;  /* 0x42e00004c4187df0 */ /* 0x000fe20008001818 */
[----:B------:R-:W-:Y:S01]  /*84a0*/  UIADD3 UR6, UR5, 0x100, URZ ;  /* 0x0000010005067890 */ /* 0x000fe2000fffe03f */
[----:B------:R-:W-:Y:S01]  /*84b0*/  UMOV UR7, 0x40000040 ;  /* 0x4000004000077882 */ /* 0x000fe20000000000 */
[----:B------:R-:W-:-:S04]  /*84c0*/  FMNMX.FTZ R3, R131, R2, !PT ;  /* 0x0000000283037209 */ /* 0x000fc80007810000 */
[----:B------:R-:W-:-:S04]  /*84d0*/  FMNMX.FTZ R2, R134, R3, !PT ;  /* 0x0000000386027209 */ /* 0x000fc80007810000 */
[----:B------:R-:W-:-:S04]  /*84e0*/  FMNMX.FTZ R3, R135, R2, !PT ;  /* 0x0000000287037209 */ /* 0x000fc80007810000 */
[----:B------:R-:W-:-:S04]  /*84f0*/  FMNMX.FTZ R2, R122, R3, !PT ;  /* 0x000000037a027209 */ /* 0x000fc80007810000 */
[----:B------:R-:W-:-:S04]  /*8500*/  FMNMX.FTZ R3, R123, R2, !PT ;  /* 0x000000027b037209 */ /* 0x000fc80007810000 */
[----:B------:R-:W-:-:S04]  /*8510*/  FMNMX.FTZ R2, R126, R3, !PT ;  /* 0x000000037e027209 */ /* 0x000fc80007810000 */
[----:B------:R-:W-:-:S05]  /*8520*/  FMNMX.FTZ R2, R127, R2, !PT ;  /* 0x000000027f027209 */ /* 0x000fca0007810000 */
[----:B------:R-:W1:Y:S02]  /*8530*/  SHFL.BFLY PT, R3, R2, 0x2, 0x1f ;  /* 0x0c401f0002037f89 */ /* 0x000e6400000e0000 */
[----:B-1----:R-:W-:-:S05]  /*8540*/  FMNMX.FTZ R14, R2, R3, !PT ;  /* 0x00000003020e7209 */ /* 0x002fca0007810000 */
[----:B------:R-:W1:Y:S02]  /*8550*/  SHFL.BFLY PT, R3, R14, 0x1, 0x1f ;  /* 0x0c201f000e037f89 */ /* 0x000e6400000e0000 */
[----:B-1----:R-:W-:Y:S01]  /*8560*/  FMNMX.FTZ R3, R14, R3, !PT ;  /* 0x000000030e037209 */ /* 0x002fe20007810000 */
[----:B------:R-:W-:Y:S02]  /*8570*/  WARPGROUP.DEPBAR.LE gsb0, 0x0 ;  /* 0x00008000000079c5 */ /* 0x000fe40000010000 */
[----:B------:R-:W-:-:S06]  /*8580*/  WARPGROUP.ARRIVE ;  /* 0x00000000000079c5 */ /* 0x000fcc0000000000 */
[----:B------:R-:W-:Y:S01]  /*8590*/  HGMMA.64x192x16.F32.BF16 R24, R192, gdesc[UR4].tnspB, R24, gsb0 ;  /* 0x42e00004c0187df0 */ /* 0x000fe20008001818 */
[----:B------:R-:W-:Y:S01]  /*85a0*/  UIADD3 UR6, UR5, 0x180, URZ ;  /* 0x0000018005067890 */ /* 0x000fe2000fffe03f */
[----:B------:R-:W-:Y:S01]  /*85b0*/  UMOV UR7, 0x40000040 ;  /* 0x4000004000077882 */ /* 0x000fe20000000000 */
[----:B------:R-:W-:Y:S02]  /*85c0*/  WARPGROUP.DEPBAR.LE gsb0, 0x0 ;  /* 0x00008000000079c5 */ /* 0x000fe40000010000 */
[----:B------:R-:W-:-:S15]  /*85d0*/  WARPGROUP.ARRIVE ;  /* 0x00000000000079c5 */ /* 0x000fde0000000000 */
[----:B------:R-:W-:Y:S01]  /*85e0*/  HGMMA.64x192x16.F32.BF16 R24, R188, gdesc[UR4].tnspB, R24, gsb0 ;  /* 0x42e00004bc187df0 */ /* 0x000fe20008001818 */
[----:B------:R-:W-:Y:S01]  /*85f0*/  UIADD3 UR6, UR5, 0x200, URZ ;  /* 0x0000020005067890 */ /* 0x000fe2000fffe03f */
[----:B------:R-:W-:Y:S01]  /*8600*/  UMOV UR7, 0x40000040 ;  /* 0x4000004000077882 */ /* 0x000fe20000000000 */
[----:B------:R-:W-:Y:S02]  /*8610*/  WARPGROUP.DEPBAR.LE gsb0, 0x0 ;  /* 0x00008000000079c5 */ /* 0x000fe40000010000 */
[----:B------:R-:W-:Y:S01]  /*8620*/  WARPGROUP.ARRIVE ;  /* 0x00000000000079c5 */ /* 0x000fe20000000000 */
[----:B------:R-:W-:-:S04]  /*8630*/  FMUL.FTZ R189, R4, R0 ;  /* 0x0000000004bd7220 */ /* 0x000fc80000410000 */
[----:B------:R-:W-:-:S10]  /*8640*/  FFMA.FTZ R21, R153, R0, -R189 ;  /* 0x0000000099157223 */ /* 0x000fd400000108bd */
[----:B------:R-:W-:Y:S01]  /*8650*/  HGMMA.64x192x16.F32.BF16 R24, R184, gdesc[UR4].tnspB, R24, gsb0 ;  /* 0x42e00004b8187df0 */ /* 0x000fe20008001818 */
[----:B------:R-:W-:Y:S01]  /*8660*/  UIADD3 UR6, UR5, 0x280, URZ ;  /* 0x0000028005067890 */ /* 0x000fe2000fffe03f */
[-CC-:B------:R-:W-:Y:S01]  /*8670*/  FFMA.FTZ R153, R157, R0.reuse, -R189.reuse ;  /* 0x000000009d997223 */ /* 0x180fe200000108bd */
[----:B------:R-:W-:Y:S01]  /*8680*/  UMOV UR7, 0x40000040 ;  /* 0x4000004000077882 */ /* 0x000fe20000000000 */
[----:B------:R-:W-:Y:S01]  /*8690*/  FADD.FTZ R157, -R3, R10 ;  /* 0x0000000a039d7221 */ /* 0x000fe20000010100 */
[-CC-:B------:R-:W-:Y:S01]  /*86a0*/  FFMA.FTZ R9, R168, R0.reuse, -R189.reuse ;  /* 0x00000000a8097223 */ /* 0x180fe200000108bd */
[-CC-:B------:R-:W-:Y:S01]  /*86b0*/  FFMA.FTZ R200, R169, R0.reuse, -R189.reuse ;  /* 0x00000000a9c87223 */ /* 0x180fe200000108bd */
[-CC-:B------:R-:W-:Y:S01]  /*86c0*/  FFMA.FTZ R202, R172, R0.reuse, -R189.reuse ;  /* 0x00000000acca7223 */ /* 0x180fe200000108bd */
[-C--:B------:R-:W-:Y:S01]  /*86d0*/  FMUL.FTZ R2, R157, R0.reuse ;  /* 0x000000009d027220 */ /* 0x080fe20000410000 */
[-C--:B------:R-:W-:Y:S01]  /*86e0*/  FMUL.FTZ R157, R3, R0.reuse ;  /* 0x00000000039d7220 */ /* 0x080fe20000410000 */
[-CC-:B------:R-:W-:Y:S01]  /*86f0*/  FFMA.FTZ R11, R173, R0.reuse, -R189.reuse ;  /* 0x00000000ad0b7223 */ /* 0x180fe200000108bd */
[----:B------:R-:W1:Y:S01]  /*8700*/  MUFU.EX2 R9, R9 ;  /* 0x0000000900097308 */ /* 0x000e620000000800 */
[-C--:B------:R-:W-:Y:S01]  /*8710*/  FFMA.FTZ R196, R160, R0.reuse, -R189 ;  /* 0x00000000a0c47223 */ /* 0x080fe200000108bd */
[-CC-:B------:R-:W-:Y:S01]  /*8720*/  FFMA.FTZ R201, R170, R0.reuse, -R157.reuse ;  /* 0x00000000aac97223 */ /* 0x180fe2000001089d */
[-CC-:B------:R-:W-:Y:S01]  /*8730*/  FFMA.FTZ R10, R171, R0.reuse, -R157.reuse ;  /* 0x00000000ab0a7223 */ /* 0x180fe2000001089d */
[-CC-:B------:R-:W-:Y:S01]  /*8740*/  FFMA.FTZ R203, R174, R0.reuse, -R157.reuse ;  /* 0x00000000aecb7223 */ /* 0x180fe2000001089d */
[-C--:B------:R-:W-:Y:S01]  /*8750*/  FFMA.FTZ R20, R175, R0.reuse, -R157 ;  /* 0x00000000af147223 */ /* 0x080fe2000001089d */
[-CC-:B------:R-:W-:Y:S01]  /*8760*/  FFMA.FTZ R13, R161, R0.reuse, -R189.reuse ;  /* 0x00000000a10d7223 */ /* 0x180fe200000108bd */
[-CC-:B------:R-:W-:Y:S01]  /*8770*/  FFMA.FTZ R198, R164, R0.reuse, -R189.reuse ;  /* 0x00000000a4c67223 */ /* 0x180fe200000108bd */
        /* <DEDUP_REMOVED lines=8> */
[----:B------:R-:W2:Y:S01]  /*8800*/  MUFU.EX2 R201, R201 ;  /* 0x000000c900c97308 */ /* 0x000ea20000000800 */
[-CC-:B------:R-:W-:Y:S01]  /*8810*/  FFMA.FTZ R137, R137, R0.reuse, -R189.reuse ;  /* 0x0000000089897223 */ /* 0x180fe200000108bd */
[-CC-:B------:R-:W-:Y:S01]  /*8820*/  FFMA.FTZ R141, R141, R0.reuse, -R189.reuse ;  /* 0x000000008d8d7223 */ /* 0x180fe200000108bd */
[-CC-:B------:R-:W-:Y:S01]  /*8830*/  FFMA.FTZ R129, R129, R0.reuse, -R189.reuse ;  /* 0x0000000081817223 */ /* 0x180fe200000108bd */
[-CC-:B------:R-:W-:Y:S01]  /*8840*/  FFMA.FTZ R133, R133, R0.reuse, -R189.reuse ;  /* 0x0000000085857223 */ /* 0x180fe200000108bd */
[-CC-:B------:R-:W-:Y:S01]  /*8850*/  FFMA.FTZ R12, R120, R0.reuse, -R189.reuse ;  /* 0x00000000780c7223 */ /* 0x180fe200000108bd */
[-CC-:B------:R-:W-:Y:S01]  /*8860*/  FFMA.FTZ R121, R121, R0.reuse, -R189.reuse ;  /* 0x0000000079797223 */ /* 0x180fe200000108bd */
[-CC-:B------:R-:W-:Y:S01]  /*8870*/  FFMA.FTZ R124, R124, R0.reuse, -R189.reuse ;  /* 0x000000007c7c7223 */ /* 0x180fe200000108bd */
[----:B------:R-:W3:Y:S01]  /*8880*/  MUFU.EX2 R200, R200 ;  /* 0x000000c800c87308 */ /* 0x000ee20000000800 */
[-C--:B------:R-:W-:Y:S01]  /*8890*/  FFMA.FTZ R125, R125, R0.reuse, -R189 ;  /* 0x000000007d7d7223 */ /* 0x080fe200000108bd */
[-CC-:B------:R-:W-:Y:S01]  /*88a0*/  FFMA.FTZ R197, R162, R0.reuse, -R157.reuse ;  /* 0x00000000a2c57223 */ /* 0x180fe2000001089d */
[-C--:B------:R-:W-:Y:S01]  /*88b0*/  FFMA.FTZ R120, R163, R0.reuse, -R157 ;  /* 0x00000000a3787223 */ /* 0x080fe2000001089d */
[----:B-1----:R-:W-:Y:S01]  /*88c0*/  FFMA.FTZ R7, R6, R7, R9 ;  /* 0x0000000706077223 */ /* 0x002fe20000010009 */
[-CC-:B------:R-:W-:Y:S01]  /*88d0*/  FFMA.FTZ R199, R166, R0.reuse, -R157.reuse ;  /* 0x00000000a6c77223 */ /* 0x180fe2000001089d */
[-CC-:B------:R-:W-:Y:S01]  /*88e0*/  FFMA.FTZ R193, R154, R0.reuse, -R157.reuse ;  /* 0x000000009ac17223 */ /* 0x180fe2000001089d */
[-C--:B------:R-:W-:Y:S01]  /*88f0*/  FFMA.FTZ R195, R158, R0.reuse, -R157 ;  /* 0x000000009ec37223 */ /* 0x080fe2000001089d */
[----:B------:R-:W1:Y:S01]  /*8900*/  MUFU.EX2 R10, R10 ;  /* 0x0000000a000a7308 */ /* 0x000e620000000800 */
[----:B--2---:R-:W-:Y:S01]  /*8910*/  FFMA.FTZ R5, R2, R5, R201 ;  /* 0x0000000502057223 */ /* 0x004fe200000100c9 */
[-CC-:B------:R-:W-:Y:S01]  /*8920*/  FFMA.FTZ R191, R150, R0.reuse, -R157.reuse ;  /* 0x0000000096bf7223 */ /* 0x180fe2000001089d */
[-CC-:B------:R-:W-:Y:S01]  /*8930*/  FFMA.FTZ R151, R151, R0.reuse, -R157.reuse ;  /* 0x0000000097977223 */ /* 0x180fe2000001089d */
[-CC-:B------:R-:W-:Y:S01]  /*8940*/  FFMA.FTZ R143, R143, R0.reuse, -R157.reuse ;  /* 0x000000008f8f7223 */ /* 0x180fe2000001089d */
[-CC-:B------:R-:W-:Y:S01]  /*8950*/  FFMA.FTZ R130, R130, R0.reuse, -R157.reuse ;  /* 0x0000000082827223 */ /* 0x180fe2000001089d */
[-CC-:B------:R-:W-:Y:S01]  /*8960*/  FFMA.FTZ R131, R131, R0.reuse, -R157.reuse ;  /* 0x0000000083837223 */ /* 0x180fe2000001089d */
[-C--:B------:R-:W-:Y:S01]  /*8970*/  FFMA.FTZ R134, R134, R0.reuse, -R157 ;  /* 0x0000000086867223 */ /* 0x080fe2000001089d */
[----:B------:R-:W-:Y:S01]  /*8980*/  MUFU.EX2 R202, R202 ;  /* 0x000000ca00ca7308 */ /* 0x000fe20000000800 */
[----:B---3--:R-:W-:Y:S01]  /*8990*/  FADD.FTZ R7, R200, R7 ;  /* 0x00000007c8077221 */ /* 0x008fe20000010000 */
[-CC-:B------:R-:W-:Y:S01]  /*89a0*/  FFMA.FTZ R135, R135, R0.reuse, -R157.reuse ;  /* 0x0000000087877223 */ /* 0x180fe2000001089d */
[-CC-:B------:R-:W-:Y:S01]  /*89b0*/  FFMA.FTZ R122, R122, R0.reuse, -R157.reuse ;  /* 0x000000007a7a7223 */ /* 0x180fe2000001089d */
[-CC-:B------:R-:W-:Y:S01]  /*89c0*/  FFMA.FTZ R123, R123, R0.reuse, -R157.reuse ;  /* 0x000000007b7b7223 */ /* 0x180fe2000001089d */
[-CC-:B------:R-:W-:Y:S01]  /*89d0*/  FFMA.FTZ R126, R126, R0.reuse, -R157.reuse ;  /* 0x000000007e7e7223 */ /* 0x180fe2000001089d */
[----:B------:R-:W-:Y:S01]  /*89e0*/  FFMA.FTZ R127, R127, R0, -R157 ;  /* 0x000000007f7f7223 */ /* 0x000fe2000001089d */
[----:B------:R-:W-:Y:S01]  /*89f0*/  F2FP.BF16.F32.PACK_AB R200, R200, R9 ;  /* 0x00000009c8c8723e */ /* 0x000fe200000010ff */
[----:B------:R-:W-:Y:S01]  /*8a00*/  MUFU.EX2 R203, R203 ;  /* 0x000000cb00cb7308 */ /* 0x000fe20000000800 */
[----:B-1----:R-:W-:Y:S01]  /*8a10*/  F2FP.BF16.F32.PACK_AB R201, R10, R201 ;  /* 0x000000c90ac9723e */ /* 0x002fe200000010ff */
[----:B------:R-:W-:-:S06]  /*8a20*/  IMAD.MOV.U32 R9, RZ, RZ, R4 ;  /* 0x000000ffff097224 */ /* 0x000fcc00078e0004 */
[----:B------:R-:W-:Y:S08]  /*8a30*/  MUFU.EX2 R11, R11 ;  /* 0x0000000b000b7308 */ /* 0x000ff00000000800 */
[----:B------:R-:W-:Y:S08]  /*8a40*/  MUFU.EX2 R20, R20 ;  /* 0x0000001400147308 */ /* 0x000ff00000000800 */
[----:B------:R-:W-:Y:S08]  /*8a50*/  MUFU.EX2 R196, R196 ;  /* 0x000000c400c47308 */ /* 0x000ff00000000800 */
[----:B------:R-:W-:Y:S08]  /*8a60*/  MUFU.EX2 R197, R197 ;  /* 0x000000c500c57308 */ /* 0x000ff00000000800 */
[----:B------:R-:W-:Y:S08]  /*8a70*/  MUFU.EX2 R13, R13 ;  /* 0x0000000d000d7308 */ /* 0x000ff00000000800 */
[----:B------:R-:W-:Y:S08]  /*8a80*/  MUFU.EX2 R120, R120 ;  /* 0x0000007800787308 */ /* 0x000ff00000000800 */
[----:B------:R1:W-:Y:S08]  /*8a90*/  MUFU.EX2 R14, R124 ;  /* 0x0000007c000e7308 */ /* 0x0003f00000000800 */
[----:B------:R-:W-:Y:S01]  /*8aa0*/  MUFU.EX2 R198, R198 ;  /* 0x000000c600c67308 */ /* 0x000fe20000000800 */
[----:B-1----:R-:W-:-:S07]  /*8ab0*/  FFMA.FTZ R124, R167, R0, -R157 ;  /* 0x00000000a77c7223 */ /* 0x002fce000001089d */
[----:B------:R-:W-:Y:S08]  /*8ac0*/  MUFU.EX2 R199, R199 ;  /* 0x000000c700c77308 */ /* 0x000ff00000000800 */
        /* <DEDUP_REMOVED lines=8> */
[----:B------:R-:W-:Y:S01]  /*8b50*/  MUFU.EX2 R188, R188 ;  /* 0x000000bc00bc7308 */ /* 0x000fe20000000800 */
[----:B------:R-:W-:-:S02]  /*8b60*/  WARPGROUP.DEPBAR.LE gsb0, 0x0 ;  /* 0x00008000000079c5 */ /* 0x000fc40000010000 */
[----:B------:R-:W-:Y:S01]  /*8b70*/  WARPGROUP.ARRIVE ;  /* 0x00000000000079c5 */ /* 0x000fe20000000000 */
[-CC-:B------:R-:W-:Y:S01]  /*8b80*/  FFMA.FTZ R186, R140, R0.reuse, -R189.reuse ;  /* 0x000000008cba7223 */ /* 0x180fe200000108bd */
[----:B------:R-:W-:Y:S02]  /*8b90*/  IMAD.U32 R140, RZ, RZ, UR39 ;  /* 0x00000027ff8c7e24 */ /* 0x000fe4000f8e00ff */
[-C--:B------:R-:W-:Y:S01]  /*8ba0*/  FFMA.FTZ R184, R136, R0.reuse, -R189 ;  /* 0x0000000088b87223 */ /* 0x080fe200000108bd */
[-CC-:B------:R-:W-:Y:S01]  /*8bb0*/  FFMA.FTZ R185, R138, R0.reuse, -R157.reuse ;  /* 0x000000008ab97223 */ /* 0x180fe2000001089d */
[-CC-:B------:R-:W-:Y:S01]  /*8bc0*/  FFMA.FTZ R187, R142, R0.reuse, -R157.reuse ;  /* 0x000000008ebb7223 */ /* 0x180fe2000001089d */
[----:B------:R-:W-:Y:S01]  /*8bd0*/  HGMMA.64x192x16.F32.BF16 R24, R180, gdesc[UR4].tnspB, R24, gsb0 ;  /* 0x42e00004b4187df0 */ /* 0x000fe20008001818 */
[----:B------:R-:W-:Y:S01]  /*8be0*/  UIADD3 UR6, UR5, 0x300, URZ ;  /* 0x0000030005067890 */ /* 0x000fe2000fffe03f */
[----:B------:R-:W-:Y:S01]  /*8bf0*/  @!P1 VIADD R140, R140, 0x36840 ;  /* 0x000368408c8c9836 */ /* 0x000fe20000000000 */
[----:B------:R-:W-:Y:S01]  /*8c00*/  UMOV UR7, 0x40000040 ;  /* 0x4000004000077882 */ /* 0x000fe20000000000 */
[----:B------:R-:W-:Y:S01]  /*8c10*/  FFMA.FTZ R136, R147, R0, -R157 ;  /* 0x0000000093887223 */ /* 0x000fe2000001089d */
[----:B------:R-:W-:Y:S02]  /*8c20*/  MUFU.EX2 R145, R145 ;  /* 0x0000009100917308 */ /* 0x000fe40000000800 */
[----:B------:R-:W-:-:S06]  /*8c30*/  @!P1 PRMT R144, RZ, 0x654, R140 ;  /* 0x00000654ff909816 */ /* 0x000fcc000000008c */
        /* <DEDUP_REMOVED lines=18> */
[----:B------:R-:W1:Y:S08]  /*8d60*/  MUFU.EX2 R121, R121 ;  /* 0x0000007900797308 */ /* 0x000e700000000800 */
[----:B------:R-:W-:Y:S08]  /*8d70*/  MUFU.EX2 R127, R127 ;  /* 0x0000007f007f7308 */ /* 0x000ff00000000800 */
[----:B------:R-:W2:Y:S01]  /*8d80*/  MUFU.EX2 R125, R125 ;  /* 0x0000007d007d7308 */ /* 0x000ea20000000800 */
[----:B------:R-:W-:-:S02]  /*8d90*/  WARPGROUP.DEPBAR.LE gsb0, 0x0 ;  /* 0x00008000000079c5 */ /* 0x000fc40000010000 */
[----:B------:R-:W-:Y:S01]  /*8da0*/  WARPGROUP.ARRIVE ;  /* 0x00000000000079c5 */ /* 0x000fe20000000000 */
[-CC-:B------:R-:W-:Y:S01]  /*8db0*/  FFMA.FTZ R180, R128, R0.reuse, -R189.reuse ;  /* 0x0000000080b47223 */ /* 0x180fe200000108bd */
[-C--:B------:R-:W-:Y:S01]  /*8dc0*/  FFMA.FTZ R182, R132, R0.reuse, -R189 ;  /* 0x0000000084b67223 */ /* 0x080fe200000108bd */
[-CC-:B------:R-:W-:Y:S01]  /*8dd0*/  FFMA.FTZ R189, R146, R0.reuse, -R157.reuse ;  /* 0x0000000092bd7223 */ /* 0x180fe2000001089d */
[----:B------:R-:W-:Y:S02]  /*8de0*/  IMAD.U32 R146, RZ, RZ, UR4 ;  /* 0x00000004ff927e24 */ /* 0x000fe4000f8e00ff */
[-CC-:B------:R-:W-:Y:S01]  /*8df0*/  FFMA.FTZ R128, R155, R0.reuse, -R157.reuse ;  /* 0x000000009b807223 */ /* 0x180fe2000001089d */
[----:B------:R-:W-:Y:S01]  /*8e00*/  HGMMA.64x192x16.F32.BF16 R24, R176, gdesc[UR4].tnspB, R24, gsb0 ;  /* 0x42e00004b0187df0 */ /* 0x000fe20008001818 */
[----:B------:R-:W-:Y:S01]  /*8e10*/  FFMA.FTZ R132, R159, R0, -R157 ;  /* 0x000000009f847223 */ /* 0x000fe2000001089d */
[----:B------:R-:W-:Y:S01]  /*8e20*/  MUFU.EX2 R181, R130 ;  /* 0x0000008200b57308 */ /* 0x000fe20000000800 */
[----:B------:R-:W-:-:S07]  /*8e30*/  UIADD3 UR4, UR61, -0x1, URZ ;  /* 0xffffffff3d047890 */ /* 0x000fce000fffe03f */
[----:B------:R-:W3:Y:S01]  /*8e40*/  MUFU.EX2 R128, R128 ;  /* 0x0000008000807308 */ /* 0x000ee20000000800 */
[----:B------:R-:W-:-:S07]  /*8e50*/  UMOV UR61, UR4 ;  /* 0x00000004003d7c82 */ /* 0x000fce0008000000 */
[----:B------:R-:W4:Y:S08]  /*8e60*/  MUFU.EX2 R132, R132 ;  /* 0x0000008400847308 */ /* 0x000f300000000800 */
[----:B------:R-:W5:Y:S08]  /*8e70*/  MUFU.EX2 R189, R189 ;  /* 0x000000bd00bd7308 */ /* 0x000f700000000800 */
[----:B------:R-:W-:Y:S08]  /*8e80*/  MUFU.EX2 R180, R180 ;  /* 0x000000b400b47308 */ /* 0x000ff00000000800 */
[----:B------:R-:W-:Y:S08]  /*8e90*/  MUFU.EX2 R183, R134 ;  /* 0x0000008600b77308 */ /* 0x000ff00000000800 */
[----:B------:R-:W-:Y:S01]  /*8ea0*/  MUFU.EX2 R182, R182 ;  /* 0x000000b600b67308 */ /* 0x000fe20000000800 */
[----:B------:R-:W-:-:S02]  /*8eb0*/  WARPGROUP.DEPBAR.LE gsb0, 0x0 ;  /* 0x00008000000079c5 */ /* 0x000fc40000010000 */
[----:B------:R3:W-:Y:S05]  /*8ec0*/  @!P1 SYNCS.ARRIVE.TRANS64.RED.A1T0 RZ, [R144+URZ], RZ ;  /* 0x000000ff90ff99a7 */ /* 0x0007ea000810043f */
[----:B------:R-:W-:Y:S01]  /*8ed0*/  MUFU.EX2 R177, R122 ;  /* 0x0000007a00b17308 */ /* 0x000fe20000000800 */
[----:B-1----:R-:W-:Y:S02]  /*8ee0*/  F2FP.BF16.F32.PACK_AB R176, R121, R12 ;  /* 0x0000000c79b0723e */ /* 0x002fe400000010ff */
[----:B--2---:R-:W-:Y:S01]  /*8ef0*/  F2FP.BF16.F32.PACK_AB R178, R125, R14 ;  /* 0x0000000e7db2723e */ /* 0x004fe200000010ff */
[----:B---3--:R-:W-:Y:S02]  /*8f00*/  @!P1 VIADD R144, R146, 0x36860 ;  /* 0x0003686092909836 */ /* 0x008fe40000000000 */
[----:B------:R-:W-:-:S02]  /*8f10*/  FADD.FTZ R146, R202, R7 ;  /* 0x00000007ca927221 */ /* 0x000fc40000010000 */
[----:B------:R-:W-:Y:S01]  /*8f20*/  MUFU.EX2 R179, R126 ;  /* 0x0000007e00b37308 */ /* 0x000fe20000000800 */
[C---:B------:R-:W-:Y:S02]  /*8f30*/  F2FP.BF16.F32.PACK_AB R202, R11.reuse, R202 ;  /* 0x000000ca0bca723e */ /* 0x040fe400000010ff */
[----:B------:R-:W-:Y:S01]  /*8f40*/  @!P1 PRMT R138, RZ, 0x654, R144 ;  /* 0x00000654ff8a9816 */ /* 0x000fe20000000090 */
[----:B------:R-:W-:Y:S01]  /*8f50*/  FADD.FTZ R144, R10, R5 ;  /* 0x000000050a907221 */ /* 0x000fe20000010000 */
[----:B------:R-:W-:Y:S02]  /*8f60*/  FADD.FTZ R7, R11, R146 ;  /* 0x000000920b077221 */ /* 0x000fe40000010000 */
[----:B------:R1:W-:Y:S01]  /*8f70*/  @!P1 SYNCS.ARRIVE.TRANS64.RED.A1T0 RZ, [R138+URZ], RZ ;  /* 0x000000ff8aff99a7 */ /* 0x0003e2000810043f */
[----:B------:R-:W-:Y:S01]  /*8f80*/  FADD.FTZ R5, R203, R144 ;  /* 0x00000090cb057221 */ /* 0x000fe20000010000 */
[----:B------:R-:W-:Y:S01]  /*8f90*/  FADD.FTZ R144, R196, R7 ;  /* 0x00000007c4907221 */ /* 0x000fe20000010000 */
[----:B------:R-:W-:-:S02]  /*8fa0*/  F2FP.BF16.F32.PACK_AB R203, R20, R203 ;  /* 0x000000cb14cb723e */ /* 0x000fc400000010ff */
[----:B------:R-:W-:Y:S01]  /*8fb0*/  FADD.FTZ R142, R20, R5 ;  /* 0x00000005148e7221 */ /* 0x000fe20000010000 */
[C---:B------:R-:W-:Y:S01]  /*8fc0*/  FADD.FTZ R7, R13.reuse, R144 ;  /* 0x000000900d077221 */ /* 0x040fe20000010000 */
[----:B------:R-:W-:Y:S01]  /*8fd0*/  F2FP.BF16.F32.PACK_AB R196, R13, R196 ;  /* 0x000000c40dc4723e */ /* 0x000fe200000010ff */
[----:B-1----:R-:W-:Y:S01]  /*8fe0*/  FFMA.FTZ R138, R139, R0, -R157 ;  /* 0x000000008b8a7223 */ /* 0x002fe2000001089d */
[----:B------:R-:W-:Y:S01]  /*8ff0*/  FADD.FTZ R5, R197, R142 ;  /* 0x0000008ec5057221 */ /* 0x000fe20000010000 */
[----:B------:R-:W-:Y:S01]  /*9000*/  FADD.FTZ R144, R198, R7 ;  /* 0x00000007c6907221 */ /* 0x000fe20000010000 */
[C---:B------:R-:W-:Y:S02]  /*9010*/  F2FP.BF16.F32.PACK_AB R197, R120.reuse, R197 ;  /* 0x000000c578c5723e */ /* 0x040fe400000010ff */
[----:B------:R-:W-:Y:S01]  /*9020*/  FADD.FTZ R142, R120, R5 ;  /* 0x00000005788e7221 */ /* 0x000fe20000010000 */
[C---:B------:R-:W-:Y:S01]  /*9030*/  FADD.FTZ R7, R15.reuse, R144 ;  /* 0x000000900f077221 */ /* 0x040fe20000010000 */
[----:B------:R-:W1:Y:S01]  /*9040*/  MUFU.EX2 R138, R138 ;  /* 0x0000008a008a7308 */ /* 0x000e620000000800 */
[----:B------:R-:W-:Y:S01]  /*9050*/  F2FP.BF16.F32.PACK_AB R198, R15, R198 ;  /* 0x000000c60fc6723e */ /* 0x000fe200000010ff */
[----:B------:R-:W-:Y:S01]  /*9060*/  FADD.FTZ R5, R199, R142 ;  /* 0x0000008ec7057221 */ /* 0x000fe20000010000 */
[----:B------:R-:W-:Y:S01]  /*9070*/  FADD.FTZ R144, R192, R7 ;  /* 0x00000007c0907221 */ /* 0x000fe20000010000 */
[----:B------:R-:W-:-:S02]  /*9080*/  F2FP.BF16.F32.PACK_AB R199, R124, R199 ;  /* 0x000000c77cc7723e */ /* 0x000fc400000010ff */
[----:B------:R-:W-:Y:S01]  /*9090*/  FADD.FTZ R142, R124, R5 ;  /* 0x000000057c8e7221 */ /* 0x000fe20000010000 */
[C---:B------:R-:W-:Y:S01]  /*90a0*/  FADD.FTZ R7, R21.reuse, R144 ;  /* 0x0000009015077221 */ /* 0x040fe20000010000 */
[----:B------:R-:W-:Y:S02]  /*90b0*/  F2FP.BF16.F32.PACK_AB R192, R21, R192 ;  /* 0x000000c015c0723e */ /* 0x000fe400000010ff */
[----:B------:R-:W-:Y:S01]  /*90c0*/  FADD.FTZ R5, R193, R142 ;  /* 0x0000008ec1057221 */ /* 0x000fe20000010000 */
[----:B------:R-:W-:Y:S01]  /*90d0*/  FADD.FTZ R144, R194, R7 ;  /* 0x00000007c2907221 */ /* 0x000fe20000010000 */
[C---:B------:R-:W-:Y:S02]  /*90e0*/  F2FP.BF16.F32.PACK_AB R193, R128.reuse, R193 ;  /* 0x000000c180c1723e */ /* 0x040fe400000010ff */
[----:B------:R-:W-:Y:S01]  /*90f0*/  FADD.FTZ R142, R128, R5 ;  /* 0x00000005808e7221 */ /* 0x000fe20000010000 */
[C---:B------:R-:W-:Y:S01]  /*9100*/  FADD.FTZ R7, R153.reuse, R144 ;  /* 0x0000009099077221 */ /* 0x040fe20000010000 */
[----:B------:R-:W-:-:S02]  /*9110*/  F2FP.BF16.F32.PACK_AB R194, R153, R194 ;  /* 0x000000c299c2723e */ /* 0x000fc400000010ff */
[----:B------:R-:W-:Y:S01]  /*9120*/  FADD.FTZ R5, R195, R142 ;  /* 0x0000008ec3057221 */ /* 0x000fe20000010000 */
[----:B------:R-:W-:Y:S01]  /*9130*/  FADD.FTZ R10, R188, R7 ;  /* 0x00000007bc0a7221 */ /* 0x000fe20000010000 */
[C---:B----4-:R-:W-:Y:S02]  /*9140*/  F2FP.BF16.F32.PACK_AB R195, R132.reuse, R195 ;  /* 0x000000c384c3723e */ /* 0x050fe400000010ff */
[----:B------:R-:W-:Y:S01]  /*9150*/  FADD.FTZ R142, R132, R5 ;  /* 0x00000005848e7221 */ /* 0x000fe20000010000 */
[C---:B------:R-:W-:Y:S01]  /*9160*/  FADD.FTZ R7, R145.reuse, R10 ;  /* 0x0000000a91077221 */ /* 0x040fe20000010000 */
[----:B------:R-:W-:Y:S02]  /*9170*/  F2FP.BF16.F32.PACK_AB R188, R145, R188 ;  /* 0x000000bc91bc723e */ /* 0x000fe400000010ff */
[----:B-----5:R-:W-:Y:S01]  /*9180*/  FADD.FTZ R5, R189, R142 ;  /* 0x0000008ebd057221 */ /* 0x020fe20000010000 */
        /* <DEDUP_REMOVED lines=13> */
[C---:B-1----:R-:W-:Y:S02]  /*9260*/  F2FP.BF16.F32.PACK_AB R185, R138.reuse, R185 ;  /* 0x000000b98ab9723e */ /* 0x042fe400000010ff */
[----:B------:R-:W-:Y:S01]  /*9270*/  FADD.FTZ R10, R138, R5 ;  /* 0x000000058a0a7221 */ /* 0x000fe20000010000 */
[C---:B------:R-:W-:Y:S01]  /*9280*/  FADD.FTZ R5, R141.reuse, R20 ;  /* 0x000000148d057221 */ /* 0x040fe20000010000 */
[----:B------:R-:W-:Y:S02]  /*9290*/  F2FP.BF16.F32.PACK_AB R186, R141, R186 ;  /* 0x000000ba8dba723e */ /* 0x000fe400000010ff */
        /* <DEDUP_REMOVED lines=14> */
[C---:B------:R-:W-:Y:S02]  /*9380*/  F2FP.BF16.F32.PACK_AB R183, R135.reuse, R183 ;  /* 0x000000b787b7723e */ /* 0x040fe400000010ff */
[----:B------:R-:W-:Y:S01]  /*9390*/  FADD.FTZ R10, R135, R10 ;  /* 0x0000000a870a7221 */ /* 0x000fe20000010000 */
[----:B------:R-:W-:-:S03]  /*93a0*/  FADD.FTZ R5, R121, R20 ;  /* 0x0000001479057221 */ /* 0x000fc60000010000 */
[----:B------:R-:W-:Y:S01]  /*93b0*/  FADD.FTZ R10, R177, R10 ;  /* 0x0000000ab10a7221 */ /* 0x000fe20000010000 */
[----:B------:R-:W-:Y:S01]  /*93c0*/  FADD.FTZ R12, R14, R5 ;  /* 0x000000050e0c7221 */ /* 0x000fe20000010000 */
[C---:B------:R-:W-:Y:S02]  /*93d0*/  F2FP.BF16.F32.PACK_AB R177, R123.reuse, R177 ;  /* 0x000000b17bb1723e */ /* 0x040fe400000010ff */
[----:B------:R-:W-:Y:S01]  /*93e0*/  FADD.FTZ R10, R123, R10 ;  /* 0x0000000a7b0a7221 */ /* 0x000fe20000010000 */
[----:B------:R-:W-:-:S03]  /*93f0*/  FADD.FTZ R7, R125, R12 ;  /* 0x0000000c7d077221 */ /* 0x000fc60000010000 */
[----:B------:R-:W-:Y:S01]  /*9400*/  FADD.FTZ R10, R179, R10 ;  /* 0x0000000ab30a7221 */ /* 0x000fe20000010000 */
[----:B------:R-:W-:-:S03]  /*9410*/  F2FP.BF16.F32.PACK_AB R179, R127, R179 ;  /* 0x000000b37fb3723e */ /* 0x000fc600000010ff */
[----:B------:R-:W-:Y:S01]  /*9420*/  FADD.FTZ R5, R127, R10 ;  /* 0x0000000a7f057221 */ /* 0x000fe20000010000 */
[----:B------:R-:W-:Y:S01]  /*9430*/  MOV R10, R3 ;  /* 0x00000003000a7202 */ /* 0x000fe20000000f00 */
[----:B------:R-:W-:Y:S06]  /*9440*/  @P2 BRA `(.L_x_24) ;  /* 0xffffffc400242947 */ /* 0x000fec000383ffff */
.L_x_15:
[----:B------:R-:W-:Y:S06]  /*9450*/  BAR.ARV 0x8, 0x120 ;  /* 0x0204800000007b1d */ /* 0x000fec0000002000 */
        /* <DEDUP_REMOVED lines=96> */
[----:B------:R-:W-:Y:S06]  /*9a60*/  @!P0 BRA `(.L_x_25) ;  /* 0x0000000000048947 */ /* 0x000fec0003800000 */
[----:B------:R-:W-:Y:S01]  /*9a70*/  BPT.TRAP 0x1 ;  /* 0x000000040000795c */ /* 0x000fe20000300000 */
.L_x_25:
        /* <DEDUP_REMOVED lines=8> */
.L_x_26:
[----:B--2---:R-:W-:Y:S05]  /*9b00*/  @P2 BRA `(.L_x_27) ;  /* 0x0000000000082947 */ /* 0x004fea0003800000 */
[----:B------:R-:W2:Y:S02]  /*9b10*/  SYNCS.PHASECHK.TRANS64.TRYWAIT P0, [UR7+0x36850], R2 ;  /* 0x03685002ff0075a7 */ /* 0x000ea40008000147 */
[----:B--2---:R-:W-:Y:S05]  /*9b20*/  @!P0 BRA `(.L_x_28) ;  /* 0x0000004c005c8947 */ /* 0x004fea0003800000 */
.L_x_27:
[----:B------:R-:W-:Y:S01]  /*9b30*/  R2UR UR4, R16 ;  /* 0x00000000100472ca */ /* 0x000fe200000e0000 */
[----:B------:R-:W-:Y:S01]  /*9b40*/  WARPGROUP.ARRIVE ;  /* 0x00000000000079c5 */ /* 0x000fe20000000000 */
[----:B------:R-:W-:Y:S01]  /*9b50*/  UMOV UR11, 0x40000040 ;  /* 0x40000040000b7882 */ /* 0x000fe20000000000 */
[C---:B------:R-:W-:Y:S01]  /*9b60*/  IADD3 R15, P4, R18.reuse, 0x40, RZ ;  /* 0x00000040120f7810 */ /* 0x040fe20007f9e0ff */
[----:B-12---:R-:W1:Y:S01]  /*9b70*/  SHFL.BFLY PT, R2, R7, 0x2, 0x1f ;  /* 0x0c401f0007027f89 */ /* 0x006e6200000e0000 */
[----:B------:R-:W-:Y:S01]  /*9b80*/  IADD3 R123, P0, R18, 0x4020, RZ ;  /* 0x00004020127b7810 */ /* 0x000fe20007f1e0ff */
[----:B------:R-:W-:Y:S01]  /*9b90*/  UIADD3 UR35, -UR36, URZ, URZ ;  /* 0x0000003f24237290 */ /* 0x000fe2000fffe13f */
[----:B------:R-:W-:Y:S01]  /*9ba0*/  LOP3.LUT R14, R15, 0x380, RZ, 0xc0, !PT ;  /* 0x000003800f0e7812 */ /* 0x000fe200078ec0ff */
[----:B------:R-:W2:Y:S01]  /*9bb0*/  SHFL.BFLY PT, R6, R5, 0x2, 0x1f ;  /* 0x0c401f0005067f89 */ /* 0x000ea200000e0000 */
[----:B------:R-:W-:Y:S01]  /*9bc0*/  LOP3.LUT R122, R123, 0x380, RZ, 0xc0, !PT ;  /* 0x000003807b7a7812 */ /* 0x000fe200078ec0ff */
[----:B------:R-:W-:Y:S01]  /*9bd0*/  ULDC.64 UR8, c[0x0][0xb70] ;  /* 0x0002dc0000087ab9 */ /* 0x000fe20000000a00 */
[----:B------:R-:W-:-:S02]  /*9be0*/  SHF.R.U64 R14, R14, 0x3, RZ ;  /* 0x000000030e0e7819 */ /* 0x000fc400000012ff */
[----:B------:R-:W-:Y:S01]  /*9bf0*/  UIADD3 UR4, UR4, 0x400, URZ ;  /* 0x0000040004047890 */ /* 0x000fe2000fffe03f */
[----:B------:R-:W-:Y:S02]  /*9c00*/  SHF.R.U64 R122, R122, 0x3, RZ ;  /* 0x000000037a7a7819 */ /* 0x000fe400000012ff */
[----:B------:R-:W-:Y:S01]  /*9c10*/  LOP3.LUT R14, R14, R15, RZ, 0x3c, !PT ;  /* 0x0000000f0e0e7212 */ /* 0x000fe200078e3cff */
[----:B------:R-:W-:Y:S01]  /*9c20*/  USHF.R.U32.HI UR4, URZ, 0x4, UR4 ;  /* 0x000000043f047899 */ /* 0x000fe20008011604 */
[--C-:B------:R-:W-:Y:S01]  /*9c30*/  IMAD.X R15, RZ, RZ, R19.reuse, P4 ;  /* 0x000000ffff0f7224 */ /* 0x100fe200020e0613 */
[----:B------:R-:W-:Y:S02]  /*9c40*/  IADD3 R13, P4, R18, 0x8000, RZ ;  /* 0x00008000120d7810 */ /* 0x000fe40007f9e0ff */
[----:B------:R-:W-:Y:S01]  /*9c50*/  ULOP3.LUT UR4, UR4, 0x3fff, URZ, 0xc0, !UPT ;  /* 0x00003fff04047892 */ /* 0x000fe2000f8ec03f */
[----:B------:R-:W-:Y:S01]  /*9c60*/  LOP3.LUT R122, R122, R123, RZ, 0x3c, !PT ;  /* 0x0000007b7a7a7212 */ /* 0x000fe200078e3cff */
[----:B------:R-:W-:Y:S01]  /*9c70*/  IMAD.X R123, RZ, RZ, R19, P0 ;  /* 0x000000ffff7b7224 */ /* 0x000fe200000e0613 */
[----:B------:R-:W-:Y:S01]  /*9c80*/  LOP3.LUT R12, R13, 0x380, RZ, 0xc0, !PT ;  /* 0x000003800d0c7812 */ /* 0x000fe200078ec0ff */
[----:B------:R-:W-:Y:S01]  /*9c90*/  ULOP3.LUT UR4, UR4, 0x3800000, URZ, 0xfc, !UPT ;  /* 0x0380000004047892 */ /* 0x000fe2000f8efc3f */
[----:B------:R-:W-:-:S02]  /*9ca0*/  IADD3 R132, P0, R18, 0x8060, RZ ;  /* 0x0000806012847810 */ /* 0x000fc40007f1e0ff */
[----:B------:R-:W-:Y:S01]  /*9cb0*/  SHF.R.U64 R12, R12, 0x3, RZ ;  /* 0x000000030c0c7819 */ /* 0x000fe200000012ff */
[----:B------:R-:W-:Y:S01]  /*9cc0*/  UIMAD UR4, UR38, 0xa80, UR4 ;  /* 0x00000a80260478a4 */ /* 0x000fe2000f8e0204 */
[----:B-1----:R-:W-:Y:S01]  /*9cd0*/  FADD.FTZ R2, R2, R7 ;  /* 0x0000000702027221 */ /* 0x002fe20000010000 */
[----:B------:R-:W-:Y:S01]  /*9ce0*/  IADD3 R21, P5, R18, 0x60, RZ ;  /* 0x0000006012157810 */ /* 0x000fe20007fbe0ff */
[----:B--2---:R-:W-:Y:S01]  /*9cf0*/  FADD.FTZ R5, R6, R5 ;  /* 0x0000000506057221 */ /* 0x004fe20000010000 */
[----:B------:R-:W-:Y:S01]  /*9d00*/  UIADD3 UR6, UR4, 0x80, URZ ;  /* 0x0000008004067890 */ /* 0x000fe2000fffe03f */
[----:B------:R-:W-:Y:S01]  /*9d10*/  LOP3.LUT R12, R12, R13, RZ, 0x3c, !PT ;  /* 0x0000000d0c0c7212 */ /* 0x000fe200078e3cff */
[----:B------:R-:W-:Y:S01]  /*9d20*/  SHFL.BFLY PT, R7, R2, 0x1, 0x1f ;  /* 0x0c201f0002077f89 */ /* 0x000fe200000e0000 */
[----:B------:R-:W-:Y:S01]  /*9d30*/  UMOV UR10, UR4 ;  /* 0x00000004000a7c82 */ /* 0x000fe20008000000 */
[----:B------:R-:W-:Y:S01]  /*9d40*/  LOP3.LUT R13, R132, 0x380, RZ, 0xc0, !PT ;  /* 0x00000380840d7812 */ /* 0x000fe200078ec0ff */
[----:B------:R-:W-:Y:S01]  /*9d50*/  HGMMA.64x192x16.F32.BF16 R24, R200, gdesc[UR8].tnspB, R24, gsb0 ;  /* 0x42e00008c8187df0 */ /* 0x000fe20008001818 */
[----:B------:R-:W-:Y:S01]  /*9d60*/  UMOV UR11, 0x40000040 ;  /* 0x40000040000b7882 */ /* 0x000fe20000000000 */
[----:B------:R-:W-:Y:S01]  /*9d70*/  UMOV UR10, UR6 ;  /* 0x00000006000a7c82 */ /* 0x000fe20008000000 */
[----:B------:R-:W-:Y:S01]  /*9d80*/  UIADD3 UR6, UR4, 0x100, URZ ;  /* 0x0000010004067890 */ /* 0x000fe2000fffe03f */
[----:B------:R-:W-:-:S02]  /*9d90*/  SHF.R.U64 R13, R13, 0x3, RZ ;  /* 0x000000030d0d7819 */ /* 0x000fc400000012ff */
[C---:B------:R-:W-:Y:S02]  /*9da0*/  LOP3.LUT R127, R18.reuse, 0x380, RZ, 0xc0, !PT ;  /* 0x00000380127f7812 */ /* 0x040fe400078ec0ff */
[----:B------:R-:W-:Y:S01]  /*9db0*/  LOP3.LUT R6, R13, R132, RZ, 0x3c, !PT ;  /* 0x000000840d067212 */ /* 0x000fe200078e3cff */
[----:B------:R-:W-:Y:S01]  /*9dc0*/  IMAD.X R13, RZ, RZ, R19, P4 ;  /* 0x000000ffff0d7224 */ /* 0x000fe200020e0613 */
[----:B------:R-:W1:Y:S01]  /*9dd0*/  SHFL.BFLY PT, R132, R5, 0x1, 0x1f ;  /* 0x0c201f0005847f89 */ /* 0x000e6200000e0000 */
[C---:B------:R-:W-:Y:S02]  /*9de0*/  IADD3 R129, P3, R18.reuse, 0x20, RZ ;  /* 0x0000002012817810 */ /* 0x040fe40007f7e0ff */
[----:B------:R-:W-:Y:S02]  /*9df0*/  IADD3 R121, P6, R18, 0x4000, RZ ;  /* 0x0000400012797810 */ /* 0x000fe40007fde0ff */
[----:B------:R-:W-:Y:S02]  /*9e00*/  LOP3.LUT R20, R21, 0x380, RZ, 0xc0, !PT ;  /* 0x0000038015147812 */ /* 0x000fe400078ec0ff */
[----:B------:R-:W-:-:S02]  /*9e10*/  SHF.R.U64 R127, R127, 0x3, RZ ;  /* 0x000000037f7f7819 */ /* 0x000fc400000012ff */
[----:B------:R-:W-:Y:S02]  /*9e20*/  IADD3 R131, P2, R18, 0x4040, RZ ;  /* 0x0000404012837810 */ /* 0x000fe40007f5e0ff */
[----:B------:R-:W-:Y:S02]  /*9e30*/  LOP3.LUT R128, R129, 0x380, RZ, 0xc0, !PT ;  /* 0x0000038081807812 */ /* 0x000fe400078ec0ff */
[----:B------:R-:W-:Y:S02]  /*9e40*/  LOP3.LUT R120, R121, 0x380, RZ, 0xc0, !PT ;  /* 0x0000038079787812 */ /* 0x000fe400078ec0ff */
[----:B------:R-:W-:Y:S02]  /*9e50*/  SHF.R.U64 R20, R20, 0x3, RZ ;  /* 0x0000000314147819 */ /* 0x000fe400000012ff */
[----:B------:R-:W-:Y:S01]  /*9e60*/  LOP3.LUT R126, R127, R18, RZ, 0x3c, !PT ;  /* 0x000000127f7e7212 */ /* 0x000fe200078e3cff */
[----:B------:R-:W-:Y:S01]  /*9e70*/  IMAD.MOV.U32 R127, RZ, RZ, R19 ;  /* 0x000000ffff7f7224 */ /* 0x000fe200078e0013 */
[----:B------:R-:W-:-:S02]  /*9e80*/  LOP3.LUT R130, R131, 0x380, RZ, 0xc0, !PT ;  /* 0x0000038083827812 */ /* 0x000fc400078ec0ff */
[----:B------:R-:W-:Y:S02]  /*9e90*/  SHF.R.U64 R128, R128, 0x3, RZ ;  /* 0x0000000380807819 */ /* 0x000fe400000012ff */
[----:B------:R-:W-:Y:S01]  /*9ea0*/  SHF.R.U64 R120, R120, 0x3, RZ ;  /* 0x0000000378787819 */ /* 0x000fe200000012ff */
[----:B-1----:R-:W-:Y:S01]  /*9eb0*/  FADD.FTZ R132, R5, R132 ;  /* 0x0000008405847221 */ /* 0x002fe20000010000 */
[----:B------:R-:W-:Y:S02]  /*9ec0*/  LOP3.LUT R20, R20, R21, RZ, 0x3c, !PT ;  /* 0x0000001514147212 */ /* 0x000fe400078e3cff */
[----:B------:R-:W-:Y:S02]  /*9ed0*/  IADD3.X R21, RZ, R19, RZ, P5, !PT ;  /* 0x00000013ff157210 */ /* 0x000fe40002ffe4ff */
[----:B------:R-:W-:Y:S02]  /*9ee0*/  SHF.R.U64 R130, R130, 0x3, RZ ;  /* 0x0000000382827819 */ /* 0x000fe400000012ff */
[----:B------:R-:W-:-:S02]  /*9ef0*/  IADD3 R11, P5, R18, 0x8020, RZ ;  /* 0x00008020120b7810 */ /* 0x000fc40007fbe0ff */
[----:B------:R-:W-:Y:S01]  /*9f00*/  MOV R126, R126 ;  /* 0x0000007e007e7202 */ /* 0x000fe20000000f00 */
[----:B------:R-:W-:Y:S01]  /*9f10*/  FADD.FTZ R127, R2, R7 ;  /* 0x00000007027f7221 */ /* 0x000fe20000010000 */
[----:B------:R-:W-:Y:S01]  /*9f20*/  LOP3.LUT R128, R128, R129, RZ, 0x3c, !PT ;  /* 0x0000008180807212 */ /* 0x000fe200078e3cff */
[--C-:B------:R-:W-:Y:S01]  /*9f30*/  IMAD.X R129, RZ, RZ, R19.reuse, P3 ;  /* 0x000000ffff817224 */ /* 0x100fe200018e0613 */
[----:B------:R-:W-:Y:S01]  /*9f40*/  LOP3.LUT R120, R120, R121, RZ, 0x3c, !PT ;  /* 0x0000007978787212 */ /* 0x000fe200078e3cff */
[--C-:B------:R-:W-:Y:S01]  /*9f50*/  IMAD.X R121, RZ, RZ, R19.reuse, P6 ;  /* 0x000000ffff797224 */ /* 0x100fe200030e0613 */
[----:B------:R-:W-:Y:S02]  /*9f60*/  IADD3 R125, P3, R18, 0x4060, RZ ;  /* 0x00004060127d7810 */ /* 0x000fe40007f7e0ff */
[----:B------:R-:W-:Y:S01]  /*9f70*/  LOP3.LUT R130, R130, R131, RZ, 0x3c, !PT ;  /* 0x0000008382827212 */ /* 0x000fe200078e3cff */
[----:B------:R-:W-:Y:S01]  /*9f80*/  IMAD.X R131, RZ, RZ, R19, P2 ;  /* 0x000000ffff837224 */ /* 0x000fe200010e0613 */
[----:B------:R-:W-:-:S02]  /*9f90*/  IADD3 R9, P6, R18, 0x8040, RZ ;  /* 0x0000804012097810 */ /* 0x000fc40007fde0ff */
[----:B------:R-:W-:Y:S02]  /*9fa0*/  LOP3.LUT R10, R11, 0x380, RZ, 0xc0, !PT ;  /* 0x000003800b0a7812 */ /* 0x000fe400078ec0ff */
[----:B------:R-:W-:Y:S02]  /*9fb0*/  FSETP.NE.FTZ.AND P2, PT, R127, RZ, PT ;  /* 0x000000ff7f00720b */ /* 0x000fe40003f55000 */
[----:B------:R-:W-:Y:S02]  /*9fc0*/  LOP3.LUT R124, R125, 0x380, RZ, 0xc0, !PT ;  /* 0x000003807d7c7812 */ /* 0x000fe400078ec0ff */
[----:B------:R-:W-:Y:S02]  /*9fd0*/  LOP3.LUT R8, R9, 0x380, RZ, 0xc0, !PT ;  /* 0x0000038009087812 */ /* 0x000fe400078ec0ff */
[----:B------:R-:W-:Y:S02]  /*9fe0*/  SHF.R.U64 R10, R10, 0x3, RZ ;  /* 0x000000030a0a7819 */ /* 0x000fe400000012ff */
[----:B------:R-:W-:-:S02]  /*9ff0*/  FSETP.NE.FTZ.AND P4, PT, R132, RZ, PT ;  /* 0x000000ff8400720b */ /* 0x000fc40003f95000 */
[----:B------:R-:W-:Y:S02]  /*a000*/  R2UR UR5, R206 ;  /* 0x00000000ce0572ca */ /* 0x000fe400000e0000 */
[----:B------:R-:W-:Y:S01]  /*a010*/  SHF.R.U64 R124, R124, 0x3, RZ ;  /* 0x000000037c7c7819 */ /* 0x000fe200000012ff */
[----:B------:R-:W-:Y:S01]  /*a020*/  @P2 FMUL.FTZ R5, R0, 0.69314718246459960938 ;  /* 0x3f31721800052820 */ /* 0x000fe20000410000 */
[----:B------:R-:W-:Y:S02]  /*a030*/  SHF.R.U64 R8, R8, 0x3, RZ ;  /* 0x0000000308087819 */ /* 0x000fe400000012ff */
[----:B------:R-:W-:Y:S01]  /*a040*/  LOP3.LUT R10, R10, R11, RZ, 0x3c, !PT ;  /* 0x0000000b0a0a7212 */ /* 0x000fe200078e3cff */
[----:B------:R-:W-:Y:S01]  /*a050*/  IMAD.X R11, RZ, RZ, R19, P5 ;  /* 0x000000ffff0b7224 */ /* 0x000fe200028e0613 */
[----:B------:R-:W-:Y:S02]  /*a060*/  R2UR UR12, R205 ;  /* 0x00000000cd0c72ca */ /* 0x000fe400000e0000 */
[----:B------:R-:W-:-:S02]  /*a070*/  LOP3.LUT R124, R124, R125, RZ, 0x3c, !PT ;  /* 0x0000007d7c7c7212 */ /* 0x000fc400078e3cff */
[----:B------:R-:W-:Y:S01]  /*a080*/  LOP3.LUT R8, R8, R9, RZ, 0x3c, !PT ;  /* 0x0000000908087212 */ /* 0x000fe200078e3cff */
[----:B------:R-:W-:Y:S01]  /*a090*/  IMAD.X R9, RZ, RZ, R19, P6 ;  /* 0x000000ffff097224 */ /* 0x000fe200030e0613 */
[----:B------:R-:W-:Y:S01]  /*a0a0*/  MOV R121, R120 ;  /* 0x0000007800797202 */ /* 0x000fe20000000f00 */
[----:B------:R-:W-:Y:S01]  /*a0b0*/  UIADD3 UR34, -UR5, URZ, URZ ;  /* 0x0000003f05227290 */ /* 0x000fe2000fffe13f */
[----:B------:R-:W-:Y:S02]  /*a0c0*/  IADD3.X R125, RZ, R19, RZ, P3, !PT ;  /* 0x00000013ff7d7210 */ /* 0x000fe40001ffe4ff */
[----:B------:R-:W-:Y:S01]  /*a0d0*/  MOV R2, R130 ;  /* 0x0000008200027202 */ /* 0x000fe20000000f00 */
[----:B------:R-:W-:Y:S01]  /*a0e0*/  IMAD.MOV.U32 R130, RZ, RZ, RZ ;  /* 0x000000ffff827224 */ /* 0x000fe200078e00ff */
[----:B------:R-:W-:Y:S02]  /*a0f0*/  MOV R120, R10 ;  /* 0x0000000a00787202 */ /* 0x000fe40000000f00 */
[----:B------:R-:W-:Y:S01]  /*a100*/  IADD3.X R7, RZ, R19, RZ, P0, !PT ;  /* 0x00000013ff077210 */ /* 0x000fe200007fe4ff */
[----:B------:R-:W1:Y:S01]  /*a110*/  @P2 MUFU.LG2 R10, R127 ;  /* 0x0000007f000a2308 */ /* 0x000e620000000c00 */
[----:B------:R-:W-:-:S02]  /*a120*/  MOV R14, R14 ;  /* 0x0000000e000e7202 */ /* 0x000fc40000000f00 */
[----:B------:R-:W-:Y:S02]  /*a130*/  MOV R123, R122 ;  /* 0x0000007a007b7202 */ /* 0x000fe40000000f00 */
[----:B------:R-:W-:Y:S01]  /*a140*/  MOV R15, R124 ;  /* 0x0000007c000f7202 */ /* 0x000fe20000000f00 */
[----:B------:R-:W-:Y:S01]  /*a150*/  IMAD.MOV.U32 R124, RZ, RZ, -0x800000 ;  /* 0xff800000ff7c7424 */ /* 0x000fe200078e00ff */
[----:B------:R-:W-:Y:S01]  /*a160*/  MOV R122, R8 ;  /* 0x00000008007a7202 */ /* 0x000fe20000000f00 */
[----:B------:R-:W-:Y:S01]  /*a170*/  @P2 MUFU.RCP R130, R127 ;  /* 0x0000007f00822308 */ /* 0x000fe20000001000 */
[----:B------:R-:W-:Y:S01]  /*a180*/  MOV R125, R6 ;  /* 0x00000006007d7202 */ /* 0x000fe20000000f00 */
[----:B------:R-:W-:Y:S01]  /*a190*/  IMAD.U32 R6, RZ, RZ, UR7 ;  /* 0x00000007ff067e24 */ /* 0x000fe2000f8e00ff */
[----:B------:R-:W-:Y:S01]  /*a1a0*/  MOV R128, R128 ;  /* 0x0000008000807202 */ /* 0x000fe20000000f00 */
[----:B------:R-:W-:Y:S02]  /*a1b0*/  IMAD.MOV.U32 R129, RZ, RZ, RZ ;  /* 0x000000ffff817224 */ /* 0x000fe400078e00ff */
[----:B------:R-:W-:Y:S01]  /*a1c0*/  @P4 FMUL.FTZ R7, R0, 0.69314718246459960938 ;  /* 0x3f31721800074820 */ /* 0x000fe20000410000 */
[----:B------:R-:W-:Y:S01]  /*a1d0*/  LOP3.LUT P0, RZ, R204, 0x3, RZ, 0xc0, !PT ;  /* 0x00000003ccff7812 */ /* 0x000fe2000780c0ff */
[----:B------:R-:W-:Y:S01]  /*a1e0*/  ULDC UR7, c[0x0][0xa88] ;  /* 0x0002a20000077ab9 */ /* 0x000fe20000000800 */
[----:B------:R-:W2:Y:S01]  /*a1f0*/  @P4 MUFU.LG2 R8, R132 ;  /* 0x0000008400084308 */ /* 0x000ea20000000c00 */
[----:B------:R-:W-:Y:S01]  /*a200*/  @!P1 IADD3 R6, R6, 0x36860, RZ ;  /* 0x0003686006069810 */ /* 0x000fe20007ffe0ff */
[----:B-1----:R-:W-:Y:S01]  /*a210*/  @P2 FMUL.FTZ R10, R10, 0.69314718246459960938 ;  /* 0x3f3172180a0a2820 */ /* 0x002fe20000410000 */
[----:B------:R-:W-:-:S02]  /*a220*/  MOV R20, R20 ;  /* 0x0000001400147202 */ /* 0x000fc40000000f00 */
[----:B------:R-:W-:Y:S01]  /*a230*/  @!P1 PRMT R6, RZ, 0x654, R6 ;  /* 0x00000654ff069816 */ /* 0x000fe20000000006 */
[----:B------:R-:W-:Y:S01]  /*a240*/  @P2 FFMA.FTZ R124, R5, R4, R10 ;  /* 0x00000004057c2223 */ /* 0x000fe2000001000a */
[----:B------:R-:W-:Y:S01]  /*a250*/  MOV R21, R12 ;  /* 0x0000000c00157202 */ /* 0x000fe20000000f00 */
[----:B------:R-:W1:Y:S01]  /*a260*/  @P4 MUFU.RCP R129, R132 ;  /* 0x0000008400814308 */ /* 0x000e620000001000 */
[----:B--2---:R-:W-:Y:S01]  /*a270*/  @P4 FMUL.FTZ R8, R8, 0.69314718246459960938 ;  /* 0x3f31721808084820 */ /* 0x004fe20000410000 */
[----:B------:R-:W-:Y:S02]  /*a280*/  WARPGROUP.DEPBAR.LE gsb0, 0x0 ;  /* 0x00008000000079c5 */ /* 0x000fe40000010000 */
[----:B------:R-:W-:-:S06]  /*a290*/  WARPGROUP.ARRIVE ;  /* 0x00000000000079c5 */ /* 0x000fcc0000000000 */
[----:B------:R-:W-:Y:S01]  /*a2a0*/  HGMMA.64x192x16.F32.BF16 R24, R196, gdesc[UR8].tnspB, R24, gsb0 ;  /* 0x42e00008c4187df0 */ /* 0x000fe20008001818 */
[----:B------:R-:W-:Y:S01]  /*a2b0*/  UMOV UR10, UR6 ;  /* 0x00000006000a7c82 */ /* 0x000fe20008000000 */
[----:B------:R-:W-:Y:S01]  /*a2c0*/  UMOV UR11, 0x40000040 ;  /* 0x40000040000b7882 */ /* 0x000fe20000000000 */
[----:B------:R-:W-:Y:S01]  /*a2d0*/  UIADD3 UR6, UR4, 0x180, URZ ;  /* 0x0000018004067890 */ /* 0x000fe2000fffe03f */
[----:B------:R-:W-:Y:S02]  /*a2e0*/  WARPGROUP.DEPBAR.LE gsb0, 0x0 ;  /* 0x00008000000079c5 */ /* 0x000fe40000010000 */
[----:B------:R-:W-:-:S14]  /*a2f0*/  WARPGROUP.ARRIVE ;  /* 0x00000000000079c5 */ /* 0x000fdc0000000000 */
        /* <DEDUP_REMOVED lines=9> */
[----:B------:R-:W-:Y:S02]  /*a390*/  UIADD3 UR6, UR4, 0x280, URZ ;  /* 0x0000028004067890 */ /* 0x000fe4000fffe03f */
[----:B------:R-:W-:Y:S01]  /*a3a0*/  UIADD3 UR4, UR4, 0x300, URZ ;  /* 0x0000030004047890 */ /* 0x000fe2000fffe03f */
[----:B------:R-:W-:Y:S02]  /*a3b0*/  WARPGROUP.DEPBAR.LE gsb0, 0x0 ;  /* 0x00008000000079c5 */ /* 0x000fe40000010000 */
[----:B------:R-:W-:-:S12]  /*a3c0*/  WARPGROUP.ARRIVE ;  /* 0x00000000000079c5 */ /* 0x000fd80000000000 */
[----:B------:R-:W-:Y:S01]  /*a3d0*/  HGMMA.64x192x16.F32.BF16 R24, R184, gdesc[UR8].tnspB, R24, gsb0 ;  /* 0x42e00008b8187df0 */ /* 0x000fe20008001818 */
[----:B------:R-:W-:Y:S01]  /*a3e0*/  UMOV UR10, UR6 ;  /* 0x00000006000a7c82 */ /* 0x000fe20008000000 */
[----:B------:R-:W-:Y:S01]  /*a3f0*/  UMOV UR11, 0x40000040 ;  /* 0x40000040000b7882 */ /* 0x000fe20000000000 */
[----:B------:R-:W-:Y:S02]  /*a400*/  WARPGROUP.DEPBAR.LE gsb0, 0x0 ;  /* 0x00008000000079c5 */ /* 0x000fe40000010000 */
[----:B------:R-:W-:-:S15]  /*a410*/  WARPGROUP.ARRIVE ;  /* 0x00000000000079c5 */ /* 0x000fde0000000000 */
[----:B------:R-:W-:Y:S01]  /*a420*/  HGMMA.64x192x16.F32.BF16 R24, R180, gdesc[UR8].tnspB, R24, gsb0 ;  /* 0x42e00008b4187df0 */ /* 0x000fe20008001818 */
[----:B------:R-:W-:Y:S01]  /*a430*/  UMOV UR10, UR4 ;  /* 0x00000004000a7c82 */ /* 0x000fe20008000000 */
[----:B------:R-:W-:Y:S01]  /*a440*/  UMOV UR11, 0x40000040 ;  /* 0x40000040000b7882 */ /* 0x000fe20000000000 */
[----:B------:R-:W-:Y:S02]  /*a450*/  ULDC UR4, c[0x0][0xdb4] ;  /* 0x00036d0000047ab9 */ /* 0x000fe40000000800 */
[----:B------:R-:W-:-:S03]  /*a460*/  UIMAD UR35, UR4, UR35, UR5 ;  /* 0x00000023042372a4 */ /* 0x000fc6000f8e0205 */
[----:B------:R-:W-:Y:S01]  /*a470*/  ULDC UR5, c[0x0][0xda8] ;  /* 0x00036a0000057ab9 */ /* 0x000fe20000000800 */
[----:B------:R-:W-:Y:S02]  /*a480*/  USHF.R.S32.HI UR4, URZ, 0x1f, UR35 ;  /* 0x0000001f3f047899 */ /* 0x000fe40008011423 */
[----:B------:R-:W-:Y:S02]  /*a490*/  UIMAD UR34, UR5, UR34, UR12 ;  /* 0x00000022052272a4 */ /* 0x000fe4000f8e020c */
[----:B------:R-:W-:Y:S02]  /*a4a0*/  UIMAD UR6, UR4, UR8, URZ ;  /* 0x00000008040672a4 */ /* 0x000fe4000f8e023f */
[----:B------:R-:W-:Y:S02]  /*a4b0*/  USHF.L.U32 UR34, UR34, 0x7, URZ ;  /* 0x0000000722227899 */ /* 0x000fe4000800063f */
[----:B------:R-:W-:Y:S02]  /*a4c0*/  UIMAD.WIDE.U32 UR4, UR35, UR8, URZ ;  /* 0x00000008230472a5 */ /* 0x000fe4000f8e003f */
[----:B------:R-:W-:-:S02]  /*a4d0*/  UIMAD UR6, UR35, UR9, UR6 ;  /* 0x00000009230672a4 */ /* 0x000fc4000f8e0206 */
[----:B------:R-:W-:Y:S01]  /*a4e0*/  VIADD R127, R209, UR34 ;  /* 0x00000022d17f7c36 */ /* 0x000fe20008000000 */
[----:B------:R-:W-:Y:S01]  /*a4f0*/  ULDC.64 UR12, c[0x0][0x208] ;  /* 0x00008200000c7ab9 */ /* 0x000fe20000000a00 */
[----:B------:R-:W-:Y:S01]  /*a500*/  IMAD.U32 R12, RZ, RZ, UR4 ;  /* 0x00000004ff0c7e24 */ /* 0x000fe2000f8e00ff */
[----:B------:R-:W-:Y:S01]  /*a510*/  UIADD3 UR4, UR5, UR6, URZ ;  /* 0x0000000605047290 */ /* 0x000fe2000fffe03f */
[----:B------:R-:W-:Y:S02]  /*a520*/  VIADD R9, R127, 0x8 ;  /* 0x000000087f097836 */ /* 0x000fe40000000000 */
[----:B------:R-:W-:-:S03]  /*a530*/  IMAD.U32 R13, RZ, RZ, UR5 ;  /* 0x00000005ff0d7e24 */ /* 0x000fc6000f8e00ff */
[----:B------:R-:W-:Y:S02]  /*a540*/  ISETP.GE.OR P3, PT, R9, UR7, P0 ;  /* 0x0000000709007c0c */ /* 0x000fe40008766670 */
[----:B------:R-:W-:Y:S01]  /*a550*/  MOV R13, UR4 ;  /* 0x00000004000d7c02 */ /* 0x000fe20008000f00 */
[----:B------:R-:W-:Y:S01]  /*a560*/  USHF.R.S32.HI UR4, URZ, 0x1f, UR36 ;  /* 0x0000001f3f047899 */ /* 0x000fe20008011424 */
[----:B------:R-:W-:Y:S01]  /*a570*/  ISETP.GE.OR P0, PT, R127, UR7, P0 ;  /* 0x000000077f007c0c */ /* 0x000fe20008706670 */
[----:B------:R-:W-:Y:S02]  /*a580*/  WARPGROUP.DEPBAR.LE gsb0, 0x0 ;  /* 0x00008000000079c5 */ /* 0x000fe40000010000 */
[----:B------:R-:W-:-:S06]  /*a590*/  WARPGROUP.ARRIVE ;  /* 0x00000000000079c5 */ /* 0x000fcc0000000000 */
[----:B------:R-:W-:Y:S01]  /*a5a0*/  HGMMA.64x192x16.F32.BF16 R24, R176, gdesc[UR8].tnspB, R24, gsb0 ;  /* 0x42e00008b0187df0 */ /* 0x000fe20008001818 */
[----:B------:R-:W-:Y:S01]  /*a5b0*/  R2UR UR10, R22 ;  /* 0x00000000160a72ca */ /* 0x000fe200000e0000 */
[----:B------:R-:W-:Y:S02]  /*a5c0*/  IMAD.MOV.U32 R22, RZ, RZ, -0x800000 ;  /* 0xff800000ff167424 */ /* 0x000fe400078e00ff */
[----:B------:R-:W-:Y:S01]  /*a5d0*/  @P4 FFMA.FTZ R22, R7, R3, R8 ;  /* 0x0000000307164223 */ /* 0x000fe20000010008 */
[----:B------:R-:W-:Y:S02]  /*a5e0*/  WARPGROUP.DEPBAR.LE gsb0, 0x0 ;  /* 0x00008000000079c5 */ /* 0x000fe40000010000 */
[----:B------:R2:W-:Y:S01]  /*a5f0*/  @!P1 SYNCS.ARRIVE.TRANS64.RED.A1T0 RZ, [R6+URZ], RZ ;  /* 0x000000ff06ff99a7 */ /* 0x0005e2000810043f */
[-C--:B------:R-:W-:Y:S01]  /*a600*/  FMUL.FTZ R10, R37, R130.reuse ;  /* 0x00000082250a7220 */ /* 0x080fe20000410000 */
[-C--:B------:R-:W-:Y:S01]  /*a610*/  FMUL.FTZ R11, R36, R130.reuse ;  /* 0x00000082240b7220 */ /* 0x080fe20000410000 */
[-C--:B------:R-:W-:Y:S01]  /*a620*/  FMUL.FTZ R7, R28, R130.reuse ;  /* 0x000000821c077220 */ /* 0x080fe20000410000 */
[-C--:B------:R-:W-:Y:S01]  /*a630*/  FMUL.FTZ R8, R33, R130.reuse ;  /* 0x0000008221087220 */ /* 0x080fe20000410000 */
[-C--:B------:R-:W-:Y:S01]  /*a640*/  FMUL.FTZ R9, R32, R130.reuse ;  /* 0x0000008220097220 */ /* 0x080fe20000410000 */
[-C--:B-1----:R-:W-:Y:S01]  /*a650*/  FMUL.FTZ R35, R35, R129.reuse ;  /* 0x0000008123237220 */ /* 0x082fe20000410000 */
[-C--:B------:R-:W-:Y:S01]  /*a660*/  FMUL.FTZ R34, R34, R129.reuse ;  /* 0x0000008122227220 */ /* 0x080fe20000410000 */
[----:B------:R-:W1:Y:S01]  /*a670*/  LDC.64 R36, c[0x0][0xb78] ;  /* 0x0002de00ff247b82 */ /* 0x000e620000000a00 */
[-C--:B--2---:R-:W-:Y:S01]  /*a680*/  FMUL.FTZ R6, R29, R130.reuse ;  /* 0x000000821d067220 */ /* 0x084fe20000410000 */
[-C--:B------:R-:W-:Y:S01]  /*a690*/  FMUL.FTZ R4, R25, R130.reuse ;  /* 0x0000008219047220 */ /* 0x080fe20000410000 */
[-C--:B------:R-:W-:Y:S01]  /*a6a0*/  FMUL.FTZ R3, R24, R130.reuse ;  /* 0x0000008218037220 */ /* 0x080fe20000410000 */
[-C--:B------:R-:W-:Y:S01]  /*a6b0*/  FMUL.FTZ R5, R27, R129.reuse ;  /* 0x000000811b057220 */ /* 0x080fe20000410000 */
[----:B------:R-:W-:Y:S01]  /*a6c0*/  FMUL.FTZ R26, R26, R129 ;  /* 0x000000811a1a7220 */ /* 0x000fe20000410000 */
[----:B------:R-:W-:Y:S01]  /*a6d0*/  F2FP.BF16.F32.PACK_AB R6, R6, R7 ;  /* 0x000000070606723e */ /* 0x000fe200000010ff */
        /* <DEDUP_REMOVED lines=14> */
[----:B------:R-:W-:Y:S01]  /*a7c0*/  F2FP.BF16.F32.PACK_AB R8, R8, R9 ;  /* 0x000000090808723e */ /* 0x000fe200000010ff */
        /* <DEDUP_REMOVED lines=8> */
[----:B------:R-:W-:Y:S01]  /*a850*/  FMUL.FTZ R54, R54, R129 ;  /* 0x0000008136367220 */ /* 0x000fe20000410000 */
[-C--:B------:R-:W-:Y:S01]  /*a860*/  FMUL.FTZ R61, R61, R130.reuse ;  /* 0x000000823d3d7220 */ /* 0x080fe20000410000 */
[----:B------:R-:W-:Y:S01]  /*a870*/  FMUL.FTZ R60, R60, R130 ;  /* 0x000000823c3c7220 */ /* 0x000fe20000410000 */
[----:B------:R-:W-:Y:S01]  /*a880*/  F2FP.BF16.F32.PACK_AB R4, R4, R3 ;  /* 0x000000030404723e */ /* 0x000fe200000010ff */
[-C--:B------:R-:W-:Y:S01]  /*a890*/  FMUL.FTZ R59, R59, R129.reuse ;  /* 0x000000813b3b7220 */ /* 0x080fe20000410000 */
[----:B------:R-:W-:Y:S01]  /*a8a0*/  F2FP.BF16.F32.PACK_AB R5, R5, R26 ;  /* 0x0000001a0505723e */ /* 0x000fe200000010ff */
[----:B------:R-:W-:Y:S01]  /*a8b0*/  FMUL.FTZ R58, R58, R129 ;  /* 0x000000813a3a7220 */ /* 0x000fe20000410000 */
[----:B------:R-:W-:Y:S01]  /*a8c0*/  F2FP.BF16.F32.PACK_AB R7, R7, R30 ;  /* 0x0000001e0707723e */ /* 0x000fe200000010ff */
[----:B------:R-:W-:Y:S01]  /*a8d0*/  BAR.SYNC.DEFER_BLOCKING 0x1, 0x100 ;  /* 0x0044000000007b1d */ /* 0x000fe20000010000 */
[----:B------:R-:W-:Y:S01]  /*a8e0*/  F2FP.BF16.F32.PACK_AB R10, R10, R11 ;  /* 0x0000000b0a0a723e */ /* 0x000fe200000010ff */
[-C--:B------:R-:W-:Y:S01]  /*a8f0*/  FMUL.FTZ R35, R63, R129.reuse ;  /* 0x000000813f237220 */ /* 0x080fe20000410000 */
[-C--:B------:R-:W-:Y:S01]  /*a900*/  FMUL.FTZ R62, R62, R129.reuse ;  /* 0x000000813e3e7220 */ /* 0x080fe20000410000 */
        /* <DEDUP_REMOVED lines=20> */
[----:B------:R-:W-:Y:S01]  /*aa50*/  F2FP.BF16.F32.PACK_AB R25, R43, R42 ;  /* 0x0000002a2b19723e */ /* 0x000fe200000010ff */
[----:B------:R-:W-:Y:S01]  /*aa60*/  FMUL.FTZ R81, R81, R130 ;  /* 0x0000008251517220 */ /* 0x000fe20000410000 */
[----:B------:R-:W-:Y:S01]  /*aa70*/  F2FP.BF16.F32.PACK_AB R26, R45, R44 ;  /* 0x0000002c2d1a723e */ /* 0x000fe200000010ff */
        /* <DEDUP_REMOVED lines=18> */
[-C--:B------:R-:W-:Y:S01]  /*aba0*/  FMUL.FTZ R94, R94, R129.reuse ;  /* 0x000000815e5e7220 */ /* 0x080fe20000410000 */
[-C--:B------:R-:W-:Y:S01]  /*abb0*/  FMUL.FTZ R99, R99, R129.reuse ;  /* 0x0000008163637220 */ /* 0x080fe20000410000 */
[----:B------:R-:W-:Y:S01]  /*abc0*/  FMUL.FTZ R98, R98, R129 ;  /* 0x0000008162627220 */ /* 0x000fe20000410000 */
[----:B------:R-:W-:Y:S01]  /*abd0*/  F2FP.BF16.F32.PACK_AB R29, R51, R50 ;  /* 0x00000032331d723e */ /* 0x000fe200000010ff */
[----:B------:R-:W-:Y:S01]  /*abe0*/  FMUL.FTZ R101, R101, R130 ;  /* 0x0000008265657220 */ /* 0x000fe20000410000 */
[----:B------:R-:W-:Y:S01]  /*abf0*/  F2FP.BF16.F32.PACK_AB R30, R53, R52 ;  /* 0x00000034351e723e */ /* 0x000fe200000010ff */
[----:B------:R-:W-:Y:S01]  /*ac00*/  FMUL.FTZ R100, R100, R130 ;  /* 0x0000008264647220 */ /* 0x000fe20000410000 */
[----:B------:R-:W-:Y:S01]  /*ac10*/  F2FP.BF16.F32.PACK_AB R31, R31, R54 ;  /* 0x000000361f1f723e */ /* 0x000fe200000010ff */
[-C--:B------:R-:W-:Y:S01]  /*ac20*/  FMUL.FTZ R113, R113, R130.reuse ;  /* 0x0000008271717220 */ /* 0x080fe20000410000 */
[----:B------:R-:W-:Y:S01]  /*ac30*/  F2FP.BF16.F32.PACK_AB R32, R32, R33 ;  /* 0x000000212020723e */ /* 0x000fe200000010ff */
[----:B------:R-:W-:Y:S01]  /*ac40*/  FMUL.FTZ R112, R112, R130 ;  /* 0x0000008270707220 */ /* 0x000fe20000410000 */
[-C--:B------:R-:W-:Y:S01]  /*ac50*/  FMUL.FTZ R103, R103, R129.reuse ;  /* 0x0000008167677220 */ /* 0x080fe20000410000 */
[-C--:B------:R-:W-:Y:S01]  /*ac60*/  FMUL.FTZ R102, R102, R129.reuse ;  /* 0x0000008166667220 */ /* 0x080fe20000410000 */
[-C--:B------:R-:W-:Y:S01]  /*ac70*/  FMUL.FTZ R107, R107, R129.reuse ;  /* 0x000000816b6b7220 */ /* 0x080fe20000410000 */
[-C--:B------:R-:W-:Y:S01]  /*ac80*/  FMUL.FTZ R106, R106, R129.reuse ;  /* 0x000000816a6a7220 */ /* 0x080fe20000410000 */
[----:B------:R2:W-:Y:S01]  /*ac90*/  STSM.16.M88.4 [R126], R4 ;  /* 0x000000047e007844 */ /* 0x0005e20000000200 */
        /* <DEDUP_REMOVED lines=9> */
[----:B------:R3:W-:Y:S01]  /*ad30*/  STSM.16.M88.4 [R128], R8 ;  /* 0x0000000880007844 */ /* 0x0007e20000000200 */
[-C--:B------:R-:W-:Y:S01]  /*ad40*/  FMUL.FTZ R117, R117, R130.reuse ;  /* 0x0000008275757220 */ /* 0x080fe20000410000 */
[----:B------:R-:W-:Y:S01]  /*ad50*/  FMUL.FTZ R116, R116, R130 ;  /* 0x0000008274747220 */ /* 0x000fe20000410000 */
[-C--:B------:R-:W-:Y:S01]  /*ad60*/  FMUL.FTZ R119, R119, R129.reuse ;  /* 0x0000008177777220 */ /* 0x080fe20000410000 */
[----:B------:R-:W-:Y:S01]  /*ad70*/  FMUL.FTZ R118, R118, R129 ;  /* 0x0000008176767220 */ /* 0x000fe20000410000 */
[----:B------:R4:W-:Y:S01]  /*ad80*/  STSM.16.M88.4 [R14], R24 ;  /* 0x000000180e007844 */ /* 0x0009e20000000200 */
[----:B--2---:R-:W-:Y:S01]  /*ad90*/  F2FP.BF16.F32.PACK_AB R4, R65, R64 ;  /* 0x000000404104723e */ /* 0x004fe200000010ff */
[C---:B-1----:R-:W-:Y:S01]  /*ada0*/  IMAD R0, R36.reuse, UR4, RZ ;  /* 0x0000000424007c24 */ /* 0x042fe2000f8e02ff */
[----:B------:R-:W-:Y:S01]  /*adb0*/  F2FP.BF16.F32.PACK_AB R5, R67, R66 ;  /* 0x000000424305723e */ /* 0x000fe200000010ff */
[----:B------:R-:W-:Y:S01]  /*adc0*/  STSM.16.M88.4 [R20], R28 ;  /* 0x0000001c14007844 */ /* 0x000fe20000000200 */
[----:B------:R-:W-:Y:S01]  /*add0*/  F2FP.BF16.F32.PACK_AB R6, R69, R68 ;  /* 0x000000444506723e */ /* 0x000fe200000010ff */
[----:B------:R-:W-:Y:S01]  /*ade0*/  IMAD.WIDE.U32 R12, R36, UR36, R12 ;  /* 0x00000024240c7c25 */ /* 0x000fe2000f8e000c */
[----:B------:R-:W-:Y:S01]  /*adf0*/  F2FP.BF16.F32.PACK_AB R7, R71, R70 ;  /* 0x000000464707723e */ /* 0x000fe200000010ff */
[----:B------:R-:W-:Y:S01]  /*ae00*/  STSM.16.M88.4 [R121], R32 ;  /* 0x0000002079007844 */ /* 0x000fe20000000200 */
[----:B------:R-:W-:Y:S01]  /*ae10*/  F2FP.BF16.F32.PACK_AB R88, R89, R88 ;  /* 0x000000585958723e */ /* 0x000fe200000010ff */
[----:B------:R-:W-:Y:S01]  /*ae20*/  IMAD R0, R37, UR36, R0 ;  /* 0x0000002425007c24 */ /* 0x000fe2000f8e0200 */
[----:B---3--:R-:W-:Y:S01]  /*ae30*/  F2FP.BF16.F32.PACK_AB R8, R73, R72 ;  /* 0x000000484908723e */ /* 0x008fe200000010ff */
[----:B------:R-:W-:Y:S01]  /*ae40*/  STSM.16.M88.4 [R123], R4 ;  /* 0x000000047b007844 */ /* 0x000fe20000000200 */
[----:B------:R-:W-:Y:S01]  /*ae50*/  F2FP.BF16.F32.PACK_AB R9, R75, R74 ;  /* 0x0000004a4b09723e */ /* 0x000fe200000010ff */
[----:B------:R-:W-:Y:S01]  /*ae60*/  ULDC.64 UR4, c[0x0][0xb40] ;  /* 0x0002d00000047ab9 */ /* 0x000fe20000000a00 */
[----:B------:R-:W-:-:S02]  /*ae70*/  F2FP.BF16.F32.PACK_AB R10, R77, R76 ;  /* 0x0000004c4d0a723e */ /* 0x000fc400000010ff */
[----:B------:R-:W-:Y:S02]  /*ae80*/  F2FP.BF16.F32.PACK_AB R11, R79, R78 ;  /* 0x0000004e4f0b723e */ /* 0x000fe400000010ff */
[----:B----4-:R-:W-:Y:S02]  /*ae90*/  F2FP.BF16.F32.PACK_AB R24, R81, R80 ;  /* 0x000000505118723e */ /* 0x010fe400000010ff */
[----:B------:R-:W-:Y:S01]  /*aea0*/  F2FP.BF16.F32.PACK_AB R25, R83, R82 ;  /* 0x000000525319723e */ /* 0x000fe200000010ff */
[----:B------:R1:W-:Y:S01]  /*aeb0*/  STSM.16.M88.4 [R2], R8 ;  /* 0x0000000802007844 */ /* 0x0003e20000000200 */
[----:B------:R-:W-:Y:S02]  /*aec0*/  F2FP.BF16.F32.PACK_AB R26, R85, R84 ;  /* 0x00000054551a723e */ /* 0x000fe400000010ff */
[----:B------:R-:W-:Y:S02]  /*aed0*/  F2FP.BF16.F32.PACK_AB R27, R87, R86 ;  /* 0x00000056571b723e */ /* 0x000fe400000010ff */
[----:B------:R-:W-:-:S02]  /*aee0*/  F2FP.BF16.F32.PACK_AB R89, R91, R90 ;  /* 0x0000005a5b59723e */ /* 0x000fc400000010ff */
[----:B------:R-:W-:Y:S01]  /*aef0*/  F2FP.BF16.F32.PACK_AB R96, R97, R96 ;  /* 0x000000606160723e */ /* 0x000fe200000010ff */
[----:B------:R-:W-:Y:S01]  /*af00*/  STSM.16.M88.4 [R15], R24 ;  /* 0x000000180f007844 */ /* 0x000fe20000000200 */
[----:B------:R-:W-:Y:S02]  /*af10*/  F2FP.BF16.F32.PACK_AB R90, R93, R92 ;  /* 0x0000005c5d5a723e */ /* 0x000fe400000010ff */
[----:B------:R-:W-:Y:S02]  /*af20*/  F2FP.BF16.F32.PACK_AB R91, R95, R94 ;  /* 0x0000005e5f5b723e */ /* 0x000fe400000010ff */
[----:B------:R-:W-:Y:S02]  /*af30*/  F2FP.BF16.F32.PACK_AB R97, R99, R98 ;  /* 0x000000626361723e */ /* 0x000fe400000010ff */
[----:B------:R-:W-:Y:S01]  /*af40*/  F2FP.BF16.F32.PACK_AB R104, R105, R104 ;  /* 0x000000686968723e */ /* 0x000fe200000010ff */
[----:B------:R-:W-:Y:S01]  /*af50*/  STSM.16.M88.4 [R21], R88 ;  /* 0x0000005815007844 */ /* 0x000fe20000000200 */
[----:B------:R-:W-:-:S02]  /*af60*/  F2FP.BF16.F32.PACK_AB R98, R101, R100 ;  /* 0x000000646562723e */ /* 0x000fc400000010ff */
[----:B------:R-:W-:Y:S02]  /*af70*/  F2FP.BF16.F32.PACK_AB R99, R103, R102 ;  /* 0x000000666763723e */ /* 0x000fe400000010ff */
[----:B------:R-:W-:Y:S02]  /*af80*/  F2FP.BF16.F32.PACK_AB R105, R107, R106 ;  /* 0x0000006a6b69723e */ /* 0x000fe400000010ff */
[----:B------:R-:W-:Y:S01]  /*af90*/  F2FP.BF16.F32.PACK_AB R112, R113, R112 ;  /* 0x000000707170723e */ /* 0x000fe200000010ff */
[----:B------:R-:W-:Y:S01]  /*afa0*/  STSM.16.M88.4 [R120], R96 ;  /* 0x0000006078007844 */ /* 0x000fe20000000200 */
[----:B------:R-:W-:Y:S02]  /*afb0*/  F2FP.BF16.F32.PACK_AB R106, R109, R108 ;  /* 0x0000006c6d6a723e */ /* 0x000fe400000010ff */
[----:B------:R-:W-:Y:S02]  /*afc0*/  F2FP.BF16.F32.PACK_AB R107, R111, R110 ;  /* 0x0000006e6f6b723e */ /* 0x000fe400000010ff */
[----:B------:R-:W-:-:S02]  /*afd0*/  F2FP.BF16.F32.PACK_AB R113, R115, R114 ;  /* 0x000000727371723e */ /* 0x000fc400000010ff */
[----:B------:R-:W-:Y:S01]  /*afe0*/  F2FP.BF16.F32.PACK_AB R114, R117, R116 ;  /* 0x000000747572723e */ /* 0x000fe200000010ff */
[----:B------:R-:W-:Y:S01]  /*aff0*/  STSM.16.M88.4 [R122], R104 ;  /* 0x000000687a007844 */ /* 0x000fe20000000200 */
[----:B------:R-:W-:Y:S02]  /*b000*/  F2FP.BF16.F32.PACK_AB R115, R119, R118 ;  /* 0x000000767773723e */ /* 0x000fe400000010ff */
[----:B------:R-:W-:Y:S02]  /*b010*/  SHF.R.S32.HI R3, RZ, 0x1f, R127 ;  /* 0x0000001fff037819 */ /* 0x000fe4000001147f */
[----:B------:R-:W-:Y:S01]  /*b020*/  IADD3 R127, P1, R127, R12, RZ ;  /* 0x0000000c7f7f7210 */ /* 0x000fe20007f3e0ff */
[----:B------:R-:W-:Y:S03]  /*b030*/  STSM.16.M88.4 [R125], R112 ;  /* 0x000000707d007844 */ /* 0x000fe60000000200 */
[----:B------:R-:W-:Y:S01]  /*b040*/  IADD3.X R12, R3, R13, R0, P1, !PT ;  /* 0x0000000d030c7210 */ /* 0x000fe20000ffe400 */
[----:B------:R-:W-:Y:S01]  /*b050*/  @!PT LDS RZ, [RZ] ;  /* 0x00000000fffff984 */ /* 0x000fe20000000800 */
[----:B------:R-:W-:Y:S01]  /*b060*/  @!PT LDS RZ, [RZ] ;  /* 0x00000000fffff984 */ /* 0x000fe20000000800 */
[----:B------:R-:W-:Y:S01]  /*b070*/  @!PT LDS RZ, [RZ] ;  /* 0x00000000fffff984 */ /* 0x000fe20000000800 */
[----:B------:R-:W-:Y:S01]  /*b080*/  @!PT LDS RZ, [RZ] ;  /* 0x00000000fffff984 */ /* 0x000fe20000000800 */
[----:B------:R2:W-:Y:S06]  /*b090*/  MEMBAR.ALL.CTA ;  /* 0x0000000000007992 */ /* 0x0005ec0000008000 */
[----:B--2---:R-:W2:Y:S02]  /*b0a0*/  FENCE.VIEW.ASYNC.S ;  /* 0x00000000000073c6 */ /* 0x004ea40000000000 */
[----:B--2---:R-:W-:Y:S06]  /*b0b0*/  BAR.ARV 0x1, 0x120 ;  /* 0x0044800000007b1d */ /* 0x004fec0000002000 */
[C---:B-1----:R-:W-:Y:S01]  /*b0c0*/  LEA R2, P1, R127.reuse, UR4, 0x2 ;  /* 0x000000047f027c11 */ /* 0x042fe2000f8210ff */
[----:B------:R-:W-:Y:S01]  /*b0d0*/  ULDC UR4, c[0x0][0xc] ;  /* 0x0000030000047ab9 */ /* 0x000fe20000000800 */
[----:B------:R-:W1:Y:S01]  /*b0e0*/  SHFL.IDX PT, R0, R208, RZ, 0x1f ;  /* 0x00001fffd0007589 */ /* 0x000e6200000e0000 */
[----:B------:R-:W-:Y:S01]  /*b0f0*/  UIADD3 UR10, UR4, UR10, URZ ;  /* 0x0000000a040a7290 */ /* 0x000fe2000fffe03f */
[----:B------:R-:W-:-:S05]  /*b100*/  LEA.HI.X R3, R127, UR5, R12, 0x2, P1 ;  /* 0x000000057f037c11 */ /* 0x000fca00088f140c */
[----:B------:R-:W-:Y:S04]  /*b110*/  @!P0 STG.E desc[UR12][R2.64], R124 ;  /* 0x0000007c02008986 */ /* 0x000fe8000c10190c */
[----:B------:R2:W-:Y:S02]  /*b120*/  @!P3 STG.E desc[UR12][R2.64+0x20], R22 ;  /* 0x000020160200b986 */ /* 0x0005e4000c10190c */
[----:B--2---:R-:W-:Y:S01]  /*b130*/  IMAD.U32 R22, RZ, RZ, UR10 ;  /* 0x0000000aff167e24 */ /* 0x004fe2000f8e00ff */
[----:B-1----:R-:W-:-:S13]  /*b140*/  ISETP.NE.AND P0, PT, R0, 0x7, PT ;  /* 0x000000070000780c */ /* 0x002fda0003f05270 */
[----:B------:R-:W-:Y:S05]  /*b150*/  @P0 BRA `(.L_x_29) ;  /* 0x0000000000700947 */ /* 0x000fea0003800000 */
[----:B------:R-:W-:Y:S01]  /*b160*/  BAR.SYNC.DEFER_BLOCKING 0x1, 0x120 ;  /* 0x0044800000007b1d */ /* 0x000fe20000010000 */
[----:B------:R-:W-:-:S05]  /*b170*/  ELECT P0, URZ, PT ;  /* 0x00000000003f782f */ /* 0x000fca0003800000 */
[----:B------:R-:W-:Y:S08]  /*b180*/  BSSY B0, `(.L_x_29) ;  /* 0x0000019000007945 */ /* 0x000ff00003800000 */
[----:B------:R-:W-:Y:S05]  /*b190*/  @!P0 BRA `(.L_x_30) ;  /* 0x00000000005c8947 */ /* 0x000fea0003800000 */
[----:B------:R-:W-:Y:S01]  /*b1a0*/  R2UR UR9, R16 ;  /* 0x00000000100972ca */ /* 0x000fe200000e0000 */
[----:B------:R-:W-:Y:S01]  /*b1b0*/  ULDC.64 UR10, c[0x0][0x198] ;  /* 0x00006600000a7ab9 */ /* 0x000fe20000000a00 */
[----:B------:R-:W-:Y:S01]  /*b1c0*/  UMOV UR33, URZ ;  /* 0x0000003f00217c82 */ /* 0x000fe20008000000 */
[----:B------:R-:W-:Y:S01]  /*b1d0*/  UIADD3 UR4, UP0, UR10, 0x9f0, URZ ;  /* 0x000009f00a047890 */ /* 0x000fe2000ff1e03f */
[----:B------:R-:W-:Y:S01]  /*b1e0*/  UMOV UR37, URZ ;  /* 0x0000003f00257c82 */ /* 0x000fe20008000000 */
[----:B------:R-:W-:Y:S02]  /*b1f0*/  UMOV UR7, 0x40 ;  /* 0x0000004000077882 */ /* 0x000fe40000000000 */
[----:B------:R-:W-:-:S06]  /*b200*/  UIADD3.X UR5, URZ, UR11, URZ, UP0, !UPT ;  /* 0x0000000b3f057290 */ /* 0x000fcc00087fe43f */
[----:B------:R-:W-:Y:S02]  /*b210*/  UIADD3 UR6, UR9, 0x4000, URZ ;  /* 0x0000400009067890 */ /* 0x000fe4000fffe03f */
[----:B------:R-:W-:Y:S02]  /*b220*/  UIADD3 UR8, UR9, 0x8000, URZ ;  /* 0x0000800009087890 */ /* 0x000fe4000fffe03f */
[----:B------:R-:W-:Y:S02]  /*b230*/  UMOV UR32, UR9 ;  /* 0x0000000900207c82 */ /* 0x000fe40008000000 */
[----:B------:R1:W-:Y:S02]  /*b240*/  UTMASTG.5D [UR32], [UR4] ;  /* 0x00000020040073b5 */ /* 0x0003e40008020000 */
[----:B-1----:R-:W-:Y:S01]  /*b250*/  UMOV UR32, UR6 ;  /* 0x0000000600207c82 */ /* 0x002fe20008000000 */
[----:B------:R-:W-:Y:S01]  /*b260*/  UMOV UR33, UR7 ;  /* 0x0000000700217c82 */ /* 0x000fe20008000000 */
[----:B------:R-:W-:Y:S01]  /*b270*/  UMOV UR6, 0x80 ;  /* 0x0000008000067882 */ /* 0x000fe20000000000 */
[----:B------:R1:W-:Y:S02]  /*b280*/  UTMASTG.5D [UR32], [UR4] ;  /* 0x00000020040073b5 */ /* 0x0003e40008020000 */
[----:B-1----:R-:W-:Y:S01]  /*b290*/  UMOV UR32, UR8 ;  /* 0x0000000800207c82 */ /* 0x002fe20008000000 */
[----:B------:R-:W-:Y:S01]  /*b2a0*/  UMOV UR33, UR6 ;  /* 0x0000000600217c82 */ /* 0x000fe20008000000 */
[----:B------:R-:W-:Y:S01]  /*b2b0*/  UIADD3 UR6, UR9, 0x36820, URZ ;  /* 0x0003682009067890 */ /* 0x000fe2000fffe03f */
[----:B------:R1:W-:Y:S03]  /*b2c0*/  UTMASTG.5D [UR32], [UR4] ;  /* 0x00000020040073b5 */ /* 0x0003e60008020000 */
[----:B------:R-:W-:Y:S01]  /*b2d0*/  UPRMT UR6, URZ, 0x654, UR6 ;  /* 0x000006543f067896 */ /* 0x000fe20008000006 */
[----:B------:R0:W-:Y:S01]  /*b2e0*/  UTMACMDFLUSH ;  /* 0x00000000000079b7 */ /* 0x0001e20000000000 */
[----:B------:R-:W-:-:S07]  /*b2f0*/  DEPBAR.LE SB0, 0x0 ;  /* 0x000080000000791a */ /* 0x000fce0000000000 */
[----:B-1----:R-:W-:Y:S03]  /*b300*/  SYNCS.ARRIVE.TRANS64.RED.A1T0 RZ, [UR6], RZ ;  /* 0x000000ffffff79a7 */ /* 0x002fe60008100406 */
.L_x_30:
[----:B------:R-:W-:Y:S05]  /*b310*/  BSYNC B0 ;  /* 0x0000000000007941 */ /* 0x000fea0003800000 */
.L_x_29:
[----:B------:R-:W1:Y:S01]  /*b320*/  LDC R0, c[0x0][0xda4] ;  /* 0x00036900ff007b82 */ /* 0x000e620000000800 */
[----:B------:R-:W-:Y:S01]  /*b330*/  R2UR UR4, R23 ;  /* 0x00000000170472ca */ /* 0x000fe200000e0000 */
[----:B------:R-:W-:Y:S01]  /*b340*/  UIADD3 UR38, UR38, 0x1, URZ ;  /* 0x0000000126267890 */ /* 0x000fe2000fffe03f */
[----:B------:R-:W-:Y:S02]  /*b350*/  R2UR UR6, R22 ;  /* 0x00000000160672ca */ /* 0x000fe400000e0000 */
[----:B------:R-:W-:Y:S01]  /*b360*/  R2UR UR5, R17 ;  /* 0x00000000110572ca */ /* 0x000fe200000e0000 */
[----:B------:R-:W-:-:S04]  /*b370*/  UISETP.NE.AND UP0, UPT, UR38, 0x2, UPT ;  /* 0x000000022600788c */ /* 0x000fc8000bf05270 */
[----:B------:R-:W-:-:S04]  /*b380*/  USEL UR38, UR38, URZ, UP0 ;  /* 0x0000003f26267287 */ /* 0x000fc80008000000 */
[----:B------:R-:W-:-:S06]  /*b390*/  UIADD3 UR4, UR4, 0x1, URZ ;  /* 0x0000000104047890 */ /* 0x000fcc000fffe03f */
[----:B------:R-:W-:Y:S01]  /*b3a0*/  IMAD.U32 R23, RZ, RZ, UR4 ;  /* 0x00000004ff177e24 */ /* 0x000fe2000f8e00ff */
[----:B------:R-:W-:Y:S01]  /*b3b0*/  USEL UR4, URZ, 0x1, UP0 ;  /* 0x000000013f047887 */ /* 0x000fe20008000000 */
[----:B-1----:R-:W-:-:S03]  /*b3c0*/  ISETP.LE.AND P0, PT, R0, UR6, PT ;  /* 0x0000000600007c0c */ /* 0x002fc6000bf03270 */
[----:B------:R-:W-:-:S06]  /*b3d0*/  ULOP3.LUT UR5, UR5, UR4, URZ, 0x3c, !UPT ;  /* 0x0000000405057292 */ /* 0x000fcc000f8e3c3f */
[----:B------:R-:W-:-:S04]  /*b3e0*/  IMAD.U32 R17, RZ, RZ, UR5 ;  /* 0x00000005ff117e24 */ /* 0x000fc8000f8e00ff */
[----:B------:R-:W-:Y:S05]  /*b3f0*/  @!P0 BRA `(.L_x_31) ;  /* 0xffffff58006c8947 */ /* 0x000fea000383ffff */
[----:B------:R-:W-:Y:S05]  /*b400*/  EXIT ;  /* 0x000000000000794d */ /* 0x000fea0003800000 */
.L_x_7:
[----:B------:R-:W-:-:S08]  /*b410*/  NOP ;  /* 0x0000000000007918 */ /* 0x000fd00000000000 */
[----:B-1----:R-:W1:-:S00]  /*b420*/  USETMAXREG.DEALLOC.CTAPOOL 0x18 ;  /* 0x00000018000079c8 */ /* 0x002e4000080e0500 */
[----:B-1----:R-:W-:-:S06]  /*b430*/  LOP3.LUT R0, R0, 0x3, RZ, 0xc0, !PT ;  /* 0x0000000300007812 */ /* 0x002fcc00078ec0ff */
[----:B------:R-:W1:Y:S02]  /*b440*/  SHFL.IDX PT, R0, R0, RZ, 0x1f ;  /* 0x00001fff00007589 */ /* 0x000e6400000e0000 */
[----:B-1----:R-:W-:-:S13]  /*b450*/  ISETP.NE.AND P0, PT, R0, RZ, PT ;  /* 0x000000ff0000720c */ /* 0x002fda0003f05270 */
[----:B------:R-:W-:Y:S05]  /*b460*/  @P0 EXIT ;  /* 0x000000000000094d */ /* 0x000fea0003800000 */
[----:B------:R-:W1:Y:S01]  /*b470*/  S2UR UR4, SR_CTAID.X ;  /* 0x00000000000479c3 */ /* 0x000e620000002500 */
[----:B------:R-:W-:Y:S01]  /*b480*/  IMAD.MOV.U32 R16, RZ, RZ, RZ ;  /* 0x000000ffff107224 */ /* 0x000fe200078e00ff */
[----:B------:R-:W-:Y:S01]  /*b490*/  MOV R2, 0x1 ;  /* 0x0000000100027802 */ /* 0x000fe20000000f00 */
[----:B------:R-:W-:-:S05]  /*b4a0*/  IMAD.MOV.U32 R17, RZ, RZ, 0x1 ;  /* 0x00000001ff117424 */ /* 0x000fca00078e00ff */
[----:B------:R-:W1:Y:S02]  /*b4b0*/  LDC R0, c[0x0][0xda4] ;  /* 0x00036900ff007b82 */ /* 0x000e640000000800 */
[----:B-1----:R-:W-:-:S13]  /*b4c0*/  ISETP.LE.AND P0, PT, R0, UR4, PT ;  /* 0x0000000400007c0c */ /* 0x002fda000bf03270 */
[----:B------:R-:W-:Y:S05]  /*b4d0*/  @P0 BRA `(.L_x_32) ;  /* 0x0000002c00b40947 */ /* 0x000fea0003800000 */
[----:B------:R-:W-:Y:S01]  /*b4e0*/  IMAD.U32 R0, RZ, RZ, UR4 ;  /* 0x00000004ff007e24 */ /* 0x000fe2000f8e00ff */
[----:B------:R-:W-:Y:S01]  /*b4f0*/  ULDC.64 UR36, c[0x0][0x198] ;  /* 0x0000660000247ab9 */ /* 0x000fe20000000a00 */
[----:B------:R-:W-:Y:S01]  /*b500*/  IMAD.MOV.U32 R16, RZ, RZ, RZ ;  /* 0x000000ffff107224 */ /* 0x000fe200078e00ff */
[----:B------:R-:W-:Y:S01]  /*b510*/  ULDC UR38, c[0x0][0xc] ;  /* 0x0000030000267ab9 */ /* 0x000fe20000000800 */
[----:B------:R-:W-:Y:S01]  /*b520*/  IMAD.MOV.U32 R17, RZ, RZ, 0x1 ;  /* 0x00000001ff117424 */ /* 0x000fe200078e00ff */
[----:B------:R1:W-:Y:S04]  /*b530*/  STL [R1+0x10], R0 ;  /* 0x0000100001007387 */ /* 0x0003e80000100800 */
[----:B------:R1:W-:Y:S02]  /*b540*/  STL [R1+0x18], RZ ;  /* 0x000018ff01007387 */ /* 0x0003e40000100800 */
.L_x_76:
[----:B------:R-:W2:Y:S01]  /*b550*/  LDL R4, [R1+0x10] ;  /* 0x0000100001047983 */ /* 0x000ea20000100800 */
[----:B-1----:R-:W1:Y:S01]  /*b560*/  LDC R0, c[0x0][0xda8] ;  /* 0x00036a00ff007b82 */ /* 0x002e620000000800 */
[----:B------:R-:W-:Y:S05]  /*b570*/  YIELD ;  /* 0x0000000000007946 */ /* 0x000fea0003800000 */
[----:B------:R-:W3:Y:S01]  /*b580*/  S2R R5, SR_CgaCtaId ;  /* 0x0000000000057919 */ /* 0x000ee20000008800 */
[----:B------:R-:W-:Y:S02]  /*b590*/  ULDC.64 UR4, c[0x0][0x3f8] ;  /* 0x0000fe0000047ab9 */ /* 0x000fe40000000a00 */
[----:B------:R-:W-:-:S03]  /*b5a0*/  UISETP.NE.U32.AND UP0, UPT, UR4, URZ, UPT ;  /* 0x0000003f0400728c */ /* 0x000fc6000bf05070 */
[----:B------:R-:W-:Y:S01]  /*b5b0*/  ULDC UR4, c[0x0][0x404] ;  /* 0x0001010000047ab9 */ /* 0x000fe20000000800 */
[----:B------:R-:W-:-:S04]  /*b5c0*/  UISETP.NE.AND.EX UP0, UPT, UR5, URZ, UPT, UP0 ;  /* 0x0000003f0500728c */ /* 0x000fc8000bf05300 */
[----:B------:R-:W-:Y:S01]  /*b5d0*/  USEL UR4, UR4, 0x1, UP0 ;  /* 0x0000000104047887 */ /* 0x000fe20008000000 */
[----:B-1----:R-:W-:Y:S02]  /*b5e0*/  ISETP.NE.AND P0, PT, R0, 0x1, PT ;  /* 0x000000010000780c */ /* 0x002fe40003f05270 */
[----:B------:R-:W1:Y:S11]  /*b5f0*/  LDC R0, c[0x0][0xdb4] ;  /* 0x00036d00ff007b82 */ /* 0x000e760000000800 */
[----:B------:R-:W2:Y:S08]  /*b600*/  @P0 LDC R2, c[0x0][0xdac] ;  /* 0x00036b00ff020b82 */ /* 0x000eb00000000800 */
[----:B------:R-:W4:Y:S01]  /*b610*/  @P0 LDC R3, c[0x0][0xdb0] ;  /* 0x00036c00ff030b82 */ /* 0x000f220000000800 */
[----:B-1----:R-:W-:Y:S01]  /*b620*/  ISETP.NE.AND P1, PT, R0, 0x1, PT ;  /* 0x000000010000780c */ /* 0x002fe20003f25270 */
[----:B--2---:R-:W-:Y:S01]  /*b630*/  @P0 IMAD.HI.U32 R2, R4, R2, RZ ;  /* 0x0000000204020227 */ /* 0x004fe200078e00ff */
[----:B------:R-:W-:-:S05]  /*b640*/  MOV R6, R4 ;  /* 0x0000000400067202 */ /* 0x000fca0000000f00 */
[----:B------:R-:W1:Y:S01]  /*b650*/  LDC R4, c[0x0][0x2e0] ;  /* 0x0000b800ff047b82 */ /* 0x000e620000000800 */
[----:B----4-:R-:W-:-:S05]  /*b660*/  @P0 SHF.R.U32.HI R6, RZ, R3, R2 ;  /* 0x00000003ff060219 */ /* 0x010fca0000011602 */
[----:B------:R-:W-:Y:S02]  /*b670*/  IMAD.MOV.U32 R19, RZ, RZ, R6 ;  /* 0x000000ffff137224 */ /* 0x000fe400078e0006 */
[----:B------:R-:W2:Y:S01]  /*b680*/  @P1 LDC.64 R2, c[0x0][0xdb8] ;  /* 0x00036e00ff021b82 */ /* 0x000ea20000000a00 */
[----:B------:R4:W-:Y:S01]  /*b690*/  STL [R1+0x8], R6 ;  /* 0x0000080601007387 */ /* 0x0009e20000100800 */
[----:B-1----:R-:W-:-:S05]  /*b6a0*/  IMAD R8, R4, UR4, RZ ;  /* 0x0000000404087c24 */ /* 0x002fca000f8e02ff */
[----:B------:R4:W-:Y:S01]  /*b6b0*/  STL [R1+0x14], R8 ;  /* 0x0000140801007387 */ /* 0x0009e20000100800 */
[----:B--2---:R-:W-:-:S05]  /*b6c0*/  @P1 IMAD.HI.U32 R2, R6, R2, RZ ;  /* 0x0000000206021227 */ /* 0x004fca00078e00ff */
[----:B------:R-:W-:Y:S01]  /*b6d0*/  @P1 SHF.R.U32.HI R19, RZ, R3, R2 ;  /* 0x00000003ff131219 */ /* 0x000fe20000011602 */
[----:B------:R-:W-:Y:S01]  /*b6e0*/  VIADD R3, R8, 0x6f ;  /* 0x0000006f08037836 */ /* 0x000fe20000000000 */
[----:B------:R-:W-:-:S04]  /*b6f0*/  MOV R2, 0x400 ;  /* 0x0000040000027802 */ /* 0x000fc80000000f00 */
[----:B---3--:R-:W-:Y:S01]  /*b700*/  LEA R7, R5, R2, 0x18 ;  /* 0x0000000205077211 */ /* 0x008fe200078ec0ff */
[----:B------:R-:W-:-:S04]  /*b710*/  IMAD.MOV.U32 R2, RZ, RZ, RZ ;  /* 0x000000ffff027224 */ /* 0x000fc800078e00ff */
[----:B------:R-:W-:Y:S01]  /*b720*/  IMAD.HI R2, R3, -0x6db6db6d, R2 ;  /* 0x9249249303027827 */ /* 0x000fe200078e0202 */
[----:B------:R-:W-:Y:S01]  /*b730*/  IADD3 R3, -R19, RZ, RZ ;  /* 0x000000ff13037210 */ /* 0x000fe20007ffe1ff */
[----:B------:R4:W-:Y:S02]  /*b740*/  STL [R1+0x4], R7 ;  /* 0x0000040701007387 */ /* 0x0009e40000100800 */
[----:B------:R-:W-:-:S05]  /*b750*/  VIADD R4, R7, 0x21400 ;  /* 0x0002140007047836 */ /* 0x000fca0000000000 */
[----:B------:R-:W-:Y:S01]  /*b760*/  LOP3.LUT P0, RZ, R4, 0x3ff, RZ, 0xc0, !PT ;  /* 0x000003ff04ff7812 */ /* 0x000fe2000780c0ff */
[----:B------:R-:W-:Y:S01]  /*b770*/  IMAD R4, R0, R3, R6 ;  /* 0x0000000300047224 */ /* 0x000fe200078e0206 */
[----:B------:R-:W-:-:S04]  /*b780*/  SHF.R.U32.HI R3, RZ, 0x1f, R2 ;  /* 0x0000001fff037819 */ /* 0x000fc80000011602 */
[----:B------:R-:W-:Y:S01]  /*b790*/  LEA.HI.SX32 R0, R2, R3, 0x1a ;  /* 0x0000000302007211 */ /* 0x000fe200078fd2ff */
[----:B------:R4:W-:Y:S04]  /*b7a0*/  STL [R1], R4 ;  /* 0x0000000401007387 */ /* 0x0009e80000100800 */
[----:B------:R4:W-:Y:S02]  /*b7b0*/  STL [R1+0xc], R0 ;  /* 0x00000c0001007387 */ /* 0x0009e40000100800 */
[----:B------:R-:W-:Y:S05]  /*b7c0*/  @!P0 BRA `(.L_x_33) ;  /* 0x0000000000408947 */ /* 0x000fea0003800000 */
[----:B------:R-:W-:Y:S01]  /*b7d0*/  MOV R2, 0x0 ;  /* 0x0000000000027802 */ /* 0x000fe20000000f00 */
[----:B------:R-:W-:Y:S01]  /*b7e0*/  ULDC.64 UR6, c[0x4][0xa8] ;  /* 0x01002a0000067ab9 */ /* 0x000fe20000000a00 */
[----:B------:R-:W-:Y:S01]  /*b7f0*/  ULDC.64 UR8, c[0x4][0xb0] ;  /* 0x01002c0000087ab9 */ /* 0x000fe20000000a00 */
[----:B------:R-:W-:Y:S01]  /*b800*/  ULDC.64 UR4, c[0x4][0x8] ;  /* 0x0100020000047ab9 */ /* 0x000fe20000000a00 */
[----:B----4-:R-:W-:Y:S01]  /*b810*/  IMAD.U32 R4, RZ, RZ, UR6 ;  /* 0x00000006ff047e24 */ /* 0x010fe2000f8e00ff */
[----:B------:R-:W-:Y:S01]  /*b820*/  MOV R10, UR4 ;  /* 0x00000004000a7c02 */ /* 0x000fe20008000f00 */
[----:B------:R-:W1:Y:S01]  /*b830*/  LDC.64 R2, c[0x4][R2] ;  /* 0x0100000002027b82 */ /* 0x000e620000000a00 */
[----:B------:R-:W-:Y:S02]  /*b840*/  IMAD.U32 R5, RZ, RZ, UR7 ;  /* 0x00000007ff057e24 */ /* 0x000fe4000f8e00ff */
[----:B------:R-:W-:Y:S02]  /*b850*/  IMAD.U32 R6, RZ, RZ, UR8 ;  /* 0x00000008ff067e24 */ /* 0x000fe4000f8e00ff */
[----:B------:R-:W-:-:S02]  /*b860*/  IMAD.U32 R7, RZ, RZ, UR9 ;  /* 0x00000009ff077e24 */ /* 0x000fc4000f8e00ff */
[----:B------:R-:W-:Y:S02]  /*b870*/  IMAD.U32 R11, RZ, RZ, UR5 ;  /* 0x00000005ff0b7e24 */ /* 0x000fe4000f8e00ff */
[----:B------:R-:W-:Y:S02]  /*b880*/  IMAD.MOV.U32 R8, RZ, RZ, 0x70 ;  /* 0x00000070ff087424 */ /* 0x000fe400078e00ff */
[----:B------:R-:W-:Y:S02]  /*b890*/  IMAD.MOV.U32 R12, RZ, RZ, 0x1 ;  /* 0x00000001ff0c7424 */ /* 0x000fe400078e00ff */
[----:B------:R-:W-:-:S07]  /*b8a0*/  IMAD.MOV.U32 R13, RZ, RZ, RZ ;  /* 0x000000ffff0d7224 */ /* 0x000fce00078e00ff */
[----:B------:R-:W-:-:S07]  /*b8b0*/  LEPC R20, `(.L_x_33) ;  /* 0x000000001014794e */ /* 0x000fce0000000000 */
[----:B-1----:R-:W-:Y:S05]  /*b8c0*/  CALL.ABS.NOINC R2 ;  /* 0x0000000002007343 */ /* 0x002fea0003c00000 */
.L_x_33:
[----:B------:R-:W4:Y:S02]  /*b8d0*/  LDL R2, [R1+0x4] ;  /* 0x0000040001027983 */ /* 0x000f240000100800 */
[----:B----4-:R-:W-:-:S04]  /*b8e0*/  IADD3 R0, R2, 0x400, RZ ;  /* 0x0000040002007810 */ /* 0x010fc80007ffe0ff */
[----:B------:R-:W-:-:S13]  /*b8f0*/  LOP3.LUT P0, RZ, R0, 0x3ff, RZ, 0xc0, !PT ;  /* 0x000003ff00ff7812 */ /* 0x000fda000780c0ff */
[----:B------:R-:W-:Y:S05]  /*b900*/  @!P0 BRA `(.L_x_34) ;  /* 0x0000000000808947 */ /* 0x000fea0003800000 */
[----:B------:R-:W-:Y:S01]  /*b910*/  MOV R0, 0x0 ;  /* 0x0000000000007802 */ /* 0x000fe20000000f00 */
[----:B------:R-:W-:Y:S01]  /*b920*/  ULDC.64 UR6, c[0x4][0xa8] ;  /* 0x01002a0000067ab9 */ /* 0x000fe20000000a00 */
[----:B------:R-:W-:Y:S01]  /*b930*/  ULDC.64 UR8, c[0x4][0xb0] ;  /* 0x01002c0000087ab9 */ /* 0x000fe20000000a00 */
[----:B------:R-:W-:Y:S01]  /*b940*/  ULDC.64 UR4, c[0x4][0x10] ;  /* 0x0100040000047ab9 */ /* 0x000fe20000000a00 */
[----:B------:R1:W2:Y:S01]  /*b950*/  LDC.64 R2, c[0x4][R0] ;  /* 0x0100000000027b82 */ /* 0x0002a20000000a00 */
[----:B------:R-:W-:Y:S01]  /*b960*/  IMAD.U32 R4, RZ, RZ, UR6 ;  /* 0x00000006ff047e24 */ /* 0x000fe2000f8e00ff */
[----:B------:R-:W-:Y:S01]  /*b970*/  MOV R10, UR4 ;  /* 0x00000004000a7c02 */ /* 0x000fe20008000f00 */
[----:B------:R-:W-:Y:S02]  /*b980*/  IMAD.U32 R5, RZ, RZ, UR7 ;  /* 0x00000007ff057e24 */ /* 0x000fe4000f8e00ff */
[----:B------:R-:W-:Y:S02]  /*b990*/  IMAD.U32 R6, RZ, RZ, UR8 ;  /* 0x00000008ff067e24 */ /* 0x000fe4000f8e00ff */
[----:B------:R-:W-:-:S02]  /*b9a0*/  IMAD.U32 R7, RZ, RZ, UR9 ;  /* 0x00000009ff077e24 */ /* 0x000fc4000f8e00ff */
[----:B------:R-:W-:Y:S02]  /*b9b0*/  IMAD.U32 R11, RZ, RZ, UR5 ;  /* 0x00000005ff0b7e24 */ /* 0x000fe4000f8e00ff */
[----:B------:R-:W-:Y:S02]  /*b9c0*/  IMAD.MOV.U32 R8, RZ, RZ, 0x70 ;  /* 0x00000070ff087424 */ /* 0x000fe400078e00ff */
[----:B------:R-:W-:Y:S02]  /*b9d0*/  IMAD.MOV.U32 R12, RZ, RZ, 0x1 ;  /* 0x00000001ff0c7424 */ /* 0x000fe400078e00ff */
[----:B-1----:R-:W-:-:S07]  /*b9e0*/  IMAD.MOV.U32 R13, RZ, RZ, RZ ;  /* 0x000000ffff0d7224 */ /* 0x002fce00078e00ff */
[----:B------:R-:W-:-:S07]  /*b9f0*/  LEPC R20, `(.L_x_35) ;  /* 0x000000001014794e */ /* 0x000fce0000000000 */
[----:B--2---:R-:W-:Y:S05]  /*ba00*/  CALL.ABS.NOINC R2 ;  /* 0x0000000002007343 */ /* 0x004fea0003c00000 */
.L_x_35:
[----:B------:R-:W-:Y:S01]  /*ba10*/  MOV R2, 0x0 ;  /* 0x0000000000027802 */ /* 0x000fe20000000f00 */
[----:B------:R-:W-:Y:S01]  /*ba20*/  ULDC.64 UR6, c[0x4][0xa8] ;  /* 0x01002a0000067ab9 */ /* 0x000fe20000000a00 */
[----:B------:R-:W-:Y:S01]  /*ba30*/  ULDC.64 UR8, c[0x4][0xb0] ;  /* 0x01002c0000087ab9 */ /* 0x000fe20000000a00 */
[----:B------:R-:W-:Y:S01]  /*ba40*/  ULDC.64 UR4, c[0x4][0x18] ;  /* 0x0100060000047ab9 */ /* 0x000fe20000000a00 */
[----:B------:R-:W-:Y:S01]  /*ba50*/  MOV R4, UR6 ;  /* 0x0000000600047c02 */ /* 0x000fe20008000f00 */
[----:B------:R-:W-:Y:S01]  /*ba60*/  IMAD.U32 R5, RZ, RZ, UR7 ;  /* 0x00000007ff057e24 */ /* 0x000fe2000f8e00ff */
[----:B------:R-:W1:Y:S01]  /*ba70*/  LDC.64 R2, c[0x4][R2] ;  /* 0x0100000002027b82 */ /* 0x000e620000000a00 */
[----:B------:R-:W-:Y:S01]  /*ba80*/  IMAD.U32 R6, RZ, RZ, UR8 ;  /* 0x00000008ff067e24 */ /* 0x000fe2000f8e00ff */
[----:B------:R-:W-:Y:S01]  /*ba90*/  MOV R11, UR5 ;  /* 0x00000005000b7c02 */ /* 0x000fe20008000f00 */
[----:B------:R-:W-:Y:S02]  /*baa0*/  IMAD.U32 R7, RZ, RZ, UR9 ;  /* 0x00000009ff077e24 */ /* 0x000fe4000f8e00ff */
[----:B------:R-:W-:-:S02]  /*bab0*/  IMAD.U32 R10, RZ, RZ, UR4 ;  /* 0x00000004ff0a7e24 */ /* 0x000fc4000f8e00ff */
[----:B------:R-:W-:Y:S02]  /*bac0*/  IMAD.MOV.U32 R8, RZ, RZ, 0x70 ;  /* 0x00000070ff087424 */ /* 0x000fe400078e00ff */
[----:B------:R-:W-:Y:S02]  /*bad0*/  IMAD.MOV.U32 R12, RZ, RZ, 0x1 ;  /* 0x00000001ff0c7424 */ /* 0x000fe400078e00ff */
[----:B------:R-:W-:-:S07]  /*bae0*/  IMAD.MOV.U32 R13, RZ, RZ, RZ ;  /* 0x000000ffff0d7224 */ /* 0x000fce00078e00ff */
[----:B------:R-:W-:-:S07]  /*baf0*/  LEPC R20, `(.L_x_34) ;  /* 0x000000001014794e */ /* 0x000fce0000000000 */
[----:B-1----:R-:W-:Y:S05]  /*bb00*/  CALL.ABS.NOINC R2 ;  /* 0x0000000002007343 */ /* 0x002fea0003c00000 */
.L_x_34:
[----:B------:R-:W2:Y:S01]  /*bb10*/  LDL R2, [R1] ;  /* 0x0000000001027983 */ /* 0x000ea20000100800 */
[----:B------:R-:W1:Y:S01]  /*bb20*/  LDC R0, c[0x0][0x428] ;  /* 0x00010a00ff007b82 */ /* 0x000e620000000800 */
[----:B------:R-:W-:Y:S02]  /*bb30*/  ULDC.64 UR4, c[0x0][0x9f8] ;  /* 0x00027e0000047ab9 */ /* 0x000fe40000000a00 */
[----:B------:R-:W3:Y:S01]  /*bb40*/  LDL.LU R6, [R1+0x8] ;  /* 0x0000080001067983 */ /* 0x000ee20000300800 */
[----:B-1----:R-:W-:-:S03]  /*bb50*/  ISETP.NE.AND P1, PT, R0, 0x1, PT ;  /* 0x000000010000780c */ /* 0x002fc60003f25270 */
[----:B------:R-:W4:Y:S01]  /*bb60*/  LDL R5, [R1+0x10] ;  /* 0x0000100001057983 */ /* 0x000f220000100800 */
[----:B------:R-:W-:Y:S01]  /*bb70*/  ISETP.NE.U32.AND P0, PT, RZ, UR4, PT ;  /* 0x00000004ff007c0c */ /* 0x000fe2000bf05070 */
[----:B------:R-:W-:Y:S01]  /*bb80*/  ULDC.64 UR6, c[0x0][0x208] ;  /* 0x0000820000067ab9 */ /* 0x000fe20000000a00 */
[----:B------:R-:W-:Y:S01]  /*bb90*/  ULDC UR4, c[0x0][0xda8] ;  /* 0x00036a0000047ab9 */ /* 0x000fe20000000800 */
[----:B------:R-:W1:Y:S01]  /*bba0*/  S2R R7, SR_TID.X ;  /* 0x0000000000077919 */ /* 0x000e620000002100 */
[----:B------:R-:W-:-:S05]  /*bbb0*/  ISETP.NE.AND.EX P0, PT, RZ, UR5, PT, P0 ;  /* 0x00000005ff007c0c */ /* 0x000fca000bf05300 */
[----:B------:R-:W2:Y:S08]  /*bbc0*/  @P1 LDC R0, c[0x0][0x42c] ;  /* 0x00010b00ff001b82 */ /* 0x000eb00000000800 */
[----:B------:R-:W2:Y:S01]  /*bbd0*/  @P1 LDC R3, c[0x0][0x430] ;  /* 0x00010c00ff031b82 */ /* 0x000ea20000000800 */
[----:B-1----:R-:W-:Y:S01]  /*bbe0*/  LOP3.LUT R7, R7, 0x1f, RZ, 0xc0, !PT ;  /* 0x0000001f07077812 */ /* 0x002fe200078ec0ff */
[----:B--2---:R-:W-:-:S04]  /*bbf0*/  @P1 IMAD.HI.U32 R0, R2, R0, RZ ;  /* 0x0000000002001227 */ /* 0x004fc800078e00ff */
[----:B------:R-:W-:Y:S01]  /*bc00*/  IMAD.MOV.U32 R4, RZ, RZ, R2 ;  /* 0x000000ffff047224 */ /* 0x000fe200078e0002 */
[----:B------:R-:W-:Y:S02]  /*bc10*/  @P1 SHF.R.U32.HI R4, RZ, R3, R0 ;  /* 0x00000003ff041219 */ /* 0x000fe40000011600 */
[----:B------:R-:W1:Y:S01]  /*bc20*/  @P0 LDC.64 R2, c[0x0][0x9f8] ;  /* 0x00027e00ff020b82 */ /* 0x000e620000000a00 */
[----:B------:R-:W-:Y:S01]  /*bc30*/  MOV R0, R19 ;  /* 0x0000001300007202 */ /* 0x000fe20000000f00 */
[----:B-1----:R-:W-:-:S05]  /*bc40*/  @P0 IMAD.WIDE R2, R19, 0x4, R2 ;  /* 0x0000000413020825 */ /* 0x002fca00078e0202 */
[----:B------:R1:W5:Y:S01]  /*bc50*/  @P0 LDG.E R0, desc[UR6][R2.64] ;  /* 0x0000000602000981 */ /* 0x000362000c1e1900 */
[----:B------:R-:W-:Y:S01]  /*bc60*/  ISETP.NE.AND P1, PT, R7, RZ, PT ;  /* 0x000000ff0700720c */ /* 0x000fe20003f25270 */
[----:B---3--:R-:W-:-:S03]  /*bc70*/  IMAD.MOV R8, RZ, RZ, -R6 ;  /* 0x000000ffff087224 */ /* 0x008fc600078e0a06 */
[----:B------:R-:W-:Y:S01]  /*bc80*/  PLOP3.LUT P2, PT, P1, PT, PT, 0x8, 0x0 ;  /* 0x000000000000781c */ /* 0x000fe20000f4e170 */
[----:B----4-:R-:W-:-:S04]  /*bc90*/  IMAD R8, R8, UR4, R5 ;  /* 0x0000000408087c24 */ /* 0x010fc8000f8e0205 */
[----:B------:R-:W-:-:S04]  /*bca0*/  IMAD.SHL.U32 R8, R8, 0x80, RZ ;  /* 0x0000008008087824 */ /* 0x000fc800078e00ff */
[----:B------:R-:W-:-:S05]  /*bcb0*/  VOTEU.ALL UP1, P1 ;  /* 0x00000000003f7886 */ /* 0x000fca0000820000 */
[----:B------:R-:W-:-:S04]  /*bcc0*/  @!UP1 UIADD3 UR8, UP0, UR36, 0x270, URZ ;  /* 0x0000027024089890 */ /* 0x000fc8000ff1e03f */
[----:B------:R-:W-:-:S03]  /*bcd0*/  @!UP1 UIADD3.X UR9, URZ, UR37, URZ, UP0, !UPT ;  /* 0x000000253f099290 */ /* 0x000fc600087fe43f */
[----:B-1----:R-:W-:-:S09]  /*bce0*/  VOTEU.ALL UP0, P1 ;  /* 0x00000000003f7886 */ /* 0x002fd20000800000 */
.L_x_36:
[----:B------:R-:W2:Y:S01]  /*bcf0*/  LDL R2, [R1] ;  /* 0x0000000001027983 */ /* 0x000ea20000100800 */
[----:B------:R-:W-:Y:S02]  /*bd00*/  PLOP3.LUT P0, PT, P0, P2, PT, 0xa2, 0x0 ;  /* 0x000000000000781c */ /* 0x000fe40000705472 */
[----:B------:R-:W-:Y:S01]  /*bd10*/  @P2 R2UR P0, UR7, R19 ;  /* 0x00000000130722ca */ /* 0x000fe20000000000 */
[----:B------:R-:W-:-:S07]  /*bd20*/  UMOV UR4, URZ ;  /* 0x0000003f00047c82 */ /* 0x000fce0008000000 */
[----:B------:R-:W-:Y:S02]  /*bd30*/  PLOP3.LUT P0, PT, P0, P2, PT, 0xa2, 0x0 ;  /* 0x000000000000781c */ /* 0x000fe40000705472 */
[----:B--2---:R-:W-:-:S08]  /*bd40*/  @P2 R2UR.OR P0, UR6, R2 ;  /* 0x00000000020622ca */ /* 0x004fd00000100000 */
[----:B------:R-:W-:Y:S02]  /*bd50*/  PLOP3.LUT P0, PT, P0, P2, PT, 0xa2, 0x0 ;  /* 0x000000000000781c */ /* 0x000fe40000705472 */
[----:B------:R-:W-:-:S08]  /*bd60*/  @P2 R2UR.OR P0, UR5, R8 ;  /* 0x00000000080522ca */ /* 0x000fd00000100000 */
[----:B------:R-:W-:-:S05]  /*bd70*/  @P2 PLOP3.LUT P2, PT, P0, PT, PT, 0x80, 0x0 ;  /* 0x000000000000281c */ /* 0x000fca000074f070 */
[----:B------:R1:W-:Y:S08]  /*bd80*/  @!UP0 UTMAPF.L2.4D [UR4], [UR8] ;  /* 0x00000004080085b8 */ /* 0x0003f00008018000 */
[----:B-1----:R-:W-:Y:S05]  /*bd90*/  @P2 BRA.U.ANY `(.L_x_36) ;  /* 0xfffffffd00d42947 */ /* 0x002fea000393ffff */
[----:B------:R-:W-:Y:S01]  /*bda0*/  PLOP3.LUT P2, PT, P1, PT, PT, 0x8, 0x0 ;  /* 0x000000000000781c */ /* 0x000fe20000f4e170 */
[----:B------:R-:W-:Y:S01]  /*bdb0*/  VOTEU.ALL UP0, P1 ;  /* 0x00000000003f7886 */ /* 0x000fe20000800000 */
[----:B------:R-:W-:-:S11]  /*bdc0*/  UMOV UR4, 0x40 ;  /* 0x0000004000047882 */ /* 0x000fd60000000000 */
.L_x_37:
[----:B------:R-:W2:Y:S01]  /*bdd0*/  LDL R2, [R1] ;  /* 0x0000000001027983 */ /* 0x000ea20000100800 */
[----:B------:R-:W-:Y:S02]  /*bde0*/  PLOP3.LUT P0, PT, P0, P2, PT, 0xa2, 0x0 ;  /* 0x000000000000781c */ /* 0x000fe40000705472 */
[----:B------:R-:W-:-:S08]  /*bdf0*/  @P2 R2UR P0, UR7, R19 ;  /* 0x00000000130722ca */ /* 0x000fd00000000000 */
        /* <DEDUP_REMOVED lines=10> */
.L_x_38:
        /* <DEDUP_REMOVED lines=10> */
[----:B------:R-:W1:Y:S01]  /*bf40*/  LDC.64 R2, c[0x0][0x3f8] ;  /* 0x0000fe00ff027b82 */ /* 0x000e620000000a00 */
[----:B------:R-:W-:Y:S01]  /*bf50*/  UMOV UR4, 0xffffffff ;  /* 0xffffffff00047882 */ /* 0x000fe20000000000 */
[----:B-1----:R-:W-:-:S04]  /*bf60*/  ISETP.NE.U32.AND P0, PT, R2, RZ, PT ;  /* 0x000000ff0200720c */ /* 0x002fc80003f05070 */
[----:B------:R-:W-:-:S04]  /*bf70*/  ISETP.NE.AND.EX P0, PT, R3, RZ, PT, P0 ;  /* 0x000000ff0300720c */ /* 0x000fc80003f05300 */
[----:B-----5:R-:W-:Y:S01]  /*bf80*/  SEL R5, R0, RZ, !P0 ;  /* 0x000000ff00057207 */ /* 0x020fe20004000000 */
[----:B------:R-:W-:Y:S08]  /*bf90*/  BRA.DIV UR4, `(.L_x_39) ;  /* 0x0000002a04587947 */ /* 0x000ff0000b800000 */
.L_x_92:
[----:B------:R-:W2:Y:S01]  /*bfa0*/  LDL R6, [R1+0xc] ;  /* 0x00000c0001067983 */ /* 0x000ea20000100800 */
[----:B------:R-:W-:Y:S01]  /*bfb0*/  UMOV UR4, 0xffffffff ;  /* 0xffffffff00047882 */ /* 0x000fe20000000000 */
[----:B------:R-:W-:Y:S01]  /*bfc0*/  SHF.R.S32.HI R11, RZ, 0x1f, R0 ;  /* 0x0000001fff0b7819 */ /* 0x000fe20000011400 */
[----:B--2---:R-:W-:Y:S01]  /*bfd0*/  VIADD R10, R6, 0xffffffff ;  /* 0xffffffff060a7836 */ /* 0x004fe20000000000 */
[----:B------:R-:W-:Y:S06]  /*bfe0*/  BRA.DIV UR4, `(.L_x_40) ;  /* 0x0000002a04787947 */ /* 0x000fec000b800000 */
[----:B------:R-:W-:-:S13]  /*bff0*/  ELECT P6, URZ, PT ;  /* 0x00000000003f782f */ /* 0x000fda00038c0000 */
.L_x_95:
[----:B------:R-:W-:Y:S05]  /*c000*/  @!P6 BRA `(.L_x_41) ;  /* 0x000000040018e947 */ /* 0x000fea0003800000 */
[----:B------:R-:W-:Y:S01]  /*c010*/  IMAD.MOV.U32 R18, RZ, RZ, R10 ;  /* 0x000000ffff127224 */ /* 0x000fe200078e000a */
[----:B------:R-:W-:Y:S01]  /*c020*/  MOV R5, R0 ;  /* 0x0000000000057202 */ /* 0x000fe20000000f00 */
[----:B------:R-:W-:Y:S06]  /*c030*/  @!P0 BRA `(.L_x_42) ;  /* 0x00000000004c8947 */ /* 0x000fec0003800000 */
[----:B------:R-:W1:Y:S01]  /*c040*/  LDC R9, c[0x0][0x41c] ;  /* 0x00010700ff097b82 */ /* 0x000e620000000800 */
[----:B------:R-:W-:Y:S01]  /*c050*/  IMAD.MOV.U32 R5, RZ, RZ, R10 ;  /* 0x000000ffff057224 */ /* 0x000fe200078e000a */
[----:B------:R-:W-:Y:S01]  /*c060*/  ULDC.64 UR4, c[0x0][0x408] ;  /* 0x0001020000047ab9 */ /* 0x000fe20000000a00 */
[----:B------:R-:W-:Y:S01]  /*c070*/  ULDC.64 UR6, c[0x0][0x208] ;  /* 0x0000820000067ab9 */ /* 0x000fe20000000a00 */
[----:B-1----:R-:W-:-:S13]  /*c080*/  ISETP.NE.AND P1, PT, R9, 0x1, PT ;  /* 0x000000010900780c */ /* 0x002fda0003f25270 */
[----:B------:R-:W1:Y:S02]  /*c090*/  @P1 LDC.64 R6, c[0x0][0x420] ;  /* 0x00010800ff061b82 */ /* 0x000e640000000a00 */
[----:B-1----:R-:W-:-:S05]  /*c0a0*/  @P1 IMAD.HI.U32 R6, R10, R6, RZ ;  /* 0x000000060a061227 */ /* 0x002fca00078e00ff */
[----:B------:R-:W-:Y:S01]  /*c0b0*/  @P1 SHF.R.U32.HI R5, RZ, R7, R6 ;  /* 0x00000007ff051219 */ /* 0x000fe20000011606 */
[----:B------:R-:W-:-:S03]  /*c0c0*/  IMAD R6, R11, UR4, RZ ;  /* 0x000000040b067c24 */ /* 0x000fc6000f8e02ff */
[--C-:B------:R-:W-:Y:S01]  /*c0d0*/  SHF.R.S32.HI R7, RZ, 0x1f, R5.reuse ;  /* 0x0000001fff077819 */ /* 0x100fe20000011405 */
[----:B------:R-:W-:-:S04]  /*c0e0*/  IMAD.MOV R18, RZ, RZ, -R5 ;  /* 0x000000ffff127224 */ /* 0x000fc800078e0a05 */
[----:B------:R-:W-:Y:S02]  /*c0f0*/  IMAD R18, R9, R18, R10 ;  /* 0x0000001209127224 */ /* 0x000fe400078e020a */
[----:B------:R-:W-:Y:S02]  /*c100*/  IMAD R9, R0, UR5, R6 ;  /* 0x0000000500097c24 */ /* 0x000fe4000f8e0206 */
[----:B------:R-:W-:-:S04]  /*c110*/  IMAD.MOV.U32 R6, RZ, RZ, R5 ;  /* 0x000000ffff067224 */ /* 0x000fc800078e0005 */
[----:B------:R-:W-:-:S04]  /*c120*/  IMAD.WIDE.U32 R6, R0, UR4, R6 ;  /* 0x0000000400067c25 */ /* 0x000fc8000f8e0006 */
[----:B------:R-:W-:Y:S01]  /*c130*/  IMAD.IADD R5, R7, 0x1, R9 ;  /* 0x0000000107057824 */ /* 0x000fe200078e0209 */
[----:B------:R-:W-:-:S04]  /*c140*/  LEA R12, P1, R6, R2, 0x2 ;  /* 0x00000002060c7211 */ /* 0x000fc800078210ff */
[----:B------:R-:W-:-:S05]  /*c150*/  LEA.HI.X R13, R6, R3, R5, 0x2, P1 ;  /* 0x00000003060d7211 */ /* 0x000fca00008f1405 */
[----:B------:R1:W5:Y:S04]  /*c160*/  LDG.E R5, desc[UR6][R12.64] ;  /* 0x000000060c057981 */ /* 0x000368000c1e1900 */
.L_x_42:
[----:B------:R-:W2:Y:S01]  /*c170*/  S2R R7, SR_CgaCtaId ;  /* 0x0000000000077919 */ /* 0x000ea20000008800 */
[----:B------:R-:W-:-:S04]  /*c180*/  MOV R6, 0x400 ;  /* 0x0000040000067802 */ /* 0x000fc80000000f00 */
[----:B--2---:R-:W-:Y:S02]  /*c190*/  LEA R6, R7, R6, 0x18 ;  /* 0x0000000607067211 */ /* 0x004fe400078ec0ff */
[----:B------:R-:W-:Y:S02]  /*c1a0*/  SHF.L.U32 R7, R17, 0x1f, RZ ;  /* 0x0000001f11077819 */ /* 0x000fe400000006ff */
[----:B------:R-:W-:-:S04]  /*c1b0*/  LEA R6, R16, R6, 0x3 ;  /* 0x0000000610067211 */ /* 0x000fc800078e18ff */
[----:B------:R-:W2:Y:S02]  /*c1c0*/  SYNCS.PHASECHK.TRANS64.TRYWAIT P1, [R6+URZ+0x36840], R7 ;  /* 0x03684007060075a7 */ /* 0x000ea4000802017f */
[----:B--2---:R-:W-:Y:S05]  /*c1d0*/  @!P1 BRA `(.L_x_43) ;  /* 0x00000028001c9947 */ /* 0x004fea0003800000 */
.L_x_96:
[----:B------:R-:W3:Y:S02]  /*c1e0*/  S2R R9, SR_TID.X ;  /* 0x0000000000097919 */ /* 0x000ee40000002100 */
[----:B---3--:R-:W-:-:S04]  /*c1f0*/  LOP3.LUT R9, R9, 0x7f, RZ, 0xc0, !PT ;  /* 0x0000007f09097812 */ /* 0x008fc800078ec0ff */
[----:B------:R-:W-:-:S13]  /*c200*/  ISETP.NE.AND P1, PT, R9, RZ, PT ;  /* 0x000000ff0900720c */ /* 0x000fda0003f25270 */
[----:B------:R-:W-:Y:S05]  /*c210*/  @P1 BRA `(.L_x_44) ;  /* 0x00000000001c1947 */ /* 0x000fea0003800000 */
[----:B------:R-:W3:Y:S01]  /*c220*/  S2R R9, SR_TID.X ;  /* 0x0000000000097919 */ /* 0x000ee20000002100 */
[----:B--2---:R-:W-:-:S04]  /*c230*/  IMAD.MOV.U32 R7, RZ, RZ, 0xa800 ;  /* 0x0000a800ff077424 */ /* 0x004fc800078e00ff */
[----:B------:R4:W-:Y:S01]  /*c240*/  SYNCS.ARRIVE.TRANS64 RZ, [R6+URZ+0x36830], R7 ;  /* 0x0368300706ff79a7 */ /* 0x0009e2000800003f */
[----:B---3--:R-:W-:-:S04]  /*c250*/  LOP3.LUT R9, R9, 0x1f, RZ, 0xc0, !PT ;  /* 0x0000001f09097812 */ /* 0x008fc800078ec0ff */
[----:B------:R-:W-:-:S13]  /*c260*/  ISETP.NE.AND P1, PT, R9, RZ, PT ;  /* 0x000000ff0900720c */ /* 0x000fda0003f25270 */
[----:B----4-:R-:W-:Y:S05]  /*c270*/  @!P1 BRA `(.L_x_44) ;  /* 0x0000000000049947 */ /* 0x010fea0003800000 */
[----:B------:R-:W-:Y:S01]  /*c280*/  BPT.TRAP 0x1 ;  /* 0x000000040000795c */ /* 0x000fe20000300000 */
.L_x_44:
[----:B------:R-:W3:Y:S01]  /*c290*/  S2R R9, SR_CgaCtaId ;  /* 0x0000000000097919 */ /* 0x000ee20000008800 */
[----:B--2---:R-:W-:Y:S01]  /*c2a0*/  MOV R7, 0x400 ;  /* 0x0000040000077802 */ /* 0x004fe20000000f00 */
[----:B------:R-:W-:Y:S01]  /*c2b0*/  UIADD3 UR4, UP0, UR36, 0x370, URZ ;  /* 0x0000037024047890 */ /* 0x000fe2000ff1e03f */
[----:B------:R-:W-:Y:S01]  /*c2c0*/  R2UR UR9, R6 ;  /* 0x00000000060972ca */ /* 0x000fe200000e0000 */
[----:B------:R-:W-:Y:S01]  /*c2d0*/  UMOV UR10, URZ ;  /* 0x0000003f000a7c82 */ /* 0x000fe20008000000 */
[----:B------:R-:W-:Y:S01]  /*c2e0*/  R2UR UR11, R18 ;  /* 0x00000000120b72ca */ /* 0x000fe200000e0000 */
[----:B------:R-:W-:Y:S01]  /*c2f0*/  UIADD3.X UR5, URZ, UR37, URZ, UP0, !UPT ;  /* 0x000000253f057290 */ /* 0x000fe200087fe43f */
[----:B------:R-:W-:Y:S01]  /*c300*/  R2UR UR12, R4 ;  /* 0x00000000040c72ca */ /* 0x000fe200000e0000 */
[----:B------:R-:W-:Y:S01]  /*c310*/  UMOV UR6, 0x0 ;  /* 0x0000000000067882 */ /* 0x000fe20000000000 */
[----:B-----5:R-:W-:Y:S01]  /*c320*/  R2UR UR13, R5 ;  /* 0x00000000050d72ca */ /* 0x020fe200000e0000 */
[----:B------:R-:W-:Y:S01]  /*c330*/  UMOV UR7, 0x14f00000 ;  /* 0x14f0000000077882 */ /* 0x000fe20000000000 */
[----:B------:R-:W-:-:S05]  /*c340*/  UMOV UR16, 0x40 ;  /* 0x0000004000107882 */ /* 0x000fca0000000000 */
[----:B------:R-:W-:Y:S02]  /*c350*/  UIADD3 UR9, UR9, 0x36830, URZ ;  /* 0x0003683009097890 */ /* 0x000fe4000fffe03f */
[----:B------:R-:W-:Y:S01]  /*c360*/  UIMAD UR11, UR11, 0x70, URZ ;  /* 0x000000700b0b78a4 */ /* 0x000fe2000f8e023f */
[----:B---3--:R-:W-:-:S05]  /*c370*/  LEA R7, R9, R7, 0x18 ;  /* 0x0000000709077211 */ /* 0x008fca00078ec0ff */
[----:B------:R-:W-:-:S05]  /*c380*/  IMAD R6, R16, 0xa800, R7 ;  /* 0x0000a80010067824 */ /* 0x000fca00078e0207 */
[----:B------:R-:W-:-:S13]  /*c390*/  R2UR UR8, R6 ;  /* 0x00000000060872ca */ /* 0x000fda00000e0000 */
[----:B------:R-:W-:Y:S02]  /*c3a0*/  UIADD3 UR14, UR8, 0x21400, URZ ;  /* 0x00021400080e7890 */ /* 0x000fe4000fffe03f */
[----:B------:R-:W-:Y:S02]  /*c3b0*/  UIADD3 UR15, UR8, 0x24c00, URZ ;  /* 0x00024c00080f7890 */ /* 0x000fe4000fffe03f */
[----:B------:R-:W-:-:S03]  /*c3c0*/  UIADD3 UR17, UR8, 0x28400, URZ ;  /* 0x0002840008117890 */ /* 0x000fc6000fffe03f */
[----:B------:R-:W-:Y:S01]  /*c3d0*/  UMOV UR8, UR14 ;  /* 0x0000000e00087c82 */ /* 0x000fe20008000000 */
[----:B------:R-:W-:Y:S01]  /*c3e0*/  UMOV UR14, 0x80 ;  /* 0x00000080000e7882 */ /* 0x000fe20000000000 */
[----:B------:R2:W-:Y:S02]  /*c3f0*/  UTMALDG.4D [UR8], [UR4], desc[UR6] ;  /* 0x00000608040075b4 */ /* 0x0005e40008019000 */
[----:B--2---:R-:W-:Y:S01]  /*c400*/  UMOV UR8, UR15 ;  /* 0x0000000f00087c82 */ /* 0x004fe20008000000 */
[----:B------:R-:W-:Y:S02]  /*c410*/  UMOV UR10, UR16 ;  /* 0x00000010000a7c82 */ /* 0x000fe40008000000 */
[----:B------:R2:W-:Y:S02]  /*c420*/  UTMALDG.4D [UR8], [UR4], desc[UR6] ;  /* 0x00000608040075b4 */ /* 0x0005e40008019000 */
[----:B--2---:R-:W-:Y:S01]  /*c430*/  UMOV UR8, UR17 ;  /* 0x0000001100087c82 */ /* 0x004fe20008000000 */
[----:B------:R-:W-:-:S02]  /*c440*/  UMOV UR10, UR14 ;  /* 0x0000000e000a7c82 */ /* 0x000fc40008000000 */
[----:B------:R2:W-:Y:S02]  /*c450*/  UTMALDG.4D [UR8], [UR4], desc[UR6] ;  /* 0x00000608040075b4 */ /* 0x0005e40008019000 */
[----:B--2---:R-:W-:Y:S01]  /*c460*/  NOP ;  /* 0x0000000000007918 */ /* 0x004fe20000000000 */
.L_x_41:
[----:B------:R-:W2:Y:S04]  /*c470*/  LDL.LU R14, [R1] ;  /* 0x00000000010e7983 */ /* 0x000ea80000300800 */
[----:B-1----:R-:W3:Y:S01]  /*c480*/  LDL R13, [R1+0x18] ;  /* 0x00001800010d7983 */ /* 0x002ee20000100800 */
[----:B------:R-:W-:-:S03]  /*c490*/  MOV R9, 0x400 ;  /* 0x0000040000097802 */ /* 0x000fc60000000f00 */
[----:B------:R-:W4:Y:S01]  /*c4a0*/  LDL.LU R7, [R1+0x14] ;  /* 0x0000140001077983 */ /* 0x000f220000300800 */
[----:B------:R-:W1:Y:S01]  /*c4b0*/  S2R R12, SR_CgaCtaId ;  /* 0x00000000000c7919 */ /* 0x000e620000008800 */
[----:B------:R-:W-:Y:S05]  /*c4c0*/  WARPSYNC.ALL ;  /* 0x0000000000007948 */ /* 0x000fea0003800000 */
[----:B------:R-:W-:-:S13]  /*c4d0*/  ELECT P1, URZ, PT ;  /* 0x00000000003f782f */ /* 0x000fda0003820000 */
[----:B------:R-:W-:Y:S01]  /*c4e0*/  @P1 R2UR UR13, R19 ;  /* 0x00000000130d12ca */ /* 0x000fe200000e0000 */
[----:B------:R-:W-:Y:S01]  /*c4f0*/  UIADD3 UR4, UP0, UR36, 0x270, URZ ;  /* 0x0000027024047890 */ /* 0x000fe2000ff1e03f */
[----:B------:R-:W-:-:S03]  /*c500*/  @P1 R2UR UR11, R8 ;  /* 0x00000000080b12ca */ /* 0x000fc600000e0000 */
[----:B------:R-:W-:Y:S01]  /*c510*/  UIADD3.X UR5, URZ, UR37, URZ, UP0, !UPT ;  /* 0x000000253f057290 */ /* 0x000fe200087fe43f */
[----:B-1----:R-:W-:-:S04]  /*c520*/  LEA R9, R12, R9, 0x18 ;  /* 0x000000090c097211 */ /* 0x002fc800078ec0ff */
[----:B------:R-:W-:Y:S01]  /*c530*/  R2UR UR24, R9 ;  /* 0x00000000091872ca */ /* 0x000fe200000e0000 */
[----:B------:R-:W-:Y:S01]  /*c540*/  @P1 IMAD.MOV.U32 R6, RZ, RZ, 0xc000 ;  /* 0x0000c000ff061424 */ /* 0x000fe200078e00ff */
[----:B------:R-:W-:Y:S01]  /*c550*/  BAR.SYNC.DEFER_BLOCKING 0x8, 0x120 ;  /* 0x0204800000007b1d */ /* 0x000fe20000010000 */
[----:B------:R-:W-:-:S10]  /*c560*/  @P1 R2UR UR21, R19 ;  /* 0x00000000131512ca */ /* 0x000fd400000e0000 */
[----:B------:R-:W-:Y:S02]  /*c570*/  UIADD3 UR8, UR24, 0x15400, URZ ;  /* 0x0001540018087890 */ /* 0x000fe4000fffe03f */
[----:B------:R-:W-:Y:S01]  /*c580*/  UIADD3 UR9, UR24, 0x36800, URZ ;  /* 0x0003680018097890 */ /* 0x000fe2000fffe03f */
[----:B------:R-:W-:Y:S01]  /*c590*/  UMOV UR6, 0x0 ;  /* 0x0000000000067882 */ /* 0x000fe20000000000 */
[----:B------:R-:W-:Y:S01]  /*c5a0*/  UMOV UR7, 0x12f00000 ;  /* 0x12f0000000077882 */ /* 0x000fe20000000000 */
[----:B------:R-:W-:Y:S01]  /*c5b0*/  UMOV UR10, URZ ;  /* 0x0000003f000a7c82 */ /* 0x000fe20008000000 */
[----:B------:R-:W-:Y:S01]  /*c5c0*/  @P1 R2UR UR19, R8 ;  /* 0x00000000081312ca */ /* 0x000fe200000e0000 */
[----:B------:R-:W-:Y:S01]  /*c5d0*/  UIADD3 UR16, UR24, 0x19400, URZ ;  /* 0x0001940018107890 */ /* 0x000fe2000fffe03f */
[----:B------:R3:W-:Y:S01]  /*c5e0*/  @P1 SYNCS.ARRIVE.TRANS64 RZ, [R9+URZ+0x36800], R6 ;  /* 0x0368000609ff19a7 */ /* 0x0007e2000800003f */
[----:B------:R-:W-:Y:S01]  /*c5f0*/  UMOV UR14, 0x0 ;  /* 0x00000000000e7882 */ /* 0x000fe20000000000 */
[----:B------:R-:W-:Y:S01]  /*c600*/  UMOV UR15, 0x12f00000 ;  /* 0x12f00000000f7882 */ /* 0x000fe20000000000 */
[----:B------:R-:W-:Y:S01]  /*c610*/  UMOV UR18, 0x40 ;  /* 0x0000004000127882 */ /* 0x000fe20000000000 */
[----:B------:R-:W-:Y:S01]  /*c620*/  UMOV UR17, UR9 ;  /* 0x0000000900117c82 */ /* 0x000fe20008000000 */
[----:B------:R-:W-:Y:S01]  /*c630*/  UMOV UR22, 0x0 ;  /* 0x0000000000167882 */ /* 0x000fe20000000000 */
[----:B------:R-:W-:Y:S01]  /*c640*/  UMOV UR23, 0x12f00000 ;  /* 0x12f0000000177882 */ /* 0x000fe20000000000 */
[----:B------:R-:W-:Y:S01]  /*c650*/  BSSY B0, `(.L_x_45) ;  /* 0x0000010000007945 */ /* 0x000fe20003800000 */
[----:B--2---:R-:W-:-:S02]  /*c660*/  @P1 R2UR UR12, R14 ;  /* 0x000000000e0c12ca */ /* 0x004fc400000e0000 */
[----:B------:R-:W-:Y:S02]  /*c670*/  @P1 R2UR UR20, R14 ;  /* 0x000000000e1412ca */ /* 0x000fe400000e0000 */
[----:B---3--:R-:W-:-:S09]  /*c680*/  LOP3.LUT R6, R13, 0x1, RZ, 0xc, !PT ;  /* 0x000000010d067812 */ /* 0x008fd200078e0cff */
[----:B------:R1:W-:Y:S01]  /*c690*/  UTMALDG.4D [UR8], [UR4], desc[UR6] ;  /* 0x00000608040075b4 */ /* 0x0003e20008019000 */
[----:B------:R-:W-:Y:S01]  /*c6a0*/  SHF.L.U32 R6, R6, 0x1f, RZ ;  /* 0x0000001f06067819 */ /* 0x000fe200000006ff */
[----:B------:R2:W-:Y:S01]  /*c6b0*/  UTMALDG.4D [UR16], [UR4], desc[UR14] ;  /* 0x00000e10040075b4 */ /* 0x0005e20008019000 */
[----:B-1----:R-:W-:Y:S02]  /*c6c0*/  @P1 R2UR UR13, R19 ;  /* 0x00000000130d12ca */ /* 0x002fe400000e0000 */
[----:B------:R-:W-:Y:S02]  /*c6d0*/  @P1 R2UR UR12, R14 ;  /* 0x000000000e0c12ca */ /* 0x000fe400000e0000 */
[----:B------:R-:W-:Y:S01]  /*c6e0*/  @P1 R2UR UR11, R8 ;  /* 0x00000000080b12ca */ /* 0x000fe200000e0000 */
[----:B------:R-:W-:Y:S01]  /*c6f0*/  UIADD3 UR8, UR24, 0x1d400, URZ ;  /* 0x0001d40018087890 */ /* 0x000fe2000fffe03f */
[----:B------:R-:W-:-:S11]  /*c700*/  UMOV UR10, 0x80 ;  /* 0x00000080000a7882 */ /* 0x000fd60000000000 */
[----:B------:R2:W-:Y:S01]  /*c710*/  UTMALDG.4D [UR8], [UR4], desc[UR22] ;  /* 0x00001608040075b4 */ /* 0x0005e20008019000 */
[----:B------:R-:W1:Y:S01]  /*c720*/  SYNCS.PHASECHK.TRANS64.TRYWAIT P1, [R9+URZ+0x36820], R6 ;  /* 0x03682006090075a7 */ /* 0x000e62000802017f */
[----:B----4-:R-:W-:Y:S01]  /*c730*/  ISETP.GE.AND P2, PT, R7, 0x71, PT ;  /* 0x000000710700780c */ /* 0x010fe20003f46270 */
[----:B-12---:R-:W-:-:S12]  /*c740*/  @!P1 BRA `(.L_x_46) ;  /* 0x0000002000d49947 */ /* 0x006fd80003800000 */
.L_x_97:
[----:B------:R-:W-:Y:S05]  /*c750*/  BSYNC B0 ;  /* 0x0000000000007941 */ /* 0x000fea0003800000 */
.L_x_45:
[----:B------:R-:W-:Y:S05]  /*c760*/  @!P2 BRA `(.L_x_47) ;  /* 0x000000180008a947 */ /* 0x000fea0003800000 */
[----:B------:R-:W2:Y:S01]  /*c770*/  LDL R8, [R1+0xc] ;  /* 0x00000c0001087983 */ /* 0x000ea20000100800 */
[----:B-1----:R-:W-:Y:S02]  /*c780*/  IMAD.MOV.U32 R7, RZ, RZ, 0x1 ;  /* 0x00000001ff077424 */ /* 0x002fe400078e00ff */
[----:B--2---:R-:W-:-:S05]  /*c790*/  IMAD.MOV R12, RZ, RZ, -R8 ;  /* 0x000000ffff0c7224 */ /* 0x004fca00078e0a08 */
[----:B------:R-:W-:-:S04]  /*c7a0*/  VIADDMNMX R12, R12, R7, 0xffffffff, !PT ;  /* 0xffffffff0c0c7446 */ /* 0x000fc80007800107 */
[----:B------:R-:W-:-:S04]  /*c7b0*/  IADD3 R6, R8, R12, RZ ;  /* 0x0000000c08067210 */ /* 0x000fc80007ffe0ff */
[----:B------:R-:W-:-:S04]  /*c7c0*/  LOP3.LUT R6, R6, 0x1, RZ, 0xc0, !PT ;  /* 0x0000000106067812 */ /* 0x000fc800078ec0ff */
[----:B------:R-:W-:Y:S01]  /*c7d0*/  ISETP.NE.U32.AND P1, PT, R6, 0x1, PT ;  /* 0x000000010600780c */ /* 0x000fe20003f25070 */
[----:B------:R-:W-:-:S12]  /*c7e0*/  VIADD R6, R8, 0xfffffffe ;  /* 0xfffffffe08067836 */ /* 0x000fd80000000000 */
[----:B------:R-:W-:Y:S05]  /*c7f0*/  @P1 BRA `(.L_x_48) ;  /* 0x0000000400fc1947 */ /* 0x000fea0003800000 */
[----:B------:R-:W-:Y:S01]  /*c800*/  VIADD R7, R16, 0x1 ;  /* 0x0000000110077836 */ /* 0x000fe20000000000 */
[----:B------:R-:W-:Y:S04]  /*c810*/  BSSY B0, `(.L_x_49) ;  /* 0x0000079000007945 */ /* 0x000fe80003800000 */
[----:B------:R-:W-:-:S04]  /*c820*/  ISETP.NE.AND P1, PT, R7, 0x2, PT ;  /* 0x000000020700780c */ /* 0x000fc80003f25270 */
[----:B------:R-:W-:Y:S02]  /*c830*/  SEL R13, RZ, 0x1, P1 ;  /* 0x00000001ff0d7807 */ /* 0x000fe40000800000 */
[----:B------:R-:W-:Y:S02]  /*c840*/  SEL R7, R7, RZ, P1 ;  /* 0x000000ff07077207 */ /* 0x000fe40000800000 */
[----:B------:R-:W-:Y:S01]  /*c850*/  LOP3.LUT R13, R17, R13, RZ, 0x3c, !PT ;  /* 0x0000000d110d7212 */ /* 0x000fe200078e3cff */
[----:B------:R-:W-:Y:S06]  /*c860*/  @!P6 BRA `(.L_x_50) ;  /* 0x0000000400cce947 */ /* 0x000fec0003800000 */
[----:B------:R-:W-:Y:S01]  /*c870*/  IMAD.MOV.U32 R8, RZ, RZ, R5 ;  /* 0x000000ffff087224 */ /* 0x000fe200078e0005 */
[----:B------:R-:W-:Y:S06]  /*c880*/  @!P0 BRA `(.L_x_51) ;  /* 0x0000000000488947 */ /* 0x000fec0003800000 */
[----:B------:R-:W1:Y:S01]  /*c890*/  LDC R15, c[0x0][0x41c] ;  /* 0x00010700ff0f7b82 */ /* 0x000e620000000800 */
[----:B------:R-:W-:Y:S01]  /*c8a0*/  ULDC.64 UR4, c[0x0][0x408] ;  /* 0x0001020000047ab9 */ /* 0x000fe20000000a00 */
[----:B------:R-:W-:Y:S01]  /*c8b0*/  ULDC.64 UR6, c[0x0][0x208] ;  /* 0x0000820000067ab9 */ /* 0x000fe20000000a00 */
[----:B-1----:R-:W-:-:S13]  /*c8c0*/  ISETP.NE.AND P1, PT, R15, 0x1, PT ;  /* 0x000000010f00780c */ /* 0x002fda0003f25270 */
[----:B------:R-:W1:Y:S02]  /*c8d0*/  @P1 LDC.64 R8, c[0x0][0x420] ;  /* 0x00010800ff081b82 */ /* 0x000e640000000a00 */
[----:B-1----:R-:W-:-:S04]  /*c8e0*/  @P1 IMAD.HI.U32 R14, R6, R8, RZ ;  /* 0x00000008060e1227 */ /* 0x002fc800078e00ff */
[----:B------:R-:W-:Y:S01]  /*c8f0*/  IMAD.MOV.U32 R8, RZ, RZ, R6 ;  /* 0x000000ffff087224 */ /* 0x000fe200078e0006 */
[----:B------:R-:W-:Y:S01]  /*c900*/  @P1 SHF.R.U32.HI R8, RZ, R9, R14 ;  /* 0x00000009ff081219 */ /* 0x000fe2000001160e */
[----:B------:R-:W-:-:S03]  /*c910*/  IMAD R14, R11, UR4, RZ ;  /* 0x000000040b0e7c24 */ /* 0x000fc6000f8e02ff */
[----:B------:R-:W-:Y:S01]  /*c920*/  IADD3 R9, -R8, RZ, RZ ;  /* 0x000000ff08097210 */ /* 0x000fe20007ffe1ff */
[----:B------:R-:W-:-:S04]  /*c930*/  IMAD R14, R0, UR5, R14 ;  /* 0x00000005000e7c24 */ /* 0x000fc8000f8e020e */
[----:B------:R-:W-:Y:S01]  /*c940*/  IMAD R6, R15, R9, R6 ;  /* 0x000000090f067224 */ /* 0x000fe200078e0206 */
[----:B------:R-:W-:-:S03]  /*c950*/  SHF.R.S32.HI R9, RZ, 0x1f, R8 ;  /* 0x0000001fff097819 */ /* 0x000fc60000011408 */
[----:B------:R-:W-:-:S04]  /*c960*/  IMAD.WIDE.U32 R8, R0, UR4, R8 ;  /* 0x0000000400087c25 */ /* 0x000fc8000f8e0008 */
[----:B------:R-:W-:Y:S01]  /*c970*/  IMAD.IADD R9, R14, 0x1, R9 ;  /* 0x000000010e097824 */ /* 0x000fe200078e0209 */
[----:B------:R-:W-:-:S04]  /*c980*/  LEA R2, P1, R8, R2, 0x2 ;  /* 0x0000000208027211 */ /* 0x000fc800078210ff */
[----:B------:R-:W-:-:S05]  /*c990*/  LEA.HI.X R3, R8, R3, R9, 0x2, P1 ;  /* 0x0000000308037211 */ /* 0x000fca00008f1409 */
[----:B------:R1:W5:Y:S04]  /*c9a0*/  LDG.E R8, desc[UR6][R2.64] ;  /* 0x0000000602087981 */ /* 0x000368000c1e1900 */
.L_x_51:
[----:B-1----:R-:W1:Y:S01]  /*c9b0*/  S2R R3, SR_CgaCtaId ;  /* 0x0000000000037919 */ /* 0x002e620000008800 */
[----:B------:R-:W-:-:S04]  /*c9c0*/  MOV R2, 0x400 ;  /* 0x0000040000027802 */ /* 0x000fc80000000f00 */
[----:B-1----:R-:W-:Y:S02]  /*c9d0*/  LEA R2, R3, R2, 0x18 ;  /* 0x0000000203027211 */ /* 0x002fe400078ec0ff */
[----:B------:R-:W-:-:S03]  /*c9e0*/  SHF.L.U32 R3, R13, 0x1f, RZ ;  /* 0x0000001f0d037819 */ /* 0x000fc600000006ff */
[----:B------:R-:W-:-:S04]  /*c9f0*/  IMAD R2, R7, 0x8, R2 ;  /* 0x0000000807027824 */ /* 0x000fc800078e0202 */
[----:B------:R-:W1:Y:S02]  /*ca00*/  SYNCS.PHASECHK.TRANS64.TRYWAIT P1, [R2+URZ+0x36840], R3 ;  /* 0x03684003020075a7 */ /* 0x000e64000802017f */
[----:B-1----:R-:W-:Y:S05]  /*ca10*/  @!P1 BRA `(.L_x_52) ;  /* 0x0000002000409947 */ /* 0x002fea0003800000 */
.L_x_98:
[----:B------:R-:W2:Y:S02]  /*ca20*/  S2R R9, SR_TID.X ;  /* 0x0000000000097919 */ /* 0x000ea40000002100 */
[----:B--2---:R-:W-:-:S04]  /*ca30*/  LOP3.LUT R9, R9, 0x7f, RZ, 0xc0, !PT ;  /* 0x0000007f09097812 */ /* 0x004fc800078ec0ff */
[----:B------:R-:W-:-:S13]  /*ca40*/  ISETP.NE.AND P2, PT, R9, RZ, PT ;  /* 0x000000ff0900720c */ /* 0x000fda0003f45270 */
[----:B------:R-:W-:Y:S05]  /*ca50*/  @P2 BRA `(.L_x_53) ;  /* 0x00000000001c2947 */ /* 0x000fea0003800000 */
[----:B------:R-:W2:Y:S01]  /*ca60*/  S2R R9, SR_TID.X ;  /* 0x0000000000097919 */ /* 0x000ea20000002100 */
[----:B-1----:R-:W-:-:S04]  /*ca70*/  IMAD.MOV.U32 R3, RZ, RZ, 0xa800 ;  /* 0x0000a800ff037424 */ /* 0x002fc800078e00ff */
[----:B------:R3:W-:Y:S01]  /*ca80*/  SYNCS.ARRIVE.TRANS64 RZ, [R2+URZ+0x36830], R3 ;  /* 0x0368300302ff79a7 */ /* 0x0007e2000800003f */
[----:B--2---:R-:W-:-:S04]  /*ca90*/  LOP3.LUT R9, R9, 0x1f, RZ, 0xc0, !PT ;  /* 0x0000001f09097812 */ /* 0x004fc800078ec0ff */
[----:B------:R-:W-:-:S13]  /*caa0*/  ISETP.NE.AND P1, PT, R9, RZ, PT ;  /* 0x000000ff0900720c */ /* 0x000fda0003f25270 */
[----:B---3--:R-:W-:Y:S05]  /*cab0*/  @!P1 BRA `(.L_x_53) ;  /* 0x0000000000049947 */ /* 0x008fea0003800000 */
[----:B------:R-:W-:Y:S01]  /*cac0*/  BPT.TRAP 0x1 ;  /* 0x000000040000795c */ /* 0x000fe20000300000 */
.L_x_53:
[----:B------:R-:W2:Y:S01]  /*cad0*/  S2R R14, SR_CgaCtaId ;  /* 0x00000000000e7919 */ /* 0x000ea20000008800 */
[----:B------:R-:W-:Y:S01]  /*cae0*/  MOV R9, 0x400 ;  /* 0x0000040000097802 */ /* 0x000fe20000000f00 */
        /* <DEDUP_REMOVED lines=9> */
[----:B------:R-:W-:Y:S01]  /*cb80*/  UMOV UR16, 0x40 ;  /* 0x0000004000107882 */ /* 0x000fe20000000000 */
[----:B------:R-:W-:Y:S01]  /*cb90*/  UMOV UR17, 0x80 ;  /* 0x0000008000117882 */ /* 0x000fe20000000000 */
[----:B-1----:R-:W-:-:S03]  /*cba0*/  SHF.L.U32 R3, R17, 0x1f, RZ ;  /* 0x0000001f11037819 */ /* 0x002fc600000006ff */
[----:B------:R-:W-:Y:S02]  /*cbb0*/  UIADD3 UR9, UR9, 0x36830, URZ ;  /* 0x0003683009097890 */ /* 0x000fe4000fffe03f */
[----:B------:R-:W-:Y:S01]  /*cbc0*/  UIMAD UR11, UR11, 0x70, URZ ;  /* 0x000000700b0b78a4 */ /* 0x000fe2000f8e023f */
[----:B--2---:R-:W-:-:S05]  /*cbd0*/  LEA R9, R14, R9, 0x18 ;  /* 0x000000090e097211 */ /* 0x004fca00078ec0ff */
[----:B------:R-:W-:-:S05]  /*cbe0*/  IMAD R2, R7, 0xa800, R9 ;  /* 0x0000a80007027824 */ /* 0x000fca00078e0209 */
[----:B------:R-:W-:Y:S01]  /*cbf0*/  R2UR UR14, R2 ;  /* 0x00000000020e72ca */ /* 0x000fe200000e0000 */
[----:B------:R-:W-:-:S05]  /*cc00*/  VIADD R2, R9, 0x36800 ;  /* 0x0003680009027836 */ /* 0x000fca0000000000 */
[----:B------:R-:W-:-:S07]  /*cc10*/  LEA R2, R16, R2, 0x3 ;  /* 0x0000000210027211 */ /* 0x000fce00078e18ff */
[----:B------:R-:W-:Y:S02]  /*cc20*/  UIADD3 UR8, UR14, 0x21400, URZ ;  /* 0x000214000e087890 */ /* 0x000fe4000fffe03f */
[----:B------:R-:W-:Y:S02]  /*cc30*/  UIADD3 UR15, UR14, 0x24c00, URZ ;  /* 0x00024c000e0f7890 */ /* 0x000fe4000fffe03f */
[----:B------:R-:W-:-:S05]  /*cc40*/  UIADD3 UR14, UR14, 0x28400, URZ ;  /* 0x000284000e0e7890 */ /* 0x000fca000fffe03f */
[----:B------:R1:W-:Y:S02]  /*cc50*/  UTMALDG.4D [UR8], [UR4], desc[UR6] ;  /* 0x00000608040075b4 */ /* 0x0003e40008019000 */
[----:B-1----:R-:W-:Y:S01]  /*cc60*/  UMOV UR8, UR15 ;  /* 0x0000000f00087c82 */ /* 0x002fe20008000000 */
[----:B------:R-:W-:Y:S02]  /*cc70*/  UMOV UR10, UR16 ;  /* 0x00000010000a7c82 */ /* 0x000fe40008000000 */
[----:B------:R1:W-:Y:S02]  /*cc80*/  UTMALDG.4D [UR8], [UR4], desc[UR6] ;  /* 0x00000608040075b4 */ /* 0x0003e40008019000 */
[----:B-1----:R-:W-:Y:S01]  /*cc90*/  UMOV UR8, UR14 ;  /* 0x0000000e00087c82 */ /* 0x002fe20008000000 */
[----:B------:R-:W-:Y:S02]  /*cca0*/  UMOV UR10, UR17 ;  /* 0x00000011000a7c82 */ /* 0x000fe40008000000 */
[----:B------:R1:W-:Y:S01]  /*ccb0*/  UTMALDG.4D [UR8], [UR4], desc[UR6] ;  /* 0x00000608040075b4 */ /* 0x0003e20008019000 */
[----:B------:R-:W2:Y:S02]  /*ccc0*/  SYNCS.PHASECHK.TRANS64.TRYWAIT P1, [R2+URZ+0x60], R3 ;  /* 0x00006003020075a7 */ /* 0x000ea4000802017f */
[----:B-12---:R-:W-:Y:S05]  /*ccd0*/  @!P1 BRA `(.L_x_54) ;  /* 0x0000001c00a49947 */ /* 0x006fea0003800000 */
.L_x_99:
[----:B------:R-:W-:Y:S05]  /*cce0*/  @P2 BRA `(.L_x_55) ;  /* 0x00000000002c2947 */ /* 0x000fea0003800000 */
[----:B------:R-:W2:Y:S01]  /*ccf0*/  S2R R9, SR_TID.X ;  /* 0x0000000000097919 */ /* 0x000ea20000002100 */
[----:B------:R-:W-:Y:S01]  /*cd00*/  MOV R14, 0x400 ;  /* 0x00000400000e7802 */ /* 0x000fe20000000f00 */
[----:B-1----:R-:W-:Y:S01]  /*cd10*/  IMAD.MOV.U32 R3, RZ, RZ, 0xa800 ;  /* 0x0000a800ff037424 */ /* 0x002fe200078e00ff */
[----:B------:R-:W1:Y:S01]  /*cd20*/  S2R R15, SR_CgaCtaId ;  /* 0x00000000000f7919 */ /* 0x000e620000008800 */
[----:B--2---:R-:W-:-:S04]  /*cd30*/  LOP3.LUT R9, R9, 0x1f, RZ, 0xc0, !PT ;  /* 0x0000001f09097812 */ /* 0x004fc800078ec0ff */
[----:B------:R-:W-:Y:S02]  /*cd40*/  ISETP.NE.AND P1, PT, R9, RZ, PT ;  /* 0x000000ff0900720c */ /* 0x000fe40003f25270 */
[----:B-1----:R-:W-:-:S05]  /*cd50*/  LEA R14, R15, R14, 0x18 ;  /* 0x0000000e0f0e7211 */ /* 0x002fca00078ec0ff */
[----:B------:R-:W-:-:S04]  /*cd60*/  IMAD R2, R16, 0x8, R14 ;  /* 0x0000000810027824 */ /* 0x000fc800078e020e */
[----:B------:R2:W-:Y:S02]  /*cd70*/  SYNCS.ARRIVE.TRANS64 RZ, [R2+URZ+0x36850], R3 ;  /* 0x0368500302ff79a7 */ /* 0x0005e4000800003f */
[----:B------:R-:W-:Y:S05]  /*cd80*/  @!P1 BRA `(.L_x_55) ;  /* 0x0000000000049947 */ /* 0x000fea0003800000 */
[----:B------:R-:W-:Y:S01]  /*cd90*/  BPT.TRAP 0x1 ;  /* 0x000000040000795c */ /* 0x000fe20000300000 */
.L_x_55:
[----:B------:R-:W3:Y:S01]  /*cda0*/  S2R R9, SR_CgaCtaId ;  /* 0x0000000000097919 */ /* 0x000ee20000008800 */
[----:B-12---:R-:W-:Y:S01]  /*cdb0*/  MOV R3, 0x400 ;  /* 0x0000040000037802 */ /* 0x006fe20000000f00 */
[----:B------:R-:W-:Y:S01]  /*cdc0*/  UIADD3 UR4, UP0, UR36, 0x470, URZ ;  /* 0x0000047024047890 */ /* 0x000fe2000ff1e03f */
[----:B------:R-:W-:Y:S01]  /*cdd0*/  R2UR UR11, R18 ;  /* 0x00000000120b72ca */ /* 0x000fe200000e0000 */
[----:B------:R-:W-:Y:S01]  /*cde0*/  UMOV UR10, URZ ;  /* 0x0000003f000a7c82 */ /* 0x000fe20008000000 */
[----:B------:R-:W-:Y:S01]  /*cdf0*/  R2UR UR13, R5 ;  /* 0x00000000050d72ca */ /* 0x000fe200000e0000 */
[----:B------:R-:W-:Y:S01]  /*ce00*/  UIADD3.X UR5, URZ, UR37, URZ, UP0, !UPT ;  /* 0x000000253f057290 */ /* 0x000fe200087fe43f */
[----:B------:R-:W-:Y:S01]  /*ce10*/  R2UR UR12, R4 ;  /* 0x00000000040c72ca */ /* 0x000fe200000e0000 */
[----:B------:R-:W-:Y:S01]  /*ce20*/  UMOV UR6, 0x0 ;  /* 0x0000000000067882 */ /* 0x000fe20000000000 */
[----:B------:R-:W-:Y:S01]  /*ce30*/  UMOV UR7, 0x14f00000 ;  /* 0x14f0000000077882 */ /* 0x000fe20000000000 */
[----:B------:R-:W-:Y:S01]  /*ce40*/  UMOV UR16, 0x40 ;  /* 0x0000004000107882 */ /* 0x000fe20000000000 */
[----:B------:R-:W-:Y:S01]  /*ce50*/  IMAD.MOV.U32 R5, RZ, RZ, R8 ;  /* 0x000000ffff057224 */ /* 0x000fe200078e0008 */
[----:B------:R-:W-:-:S04]  /*ce60*/  MOV R18, R6 ;  /* 0x0000000600127202 */ /* 0x000fc80000000f00 */
[----:B------:R-:W-:Y:S01]  /*ce70*/  UIMAD UR11, UR11, 0x70, URZ ;  /* 0x000000700b0b78a4 */ /* 0x000fe2000f8e023f */
[----:B---3--:R-:W-:-:S05]  /*ce80*/  LEA R3, R9, R3, 0x18 ;  /* 0x0000000309037211 */ /* 0x008fca00078ec0ff */
[----:B------:R-:W-:-:S05]  /*ce90*/  IMAD R2, R16, 0x8, R3 ;  /* 0x0000000810027824 */ /* 0x000fca00078e0203 */
[----:B------:R-:W-:Y:S01]  /*cea0*/  R2UR UR9, R2 ;  /* 0x00000000020972ca */ /* 0x000fe200000e0000 */
[----:B------:R-:W-:-:S05]  /*ceb0*/  IMAD R2, R16, 0xa800, R3 ;  /* 0x0000a80010027824 */ /* 0x000fca00078e0203 */
[----:B------:R-:W-:-:S07]  /*cec0*/  R2UR UR15, R2 ;  /* 0x00000000020f72ca */ /* 0x000fce00000e0000 */
[----:B------:R-:W-:-:S06]  /*ced0*/  UIADD3 UR9, UR9, 0x36850, URZ ;  /* 0x0003685009097890 */ /* 0x000fcc000fffe03f */
[----:B------:R-:W-:Y:S02]  /*cee0*/  UIADD3 UR8, UR15, 0x400, URZ ;  /* 0x000004000f087890 */ /* 0x000fe4000fffe03f */
[----:B------:R-:W-:Y:S02]  /*cef0*/  UIADD3 UR14, UR15, 0x3c00, URZ ;  /* 0x00003c000f0e7890 */ /* 0x000fe4000fffe03f */
[----:B------:R-:W-:-:S05]  /*cf00*/  UIADD3 UR15, UR15, 0x7400, URZ ;  /* 0x000074000f0f7890 */ /* 0x000fca000fffe03f */
[----:B------:R1:W-:Y:S02]  /*cf10*/  UTMALDG.4D [UR8], [UR4], desc[UR6] ;  /* 0x00000608040075b4 */ /* 0x0003e40008019000 */
[----:B-1----:R-:W-:Y:S01]  /*cf20*/  UMOV UR8, UR14 ;  /* 0x0000000e00087c82 */ /* 0x002fe20008000000 */
[----:B------:R-:W-:Y:S01]  /*cf30*/  UMOV UR10, UR16 ;  /* 0x00000010000a7c82 */ /* 0x000fe20008000000 */
[----:B------:R-:W-:Y:S01]  /*cf40*/  UMOV UR14, 0x80 ;  /* 0x00000080000e7882 */ /* 0x000fe20000000000 */
[----:B------:R1:W-:Y:S02]  /*cf50*/  UTMALDG.4D [UR8], [UR4], desc[UR6] ;  /* 0x00000608040075b4 */ /* 0x0003e40008019000 */
[----:B-1----:R-:W-:Y:S01]  /*cf60*/  UMOV UR8, UR15 ;  /* 0x0000000f00087c82 */ /* 0x002fe20008000000 */
[----:B------:R-:W-:Y:S02]  /*cf70*/  UMOV UR10, UR14 ;  /* 0x0000000e000a7c82 */ /* 0x000fe40008000000 */
[----:B------:R1:W-:Y:S02]  /*cf80*/  UTMALDG.4D [UR8], [UR4], desc[UR6] ;  /* 0x00000608040075b4 */ /* 0x0003e40008019000 */
[----:B-1----:R-:W-:Y:S01]  /*cf90*/  NOP ;  /* 0x0000000000007918 */ /* 0x002fe20000000000 */
.L_x_50:
[----:B------:R-:W-:Y:S05]  /*cfa0*/  BSYNC B0 ;  /* 0x0000000000007941 */ /* 0x000fea0003800000 */
.L_x_49:
[----:B------:R-:W2:Y:S01]  /*cfb0*/  LDL.LU R2, [R1+0xc] ;  /* 0x00000c0001027983 */ /* 0x000ea20000300800 */
[----:B------:R-:W-:Y:S02]  /*cfc0*/  IMAD.MOV.U32 R16, RZ, RZ, R7 ;  /* 0x000000ffff107224 */ /* 0x000fe400078e0007 */
[----:B------:R-:W-:Y:S02]  /*cfd0*/  IMAD.MOV.U32 R17, RZ, RZ, R13 ;  /* 0x000000ffff117224 */ /* 0x000fe400078e000d */
[----:B--2---:R-:W-:-:S07]  /*cfe0*/  VIADD R6, R2, 0xfffffffd ;  /* 0xfffffffd02067836 */ /* 0x004fce0000000000 */
.L_x_48:
[----:B------:R-:W-:Y:S01]  /*cff0*/  IMAD.MOV R3, RZ, RZ, -R12 ;  /* 0x000000ffff037224 */ /* 0x000fe200078e0a0c */
[----:B------:R-:W-:Y:S04]  /*d000*/  BSSY B0, `(.L_x_47) ;  /* 0x00000f8000007945 */ /* 0x000fe80003800000 */
[----:B------:R-:W-:-:S13]  /*d010*/  ISETP.NE.AND P1, PT, R10, R3, PT ;  /* 0x000000030a00720c */ /* 0x000fda0003f25270 */
[----:B------:R-:W-:Y:S05]  /*d020*/  @!P1 BRA `(.L_x_56) ;  /* 0x0000000c00d49947 */ /* 0x000fea0003800000 */
[----:B------:R-:W-:-:S07]  /*d030*/  MOV R8, R5 ;  /* 0x0000000500087202 */ /* 0x000fce0000000f00 */
.L_x_71:
        /* <DEDUP_REMOVED lines=12> */
[----:B------:R-:W-:-:S04]  /*d100*/  IMAD R13, R11, UR4, RZ ;  /* 0x000000040b0d7c24 */ /* 0x000fc8000f8e02ff */
[----:B------:R-:W-:Y:S01]  /*d110*/  IMAD R13, R0, UR5, R13 ;  /* 0x00000005000d7c24 */ /* 0x000fe2000f8e020d */
[----:B-1----:R-:W-:-:S13]  /*d120*/  ISETP.NE.AND P1, PT, R9, 0x1, PT ;  /* 0x000000010900780c */ /* 0x002fda0003f25270 */
[----:B------:R-:W1:Y:S02]  /*d130*/  @P1 LDC.64 R2, c[0x0][0x420] ;  /* 0x00010800ff021b82 */ /* 0x000e640000000a00 */
[----:B-1----:R-:W-:-:S04]  /*d140*/  @P1 IMAD.HI.U32 R8, R6, R2, RZ ;  /* 0x0000000206081227 */ /* 0x002fc800078e00ff */
[----:B------:R-:W-:Y:S01]  /*d150*/  IMAD.MOV.U32 R2, RZ, RZ, R6 ;  /* 0x000000ffff027224 */ /* 0x000fe200078e0006 */
[----:B------:R-:W-:-:S04]  /*d160*/  @P1 SHF.R.U32.HI R2, RZ, R3, R8 ;  /* 0x00000003ff021219 */ /* 0x000fc80000011608 */
[--C-:B------:R-:W-:Y:S01]  /*d170*/  SHF.R.S32.HI R3, RZ, 0x1f, R2.reuse ;  /* 0x0000001fff037819 */ /* 0x100fe20000011402 */
[----:B------:R-:W-:-:S04]  /*d180*/  IMAD.MOV R12, RZ, RZ, -R2 ;  /* 0x000000ffff0c7224 */ /* 0x000fc800078e0a02 */
[----:B------:R-:W-:Y:S02]  /*d190*/  IMAD R12, R9, R12, R6 ;  /* 0x0000000c090c7224 */ /* 0x000fe400078e0206 */
[----:B------:R-:W1:Y:S01]  /*d1a0*/  LDC.64 R8, c[0x0][0x3f8] ;  /* 0x0000fe00ff087b82 */ /* 0x000e620000000a00 */
[----:B------:R-:W-:-:S05]  /*d1b0*/  IMAD.WIDE.U32 R2, R0, UR4, R2 ;  /* 0x0000000400027c25 */ /* 0x000fca000f8e0002 */
[----:B------:R-:W-:Y:S02]  /*d1c0*/  IADD3 R13, R13, R3, RZ ;  /* 0x000000030d0d7210 */ /* 0x000fe40007ffe0ff */
[----:B-1----:R-:W-:-:S04]  /*d1d0*/  LEA R8, P1, R2, R8, 0x2 ;  /* 0x0000000802087211 */ /* 0x002fc800078210ff */
[----:B------:R-:W-:-:S05]  /*d1e0*/  LEA.HI.X R9, R2, R9, R13, 0x2, P1 ;  /* 0x0000000902097211 */ /* 0x000fca00008f140d */
[----:B------:R1:W5:Y:S04]  /*d1f0*/  LDG.E R8, desc[UR6][R8.64] ;  /* 0x0000000608087981 */ /* 0x000368000c1e1900 */
.L_x_59:
[----:B------:R-:W2:Y:S01]  /*d200*/  S2R R3, SR_CgaCtaId ;  /* 0x0000000000037919 */ /* 0x000ea20000008800 */
[----:B------:R-:W-:-:S04]  /*d210*/  MOV R2, 0x400 ;  /* 0x0000040000027802 */ /* 0x000fc80000000f00 */
[----:B--2---:R-:W-:Y:S02]  /*d220*/  LEA R2, R3, R2, 0x18 ;  /* 0x0000000203027211 */ /* 0x004fe400078ec0ff */
[----:B------:R-:W-:-:S03]  /*d230*/  SHF.L.U32 R3, R10, 0x1f, RZ ;  /* 0x0000001f0a037819 */ /* 0x000fc600000006ff */
[----:B------:R-:W-:-:S04]  /*d240*/  IMAD R2, R7, 0x8, R2 ;  /* 0x0000000807027824 */ /* 0x000fc800078e0202 */
[----:B------:R-:W2:Y:S02]  /*d250*/  SYNCS.PHASECHK.TRANS64.TRYWAIT P1, [R2+URZ+0x36840], R3 ;  /* 0x03684003020075a7 */ /* 0x000ea4000802017f */
[----:B--2---:R-:W-:Y:S05]  /*d260*/  @!P1 BRA `(.L_x_60) ;  /* 0x0000001800549947 */ /* 0x004fea0003800000 */
.L_x_100:
[----:B-1----:R-:W1:Y:S02]  /*d270*/  S2R R9, SR_TID.X ;  /* 0x0000000000097919 */ /* 0x002e640000002100 */
[----:B-1----:R-:W-:-:S04]  /*d280*/  LOP3.LUT R9, R9, 0x7f, RZ, 0xc0, !PT ;  /* 0x0000007f09097812 */ /* 0x002fc800078ec0ff */
[----:B------:R-:W-:-:S13]  /*d290*/  ISETP.NE.AND P2, PT, R9, RZ, PT ;  /* 0x000000ff0900720c */ /* 0x000fda0003f45270 */
[----:B------:R-:W-:Y:S05]  /*d2a0*/  @P2 BRA `(.L_x_61) ;  /* 0x00000000001c2947 */ /* 0x000fea0003800000 */
[----:B------:R-:W1:Y:S01]  /*d2b0*/  S2R R9, SR_TID.X ;  /* 0x0000000000097919 */ /* 0x000e620000002100 */
[----:B--2---:R-:W-:-:S04]  /*d2c0*/  IMAD.MOV.U32 R3, RZ, RZ, 0xa800 ;  /* 0x0000a800ff037424 */ /* 0x004fc800078e00ff */
[----:B------:R3:W-:Y:S01]  /*d2d0*/  SYNCS.ARRIVE.TRANS64 RZ, [R2+URZ+0x36830], R3 ;  /* 0x0368300302ff79a7 */ /* 0x0007e2000800003f */
[----:B-1----:R-:W-:-:S04]  /*d2e0*/  LOP3.LUT R9, R9, 0x1f, RZ, 0xc0, !PT ;  /* 0x0000001f09097812 */ /* 0x002fc800078ec0ff */
[----:B------:R-:W-:-:S13]  /*d2f0*/  ISETP.NE.AND P1, PT, R9, RZ, PT ;  /* 0x000000ff0900720c */ /* 0x000fda0003f25270 */
[----:B---3--:R-:W-:Y:S05]  /*d300*/  @!P1 BRA `(.L_x_61) ;  /* 0x0000000000049947 */ /* 0x008fea0003800000 */
[----:B------:R-:W-:Y:S01]  /*d310*/  BPT.TRAP 0x1 ;  /* 0x000000040000795c */ /* 0x000fe20000300000 */
.L_x_61:
[----:B------:R-:W1:Y:S01]  /*d320*/  S2R R9, SR_CgaCtaId ;  /* 0x0000000000097919 */ /* 0x000e620000008800 */
        /* <DEDUP_REMOVED lines=12> */
[----:B------:R-:W-:-:S03]  /*d3f0*/  SHF.L.U32 R17, R17, 0x1f, RZ ;  /* 0x0000001f11117819 */ /* 0x000fc600000006ff */
[----:B------:R-:W-:Y:S02]  /*d400*/  UIADD3 UR9, UR9, 0x36830, URZ ;  /* 0x0003683009097890 */ /* 0x000fe4000fffe03f */
[----:B------:R-:W-:Y:S01]  /*d410*/  UIMAD UR11, UR11, 0x70, URZ ;  /* 0x000000700b0b78a4 */ /* 0x000fe2000f8e023f */
[----:B-1----:R-:W-:-:S05]  /*d420*/  LEA R3, R9, R3, 0x18 ;  /* 0x0000000309037211 */ /* 0x002fca00078ec0ff */
[----:B------:R-:W-:Y:S02]  /*d430*/  IMAD R2, R7, 0xa800, R3 ;  /* 0x0000a80007027824 */ /* 0x000fe400078e0203 */
[----:B------:R-:W-:-:S03]  /*d440*/  VIADD R3, R3, 0x36800 ;  /* 0x0003680003037836 */ /* 0x000fc60000000000 */
[----:B------:R-:W-:Y:S01]  /*d450*/  R2UR UR14, R2 ;  /* 0x00000000020e72ca */ /* 0x000fe200000e0000 */
[----:B------:R-:W-:-:S12]  /*d460*/  IMAD R2, R16, 0x8, R3 ;  /* 0x0000000810027824 */ /* 0x000fd800078e0203 */
        /* <DEDUP_REMOVED lines=12> */
.L_x_101:
[----:B------:R-:W-:Y:S05]  /*d530*/  @P2 BRA `(.L_x_63) ;  /* 0x00000000001c2947 */ /* 0x000fea0003800000 */
[----:B------:R-:W2:Y:S01]  /*d540*/  S2R R9, SR_TID.X ;  /* 0x0000000000097919 */ /* 0x000ea20000002100 */
[----:B------:R-:W-:-:S04]  /*d550*/  MOV R3, 0xa800 ;  /* 0x0000a80000037802 */ /* 0x000fc80000000f00 */
[----:B------:R3:W-:Y:S01]  /*d560*/  SYNCS.ARRIVE.TRANS64 RZ, [R2+URZ+0x50], R3 ;  /* 0x0000500302ff79a7 */ /* 0x0007e2000800003f */
[----:B--2---:R-:W-:-:S04]  /*d570*/  LOP3.LUT R9, R9, 0x1f, RZ, 0xc0, !PT ;  /* 0x0000001f09097812 */ /* 0x004fc800078ec0ff */
[----:B------:R-:W-:-:S13]  /*d580*/  ISETP.NE.AND P1, PT, R9, RZ, PT ;  /* 0x000000ff0900720c */ /* 0x000fda0003f25270 */
[----:B---3--:R-:W-:Y:S05]  /*d590*/  @!P1 BRA `(.L_x_63) ;  /* 0x0000000000049947 */ /* 0x008fea0003800000 */
[----:B------:R-:W-:Y:S01]  /*d5a0*/  BPT.TRAP 0x1 ;  /* 0x000000040000795c */ /* 0x000fe20000300000 */
.L_x_63:
        /* <DEDUP_REMOVED lines=9> */
[----:B------:R-:W-:Y:S01]  /*d640*/  R2UR UR12, R4 ;  /* 0x00000000040c72ca */ /* 0x000fe200000e0000 */
[----:B------:R-:W-:Y:S01]  /*d650*/  UMOV UR7, 0x14f00000 ;  /* 0x14f0000000077882 */ /* 0x000fe20000000000 */
[----:B------:R-:W-:Y:S01]  /*d660*/  UMOV UR17, 0x40 ;  /* 0x0000004000117882 */ /* 0x000fe20000000000 */
[----:B------:R-:W-:-:S02]  /*d670*/  IMAD.MOV.U32 R18, RZ, RZ, R12 ;  /* 0x000000ffff127224 */ /* 0x000fc400078e000c */
[----:B------:R-:W-:Y:S02]  /*d680*/  IMAD.MOV.U32 R5, RZ, RZ, R8 ;  /* 0x000000ffff057224 */ /* 0x000fe400078e0008 */
[----:B------:R-:W-:Y:S02]  /*d690*/  UIMAD UR11, UR11, 0x70, URZ ;  /* 0x000000700b0b78a4 */ /* 0x000fe4000f8e023f */
[----:B------:R-:W-:Y:S01]  /*d6a0*/  UIADD3 UR9, UR9, 0x50, URZ ;  /* 0x0000005009097890 */ /* 0x000fe2000fffe03f */
[----:B--2---:R-:W-:-:S05]  /*d6b0*/  LEA R3, R9, R3, 0x18 ;  /* 0x0000000309037211 */ /* 0x004fca00078ec0ff */
        /* <DEDUP_REMOVED lines=15> */
.L_x_58:
[----:B------:R-:W-:Y:S05]  /*d7b0*/  BSYNC B1 ;  /* 0x0000000000017941 */ /* 0x000fea0003800000 */
.L_x_57:
[----:B------:R-:W-:Y:S01]  /*d7c0*/  VIADD R16, R7, 0x1 ;  /* 0x0000000107107836 */ /* 0x000fe20000000000 */
[----:B------:R-:W-:Y:S04]  /*d7d0*/  BSSY B1, `(.L_x_64) ;  /* 0x0000077000017945 */ /* 0x000fe80003800000 */
[----:B------:R-:W-:-:S04]  /*d7e0*/  ISETP.NE.AND P1, PT, R16, 0x2, PT ;  /* 0x000000021000780c */ /* 0x000fc80003f25270 */
[----:B-1----:R-:W-:Y:S02]  /*d7f0*/  SEL R17, RZ, 0x1, P1 ;  /* 0x00000001ff117807 */ /* 0x002fe40000800000 */
[----:B------:R-:W-:Y:S02]  /*d800*/  SEL R16, R16, RZ, P1 ;  /* 0x000000ff10107207 */ /* 0x000fe40000800000 */
[----:B------:R-:W-:Y:S01]  /*d810*/  LOP3.LUT R17, R10, R17, RZ, 0x3c, !PT ;  /* 0x000000110a117212 */ /* 0x000fe200078e3cff */
[----:B------:R-:W-:Y:S06]  /*d820*/  @!P6 BRA `(.L_x_65) ;  /* 0x0000000400c4e947 */ /* 0x000fec0003800000 */
[----:B------:R-:W-:Y:S01]  /*d830*/  VIADD R12, R6, 0xffffffff ;  /* 0xffffffff060c7836 */ /* 0x000fe20000000000 */
        /* <DEDUP_REMOVED lines=8> */
[----:B-1----:R-:W-:Y:S01]  /*d8c0*/  @P1 IMAD.HI.U32 R9, R12, R2, RZ ;  /* 0x000000020c091227 */ /* 0x002fe200078e00ff */
[----:B------:R-:W-:-:S04]  /*d8d0*/  MOV R2, R12 ;  /* 0x0000000c00027202 */ /* 0x000fc80000000f00 */
[----:B------:R-:W-:-:S05]  /*d8e0*/  @P1 SHF.R.U32.HI R2, RZ, R3, R9 ;  /* 0x00000003ff021219 */ /* 0x000fca0000011609 */
[----:B------:R-:W-:-:S04]  /*d8f0*/  IMAD.MOV R3, RZ, RZ, -R2 ;  /* 0x000000ffff037224 */ /* 0x000fc800078e0a02 */
[----:B------:R-:W-:Y:S01]  /*d900*/  IMAD R12, R8, R3, R12 ;  /* 0x00000003080c7224 */ /* 0x000fe200078e020c */
[--C-:B------:R-:W-:Y:S01]  /*d910*/  SHF.R.S32.HI R3, RZ, 0x1f, R2.reuse ;  /* 0x0000001fff037819 */ /* 0x100fe20000011402 */
[----:B------:R-:W1:Y:S02]  /*d920*/  LDC.64 R8, c[0x0][0x3f8] ;  /* 0x0000fe00ff087b82 */ /* 0x000e640000000a00 */
[----:B------:R-:W-:-:S04]  /*d930*/  IMAD.WIDE.U32 R2, R0, UR4, R2 ;  /* 0x0000000400027c25 */ /* 0x000fc8000f8e0002 */
[----:B------:R-:W-:Y:S01]  /*d940*/  IMAD.IADD R13, R13, 0x1, R3 ;  /* 0x000000010d0d7824 */ /* 0x000fe200078e0203 */
[----:B-1----:R-:W-:-:S04]  /*d950*/  LEA R8, P1, R2, R8, 0x2 ;  /* 0x0000000802087211 */ /* 0x002fc800078210ff */
[----:B------:R-:W-:-:S05]  /*d960*/  LEA.HI.X R9, R2, R9, R13, 0x2, P1 ;  /* 0x0000000902097211 */ /* 0x000fca00008f140d */
[----:B------:R1:W5:Y:S04]  /*d970*/  LDG.E R8, desc[UR6][R8.64] ;  /* 0x0000000608087981 */ /* 0x000368000c1e1900 */
.L_x_66:
[----:B------:R-:W2:Y:S01]  /*d980*/  S2R R3, SR_CgaCtaId ;  /* 0x0000000000037919 */ /* 0x000ea20000008800 */
[----:B------:R-:W-:-:S04]  /*d990*/  MOV R2, 0x400 ;  /* 0x0000040000027802 */ /* 0x000fc80000000f00 */
[----:B--2---:R-:W-:Y:S02]  /*d9a0*/  LEA R2, R3, R2, 0x18 ;  /* 0x0000000203027211 */ /* 0x004fe400078ec0ff */
[----:B------:R-:W-:-:S03]  /*d9b0*/  SHF.L.U32 R3, R17, 0x1f, RZ ;  /* 0x0000001f11037819 */ /* 0x000fc600000006ff */
[----:B------:R-:W-:-:S04]  /*d9c0*/  IMAD R2, R16, 0x8, R2 ;  /* 0x0000000810027824 */ /* 0x000fc800078e0202 */
[----:B------:R-:W2:Y:S02]  /*d9d0*/  SYNCS.PHASECHK.TRANS64.TRYWAIT P1, [R2+URZ+0x36840], R3 ;  /* 0x03684003020075a7 */ /* 0x000ea4000802017f */
[----:B--2---:R-:W-:Y:S05]  /*d9e0*/  @!P1 BRA `(.L_x_67) ;  /* 0x00000010009c9947 */ /* 0x004fea0003800000 */
.L_x_102:
        /* <DEDUP_REMOVED lines=11> */
.L_x_68:
[----:B------:R-:W1:Y:S01]  /*daa0*/  S2R R13, SR_CgaCtaId ;  /* 0x00000000000d7919 */ /* 0x000e620000008800 */
[----:B------:R-:W-:Y:S01]  /*dab0*/  MOV R9, 0x400 ;  /* 0x0000040000097802 */ /* 0x000fe20000000f00 */
[----:B------:R-:W-:Y:S01]  /*dac0*/  UIADD3 UR4, UP0, UR36, 0x370, URZ ;  /* 0x0000037024047890 */ /* 0x000fe2000ff1e03f */
[----:B------:R-:W-:Y:S01]  /*dad0*/  R2UR UR11, R12 ;  /* 0x000000000c0b72ca */ /* 0x000fe200000e0000 */
[----:B------:R-:W-:Y:S01]  /*dae0*/  UMOV UR10, URZ ;  /* 0x0000003f000a7c82 */ /* 0x000fe20008000000 */
[----:B------:R-:W-:Y:S01]  /*daf0*/  R2UR UR12, R4 ;  /* 0x00000000040c72ca */ /* 0x000fe200000e0000 */
[----:B------:R-:W-:Y:S01]  /*db00*/  UIADD3.X UR5, URZ, UR37, URZ, UP0, !UPT ;  /* 0x000000253f057290 */ /* 0x000fe200087fe43f */
[----:B-----5:R-:W-:Y:S01]  /*db10*/  R2UR UR13, R8 ;  /* 0x00000000080d72ca */ /* 0x020fe200000e0000 */
[----:B------:R-:W-:Y:S01]  /*db20*/  UMOV UR6, 0x0 ;  /* 0x0000000000067882 */ /* 0x000fe20000000000 */
[----:B------:R-:W-:Y:S01]  /*db30*/  UMOV UR7, 0x14f00000 ;  /* 0x14f0000000077882 */ /* 0x000fe20000000000 */
[----:B------:R-:W-:Y:S01]  /*db40*/  UMOV UR17, 0x40 ;  /* 0x0000004000117882 */ /* 0x000fe20000000000 */
[----:B------:R-:W-:-:S05]  /*db50*/  UMOV UR18, 0x80 ;  /* 0x0000008000127882 */ /* 0x000fca0000000000 */
[----:B------:R-:W-:Y:S01]  /*db60*/  UIMAD UR11, UR11, 0x70, URZ ;  /* 0x000000700b0b78a4 */ /* 0x000fe2000f8e023f */
[----:B-1----:R-:W-:-:S04]  /*db70*/  LEA R9, R13, R9, 0x18 ;  /* 0x000000090d097211 */ /* 0x002fc800078ec0ff */
[----:B--2---:R-:W-:-:S05]  /*db80*/  IADD3 R2, R9, 0x36800, RZ ;  /* 0x0003680009027810 */ /* 0x004fca0007ffe0ff */
[--C-:B------:R-:W-:Y:S02]  /*db90*/  IMAD R3, R16, 0x8, R2.reuse ;  /* 0x0000000810037824 */ /* 0x100fe400078e0202 */
[----:B------:R-:W-:-:S03]  /*dba0*/  IMAD R2, R7, 0x8, R2 ;  /* 0x0000000807027824 */ /* 0x000fc600078e0202 */
[----:B------:R-:W-:Y:S01]  /*dbb0*/  R2UR UR9, R3 ;  /* 0x00000000030972ca */ /* 0x000fe200000e0000 */
[----:B------:R-:W-:-:S05]  /*dbc0*/  IMAD R3, R16, 0xa800, R9 ;  /* 0x0000a80010037824 */ /* 0x000fca00078e0209 */
[----:B------:R-:W-:Y:S02]  /*dbd0*/  R2UR UR8, R3 ;  /* 0x00000000030872ca */ /* 0x000fe400000e0000 */
[----:B------:R-:W-:-:S05]  /*dbe0*/  SHF.L.U32 R3, R10, 0x1f, RZ ;  /* 0x0000001f0a037819 */ /* 0x000fca00000006ff */
[----:B------:R-:W-:-:S06]  /*dbf0*/  UIADD3 UR9, UR9, 0x30, URZ ;  /* 0x0000003009097890 */ /* 0x000fcc000fffe03f */
[----:B------:R-:W-:Y:S02]  /*dc00*/  UIADD3 UR14, UR8, 0x21400, URZ ;  /* 0x00021400080e7890 */ /* 0x000fe4000fffe03f */
[----:B------:R-:W-:Y:S02]  /*dc10*/  UIADD3 UR15, UR8, 0x24c00, URZ ;  /* 0x00024c00080f7890 */ /* 0x000fe4000fffe03f */
[----:B------:R-:W-:-:S03]  /*dc20*/  UIADD3 UR16, UR8, 0x28400, URZ ;  /* 0x0002840008107890 */ /* 0x000fc6000fffe03f */
[----:B------:R-:W-:Y:S02]  /*dc30*/  UMOV UR8, UR14 ;  /* 0x0000000e00087c82 */ /* 0x000fe40008000000 */
[----:B------:R1:W-:Y:S02]  /*dc40*/  UTMALDG.4D [UR8], [UR4], desc[UR6] ;  /* 0x00000608040075b4 */ /* 0x0003e40008019000 */
[----:B-1----:R-:W-:Y:S01]  /*dc50*/  UMOV UR8, UR15 ;  /* 0x0000000f00087c82 */ /* 0x002fe20008000000 */
[----:B------:R-:W-:Y:S02]  /*dc60*/  UMOV UR10, UR17 ;  /* 0x00000011000a7c82 */ /* 0x000fe40008000000 */
[----:B------:R1:W-:Y:S02]  /*dc70*/  UTMALDG.4D [UR8], [UR4], desc[UR6] ;  /* 0x00000608040075b4 */ /* 0x0003e40008019000 */
[----:B-1----:R-:W-:Y:S01]  /*dc80*/  UMOV UR8, UR16 ;  /* 0x0000001000087c82 */ /* 0x002fe20008000000 */
[----:B------:R-:W-:-:S02]  /*dc90*/  UMOV UR10, UR18 ;  /* 0x00000012000a7c82 */ /* 0x000fc40008000000 */
[----:B------:R1:W-:Y:S01]  /*dca0*/  UTMALDG.4D [UR8], [UR4], desc[UR6] ;  /* 0x00000608040075b4 */ /* 0x0003e20008019000 */
[----:B------:R-:W2:Y:S02]  /*dcb0*/  SYNCS.PHASECHK.TRANS64.TRYWAIT P1, [R2+URZ+0x60], R3 ;  /* 0x00006003020075a7 */ /* 0x000ea4000802017f */
[----:B-12---:R-:W-:Y:S05]  /*dcc0*/  @!P1 BRA `(.L_x_69) ;  /* 0x0000000c00f89947 */ /* 0x006fea0003800000 */
.L_x_103:
        /* <DEDUP_REMOVED lines=8> */
.L_x_70:
[----:B------:R-:W2:Y:S01]  /*dd50*/  S2R R9, SR_CgaCtaId ;  /* 0x0000000000097919 */ /* 0x000ea20000008800 */
[----:B-1----:R-:W-:Y:S01]  /*dd60*/  MOV R3, 0x400 ;  /* 0x0000040000037802 */ /* 0x002fe20000000f00 */
        /* <DEDUP_REMOVED lines=10> */
[----:B------:R-:W-:Y:S01]  /*de10*/  IMAD.MOV.U32 R18, RZ, RZ, R12 ;  /* 0x000000ffff127224 */ /* 0x000fe200078e000c */
[----:B------:R-:W-:-:S03]  /*de20*/  MOV R5, R8 ;  /* 0x0000000800057202 */ /* 0x000fc60000000f00 */
[----:B------:R-:W-:Y:S02]  /*de30*/  UIMAD UR11, UR11, 0x70, URZ ;  /* 0x000000700b0b78a4 */ /* 0x000fe4000f8e023f */
[----:B------:R-:W-:Y:S01]  /*de40*/  UIADD3 UR9, UR9, 0x50, URZ ;  /* 0x0000005009097890 */ /* 0x000fe2000fffe03f */
[----:B--2---:R-:W-:-:S05]  /*de50*/  LEA R3, R9, R3, 0x18 ;  /* 0x0000000309037211 */ /* 0x004fca00078ec0ff */
[----:B------:R-:W-:-:S05]  /*de60*/  IMAD R7, R7, 0xa800, R3 ;  /* 0x0000a80007077824 */ /* 0x000fca00078e0203 */
[----:B------:R-:W-:-:S13]  /*de70*/  R2UR UR15, R7 ;  /* 0x00000000070f72ca */ /* 0x000fda00000e0000 */
        /* <DEDUP_REMOVED lines=12> */
.L_x_65:
[----:B------:R-:W-:Y:S05]  /*df40*/  BSYNC B1 ;  /* 0x0000000000017941 */ /* 0x000fea0003800000 */
.L_x_64:
[C---:B------:R-:W-:Y:S01]  /*df50*/  ISETP.GT.AND P1, PT, R6.reuse, 0x1, PT ;  /* 0x000000010600780c */ /* 0x040fe20003f24270 */
[----:B------:R-:W-:-:S12]  /*df60*/  VIADD R6, R6, 0xfffffffe ;  /* 0xfffffffe06067836 */ /* 0x000fd80000000000 */
[----:B------:R-:W-:Y:S05]  /*df70*/  @P1 BRA `(.L_x_71) ;  /* 0xfffffff000301947 */ /* 0x000fea000383ffff */
.L_x_56:
[----:B------:R-:W-:Y:S05]  /*df80*/  BSYNC B0 ;  /* 0x0000000000007941 */ /* 0x000fea0003800000 */
.L_x_47:
[----:B------:R-:W-:Y:S04]  /*df90*/  BSSY B0, `(.L_x_72) ;  /* 0x0000032000007945 */ /* 0x000fe80003800000 */
[----:B------:R-:W-:Y:S05]  /*dfa0*/  @!P6 BRA `(.L_x_73) ;  /* 0x0000000000c0e947 */ /* 0x000fea0003800000 */
[----:B------:R-:W2:Y:S01]  /*dfb0*/  S2R R3, SR_CgaCtaId ;  /* 0x0000000000037919 */ /* 0x000ea20000008800 */
[----:B------:R-:W-:Y:S01]  /*dfc0*/  MOV R0, 0x400 ;  /* 0x0000040000007802 */ /* 0x000fe20000000f00 */
[----:B------:R-:W3:Y:S03]  /*dfd0*/  S2R R2, SR_TID.X ;  /* 0x0000000000027919 */ /* 0x000ee60000002100 */
[----:B--2---:R-:W-:Y:S02]  /*dfe0*/  LEA R0, R3, R0, 0x18 ;  /* 0x0000000003007211 */ /* 0x004fe400078ec0ff */
[----:B---3--:R-:W-:-:S03]  /*dff0*/  LOP3.LUT R2, R2, 0x7f, RZ, 0xc0, !PT ;  /* 0x0000007f02027812 */ /* 0x008fc600078ec0ff */
[----:B------:R-:W-:Y:S01]  /*e000*/  IMAD R3, R16, 0x8, R0 ;  /* 0x0000000810037824 */ /* 0x000fe200078e0200 */
[----:B------:R-:W-:Y:S02]  /*e010*/  SHF.L.U32 R0, R17, 0x1f, RZ ;  /* 0x0000001f11007819 */ /* 0x000fe400000006ff */
[----:B------:R-:W-:Y:S02]  /*e020*/  ISETP.NE.AND P1, PT, R2, RZ, PT ;  /* 0x000000ff0200720c */ /* 0x000fe40003f25270 */
[----:B------:R-:W2:Y:S02]  /*e030*/  SYNCS.PHASECHK.TRANS64.TRYWAIT P0, [R3+URZ+0x36860], R0 ;  /* 0x03686000030075a7 */ /* 0x000ea4000800017f */
[----:B--2---:R-:W-:Y:S09]  /*e040*/  @!P0 BRA `(.L_x_74) ;  /* 0x0000000c002c8947 */ /* 0x004ff20003800000 */
.L_x_104:
        /* <DEDUP_REMOVED lines=8> */
.L_x_75:
        /* <DEDUP_REMOVED lines=30> */
.L_x_73:
[----:B------:R-:W-:Y:S05]  /*e2b0*/  BSYNC B0 ;  /* 0x0000000000007941 */ /* 0x000fea0003800000 */
.L_x_72:
[----:B------:R-:W2:Y:S01]  /*e2c0*/  LDL.LU R0, [R1+0x10] ;  /* 0x0000100001007983 */ /* 0x000ea20000300800 */
[----:B------:R-:W-:-:S03]  /*e2d0*/  ULDC UR4, c[0x0][0xda4] ;  /* 0x0003690000047ab9 */ /* 0x000fc60000000800 */
[----:B------:R-:W3:Y:S01]  /*e2e0*/  LDL.LU R2, [R1+0x18] ;  /* 0x0000180001027983 */ /* 0x000ee20000300800 */
[----:B------:R-:W-:-:S05]  /*e2f0*/  VIADD R16, R16, 0x1 ;  /* 0x0000000110107836 */ /* 0x000fca0000000000 */
[----:B------:R-:W-:-:S04]  /*e300*/  ISETP.NE.AND P0, PT, R16, 0x2, PT ;  /* 0x000000021000780c */ /* 0x000fc80003f05270 */
[----:B------:R-:W-:Y:S02]  /*e310*/  SEL R16, R16, RZ, P0 ;  /* 0x000000ff10107207 */ /* 0x000fe40000000000 */
[----:B--2---:R-:W-:Y:S01]  /*e320*/  IADD3 R0, R0, UR38, RZ ;  /* 0x0000002600007c10 */ /* 0x004fe2000fffe0ff */
[----:B---3--:R-:W-:-:S04]  /*e330*/  VIADD R2, R2, 0x1 ;  /* 0x0000000102027836 */ /* 0x008fc80000000000 */
[----:B------:R2:W-:Y:S01]  /*e340*/  STL [R1+0x10], R0 ;  /* 0x0000100001007387 */ /* 0x0005e20000100800 */
[----:B------:R-:W-:-:S03]  /*e350*/  ISETP.GE.AND P1, PT, R0, UR4, PT ;  /* 0x0000000400007c0c */ /* 0x000fc6000bf26270 */
[----:B------:R3:W-:Y:S01]  /*e360*/  STL [R1+0x18], R2 ;  /* 0x0000180201007387 */ /* 0x0007e20000100800 */
[----:B--2---:R-:W-:-:S04]  /*e370*/  SEL R0, RZ, 0x1, P0 ;  /* 0x00000001ff007807 */ /* 0x004fc80000000000 */
[----:B------:R-:W-:-:S05]  /*e380*/  LOP3.LUT R17, R17, R0, RZ, 0x3c, !PT ;  /* 0x0000000011117212 */ /* 0x000fca00078e3cff */
[----:B---3--:R-:W-:Y:S05]  /*e390*/  @!P1 BRA `(.L_x_76) ;  /* 0xffffffd0006c9947 */ /* 0x008fea000383ffff */
[----:B------:R-:W-:-:S07]  /*e3a0*/  LOP3.LUT R2, R2, 0x1, RZ, 0xc, !PT ;  /* 0x0000000102027812 */ /* 0x000fce00078e0cff */
.L_x_32:
[----:B------:R-:W2:Y:S01]  /*e3b0*/  S2R R3, SR_CgaCtaId ;  /* 0x0000000000037919 */ /* 0x000ea20000008800 */
[----:B------:R-:W-:Y:S01]  /*e3c0*/  MOV R0, 0x400 ;  /* 0x0000040000007802 */ /* 0x000fe20000000f00 */
[----:B------:R-:W-:Y:S03]  /*e3d0*/  BSSY B0, `(.L_x_77) ;  /* 0x0000005000007945 */ /* 0x000fe60003800000 */
[----:B--2---:R-:W-:Y:S02]  /*e3e0*/  LEA R0, R3, R0, 0x18 ;  /* 0x0000000003007211 */ /* 0x004fe400078ec0ff */
[----:B------:R-:W-:-:S04]  /*e3f0*/  SHF.L.U32 R3, R2, 0x1f, RZ ;  /* 0x0000001f02037819 */ /* 0x000fc800000006ff */
[----:B------:R-:W2:Y:S02]  /*e400*/  SYNCS.PHASECHK.TRANS64.TRYWAIT P0, [R0+URZ+0x36820], R3 ;  /* 0x03682003000075a7 */ /* 0x000ea4000800017f */
[----:B--2---:R-:W-:Y:S05]  /*e410*/  @!P0 BRA `(.L_x_78) ;  /* 0x00000008004c8947 */ /* 0x004fea0003800000 */
.L_x_105:
[----:B------:R-:W-:Y:S05]  /*e420*/  BSYNC B0 ;  /* 0x0000000000007941 */ /* 0x000fea0003800000 */
.L_x_77:
[----:B------:R-:W-:-:S03]  /*e430*/  UMOV UR4, 0xffffffff ;  /* 0xffffffff00047882 */ /* 0x000fc60000000000 */
[----:B------:R-:W-:Y:S05]  /*e440*/  BRA.DIV UR4, `(.L_x_79) ;  /* 0x0000000a04547947 */ /* 0x000fea000b800000 */
[----:B------:R-:W3:Y:S02]  /*e450*/  S2R R2, SR_TID.X ;  /* 0x0000000000027919 */ /* 0x000ee40000002100 */
[----:B---3--:R-:W-:-:S04]  /*e460*/  SHF.R.U32.HI R2, RZ, 0x5, R2 ;  /* 0x00000005ff027819 */ /* 0x008fc80000011602 */
[----:B------:R-:W-:-:S05]  /*e470*/  LOP3.LUT R2, R2, 0x3, RZ, 0xc0, !PT ;  /* 0x0000000302027812 */ /* 0x000fca00078ec0ff */
[----:B------:R3:W4:Y:S02]  /*e480*/  SHFL.IDX PT, R14, R2, RZ, 0x1f ;  /* 0x00001fff020e7589 */ /* 0x00072400000e0000 */
.L_x_108:
[----:B----4-:R-:W-:Y:S01]  /*e490*/  ISETP.NE.AND P0, PT, R14, RZ, PT ;  /* 0x000000ff0e00720c */ /* 0x010fe20003f05270 */
[----:B------:R-:W-:-:S12]  /*e4a0*/  BSSY B0, `(.L_x_80) ;  /* 0x0000026000007945 */ /* 0x000fd80003800000 */
[----:B------:R-:W-:Y:S05]  /*e4b0*/  @P0 BRA `(.L_x_81) ;  /* 0x0000000000900947 */ /* 0x000fea0003800000 */
[----:B------:R-:W-:-:S03]  /*e4c0*/  UMOV UR4, 0xffffffff ;  /* 0xffffffff00047882 */ /* 0x000fc60000000000 */
[----:B------:R-:W-:Y:S05]  /*e4d0*/  BRA.DIV UR4, `(.L_x_82) ;  /* 0x0000000a04647947 */ /* 0x000fea000b800000 */
[----:B------:R-:W-:-:S13]  /*e4e0*/  ELECT P6, URZ, PT ;  /* 0x00000000003f782f */ /* 0x000fda00038c0000 */
.L_x_111:
[----:B------:R-:W-:Y:S05]  /*e4f0*/  @!P6 BRA `(.L_x_81) ;  /* 0x000000000080e947 */ /* 0x000fea0003800000 */
[----:B---3--:R-:W3:Y:S02]  /*e500*/  LDL R2, [R1+0x1c] ;  /* 0x00001c0001027983 */ /* 0x008ee40000100800 */
[----:B---3--:R-:W-:-:S13]  /*e510*/  R2UR UR4, R2 ;  /* 0x00000000020472ca */ /* 0x008fda00000e0000 */
[----:B------:R-:W-:-:S06]  /*e520*/  ULOP3.LUT UR4, UR4, 0x2, URZ, 0xfc, !UPT ;  /* 0x0000000204047892 */ /* 0x000fcc000f8efc3f */
[----:B------:R-:W-:-:S05]  /*e530*/  IMAD.U32 R2, RZ, RZ, UR4 ;  /* 0x00000004ff027e24 */ /* 0x000fca000f8e00ff */
[----:B------:R-:W-:-:S13]  /*e540*/  ISETP.NE.AND P2, PT, R2, 0x3, PT ;  /* 0x000000030200780c */ /* 0x000fda0003f45270 */
[----:B------:R-:W-:Y:S05]  /*e550*/  @!P2 BRA `(.L_x_83) ;  /* 0x000000000004a947 */ /* 0x000fea0003800000 */
[----:B------:R-:W-:Y:S01]  /*e560*/  BPT.TRAP 0x1 ;  /* 0x000000040000795c */ /* 0x000fe20000300000 */
.L_x_83:
[----:B--2---:R-:W-:Y:S01]  /*e570*/  VIADD R3, R0, 0x36840 ;  /* 0x0003684000037836 */ /* 0x004fe20000000000 */
[----:B------:R-:W-:Y:S02]  /*e580*/  SHF.L.U32 R5, R17, 0x1f, RZ ;  /* 0x0000001f11057819 */ /* 0x000fe400000006ff */
[C---:B------:R-:W-:Y:S01]  /*e590*/  IADD3 R2, R16.reuse, 0x1, RZ ;  /* 0x0000000110027810 */ /* 0x040fe20007ffe0ff */
[----:B-1----:R-:W-:-:S03]  /*e5a0*/  IMAD R6, R16, 0x8, R3 ;  /* 0x0000000810067824 */ /* 0x002fc600078e0203 */
[----:B------:R-:W-:Y:S01]  /*e5b0*/  ISETP.NE.AND P1, PT, R2, 0x2, PT ;  /* 0x000000020200780c */ /* 0x000fe20003f25270 */
[----:B------:R-:W1:Y:S03]  /*e5c0*/  SYNCS.PHASECHK.TRANS64.TRYWAIT P0, [R6+URZ], R5 ;  /* 0x00000005060075a7 */ /* 0x000e66000800017f */
[----:B------:R-:W-:-:S04]  /*e5d0*/  SEL R4, RZ, 0x1, P1 ;  /* 0x00000001ff047807 */ /* 0x000fc80000800000 */
[----:B------:R-:W-:Y:S02]  /*e5e0*/  LOP3.LUT R17, R17, R4, RZ, 0x3c, !PT ;  /* 0x0000000411117212 */ /* 0x000fe400078e3cff */
[----:B------:R-:W-:Y:S02]  /*e5f0*/  SEL R4, R2, RZ, P1 ;  /* 0x000000ff02047207 */ /* 0x000fe40000800000 */
[----:B------:R-:W-:-:S03]  /*e600*/  SHF.L.U32 R2, R17, 0x1f, RZ ;  /* 0x0000001f11027819 */ /* 0x000fc600000006ff */
[----:B------:R-:W-:Y:S01]  /*e610*/  IMAD R3, R4, 0x8, R3 ;  /* 0x0000000804037824 */ /* 0x000fe200078e0203 */
[----:B-1----:R-:W-:Y:S06]  /*e620*/  @!P0 BRA `(.L_x_84) ;  /* 0x0000000800308947 */ /* 0x002fec0003800000 */
.L_x_112:
[----:B------:R-:W2:Y:S02]  /*e630*/  SYNCS.PHASECHK.TRANS64.TRYWAIT P0, [R3+URZ], R2 ;  /* 0x00000002030075a7 */ /* 0x000ea4000800017f */
[----:B--2---:R-:W-:Y:S05]  /*e640*/  @!P0 BRA `(.L_x_85) ;  /* 0x00000008003c8947 */ /* 0x004fea0003800000 */
.L_x_113:
[----:B------:R-:W-:Y:S05]  /*e650*/  @!P2 BRA `(.L_x_86) ;  /* 0x000000000004a947 */ /* 0x000fea0003800000 */
[----:B------:R-:W-:Y:S01]  /*e660*/  BPT.TRAP 0x1 ;  /* 0x000000040000795c */ /* 0x000fe20000300000 */
.L_x_86:
[----:B--2---:R-:W-:-:S04]  /*e670*/  VIADD R3, R0, 0x36860 ;  /* 0x0003686000037836 */ /* 0x004fc80000000000 */
[----:B------:R-:W-:-:S04]  /*e680*/  IMAD R16, R16, 0x8, R3 ;  /* 0x0000000810107824 */ /* 0x000fc800078e0203 */
[----:B------:R-:W2:Y:S02]  /*e690*/  SYNCS.PHASECHK.TRANS64.TRYWAIT P0, [R16+URZ], R5 ;  /* 0x00000005100075a7 */ /* 0x000ea4000800017f */
[----:B--2---:R-:W-:Y:S05]  /*e6a0*/  @!P0 BRA `(.L_x_87) ;  /* 0x0000000800388947 */ /* 0x004fea0003800000 */
.L_x_114:
[----:B------:R-:W-:-:S07]  /*e6b0*/  IMAD R3, R4, 0x8, R3 ;  /* 0x0000000804037824 */ /* 0x000fce00078e0203 */
.L_x_88:
[----:B---3--:R3:W4:Y:S02]  /*e6c0*/  SYNCS.PHASECHK.TRANS64.TRYWAIT P0, [R3+URZ], R2 ;  /* 0x00000002030075a7 */ /* 0x008724000800017f */
[----:B----4-:R-:W-:Y:S05]  /*e6d0*/  @!P0 NANOSLEEP.SYNCS 0x989680 ;  /* 0x009896800000895d */ /* 0x010fea0003900000 */
[----:B------:R-:W4:Y:S02]  /*e6e0*/  @!P0 SYNCS.PHASECHK.TRANS64 P0, [R3+URZ], R2 ;  /* 0x00000002030085a7 */ /* 0x000f24000800007f */
[----:B----4-:R-:W-:Y:S05]  /*e6f0*/  @!P0 BRA `(.L_x_88) ;  /* 0xfffffffc00f08947 */ /* 0x010fea000383ffff */
.L_x_81:
[----:B------:R-:W-:Y:S05]  /*e700*/  BSYNC B0 ;  /* 0x0000000000007941 */ /* 0x000fea0003800000 */
.L_x_80:
[----:B------:R-:W-:Y:S05]  /*e710*/  EXIT ;  /* 0x000000000000794d */ /* 0x000fea0003800000 */
.L_x_10:
[----:B------:R-:W-:-:S13]  /*e720*/  R2UR UR4, R16 ;  /* 0x00000000100472ca */ /* 0x000fda00000e0000 */
[----:B-1----:R-:W-:-:S04]  /*e730*/  MOV R3, UR4 ;  /* 0x0000000400037c02 */ /* 0x002fc80008000f00 */
[----:B------:R1:W2:Y:S03]  /*e740*/  SYNCS.PHASECHK.TRANS64.TRYWAIT P1, [R3+URZ+0x36800], R0 ;  /* 0x03680000030075a7 */ /* 0x0002a6000802017f */
[----:B--2---:R-:W-:Y:S05]  /*e750*/  @!P1 NANOSLEEP.SYNCS 0x989680 ;  /* 0x009896800000995d */ /* 0x004fea0003900000 */
[----:B------:R-:W2:Y:S02]  /*e760*/  @!P1 SYNCS.PHASECHK.TRANS64 P1, [R3+URZ+0x36800], R0 ;  /* 0x03680000030095a7 */ /* 0x000ea4000802007f */
[----:B--2---:R-:W-:Y:S05]  /*e770*/  @!P1 BRA `(.L_x_10) ;  /* 0xfffffffc00e89947 */ /* 0x004fea000383ffff */
[----:B------:R-:W-:Y:S05]  /*e780*/  BRA `(.L_x_89) ;  /* 0xffffff2800987947 */ /* 0x000fea000383ffff */
.L_x_14:
[----:B--2---:R2:W3:Y:S02]  /*e790*/  SYNCS.PHASECHK.TRANS64.TRYWAIT P2, [R2+URZ+0x36830], R3 ;  /* 0x03683003020075a7 */ /* 0x0044e4000804017f */
[----:B---3--:R-:W-:Y:S05]  /*e7a0*/  @!P2 NANOSLEEP.SYNCS 0x989680 ;  /* 0x009896800000a95d */ /* 0x008fea0003900000 */
[----:B------:R-:W3:Y:S02]  /*e7b0*/  @!P2 SYNCS.PHASECHK.TRANS64 P2, [R2+URZ+0x36830], R3 ;  /* 0x036830030200a5a7 */ /* 0x000ee4000804007f */
[----:B---3--:R-:W-:Y:S05]  /*e7c0*/  @!P2 BRA `(.L_x_14) ;  /* 0xfffffffc00f0a947 */ /* 0x008fea000383ffff */
[----:B------:R-:W-:Y:S05]  /*e7d0*/  BRA `(.L_x_13) ;  /* 0xffffff2800cc7947 */ /* 0x000fea000383ffff */
.L_x_19:
[----:B--2---:R-:W-:-:S04]  /*e7e0*/  IMAD.U32 R3, RZ, RZ, UR39 ;  /* 0x00000027ff037e24 */ /* 0x004fc8000f8e00ff */
[----:B------:R2:W3:Y:S03]  /*e7f0*/  SYNCS.PHASECHK.TRANS64.TRYWAIT P2, [R3+URZ+0x36830], R0 ;  /* 0x03683000030075a7 */ /* 0x0004e6000804017f */
[----:B---3--:R-:W-:Y:S05]  /*e800*/  @!P2 NANOSLEEP.SYNCS 0x989680 ;  /* 0x009896800000a95d */ /* 0x008fea0003900000 */
[----:B------:R-:W3:Y:S02]  /*e810*/  @!P2 SYNCS.PHASECHK.TRANS64 P2, [R3+URZ+0x36830], R0 ;  /* 0x036830000300a5a7 */ /* 0x000ee4000804007f */
[----:B---3--:R-:W-:Y:S05]  /*e820*/  @!P2 BRA `(.L_x_19) ;  /* 0xfffffffc00eca947 */ /* 0x008fea000383ffff */
[----:B------:R-:W-:Y:S05]  /*e830*/  BRA `(.L_x_18) ;  /* 0xffffff7000747947 */ /* 0x000fea000383ffff */
.L_x_23:
[----:B--2---:R-:W-:-:S04]  /*e840*/  IMAD.U32 R3, RZ, RZ, UR4 ;  /* 0x00000004ff037e24 */ /* 0x004fc8000f8e00ff */
[----:B------:R2:W3:Y:S03]  /*e850*/  SYNCS.PHASECHK.TRANS64.TRYWAIT P2, [R3+URZ+0x36850], R0 ;  /* 0x03685000030075a7 */ /* 0x0004e6000804017f */
[----:B---3--:R-:W-:Y:S05]  /*e860*/  @!P2 NANOSLEEP.SYNCS 0x989680 ;  /* 0x009896800000a95d */ /* 0x008fea0003900000 */
[----:B------:R-:W3:Y:S02]  /*e870*/  @!P2 SYNCS.PHASECHK.TRANS64 P2, [R3+URZ+0x36850], R0 ;  /* 0x036850000300a5a7 */ /* 0x000ee4000804007f */
[----:B---3--:R-:W-:Y:S05]  /*e880*/  @!P2 BRA `(.L_x_23) ;  /* 0xfffffffc00eca947 */ /* 0x008fea000383ffff */
[----:B------:R-:W-:Y:S05]  /*e890*/  BRA `(.L_x_22) ;  /* 0xffffff9400d47947 */ /* 0x000fea000383ffff */
.L_x_28:
[----:B--2---:R-:W-:-:S04]  /*e8a0*/  IMAD.U32 R9, RZ, RZ, UR7 ;  /* 0x00000007ff097e24 */ /* 0x004fc8000f8e00ff */
[----:B------:R2:W3:Y:S03]  /*e8b0*/  SYNCS.PHASECHK.TRANS64.TRYWAIT P0, [R9+URZ+0x36850], R2 ;  /* 0x03685002090075a7 */ /* 0x0004e6000800017f */
[----:B---3--:R-:W-:Y:S05]  /*e8c0*/  @!P0 NANOSLEEP.SYNCS 0x989680 ;  /* 0x009896800000895d */ /* 0x008fea0003900000 */
[----:B------:R-:W3:Y:S02]  /*e8d0*/  @!P0 SYNCS.PHASECHK.TRANS64 P0, [R9+URZ+0x36850], R2 ;  /* 0x03685002090085a7 */ /* 0x000ee4000800007f */
[----:B---3--:R-:W-:Y:S05]  /*e8e0*/  @!P0 BRA `(.L_x_28) ;  /* 0xfffffffc00ec8947 */ /* 0x008fea000383ffff */
[----:B------:R-:W-:Y:S05]  /*e8f0*/  BRA `(.L_x_27) ;  /* 0xffffffb0008c7947 */ /* 0x000fea000383ffff */
.L_x_39:
[----:B------:R-:W1:Y:S01]  /*e900*/  S2R R6, SR_TID.X ;  /* 0x0000000000067919 */ /* 0x000e620000002100 */
[----:B------:R-:W-:Y:S01]  /*e910*/  BSSY B0, `(.L_x_90) ;  /* 0x000000a000007945 */ /* 0x000fe20003800000 */
[----:B------:R-:W-:Y:S01]  /*e920*/  MOV R12, RZ ;  /* 0x000000ff000c7202 */ /* 0x000fe20000000f00 */
[----:B------:R-:W-:Y:S02]  /*e930*/  IMAD.MOV.U32 R11, RZ, RZ, 0x1f ;  /* 0x0000001fff0b7424 */ /* 0x000fe400078e00ff */
[----:B------:R-:W-:Y:S01]  /*e940*/  IMAD.MOV.U32 R15, RZ, RZ, -0x1 ;  /* 0xffffffffff0f7424 */ /* 0x000fe200078e00ff */
[----:B-1----:R-:W-:-:S04]  /*e950*/  SHF.R.U32.HI R6, RZ, 0x5, R6 ;  /* 0x00000005ff067819 */ /* 0x002fc80000011606 */
[----:B------:R-:W-:-:S05]  /*e960*/  LOP3.LUT R6, R6, 0x3, RZ, 0xc0, !PT ;  /* 0x0000000306067812 */ /* 0x000fca00078ec0ff */
[----:B------:R-:W-:-:S07]  /*e970*/  IMAD.MOV.U32 R13, RZ, RZ, R6 ;  /* 0x000000ffff0d7224 */ /* 0x000fce00078e0006 */
[----:B------:R-:W-:Y:S05]  /*e980*/  WARPSYNC.COLLECTIVE R15, `(.L_x_91) ;  /* 0x000000000f087348 */ /* 0x000fea0003c00000 */
[----:B------:R1:W2:Y:S02]  /*e990*/  SHFL.IDX P6, R14, R13, R12, R11 ;  /* 0x0000000c0d0e7389 */ /* 0x0002a400000c000b */
[----:B-12---:R-:W-:Y:S01]  /*e9a0*/  ENDCOLLECTIVE ;  /* 0x000000000000791b */ /* 0x006fe20003800000 */
.L_x_91:
[----:B------:R-:W-:Y:S05]  /*e9b0*/  BSYNC B0 ;  /* 0x0000000000007941 */ /* 0x000fea0003800000 */
.L_x_90:
[----:B------:R-:W-:Y:S05]  /*e9c0*/  BRA `(.L_x_92) ;  /* 0xffffffd400747947 */ /* 0x000fea000383ffff */
.L_x_40:
[----:B------:R-:W-:Y:S01]  /*e9d0*/  BSSY B0, `(.L_x_93) ;  /* 0x0000006000007945 */ /* 0x000fe20003800000 */
[----:B------:R-:W-:-:S07]  /*e9e0*/  IMAD.MOV.U32 R15, RZ, RZ, -0x1 ;  /* 0xffffffffff0f7424 */ /* 0x000fce00078e00ff */
[----:B------:R-:W-:Y:S05]  /*e9f0*/  WARPSYNC.COLLECTIVE R15, `(.L_x_94) ;  /* 0x000000000f0c7348 */ /* 0x000fea0003c00000 */
[----:B------:R-:W-:Y:S02]  /*ea00*/  ELECT P6, UR62, PT ;  /* 0x00000000003e782f */ /* 0x000fe400038c0000 */
[----:B------:R-:W-:Y:S01]  /*ea10*/  MOV R14, UR62 ;  /* 0x0000003e000e7c02 */ /* 0x000fe20008000f00 */
[----:B------:R-:W-:Y:S10]  /*ea20*/  ENDCOLLECTIVE ;  /* 0x000000000000791b */ /* 0x000ff40003800000 */
.L_x_94:
[----:B------:R-:W-:Y:S05]  /*ea30*/  BSYNC B0 ;  /* 0x0000000000007941 */ /* 0x000fea0003800000 */
.L_x_93:
[----:B------:R-:W-:Y:S05]  /*ea40*/  BRA `(.L_x_95) ;  /* 0xffffffd4006c7947 */ /* 0x000fea000383ffff */
.L_x_43:
[----:B--2---:R2:W3:Y:S02]  /*ea50*/  SYNCS.PHASECHK.TRANS64.TRYWAIT P1, [R6+URZ+0x36840], R7 ;  /* 0x03684007060075a7 */ /* 0x0044e4000802017f */
[----:B---3--:R-:W-:Y:S05]  /*ea60*/  @!P1 NANOSLEEP.SYNCS 0x989680 ;  /* 0x009896800000995d */ /* 0x008fea0003900000 */
[----:B------:R-:W3:Y:S02]  /*ea70*/  @!P1 SYNCS.PHASECHK.TRANS64 P1, [R6+URZ+0x36840], R7 ;  /* 0x03684007060095a7 */ /* 0x000ee4000802007f */
[----:B---3--:R-:W-:Y:S05]  /*ea80*/  @!P1 BRA `(.L_x_43) ;  /* 0xfffffffc00f09947 */ /* 0x008fea000383ffff */
[----:B------:R-:W-:Y:S05]  /*ea90*/  BRA `(.L_x_96) ;  /* 0xffffffd400d07947 */ /* 0x000fea000383ffff */
.L_x_46:
[----:B-1----:R-:W1:Y:S01]  /*eaa0*/  S2R R8, SR_CgaCtaId ;  /* 0x0000000000087919 */ /* 0x002e620000008800 */
[----:B------:R-:W-:-:S04]  /*eab0*/  MOV R7, 0x400 ;  /* 0x0000040000077802 */ /* 0x000fc80000000f00 */
[----:B-1----:R-:W-:-:S04]  /*eac0*/  LEA R7, R8, R7, 0x18 ;  /* 0x0000000708077211 */ /* 0x002fc800078ec0ff */
[----:B------:R1:W2:Y:S03]  /*ead0*/  SYNCS.PHASECHK.TRANS64.TRYWAIT P1, [R7+URZ+0x36820], R6 ;  /* 0x03682006070075a7 */ /* 0x0002a6000802017f */
[----:B--2---:R-:W-:Y:S05]  /*eae0*/  @!P1 NANOSLEEP.SYNCS 0x989680 ;  /* 0x009896800000995d */ /* 0x004fea0003900000 */
[----:B------:R-:W2:Y:S02]  /*eaf0*/  @!P1 SYNCS.PHASECHK.TRANS64 P1, [R7+URZ+0x36820], R6 ;  /* 0x03682006070095a7 */ /* 0x000ea4000802007f */
[----:B--2---:R-:W-:Y:S05]  /*eb00*/  @!P1 BRA `(.L_x_46) ;  /* 0xfffffffc00e49947 */ /* 0x004fea000383ffff */
[----:B------:R-:W-:Y:S05]  /*eb10*/  BRA `(.L_x_97) ;  /* 0xffffffdc000c7947 */ /* 0x000fea000383ffff */
.L_x_52:
[----:B-1----:R1:W2:Y:S02]  /*eb20*/  SYNCS.PHASECHK.TRANS64.TRYWAIT P1, [R2+URZ+0x36840], R3 ;  /* 0x03684003020075a7 */ /* 0x0022a4000802017f */
[----:B--2---:R-:W-:Y:S05]  /*eb30*/  @!P1 NANOSLEEP.SYNCS 0x989680 ;  /* 0x009896800000995d */ /* 0x004fea0003900000 */
[----:B------:R-:W2:Y:S02]  /*eb40*/  @!P1 SYNCS.PHASECHK.TRANS64 P1, [R2+URZ+0x36840], R3 ;  /* 0x03684003020095a7 */ /* 0x000ea4000802007f */
[----:B--2---:R-:W-:Y:S05]  /*eb50*/  @!P1 BRA `(.L_x_52) ;  /* 0xfffffffc00f09947 */ /* 0x004fea000383ffff */
[----:B------:R-:W-:Y:S05]  /*eb60*/  BRA `(.L_x_98) ;  /* 0xffffffdc00ac7947 */ /* 0x000fea000383ffff */
.L_x_54:
[----:B-1----:R1:W2:Y:S02]  /*eb70*/  SYNCS.PHASECHK.TRANS64.TRYWAIT P1, [R2+URZ+0x60], R3 ;  /* 0x00006003020075a7 */ /* 0x0022a4000802017f */
[----:B--2---:R-:W-:Y:S05]  /*eb80*/  @!P1 NANOSLEEP.SYNCS 0x989680 ;  /* 0x009896800000995d */ /* 0x004fea0003900000 */
[----:B------:R-:W2:Y:S02]  /*eb90*/  @!P1 SYNCS.PHASECHK.TRANS64 P1, [R2+URZ+0x60], R3 ;  /* 0x00006003020095a7 */ /* 0x000ea4000802007f */
[----:B--2---:R-:W-:Y:S05]  /*eba0*/  @!P1 BRA `(.L_x_54) ;  /* 0xfffffffc00f09947 */ /* 0x004fea000383ffff */
[----:B------:R-:W-:Y:S05]  /*ebb0*/  BRA `(.L_x_99) ;  /* 0xffffffe000487947 */ /* 0x000fea000383ffff */
.L_x_60:
[----:B--2---:R2:W3:Y:S02]  /*ebc0*/  SYNCS.PHASECHK.TRANS64.TRYWAIT P1, [R2+URZ+0x36840], R3 ;  /* 0x03684003020075a7 */ /* 0x0044e4000802017f */
[----:B---3--:R-:W-:Y:S05]  /*ebd0*/  @!P1 NANOSLEEP.SYNCS 0x989680 ;  /* 0x009896800000995d */ /* 0x008fea0003900000 */
[----:B------:R-:W3:Y:S02]  /*ebe0*/  @!P1 SYNCS.PHASECHK.TRANS64 P1, [R2+URZ+0x36840], R3 ;  /* 0x03684003020095a7 */ /* 0x000ee4000802007f */
[----:B---3--:R-:W-:Y:S05]  /*ebf0*/  @!P1 BRA `(.L_x_60) ;  /* 0xfffffffc00f09947 */ /* 0x008fea000383ffff */
[----:B------:R-:W-:Y:S05]  /*ec00*/  BRA `(.L_x_100) ;  /* 0xffffffe400987947 */ /* 0x000fea000383ffff */
.L_x_62:
[----:B-1----:R1:W2:Y:S02]  /*ec10*/  SYNCS.PHASECHK.TRANS64.TRYWAIT P1, [R2+URZ+0x60], R17 ;  /* 0x00006011020075a7 */ /* 0x0022a4000802017f */
[----:B--2---:R-:W-:Y:S05]  /*ec20*/  @!P1 NANOSLEEP.SYNCS 0x989680 ;  /* 0x009896800000995d */ /* 0x004fea0003900000 */
[----:B------:R-:W2:Y:S02]  /*ec30*/  @!P1 SYNCS.PHASECHK.TRANS64 P1, [R2+URZ+0x60], R17 ;  /* 0x00006011020095a7 */ /* 0x000ea4000802007f */
[----:B--2---:R-:W-:Y:S05]  /*ec40*/  @!P1 BRA `(.L_x_62) ;  /* 0xfffffffc00f09947 */ /* 0x004fea000383ffff */
[----:B------:R-:W-:Y:S05]  /*ec50*/  BRA `(.L_x_101) ;  /* 0xffffffe800347947 */ /* 0x000fea000383ffff */
.L_x_67:
[----:B--2---:R2:W3:Y:S02]  /*ec60*/  SYNCS.PHASECHK.TRANS64.TRYWAIT P1, [R2+URZ+0x36840], R3 ;  /* 0x03684003020075a7 */ /* 0x0044e4000802017f */
[----:B---3--:R-:W-:Y:S05]  /*ec70*/  @!P1 NANOSLEEP.SYNCS 0x989680 ;  /* 0x009896800000995d */ /* 0x008fea0003900000 */
[----:B------:R-:W3:Y:S02]  /*ec80*/  @!P1 SYNCS.PHASECHK.TRANS64 P1, [R2+URZ+0x36840], R3 ;  /* 0x03684003020095a7 */ /* 0x000ee4000802007f */
[----:B---3--:R-:W-:Y:S05]  /*ec90*/  @!P1 BRA `(.L_x_67) ;  /* 0xfffffffc00f09947 */ /* 0x008fea000383ffff */
[----:B------:R-:W-:Y:S05]  /*eca0*/  BRA `(.L_x_102) ;  /* 0xffffffec00507947 */ /* 0x000fea000383ffff */
.L_x_69:
[----:B-1----:R1:W2:Y:S02]  /*ecb0*/  SYNCS.PHASECHK.TRANS64.TRYWAIT P1, [R2+URZ+0x60], R3 ;  /* 0x00006003020075a7 */ /* 0x0022a4000802017f */
[----:B--2---:R-:W-:Y:S05]  /*ecc0*/  @!P1 NANOSLEEP.SYNCS 0x989680 ;  /* 0x009896800000995d */ /* 0x004fea0003900000 */
[----:B------:R-:W2:Y:S02]  /*ecd0*/  @!P1 SYNCS.PHASECHK.TRANS64 P1, [R2+URZ+0x60], R3 ;  /* 0x00006003020095a7 */ /* 0x000ea4000802007f */
[----:B--2---:R-:W-:Y:S05]  /*ece0*/  @!P1 BRA `(.L_x_69) ;  /* 0xfffffffc00f09947 */ /* 0x004fea000383ffff */
[----:B------:R-:W-:Y:S05]  /*ecf0*/  BRA `(.L_x_103) ;  /* 0xffffffec00f47947 */ /* 0x000fea000383ffff */
.L_x_74:
[----:B--2---:R2:W3:Y:S02]  /*ed00*/  SYNCS.PHASECHK.TRANS64.TRYWAIT P0, [R3+URZ+0x36860], R0 ;  /* 0x03686000030075a7 */ /* 0x0044e4000800017f */
[----:B---3--:R-:W-:Y:S05]  /*ed10*/  @!P0 NANOSLEEP.SYNCS 0x989680 ;  /* 0x009896800000895d */ /* 0x008fea0003900000 */
[----:B------:R-:W3:Y:S02]  /*ed20*/  @!P0 SYNCS.PHASECHK.TRANS64 P0, [R3+URZ+0x36860], R0 ;  /* 0x03686000030085a7 */ /* 0x000ee4000800007f */
[----:B---3--:R-:W-:Y:S05]  /*ed30*/  @!P0 BRA `(.L_x_74) ;  /* 0xfffffffc00f08947 */ /* 0x008fea000383ffff */
[----:B------:R-:W-:Y:S05]  /*ed40*/  BRA `(.L_x_104) ;  /* 0xfffffff000c07947 */ /* 0x000fea000383ffff */
.L_x_78:
[----:B--2---:R2:W3:Y:S02]  /*ed50*/  SYNCS.PHASECHK.TRANS64.TRYWAIT P0, [R0+URZ+0x36820], R3 ;  /* 0x03682003000075a7 */ /* 0x0044e4000800017f */
[----:B---3--:R-:W-:Y:S05]  /*ed60*/  @!P0 NANOSLEEP.SYNCS 0x989680 ;  /* 0x009896800000895d */ /* 0x008fea0003900000 */
[----:B------:R-:W3:Y:S02]  /*ed70*/  @!P0 SYNCS.PHASECHK.TRANS64 P0, [R0+URZ+0x36820], R3 ;  /* 0x03682003000085a7 */ /* 0x000ee4000800007f */
[----:B---3--:R-:W-:Y:S05]  /*ed80*/  @!P0 BRA `(.L_x_78) ;  /* 0xfffffffc00f08947 */ /* 0x008fea000383ffff */
[----:B------:R-:W-:Y:S05]  /*ed90*/  BRA `(.L_x_105) ;  /* 0xfffffff400a07947 */ /* 0x000fea000383ffff */
.L_x_79:
[----:B------:R-:W3:Y:S01]  /*eda0*/  S2R R2, SR_TID.X ;  /* 0x0000000000027919 */ /* 0x000ee20000002100 */
[----:B------:R-:W-:Y:S01]  /*edb0*/  BSSY B0, `(.L_x_106) ;  /* 0x000000a000007945 */ /* 0x000fe20003800000 */
[----:B------:R-:W-:Y:S01]  /*edc0*/  MOV R12, RZ ;  /* 0x000000ff000c7202 */ /* 0x000fe20000000f00 */
[----:B------:R-:W-:Y:S02]  /*edd0*/  IMAD.MOV.U32 R11, RZ, RZ, 0x1f ;  /* 0x0000001fff0b7424 */ /* 0x000fe400078e00ff */
[----:B------:R-:W-:Y:S01]  /*ede0*/  IMAD.MOV.U32 R15, RZ, RZ, -0x1 ;  /* 0xffffffffff0f7424 */ /* 0x000fe200078e00ff */
[----:B---3--:R-:W-:-:S04]  /*edf0*/  SHF.R.U32.HI R2, RZ, 0x5, R2 ;  /* 0x00000005ff027819 */ /* 0x008fc80000011602 */
[----:B------:R-:W-:-:S05]  /*ee00*/  LOP3.LUT R2, R2, 0x3, RZ, 0xc0, !PT ;  /* 0x0000000302027812 */ /* 0x000fca00078ec0ff */
[----:B------:R-:W-:-:S07]  /*ee10*/  IMAD.MOV.U32 R13, RZ, RZ, R2 ;  /* 0x000000ffff0d7224 */ /* 0x000fce00078e0002 */
[----:B-12---:R-:W-:Y:S05]  /*ee20*/  WARPSYNC.COLLECTIVE R15, `(.L_x_107) ;  /* 0x000000000f087348 */ /* 0x006fea0003c00000 */
[----:B------:R3:W4:Y:S02]  /*ee30*/  SHFL.IDX P6, R14, R13, R12, R11 ;  /* 0x0000000c0d0e7389 */ /* 0x00072400000c000b */
[----:B-1234-:R-:W-:Y:S01]  /*ee40*/  ENDCOLLECTIVE ;  /* 0x000000000000791b */ /* 0x01efe20003800000 */
.L_x_107:
[----:B------:R-:W-:Y:S05]  /*ee50*/  BSYNC B0 ;  /* 0x0000000000007941 */ /* 0x000fea0003800000 */
.L_x_106:
[----:B------:R-:W-:Y:S05]  /*ee60*/  BRA `(.L_x_108) ;  /* 0xfffffff400887947 */ /* 0x000fea000383ffff */
.L_x_82:
[----:B------:R-:W-:Y:S01]  /*ee70*/  BSSY B1, `(.L_x_109) ;  /* 0x0000006000017945 */ /* 0x000fe20003800000 */
[----:B------:R-:W-:-:S07]  /*ee80*/  IMAD.MOV.U32 R15, RZ, RZ, -0x1 ;  /* 0xffffffffff0f7424 */ /* 0x000fce00078e00ff */
[----:B-123--:R-:W-:Y:S05]  /*ee90*/  WARPSYNC.COLLECTIVE R15, `(.L_x_110) ;  /* 0x000000000f0c7348 */ /* 0x00efea0003c00000 */
[----:B------:R-:W-:Y:S02]  /*eea0*/  ELECT P6, UR62, PT ;  /* 0x00000000003e782f */ /* 0x000fe400038c0000 */
[----:B------:R-:W-:Y:S01]  /*eeb0*/  MOV R14, UR62 ;  /* 0x0000003e000e7c02 */ /* 0x000fe20008000f00 */
[----:B-123--:R-:W-:Y:S10]  /*eec0*/  ENDCOLLECTIVE ;  /* 0x000000000000791b */ /* 0x00eff40003800000 */
.L_x_110:
[----:B------:R-:W-:Y:S05]  /*eed0*/  BSYNC B1 ;  /* 0x0000000000017941 */ /* 0x000fea0003800000 */
.L_x_109:
[----:B------:R-:W-:Y:S05]  /*eee0*/  BRA `(.L_x_111) ;  /* 0xfffffff400807947 */ /* 0x000fea000383ffff */
.L_x_84:
[----:B-1----:R1:W2:Y:S02]  /*eef0*/  SYNCS.PHASECHK.TRANS64.TRYWAIT P0, [R6+URZ], R5 ;  /* 0x00000005060075a7 */ /* 0x0022a4000800017f */
[----:B--2---:R-:W-:Y:S05]  /*ef00*/  @!P0 NANOSLEEP.SYNCS 0x989680 ;  /* 0x009896800000895d */ /* 0x004fea0003900000 */
[----:B------:R-:W2:Y:S02]  /*ef10*/  @!P0 SYNCS.PHASECHK.TRANS64 P0, [R6+URZ], R5 ;  /* 0x00000005060085a7 */ /* 0x000ea4000800007f */
[----:B--2---:R-:W-:Y:S05]  /*ef20*/  @!P0 BRA `(.L_x_84) ;  /* 0xfffffffc00f08947 */ /* 0x004fea000383ffff */
[----:B------:R-:W-:Y:S05]  /*ef30*/  BRA `(.L_x_112) ;  /* 0xfffffff400bc7947 */ /* 0x000fea000383ffff */
.L_x_85:
[----:B--2---:R2:W3:Y:S02]  /*ef40*/  SYNCS.PHASECHK.TRANS64.TRYWAIT P0, [R3+URZ], R2 ;  /* 0x00000002030075a7 */ /* 0x0044e4000800017f */
[----:B---3--:R-:W-:Y:S05]  /*ef50*/  @!P0 NANOSLEEP.SYNCS 0x989680 ;  /* 0x009896800000895d */ /* 0x008fea0003900000 */
[----:B------:R-:W3:Y:S02]  /*ef60*/  @!P0 SYNCS.PHASECHK.TRANS64 P0, [R3+URZ], R2 ;  /* 0x00000002030085a7 */ /* 0x000ee4000800007f */
[----:B---3--:R-:W-:Y:S05]  /*ef70*/  @!P0 BRA `(.L_x_85) ;  /* 0xfffffffc00f08947 */ /* 0x008fea000383ffff */
[----:B------:R-:W-:Y:S05]  /*ef80*/  BRA `(.L_x_113) ;  /* 0xfffffff400b07947 */ /* 0x000fea000383ffff */
.L_x_87:
[----:B--2---:R2:W3:Y:S02]  /*ef90*/  SYNCS.PHASECHK.TRANS64.TRYWAIT P0, [R16+URZ], R5 ;  /* 0x00000005100075a7 */ /* 0x0044e4000800017f */
[----:B---3--:R-:W-:Y:S05]  /*efa0*/  @!P0 NANOSLEEP.SYNCS 0x989680 ;  /* 0x009896800000895d */ /* 0x008fea0003900000 */
[----:B------:R-:W3:Y:S02]  /*efb0*/  @!P0 SYNCS.PHASECHK.TRANS64 P0, [R16+URZ], R5 ;  /* 0x00000005100085a7 */ /* 0x000ee4000800007f */
[----:B---3--:R-:W-:Y:S05]  /*efc0*/  @!P0 BRA `(.L_x_87) ;  /* 0xfffffffc00f08947 */ /* 0x008fea000383ffff */
[----:B------:R-:W-:Y:S05]  /*efd0*/  BRA `(.L_x_114) ;  /* 0xfffffff400b47947 */ /* 0x000fea000383ffff */
.L_x_115:
[----:B------:R-:W-:-:S00]  /*efe0*/  BRA `(.L_x_115) ;  /* 0xfffffffc00fc7947 */ /* 0x000fc0000383ffff */
[----:B------:R-:W-:-:S00]  /*eff0*/  NOP ;  /* 0x0000000000007918 */ /* 0x000fc00000000000 */
        /* <DEDUP_REMOVED lines=8> */
.L_x_2655:


//--------------------- .text._ZN7cutlass13device_kernelIN5flash11enable_sm90INS1_16FlashAttnFwdSm90INS1_25CollectiveMainloopFwdSm90ILi2EN4cute5tupleIJNS5_1CILi2EEENS7_ILi1EEES9_EEENS6_IJNS7_ILi128EEENS7_ILi112EEENS7_ILi192EEEEEELi192ENS_10bfloat16_tEfNS_4arch4Sm90ELb0ELb0ELb0ELb0ELb0ELb0ELb0ELb1ELb1ELb0ELb0ELb0EEENS1_21CollectiveEpilogueFwdINS6_IJSB_SD_SC_EEESA_SF_SH_Li256ELb0ELb0ELb0ELb0EEENS1_29StaticPersistentTileSchedulerILb0EEEEEEEEEvNT_6ParamsE --------------------------
	.section	.text._ZN7cutlass13device_kernelIN5flash11enable_sm90INS1_16FlashAttnFwdSm90INS1_25CollectiveMainloopFwdSm90ILi2EN4cute5tupleIJNS5_1CILi2EEENS7_ILi1EEES9_EEENS6_IJNS7_ILi128EEENS7_ILi112EEENS7_ILi192EEEEEELi192ENS_10bfloat16_tEfNS_4arch4Sm90ELb0ELb0ELb0ELb0ELb0ELb0ELb0ELb1ELb1ELb0ELb0ELb0EEENS1_21CollectiveEpilogueFwdINS6_IJSB_SD_SC_EEESA_SF_SH_Li256ELb0ELb0ELb0ELb0EEENS1_29StaticPersistentTileSchedulerILb0EEEEEEEEEvNT_6ParamsE,"ax",@progbits
	.align	128
.text._ZN7cutlass13device_kernelIN5flash11enable_sm90INS1_16FlashAttnFwdSm90INS1_25CollectiveMainloopFwdSm90ILi2EN4cute5tupleIJNS5_1CILi2EEENS7_ILi1EEES9_EEENS6_IJNS7_ILi128EEENS7_ILi112EEENS7_ILi192EEEEEELi192ENS_10bfloat16_tEfNS_4arch4Sm90ELb0ELb0ELb0ELb0ELb0ELb0ELb0ELb1ELb1ELb0ELb0ELb0EEENS1_21CollectiveEpilogueFwdINS6_IJSB_SD_SC_EEESA_SF_SH_Li256ELb0ELb0ELb0ELb0EEENS1_29StaticPersistentTileSchedulerILb0EEEEEEEEEvNT_6ParamsE:
        .type           _ZN7cutlass13device_kernelIN5flash11enable_sm90INS1_16FlashAttnFwdSm90INS1_25CollectiveMainloopFwdSm90ILi2EN4cute5tupleIJNS5_1CILi2EEENS7_ILi1EEES9_EEENS6_IJNS7_ILi128EEENS7_ILi112EEENS7_ILi192EEEEEELi192ENS_10bfloat16_tEfNS_4arch4Sm90ELb0ELb0ELb0ELb0ELb0ELb0ELb0ELb1ELb1ELb0ELb0ELb0EEENS1_21CollectiveEpilogueFwdINS6_IJSB_SD_SC_EEESA_SF_SH_Li256ELb0ELb0ELb0ELb0EEENS1_29StaticPersistentTileSchedulerILb0EEEEEEEEEvNT_6ParamsE,@function
        .size           _ZN7cutlass13device_kernelIN5flash11enable_sm90INS1_16FlashAttnFwdSm90INS1_25CollectiveMainloopFwdSm90ILi2EN4cute5tupleIJNS5_1CILi2EEENS7_ILi1EEES9_EEENS6_IJNS7_ILi128EEENS7_ILi112EEENS7_ILi192EEEEEELi192ENS_10bfloat16_tEfNS_4arch4Sm90ELb0ELb0ELb0ELb0ELb0ELb0ELb0ELb1ELb1ELb0ELb0ELb0EEENS1_21CollectiveEpilogueFwdINS6_IJSB_SD_SC_EEESA_SF_SH_Li256ELb0ELb0ELb0ELb0EEENS1_29StaticPersistentTileSchedulerILb0EEEEEEEEEvNT_6ParamsE,(.L_x_2656 - _ZN7cutlass13device_kernelIN5flash11enable_sm90INS1_16FlashAttnFwdSm90INS1_25CollectiveMainloopFwdSm90ILi2EN4cute5tupleIJNS5_1CILi2EEENS7_ILi1EEES9_EEENS6_IJNS7_ILi128EEENS7_ILi112EEENS7_ILi192EEEEEELi192ENS_10bfloat16_tEfNS_4arch4Sm90ELb0ELb0ELb0ELb0ELb0ELb0ELb0ELb1ELb1ELb0ELb0ELb0EEENS1_21CollectiveEpilogueFwdINS6_IJSB_SD_SC_EEESA_SF_SH_Li256ELb0ELb0ELb0ELb0EEENS1_29StaticPersistentTileSchedulerILb0EEEEEEEEEvNT_6ParamsE)
        .other          _ZN7cutlass13device_kernelIN5flash11enable_sm90INS1_16FlashAttnFwdSm90INS1_25CollectiveMainloopFwdSm90ILi2EN4cute5tupleIJNS5_1CILi2EEENS7_ILi1EEES9_EEENS6_IJNS7_ILi128EEENS7_ILi112EEENS7_ILi192EEEEEELi192ENS_10bfloat16_tEfNS_4arch4Sm90ELb0ELb0ELb0ELb0ELb0ELb0ELb0ELb1ELb1ELb0ELb0ELb0EEENS1_21CollectiveEpilogueFwdINS6_IJSB_SD_SC_EEESA_SF_SH_Li256ELb0ELb0ELb0ELb0EEENS1_29StaticPersistentTileSchedulerILb0EEEEEEEEEvNT_6ParamsE,@"STO_CUDA_ENTRY STV_DEFAULT"
_ZN7cutlass13device_kernelIN5flash11enable_sm90INS1_16FlashAttnFwdSm90INS1_25CollectiveMainloopFwdSm90ILi2EN4cute5tupleIJNS5_1CILi2EEENS7_ILi1EEES9_EEENS6_IJNS7_ILi128EEENS7_ILi112EEENS7_ILi192EEEEEELi192ENS_10bfloat16_tEfNS_4arch4Sm90ELb0ELb0ELb0ELb0ELb0ELb0ELb0ELb1ELb1ELb0ELb0ELb0EEENS1_21CollectiveEpilogueFwdINS6_IJSB_SD_SC_EEESA_SF_SH_Li256ELb0ELb0ELb0ELb0EEENS1_29StaticPersistentTileSchedulerILb0EEEEEEEEEvNT_6ParamsE:
[----:B------:R-:W1:Y:S02]  /*0000*/  LDC R1, c[0x0][0x28] ;  /* 0x00000a00ff017b82 */ /* 0x000e640000000800 */
[----:B-1----:R-:W-:Y:S01]  /*0010*/  VIADD R1, R1, 0xffffffd0 ;  /* 0xffffffd001017836 */ /* 0x002fe20000000000 */
[----:B------:R-:W1:Y:S01]  /*0020*/  S2R R11, SR_TID.X ;  /* 0x00000000000b7919 */ /* 0x000e620000002100 */
[----:B------:R-:W-:Y:S01]  /*0030*/  ELECT P0, URZ, PT ;  /* 0x00000000003f782f */ /* 0x000fe20003800000 */
[----:B------:R-:W-:Y:S01]  /*0040*/  BSSY B0, `(.L_x_116) ;  /* 0x0000013000007945 */ /* 0x000fe20003800000 */
[----:B-1----:R-:W-:-:S05]  /*0050*/  SHF.R.U32.HI R0, RZ, 0x5, R11 ;  /* 0x00000005ff007819 */ /* 0x002fca000001160b */
[----:B------:R-:W1:Y:S02]  /*0060*/  SHFL.IDX PT, R2, R0, RZ, 0x1f ;  /* 0x00001fff00027589 */ /* 0x000e6400000e0000 */
[----:B-1----:R-:W-:-:S13]  /*0070*/  ISETP.EQ.AND P0, PT, R2, RZ, P0 ;  /* 0x000000ff0200720c */ /* 0x002fda0000702270 */
        /* <DEDUP_REMOVED lines=15> */
.L_x_117:
[----:B------:R-:W-:Y:S05]  /*0170*/  BSYNC B0 ;  /* 0x0000000000007941 */ /* 0x000fea0003800000 */
.L_x_116:
[----:B------:R-:W-:Y:S01]  /*0180*/  VOTEU.ANY UP0, P0 ;  /* 0x00000000003f7886 */ /* 0x000fe20000000100 */
[----:B------:R-:W1:Y:S01]  /*0190*/  SHFL.IDX PT, R3, R0, RZ, 0x1f ;  /* 0x00001fff00037589 */ /* 0x000e6200000e0000 */
[----:B------:R-:W-:Y:S01]  /*01a0*/  UMOV UR4, 0x1 ;  /* 0x0000000100047882 */ /* 0x000fe20000000000 */
[----:B------:R-:W-:Y:S01]  /*01b0*/  UMOV UR7, 0x2 ;  /* 0x0000000200077882 */ /* 0x000fe20000000000 */
[----:B------:R-:W-:Y:S01]  /*01c0*/  SHF.R.U32.HI R2, RZ, 0x7, R11 ;  /* 0x00000007ff027819 */ /* 0x000fe2000001160b */
[----:B------:R-:W2:Y:S01]  /*01d0*/  @UP0 S2UR UR8, SR_CgaCtaId ;  /* 0x00000000000809c3 */ /* 0x000ea20000008800 */
[----:B------:R-:W-:Y:S01]  /*01e0*/  @UP0 UMOV UR6, 0x400 ;  /* 0x0000040000060882 */ /* 0x000fe20000000000 */
[----:B------:R-:W-:-:S04]  /*01f0*/  @UP0 UIADD3 UR4, -UR4, 0x100000, URZ ;  /* 0x0010000004040890 */ /* 0x000fc8000fffe13f */
[----:B------:R-:W-:Y:S02]  /*0200*/  @UP0 USHF.L.U32 UR5, UR4, 0xb, URZ ;  /* 0x0000000b04050899 */ /* 0x000fe4000800063f */
[----:B------:R-:W-:Y:S01]  /*0210*/  @UP0 USHF.L.U32 UR4, UR4, 0x1, URZ ;  /* 0x0000000104040899 */ /* 0x000fe2000800063f */
[----:B------:R-:W-:Y:S01]  /*0220*/  VOTEU.ANY UP1, P0 ;  /* 0x00000000003f7886 */ /* 0x000fe20000020100 */
[----:B------:R-:W3:Y:S01]  /*0230*/  SHFL.IDX PT, R2, R2, RZ, 0x1f ;  /* 0x00001fff02027589 */ /* 0x000ee200000e0000 */
[----:B-1----:R-:W-:Y:S01]  /*0240*/  ISETP.NE.AND P1, PT, R3, RZ, PT ;  /* 0x000000ff0300720c */ /* 0x002fe20003f25270 */
[----:B--2---:R-:W-:Y:S02]  /*0250*/  @UP0 ULEA UR8, UR8, UR6, 0x18 ;  /* 0x0000000608080291 */ /* 0x004fe4000f8ec03f */
[----:B------:R-:W-:-:S04]  /*0260*/  @UP0 UIADD3 UR6, -UR7, 0x100000, URZ ;  /* 0x0010000007060890 */ /* 0x000fc8000fffe13f */
[----:B------:R-:W-:Y:S02]  /*0270*/  @UP0 USHF.L.U32 UR7, UR6, 0xb, URZ ;  /* 0x0000000b06070899 */ /* 0x000fe4000800063f */
[----:B------:R-:W-:Y:S01]  /*0280*/  @UP0 USHF.L.U32 UR6, UR6, 0x1, URZ ;  /* 0x0000000106060899 */ /* 0x000fe2000800063f */
[----:B------:R-:W-:Y:S01]  /*0290*/  VOTEU.ANY UP0, P0 ;  /* 0x00000000003f7886 */ /* 0x000fe20000000100 */
[----:B------:R-:W1:Y:S04]  /*02a0*/  FENCE.VIEW.ASYNC.S ;  /* 0x00000000000073c6 */ /* 0x000e680000000000 */
[----:B-1----:R1:W2:Y:S06]  /*02b0*/  @UP0 SYNCS.EXCH.64 URZ, [UR8+0x36800], UR4 ;  /* 0x03680004083f05b2 */ /* 0x0022ac0008000100 */
[----:B------:R1:W4:Y:S01]  /*02c0*/  @UP1 SYNCS.EXCH.64 URZ, [UR8+0x36820], UR6 ;  /* 0x03682006083f15b2 */ /* 0x0003220008000100 */
[----:B---3--:R-:W-:Y:S05]  /*02d0*/  @P1 BRA `(.L_x_118) ;  /* 0x0000000000481947 */ /* 0x008fea0003800000 */
        /* <DEDUP_REMOVED lines=17> */
[----:B---3--:R-:W-:Y:S01]  /*03f0*/  NOP ;  /* 0x0000000000007918 */ /* 0x008fe20000000000 */
.L_x_118:
[----:B-1----:R-:W1:Y:S01]  /*0400*/  S2UR UR4, SR_CTAID.Y ;  /* 0x00000000000479c3 */ /* 0x002e620000002600 */
[----:B------:R-:W3:Y:S01]  /*0410*/  SHFL.IDX PT, R7, R0, RZ, 0x1f ;  /* 0x00001fff00077589 */ /* 0x000ee200000e0000 */
[----:B------:R-:W-:Y:S01]  /*0420*/  ULDC UR5, c[0x0][0x154] ;  /* 0x0000550000057ab9 */ /* 0x000fe20000000800 */
[----:B------:R-:W-:-:S05]  /*0430*/  NOP ;  /* 0x0000000000007918 */ /* 0x000fca0000000000 */
[----:B------:R-:W5:Y:S08]  /*0440*/  S2UR UR6, SR_CTAID.X ;  /* 0x00000000000679c3 */ /* 0x000f700000002500 */
[----:B------:R-:W2:Y:S01]  /*0450*/  LDC R8, c[0x0][0x148] ;  /* 0x00005200ff087b82 */ /* 0x000ea20000000800 */
[----:B-1----:R-:W-:Y:S02]  /*0460*/  I2FP.F32.U32 R4, UR4 ;  /* 0x0000000400047c45 */ /* 0x002fe40008201000 */
[----:B---3--:R-:W-:-:S03]  /*0470*/  ISETP.NE.AND P0, PT, R7, RZ, PT ;  /* 0x000000ff0700720c */ /* 0x008fc60003f05270 */
[----:B------:R-:W-:Y:S01]  /*0480*/  FMUL R6, R4, UR5 ;  /* 0x0000000504067c20 */ /* 0x000fe20008400000 */
[----:B------:R-:W-:Y:S02]  /*0490*/  SHF.R.S32.HI R4, RZ, 0x1f, R11 ;  /* 0x0000001fff047819 */ /* 0x000fe4000001140b */
[----:B-----5:R-:W-:Y:S02]  /*04a0*/  I2FP.F32.U32 R5, UR6 ;  /* 0x0000000600057c45 */ /* 0x020fe40008201000 */
[----:B------:R-:W-:Y:S01]  /*04b0*/  LEA.HI R4, R4, R11, RZ, 0x7 ;  /* 0x0000000b04047211 */ /* 0x000fe200078f38ff */
[----:B------:R-:W1:Y:S02]  /*04c0*/  F2I.U32.TRUNC.NTZ R6, R6 ;  /* 0x0000000600067305 */ /* 0x000e64000020f000 */
[----:B-1----:R-:W-:-:S04]  /*04d0*/  IMAD.MOV R9, RZ, RZ, -R6 ;  /* 0x000000ffff097224 */ /* 0x002fc800078e0a06 */
[----:B--2---:R-:W-:Y:S01]  /*04e0*/  IMAD R12, R8, R9, UR4 ;  /* 0x00000004080c7e24 */ /* 0x004fe2000f8e0209 */
[----:B------:R-:W-:Y:S02]  /*04f0*/  ULDC UR4, c[0x0][0x150] ;  /* 0x0000540000047ab9 */ /* 0x000fe40000000800 */
[----:B------:R-:W-:Y:S01]  /*0500*/  FMUL R9, R5, UR4 ;  /* 0x0000000405097c20 */ /* 0x000fe20008400000 */
[----:B------:R-:W-:Y:S06]  /*0510*/  @P0 BRA `(.L_x_119) ;  /* 0x0000000000480947 */ /* 0x000fec0003800000 */
[----:B------:R-:W1:Y:S01]  /*0520*/  S2UR UR5, SR_CgaCtaId ;  /* 0x00000000000579c3 */ /* 0x000e620000008800 */
        /* <DEDUP_REMOVED lines=12> */
[----:B-1----:R1:W2:Y:S08]  /*05f0*/  SYNCS.EXCH.64 URZ, [UR8+0x36850], UR4 ;  /* 0x03685004083f75b2 */ /* 0x0022b00008000100 */
[----:B------:R1:W3:Y:S01]  /*0600*/  SYNCS.EXCH.64 URZ, [UR8+0x36860], UR6 ;  /* 0x03686006083f75b2 */ /* 0x0002e20008000100 */
[----:B------:R1:W1:Y:S01]  /*0610*/  SYNCS.EXCH.64 URZ, [UR8+0x36858], UR4 ;  /* 0x03685804083f75b2 */ /* 0x0002620008000100 */
[----:B------:R1:W1:Y:S01]  /*0620*/  SYNCS.EXCH.64 URZ, [UR8+0x36868], UR6 ;  /* 0x03686806083f75b2 */ /* 0x0002620008000100 */
[----:B------:R-:W-:Y:S01]  /*0630*/  NOP ;  /* 0x0000000000007918 */ /* 0x000fe20000000000 */
.L_x_119:
[----:B------:R-:W5:Y:S01]  /*0640*/  SHFL.IDX PT, R10, R0, RZ, 0x1f ;  /* 0x00001fff000a7589 */ /* 0x000f6200000e0000 */
[----:B------:R-:W-:Y:S01]  /*0650*/  LOP3.LUT R4, R4, 0xffffff80, RZ, 0xc0, !PT ;  /* 0xffffff8004047812 */ /* 0x000fe200078ec0ff */
[----:B------:R-:W1:Y:S01]  /*0660*/  F2I.U32.TRUNC.NTZ R9, R9 ;  /* 0x0000000900097305 */ /* 0x000e62000020f000 */
[----:B------:R-:W-:Y:S01]  /*0670*/  SHF.R.S32.HI R8, RZ, 0x1f, R3 ;  /* 0x0000001fff087819 */ /* 0x000fe20000011403 */
[----:B------:R-:W-:Y:S02]  /*0680*/  NOP ;  /* 0x0000000000007918 */ /* 0x000fe40000000000 */
[----:B------:R-:W-:Y:S01]  /*0690*/  IMAD.IADD R4, R11, 0x1, -R4 ;  /* 0x000000010b047824 */ /* 0x000fe200078e0a04 */
[----:B------:R-:W-:Y:S01]  /*06a0*/  LEA.HI R8, R8, R3, RZ, 0x2 ;  /* 0x0000000308087211 */ /* 0x000fe200078f10ff */
[----:B------:R-:W1:Y:S03]  /*06b0*/  LDC R11, c[0x0][0x144] ;  /* 0x00005100ff0b7b82 */ /* 0x000e660000000800 */
[----:B------:R-:W-:-:S02]  /*06c0*/  SHF.R.S32.HI R5, RZ, 0x1f, R4 ;  /* 0x0000001fff057819 */ /* 0x000fc40000011404 */
[----:B------:R-:W-:Y:S02]  /*06d0*/  LOP3.LUT R8, R8, 0x3ffffffc, RZ, 0xc0, !PT ;  /* 0x3ffffffc08087812 */ /* 0x000fe400078ec0ff */
[----:B------:R-:W-:-:S04]  /*06e0*/  LEA.HI R5, R5, R4, RZ, 0x3 ;  /* 0x0000000405057211 */ /* 0x000fc800078f18ff */
[--C-:B------:R-:W-:Y:S02]  /*06f0*/  SHF.R.S32.HI R6, RZ, 0x3, R5.reuse ;  /* 0x00000003ff067819 */ /* 0x100fe40000011405 */
[----:B------:R-:W-:Y:S02]  /*0700*/  SHF.R.S32.HI R5, RZ, 0x1f, R5 ;  /* 0x0000001fff057819 */ /* 0x000fe40000011405 */
[----:B-----5:R-:W-:Y:S02]  /*0710*/  ISETP.NE.AND P0, PT, R10, RZ, PT ;  /* 0x000000ff0a00720c */ /* 0x020fe40003f05270 */
[----:B------:R-:W-:Y:S02]  /*0720*/  LEA.HI R5, R5, R6, RZ, 0x2 ;  /* 0x0000000605057211 */ /* 0x000fe400078f10ff */
[----:B------:R-:W-:Y:S02]  /*0730*/  SHF.R.S32.HI R10, RZ, 0x1f, R7 ;  /* 0x0000001fff0a7819 */ /* 0x000fe40000011407 */
[----:B------:R-:W-:-:S02]  /*0740*/  LOP3.LUT R5, R5, 0xfffffffc, RZ, 0xc0, !PT ;  /* 0xfffffffc05057812 */ /* 0x000fc400078ec0ff */
[----:B------:R-:W-:-:S05]  /*0750*/  LEA.HI R10, R10, R7, RZ, 0x2 ;  /* 0x000000070a0a7211 */ /* 0x000fca00078f10ff */
        /* <DEDUP_REMOVED lines=17> */
[----:B------:R1:W1:Y:S01]  /*0870*/  SYNCS.EXCH.64 URZ, [UR8+0x36888], UR6 ;  /* 0x03688806083f75b2 */ /* 0x0002620008000100 */
[----:B------:R-:W-:Y:S01]  /*0880*/  NOP ;  /* 0x0000000000007918 */ /* 0x000fe20000000000 */
.L_x_120:
[----:B------:R-:W5:Y:S01]  /*0890*/  SHFL.IDX PT, R13, R0, RZ, 0x1f ;  /* 0x00001fff000d7589 */ /* 0x000f6200000e0000 */
[----:B-1----:R-:W1:Y:S01]  /*08a0*/  S2UR UR4, SR_CTAID.X ;  /* 0x00000000000479c3 */ /* 0x002e620000002500 */
[----:B------:R-:W-:Y:S01]  /*08b0*/  LOP3.LUT R10, R10, 0x3ffffffc, RZ, 0xc0, !PT ;  /* 0x3ffffffc0a0a7812 */ /* 0x000fe200078ec0ff */
[----:B------:R-:W-:Y:S01]  /*08c0*/  IMAD.IADD R5, R6, 0x1, -R5 ;  /* 0x0000000106057824 */ /* 0x000fe200078e0a05 */
[----:B------:R-:W-:Y:S01]  /*08d0*/  NOP ;  /* 0x0000000000007918 */ /* 0x000fe20000000000 */
[----:B------:R-:W-:Y:S02]  /*08e0*/  IMAD.IADD R8, R3, 0x1, -R8 ;  /* 0x0000000103087824 */ /* 0x000fe400078e0a08 */
[----:B------:R-:W-:Y:S02]  /*08f0*/  IMAD.IADD R10, R7, 0x1, -R10 ;  /* 0x00000001070a7824 */ /* 0x000fe400078e0a0a */
[----:B------:R-:W2:Y:S01]  /*0900*/  LDC R7, c[0x0][0x140] ;  /* 0x00005000ff077b82 */ /* 0x000ea20000000800 */
[----:B------:R-:W-:-:S02]  /*0910*/  IMAD R8, R8, 0x4, R5 ;  /* 0x0000000408087824 */ /* 0x000fc400078e0205 */
[----:B------:R-:W-:Y:S02]  /*0920*/  IMAD R10, R10, 0x4, R5 ;  /* 0x000000040a0a7824 */ /* 0x000fe400078e0205 */
[----:B------:R-:W-:Y:S01]  /*0930*/  IMAD.MOV R6, RZ, RZ, -R9 ;  /* 0x000000ffff067224 */ /* 0x000fe200078e0a09 */
[----:B------:R-:W-:Y:S02]  /*0940*/  LEA.HI R3, R8, R8, RZ, 0x1 ;  /* 0x0000000808037211 */ /* 0x000fe400078f08ff */
[----:B------:R-:W-:Y:S02]  /*0950*/  LEA.HI R5, R10, R10, RZ, 0x1 ;  /* 0x0000000a0a057211 */ /* 0x000fe400078f08ff */
[----:B------:R-:W-:Y:S02]  /*0960*/  LOP3.LUT R3, R3, 0xfffffffe, RZ, 0xc0, !PT ;  /* 0xfffffffe03037812 */ /* 0x000fe400078ec0ff */
[----:B------:R-:W-:Y:S02]  /*0970*/  LOP3.LUT R5, R5, 0xfffffffe, RZ, 0xc0, !PT ;  /* 0xfffffffe05057812 */ /* 0x000fe400078ec0ff */
[----:B-----5:R-:W-:Y:S01]  /*0980*/  ISETP.NE.AND P0, PT, R13, RZ, PT ;  /* 0x000000ff0d00720c */ /* 0x020fe20003f05270 */
[----:B-1----:R-:W-:-:S02]  /*0990*/  IMAD R6, R11, R6, UR4 ;  /* 0x000000040b067e24 */ /* 0x002fc4000f8e0206 */
[----:B------:R-:W-:Y:S02]  /*09a0*/  IMAD.IADD R3, R8, 0x1, -R3 ;  /* 0x0000000108037824 */ /* 0x000fe400078e0a03 */
[----:B------:R-:W-:-:S03]  /*09b0*/  IMAD.IADD R5, R10, 0x1, -R5 ;  /* 0x000000010a057824 */ /* 0x000fc600078e0a05 */
[-C--:B------:R-:W-:Y:S02]  /*09c0*/  ISETP.NE.AND P3, PT, R3, R6.reuse, PT ;  /* 0x000000060300720c */ /* 0x080fe40003f65270 */
[----:B------:R-:W-:-:S03]  /*09d0*/  ISETP.NE.AND P5, PT, R5, R6, PT ;  /* 0x000000060500720c */ /* 0x000fc60003fa5270 */
[----:B------:R-:W-:Y:S10]  /*09e0*/  @P0 BRA `(.L_x_121) ;  /* 0x0000000000480947 */ /* 0x000ff40003800000 */
        /* <DEDUP_REMOVED lines=18> */
.L_x_121:
[----:B------:R-:W5:Y:S01]  /*0b10*/  SHFL.IDX PT, R6, R0, RZ, 0x1f ;  /* 0x00001fff00067589 */ /* 0x000f6200000e0000 */
[----:B------:R-:W-:Y:S01]  /*0b20*/  IMAD.SHL.U32 R3, R8, 0x4, RZ ;  /* 0x0000000408037824 */ /* 0x000fe200078e00ff */
[----:B------:R-:W-:Y:S01]  /*0b30*/  LOP3.LUT P0, RZ, R4, 0x7, RZ, 0xc0, !PT ;  /* 0x0000000704ff7812 */ /* 0x000fe2000780c0ff */
[----:B------:R-:W-:Y:S01]  /*0b40*/  IMAD.SHL.U32 R5, R10, 0x4, RZ ;  /* 0x000000040a057824 */ /* 0x000fe200078e00ff */
[----:B------:R-:W-:Y:S01]  /*0b50*/  ISETP.NE.AND P2, PT, R2, RZ, PT ;  /* 0x000000ff0200720c */ /* 0x000fe20003f45270 */
[----:B------:R-:W-:Y:S01]  /*0b60*/  IMAD.MOV.U32 R23, RZ, RZ, 0x1 ;  /* 0x00000001ff177424 */ /* 0x000fe200078e00ff */
[----:B------:R-:W-:Y:S01]  /*0b70*/  LOP3.LUT R11, R8, 0xc, R3, 0x78, !PT ;  /* 0x0000000c080b7812 */ /* 0x000fe200078e7803 */
[----:B------:R-:W-:Y:S01]  /*0b80*/  IMAD.MOV.U32 R22, RZ, RZ, 0x1 ;  /* 0x00000001ff167424 */ /* 0x000fe200078e00ff */
[----:B------:R-:W-:Y:S01]  /*0b90*/  LOP3.LUT R9, R10, 0xc, R5, 0x78, !PT ;  /* 0x0000000c0a097812 */ /* 0x000fe200078e7805 */
[----:B------:R-:W-:Y:S01]  /*0ba0*/  NOP ;  /* 0x0000000000007918 */ /* 0x000fe20000000000 */
[----:B------:R-:W-:Y:S01]  /*0bb0*/  @P3 LEA.HI R3, R11, R11, RZ, 0x1 ;  /* 0x0000000b0b033211 */ /* 0x000fe200078f08ff */
[----:B------:R1:W-:Y:S01]  /*0bc0*/  STL [R1+0x4], R11 ;  /* 0x0000040b01007387 */ /* 0x0003e20000100800 */
[----:B------:R-:W-:-:S02]  /*0bd0*/  @P5 LEA.HI R5, R9, R9, RZ, 0x1 ;  /* 0x0000000909055211 */ /* 0x000fc400078f08ff */
[----:B------:R-:W-:Y:S01]  /*0be0*/  @P3 SHF.R.S32.HI R3, RZ, 0x1, R3 ;  /* 0x00000001ff033819 */ /* 0x000fe20000011403 */
[----:B------:R1:W-:Y:S01]  /*0bf0*/  STL [R1], R9 ;  /* 0x0000000901007387 */ /* 0x0003e20000100800 */
[----:B------:R-:W-:Y:S02]  /*0c00*/  @P5 SHF.R.S32.HI R5, RZ, 0x1, R5 ;  /* 0x00000001ff055819 */ /* 0x000fe40000011405 */
[-C--:B------:R-:W-:Y:S02]  /*0c10*/  @P3 ISETP.NE.AND P6, PT, R3, R12.reuse, PT ;  /* 0x0000000c0300320c */ /* 0x080fe40003fc5270 */
[----:B------:R-:W-:Y:S02]  /*0c20*/  @P5 ISETP.NE.AND P4, PT, R5, R12, PT ;  /* 0x0000000c0500520c */ /* 0x000fe40003f85270 */
[----:B------:R-:W-:Y:S02]  /*0c30*/  @P3 SEL R23, RZ, 0x1, P6 ;  /* 0x00000001ff173807 */ /* 0x000fe40003000000 */
[----:B-----5:R-:W-:-:S02]  /*0c40*/  ISETP.NE.AND P3, PT, R6, RZ, PT ;  /* 0x000000ff0600720c */ /* 0x020fc40003f65270 */
[----:B------:R-:W-:Y:S02]  /*0c50*/  ISETP.LT.U32.AND P6, PT, R11, 0x2, !P0 ;  /* 0x000000020b00780c */ /* 0x000fe400047c1070 */
[----:B------:R-:W-:Y:S02]  /*0c60*/  ISETP.LT.U32.AND P0, PT, R9, 0x2, !P0 ;  /* 0x000000020900780c */ /* 0x000fe40004701070 */
[----:B--2---:R-:W-:Y:S02]  /*0c70*/  ISETP.EQ.U32.AND P1, PT, R7, 0x1, PT ;  /* 0x000000010700780c */ /* 0x004fe40003f22070 */
[----:B------:R-:W-:Y:S02]  /*0c80*/  SEL R2, RZ, 0x1, !P6 ;  /* 0x00000001ff027807 */ /* 0x000fe40007000000 */
[----:B------:R-:W-:Y:S02]  /*0c90*/  SEL R3, RZ, 0x1, !P0 ;  /* 0x00000001ff037807 */ /* 0x000fe40004000000 */
[----:B------:R-:W-:Y:S01]  /*0ca0*/  @P5 SEL R22, RZ, 0x1, P4 ;  /* 0x00000001ff165807 */ /* 0x000fe20002000000 */
[----:B-1----:R-:W-:Y:S06]  /*0cb0*/  @P3 BRA `(.L_x_122) ;  /* 0x0000000000483947 */ /* 0x002fec0003800000 */
        /* <DEDUP_REMOVED lines=14> */
[----:B------:R1:W1:Y:S01]  /*0da0*/  SYNCS.EXCH.64 URZ, [UR8+0x368c0], UR6 ;  /* 0x0368c006083f75b2 */ /* 0x0002620008000100 */
[----:B------:R1:W1:Y:S01]  /*0db0*/  SYNCS.EXCH.64 URZ, [UR8+0x368b8], UR4 ;  /* 0x0368b804083f75b2 */ /* 0x0002620008000100 */
[----:B------:R1:W1:Y:S01]  /*0dc0*/  SYNCS.EXCH.64 URZ, [UR8+0x368c8], UR6 ;  /* 0x0368c806083f75b2 */ /* 0x0002620008000100 */
[----:B------:R-:W-:Y:S01]  /*0dd0*/  NOP ;  /* 0x0000000000007918 */ /* 0x000fe20000000000 */
.L_x_122:
[----:B------:R-:W-:Y:S01]  /*0de0*/  LOP3.LUT R23, R23, R2, RZ, 0xc0, !PT ;  /* 0x0000000217177212 */ /* 0x000fe200078ec0ff */
[----:B------:R-:W-:Y:S01]  /*0df0*/  NOP ;  /* 0x0000000000007918 */ /* 0x000fe20000000000 */
[----:B------:R-:W-:Y:S01]  /*0e00*/  LOP3.LUT R22, R22, R3, RZ, 0xc0, !PT ;  /* 0x0000000316167212 */ /* 0x000fe200078ec0ff */
[----:B------:R-:W-:Y:S06]  /*0e10*/  @!P1 BRA `(.L_x_123) ;  /* 0x0000000000089947 */ /* 0x000fec0003800000 */
[----:B-1234-:R-:W-:Y:S01]  /*0e20*/  UCGABAR_ARV ;  /* 0x00000000000079c7 */ /* 0x01efe20008000000 */
[----:B------:R-:W-:Y:S05]  /*0e30*/  BRA `(.L_x_124) ;  /* 0x0000000000047947 */ /* 0x000fea0003800000 */
.L_x_123:
[----:B-1234-:R-:W-:Y:S01]  /*0e40*/  NOP ;  /* 0x0000000000007918 */ /* 0x01efe20000000000 */
.L_x_124:
[----:B------:R-:W-:Y:S05]  /*0e50*/  @!P1 BRA `(.L_x_125) ;  /* 0x00000000000c9947 */ /* 0x000fea0003800000 */
[----:B------:R-:W-:Y:S01]  /*0e60*/  UCGABAR_WAIT ;  /* 0x0000000000007dc7 */ /* 0x000fe20008000000 */
[----:B------:R-:W-:Y:S01]  /*0e70*/  CCTL.IVALL ;  /* 0x00000000ff00798f */ /* 0x000fe20002000000 */
[----:B------:R-:W-:Y:S05]  /*0e80*/  BRA `(.L_x_126) ;  /* 0x0000000000047947 */ /* 0x000fea0003800000 */
.L_x_125:
[----:B------:R-:W-:Y:S06]  /*0e90*/  BAR.SYNC.DEFER_BLOCKING 0x0 ;  /* 0x0000000000007b1d */ /* 0x000fec0000010000 */
.L_x_126:
[----:B------:R-:W-:-:S05]  /*0ea0*/  IMAD.MOV.U32 R2, RZ, RZ, 0x1 ;  /* 0x00000001ff027424 */ /* 0x000fca00078e00ff */
[----:B------:R-:W-:-:S05]  /*0eb0*/  SEL R2, R2, 0x2, !P2 ;  /* 0x0000000202027807 */ /* 0x000fca0005000000 */
[----:B------:R1:W-:Y:S01]  /*0ec0*/  STL [R1+0x1c], R2 ;  /* 0x00001c0201007387 */ /* 0x0003e20000100800 */
[----:B------:R-:W-:Y:S05]  /*0ed0*/  @!P2 BRA `(.L_x_127) ;  /* 0x000000a00098a947 */ /* 0x000fea0003800000 */
.L_x_128:
        /* <DEDUP_REMOVED lines=9> */
[----:B------:R-:W2:Y:S01]  /*0f70*/  LDL.LU R8, [R1+0x1c] ;  /* 0x00001c0001087983 */ /* 0x000ea20000300800 */
[----:B-1----:R-:W1:Y:S01]  /*0f80*/  S2R R2, SR_TID.X ;  /* 0x0000000000027919 */ /* 0x002e620000002100 */
[----:B------:R-:W3:Y:S01]  /*0f90*/  S2UR UR5, SR_CgaCtaId ;  /* 0x00000000000579c3 */ /* 0x000ee20000008800 */
[----:B-1----:R-:W-:-:S05]  /*0fa0*/  VIADD R0, R2, 0xffffff80 ;  /* 0xffffff8002007836 */ /* 0x002fca0000000000 */
[----:B------:R-:W-:-:S04]  /*0fb0*/  SHF.R.S32.HI R3, RZ, 0x1f, R0 ;  /* 0x0000001fff037819 */ /* 0x000fc80000011400 */
[----:B------:R-:W-:-:S04]  /*0fc0*/  LEA.HI R2, R3, R0, RZ, 0x7 ;  /* 0x0000000003027211 */ /* 0x000fc800078f38ff */
[----:B------:R-:W-:Y:S02]  /*0fd0*/  LOP3.LUT R5, R2, 0xffffff80, RZ, 0xc0, !PT ;  /* 0xffffff8002057812 */ /* 0x000fe400078ec0ff */
[----:B------:R-:W-:-:S03]  /*0fe0*/  LEA.HI R6, R3, R0, RZ, 0x4 ;  /* 0x0000000003067211 */ /* 0x000fc600078f20ff */
[----:B------:R-:W-:Y:S01]  /*0ff0*/  IMAD.IADD R206, R0, 0x1, -R5 ;  /* 0x0000000100ce7824 */ /* 0x000fe200078e0a05 */
[----:B------:R-:W1:Y:S01]  /*1000*/  S2UR UR6, SR_SWINHI ;  /* 0x00000000000679c3 */ /* 0x000e620000002f00 */
[----:B------:R-:W-:-:S03]  /*1010*/  LOP3.LUT R7, R6, 0x3fffff0, RZ, 0xc0, !PT ;  /* 0x03fffff006077812 */ /* 0x000fc600078ec0ff */
[----:B------:R-:W-:Y:S02]  /*1020*/  SHF.R.S32.HI R5, RZ, 0x1f, R206 ;  /* 0x0000001fff057819 */ /* 0x000fe400000114ce */
[----:B------:R-:W-:Y:S02]  /*1030*/  SHF.R.S32.HI R9, RZ, 0x4, R6 ;  /* 0x00000004ff097819 */ /* 0x000fe40000011406 */
[----:B------:R-:W-:Y:S01]  /*1040*/  LEA.HI R4, R5, R206, RZ, 0x2 ;  /* 0x000000ce05047211 */ /* 0x000fe200078f10ff */
[----:B------:R-:W-:Y:S01]  /*1050*/  IMAD.IADD R7, R0, 0x1, -R7 ;  /* 0x0000000100077824 */ /* 0x000fe200078e0a07 */
[----:B------:R-:W-:Y:S02]  /*1060*/  LEA.HI R210, R3, R0, RZ, 0x5 ;  /* 0x0000000003d27211 */ /* 0x000fe400078f28ff */
[----:B------:R-:W-:Y:S02]  /*1070*/  LEA.HI R6, R6, R9, RZ, 0x1 ;  /* 0x0000000906067211 */ /* 0x000fe400078f08ff */
[----:B------:R-:W-:-:S02]  /*1080*/  SHF.R.S32.HI R0, RZ, 0x2, R4 ;  /* 0x00000002ff007819 */ /* 0x000fc40000011404 */
[----:B------:R-:W-:Y:S02]  /*1090*/  SHF.R.S32.HI R3, RZ, 0x1f, R4 ;  /* 0x0000001fff037819 */ /* 0x000fe40000011404 */
[----:B------:R-:W-:Y:S02]  /*10a0*/  LOP3.LUT R6, R6, 0x1ffffffe, RZ, 0xc0, !PT ;  /* 0x1ffffffe06067812 */ /* 0x000fe400078ec0ff */
[----:B------:R-:W-:Y:S02]  /*10b0*/  SHF.R.S32.HI R210, RZ, 0x5, R210 ;  /* 0x00000005ffd27819 */ /* 0x000fe400000114d2 */
[----:B------:R-:W-:Y:S02]  /*10c0*/  LEA.HI R3, R3, R0, RZ, 0x3 ;  /* 0x0000000003037211 */ /* 0x000fe400078f18ff */
[----:B------:R-:W-:Y:S01]  /*10d0*/  SHF.R.S32.HI R209, RZ, 0x7, R2 ;  /* 0x00000007ffd17819 */ /* 0x000fe20000011402 */
[----:B------:R-:W-:Y:S01]  /*10e0*/  UMOV UR4, 0x400 ;  /* 0x0000040000047882 */ /* 0x000fe20000000000 */
[----:B------:R-:W-:Y:S01]  /*10f0*/  IMAD.IADD R6, R9, 0x1, -R6 ;  /* 0x0000000109067824 */ /* 0x000fe200078e0a06 */
[----:B------:R-:W-:Y:S01]  /*1100*/  LOP3.LUT R3, R3, 0xfffffff8, RZ, 0xc0, !PT ;  /* 0xfffffff803037812 */ /* 0x000fe200078ec0ff */
[----:B------:R-:W-:Y:S01]  /*1110*/  IMAD R7, R210, 0x10, R7 ;  /* 0x00000010d2077824 */ /* 0x000fe200078e0207 */
[----:B---3--:R-:W-:Y:S01]  /*1120*/  ULEA UR8, UR5, UR4, 0x18 ;  /* 0x0000000405087291 */ /* 0x008fe2000f8ec03f */
[----:B------:R-:W-:-:S02]  /*1130*/  LEA.HI R5, R5, R206, RZ, 0x5 ;  /* 0x000000ce05057211 */ /* 0x000fc400078f28ff */
[----:B------:R-:W-:Y:S01]  /*1140*/  LEA.HI R2, R2, R209, RZ, 0x1 ;  /* 0x000000d102027211 */ /* 0x000fe200078f08ff */
[----:B------:R-:W-:Y:S02]  /*1150*/  IMAD R6, R7, 0x8, R6 ;  /* 0x0000000807067824 */ /* 0x000fe400078e0206 */
[----:B------:R-:W-:Y:S01]  /*1160*/  IMAD.IADD R7, R0, 0x1, -R3 ;  /* 0x0000000100077824 */ /* 0x000fe200078e0a03 */
[----:B------:R-:W-:Y:S02]  /*1170*/  LOP3.LUT R3, R4, 0x7ffffffc, RZ, 0xc0, !PT ;  /* 0x7ffffffc04037812 */ /* 0x000fe400078ec0ff */
[----:B------:R-:W-:Y:S02]  /*1180*/  SHF.R.S32.HI R0, RZ, 0x5, R5 ;  /* 0x00000005ff007819 */ /* 0x000fe40000011405 */
[----:B------:R-:W-:Y:S01]  /*1190*/  LOP3.LUT R2, R2, 0x3fffffe, RZ, 0xc0, !PT ;  /* 0x03fffffe02027812 */ /* 0x000fe200078ec0ff */
[----:B------:R-:W-:Y:S01]  /*11a0*/  UMOV UR4, UR8 ;  /* 0x0000000800047c82 */ /* 0x000fe20008000000 */
[----:B-1----:R-:W-:Y:S01]  /*11b0*/  UMOV UR5, UR6 ;  /* 0x0000000600057c82 */ /* 0x002fe20008000000 */
[----:B------:R-:W-:-:S02]  /*11c0*/  IMAD.MOV.U32 R212, RZ, RZ, -0x2 ;  /* 0xfffffffeffd47424 */ /* 0x000fc400078e00ff */
[----:B------:R-:W-:Y:S02]  /*11d0*/  IMAD.U32 R18, RZ, RZ, UR4 ;  /* 0x00000004ff127e24 */ /* 0x000fe4000f8e00ff */
[----:B------:R-:W-:Y:S02]  /*11e0*/  IMAD.U32 R19, RZ, RZ, UR5 ;  /* 0x00000005ff137e24 */ /* 0x000fe4000f8e00ff */
[----:B------:R-:W-:Y:S02]  /*11f0*/  IMAD.IADD R3, R206, 0x1, -R3 ;  /* 0x00000001ce037824 */ /* 0x000fe400078e0a03 */
[----:B------:R-:W-:Y:S02]  /*1200*/  IMAD.SHL.U32 R5, R6, 0x8, RZ ;  /* 0x0000000806057824 */ /* 0x000fe400078e00ff */
[----:B------:R-:W-:Y:S02]  /*1210*/  IMAD R7, R0, 0x10, R7 ;  /* 0x0000001000077824 */ /* 0x000fe400078e0207 */
[----:B------:R-:W-:-:S02]  /*1220*/  IMAD.IADD R2, R209, 0x1, -R2 ;  /* 0x00000001d1027824 */ /* 0x000fc400078e0a02 */
[----:B------:R-:W-:Y:S02]  /*1230*/  IMAD.U32 R16, RZ, RZ, UR8 ;  /* 0x00000008ff107e24 */ /* 0x000fe4000f8e00ff */
[----:B------:R-:W-:Y:S02]  /*1240*/  IMAD R212, R3, R212, 0x70 ;  /* 0x0000007003d47424 */ /* 0x000fe400078e02d4 */
[----:B------:R-:W-:Y:S01]  /*1250*/  IMAD.WIDE R18, R5, 0x2, R18 ;  /* 0x0000000205127825 */ /* 0x000fe200078e0212 */
[----:B------:R-:W-:-:S03]  /*1260*/  UMOV UR61, URZ ;  /* 0x0000003f003d7c82 */ /* 0x000fc60008000000 */
[----:B------:R-:W-:Y:S02]  /*1270*/  IMAD R211, R2, 0x40, R7 ;  /* 0x0000004002d37824 */ /* 0x000fe400078e0207 */
[----:B------:R-:W-:Y:S02]  /*1280*/  IMAD.U32 R204, RZ, RZ, UR7 ;  /* 0x00000007ffcc7e24 */ /* 0x000fe4000f8e00ff */
[----:B------:R-:W-:Y:S01]  /*1290*/  IMAD.MOV.U32 R205, RZ, RZ, RZ ;  /* 0x000000ffffcd7224 */ /* 0x000fe200078e00ff */
[----:B------:R-:W-:Y:S01]  /*12a0*/  UMOV UR38, URZ ;  /* 0x0000003f00267c82 */ /* 0x000fe20008000000 */
[----:B--2---:R-:W-:-:S07]  /*12b0*/  LOP3.LUT R17, R8, 0x1, RZ, 0xfc, !PT ;  /* 0x0000000108117812 */ /* 0x004fce00078efcff */
.L_x_155:
[----:B------:R-:W1:Y:S01]  /*12c0*/  SHFL.IDX PT, R0, R209, RZ, 0x1f ;  /* 0x00001fffd1007589 */ /* 0x000e6200000e0000 */
[----:B--2---:R-:W2:Y:S01]  /*12d0*/  LDC R81, c[0x0][0x2e0] ;  /* 0x0000b800ff517b82 */ /* 0x004ea20000000800 */
[----:B------:R-:W-:Y:S01]  /*12e0*/  R2UR UR12, R16 ;  /* 0x00000000100c72ca */ /* 0x000fe200000e0000 */
[----:B------:R-:W-:Y:S01]  /*12f0*/  ULDC UR4, c[0x0][0xda8] ;  /* 0x00036a0000047ab9 */ /* 0x000fe20000000800 */
[----:B------:R-:W-:Y:S01]  /*1300*/  ULDC.64 UR8, c[0x0][0x3f8] ;  /* 0x0000fe0000087ab9 */ /* 0x000fe20000000a00 */
[----:B------:R-:W-:Y:S01]  /*1310*/  R2UR UR10, R204 ;  /* 0x00000000cc0a72ca */ /* 0x000fe200000e0000 */
[----:B------:R-:W-:Y:S01]  /*1320*/  UISETP.NE.AND UP1, UPT, UR4, 0x1, UPT ;  /* 0x000000010400788c */ /* 0x000fe2000bf25270 */
[----:B------:R-:W-:Y:S01]  /*1330*/  IMAD.MOV.U32 R2, RZ, RZ, RZ ;  /* 0x000000ffff027224 */ /* 0x000fe200078e00ff */
[----:B------:R-:W-:Y:S01]  /*1340*/  UISETP.NE.U32.AND UP0, UPT, UR8, URZ, UPT ;  /* 0x0000003f0800728c */ /* 0x000fe2000bf05070 */
[----:B------:R-:W-:Y:S01]  /*1350*/  ULDC UR5, c[0x0][0xdb4] ;  /* 0x00036d0000057ab9 */ /* 0x000fe20000000800 */
[----:B------:R-:W-:-:S02]  /*1360*/  ULDC UR6, c[0x0][0x404] ;  /* 0x0001010000067ab9 */ /* 0x000fc40000000800 */
[----:B------:R-:W-:Y:S02]  /*1370*/  UISETP.NE.AND.EX UP0, UPT, UR9, URZ, UPT, UP0 ;  /* 0x0000003f0900728c */ /* 0x000fe4000bf05300 */
[----:B------:R-:W-:Y:S02]  /*1380*/  UISETP.NE.AND UP2, UPT, UR5, 0x1, UPT ;  /* 0x000000010500788c */ /* 0x000fe4000bf45270 */
[----:B------:R-:W-:Y:S02]  /*1390*/  UIADD3 UR9, UR12, 0x15400, URZ ;  /* 0x000154000c097890 */ /* 0x000fe4000fffe03f */
[----:B------:R-:W-:Y:S01]  /*13a0*/  USEL UR6, UR6, 0x1, UP0 ;  /* 0x0000000106067887 */ /* 0x000fe20008000000 */
[----:B------:R-:W-:Y:S01]  /*13b0*/  @UP1 ULDC UR5, c[0x0][0xdac] ;  /* 0x00036b0000051ab9 */ /* 0x000fe20000000800 */
[----:B------:R-:W-:Y:S01]  /*13c0*/  ULOP3.LUT UP0, URZ, UR9, 0x9f, URZ, 0xc0, !UPT ;  /* 0x0000009f093f7892 */ /* 0x000fe2000f80c03f */
[----:B------:R-:W-:Y:S01]  /*13d0*/  UMOV UR11, UR10 ;  /* 0x0000000a000b7c82 */ /* 0x000fe20008000000 */
[----:B-1----:R-:W-:-:S02]  /*13e0*/  R2UR UR7, R0 ;  /* 0x00000000000772ca */ /* 0x002fc400000e0000 */
[----:B--2---:R-:W-:Y:S01]  /*13f0*/  IMAD R81, R81, UR6, RZ ;  /* 0x0000000651517c24 */ /* 0x004fe2000f8e02ff */
[----:B------:R-:W-:Y:S01]  /*1400*/  @UP1 ULDC UR6, c[0x0][0xdb0] ;  /* 0x00036c0000061ab9 */ /* 0x000fe20000000800 */
[----:B------:R-:W-:Y:S02]  /*1410*/  PLOP3.LUT P0, PT, PT, PT, UP0, 0x80, 0x0 ;  /* 0x000000000000781c */ /* 0x000fe40003f0f008 */
[----:B------:R-:W-:-:S04]  /*1420*/  VIADD R3, R81, 0x6f ;  /* 0x0000006f51037836 */ /* 0x000fc80000000000 */
[----:B------:R-:W-:-:S03]  /*1430*/  IMAD.HI R2, R3, -0x6db6db6d, R2 ;  /* 0x9249249303027827 */ /* 0x000fc600078e0202 */
[----:B------:R-:W-:Y:S02]  /*1440*/  ULEA.HI UR4, UR7, UR7, URZ, 0x1 ;  /* 0x0000000707047291 */ /* 0x000fe4000f8f083f */
[----:B------:R-:W-:Y:S02]  /*1450*/  SHF.R.U32.HI R3, RZ, 0x1f, R2 ;  /* 0x0000001fff037819 */ /* 0x000fe40000011602 */
[----:B------:R-:W-:Y:S02]  /*1460*/  ULOP3.LUT UR8, UR4, 0x1e, URZ, 0xc0, !UPT ;  /* 0x0000001e04087892 */ /* 0x000fe4000f8ec03f */
[----:B------:R-:W-:Y:S01]  /*1470*/  LEA.HI.SX32 R120, R2, R3, 0x1a ;  /* 0x0000000302787211 */ /* 0x000fe200078fd2ff */
[----:B------:R-:W-:Y:S02]  /*1480*/  UIMAD.WIDE.U32 UR4, UR10, UR5, URZ ;  /* 0x000000050a0472a5 */ /* 0x000fe4000f8e003f */
[----:B------:R-:W-:Y:S02]  /*1490*/  UIADD3 UR8, UR7, -UR8, URZ ;  /* 0x8000000807087290 */ /* 0x000fe4000fffe03f */
[----:B------:R-:W-:-:S02]  /*14a0*/  @UP1 USHF.R.U32.HI UR11, URZ, UR6, UR5 ;  /* 0x000000063f0b1299 */ /* 0x000fc40008011605 */
[----:B------:R-:W-:Y:S01]  /*14b0*/  ULEA UR8, UR8, UR9, 0xd ;  /* 0x0000000908087291 */ /* 0x000fe2000f8e683f */
[----:B------:R-:W-:Y:S02]  /*14c0*/  @UP2 ULDC.64 UR6, c[0x0][0xdb8] ;  /* 0x00036e0000062ab9 */ /* 0x000fe40000000a00 */
[----:B------:R-:W-:Y:S02]  /*14d0*/  UIMAD.WIDE.U32 UR4, UR11, UR6, URZ ;  /* 0x000000060b0472a5 */ /* 0x000fe4000f8e003f */
[----:B------:R-:W-:Y:S01]  /*14e0*/  IMAD.U32 R208, RZ, RZ, UR11 ;  /* 0x0000000bffd07e24 */ /* 0x000fe2000f8e00ff */
[----:B------:R-:W-:Y:S01]  /*14f0*/  USHF.R.U32.HI UR8, URZ, 0x4, UR8 ;  /* 0x000000043f087899 */ /* 0x000fe20008011608 */
[----:B------:R-:W-:Y:S01]  /*1500*/  UMOV UR36, UR11 ;  /* 0x0000000b00247c82 */ /* 0x000fe20008000000 */
[----:B------:R-:W-:Y:S02]  /*1510*/  @UP2 USHF.R.U32.HI UR36, URZ, UR7, UR5 ;  /* 0x000000073f242299 */ /* 0x000fe40008011605 */
[----:B------:R-:W-:Y:S01]  /*1520*/  UMOV UR4, UR10 ;  /* 0x0000000a00047c82 */ /* 0x000fe20008000000 */
[----:B------:R-:W-:Y:S01]  /*1530*/  ULOP3.LUT UR37, UR8, 0x3fff, URZ, 0xc0, !UPT ;  /* 0x00003fff08257892 */ /* 0x000fe2000f8ec03f */
[----:B------:R-:W-:Y:S01]  /*1540*/  IMAD.U32 R207, RZ, RZ, UR4 ;  /* 0x00000004ffcf7e24 */ /* 0x000fe2000f8e00ff */
        /* <DEDUP_REMOVED lines=17> */
.L_x_129:
[----:B------:R-:W-:Y:S02]  /*1660*/  R2UR UR4, R16 ;  /* 0x00000000100472ca */ /* 0x000fe400000e0000 */
[----:B------:R-:W-:Y:S02]  /*1670*/  LOP3.LUT R0, R205, 0x1, RZ, 0xc0, !PT ;  /* 0x00000001cd007812 */ /* 0x000fe400078ec0ff */
[----:B------:R-:W-:Y:S02]  /*1680*/  ISETP.NE.AND P0, PT, R17, 0x3, PT ;  /* 0x000000031100780c */ /* 0x000fe40003f05270 */
[----:B------:R-:W-:-:S07]  /*1690*/  SHF.L.U32 R0, R0, 0x1f, RZ ;  /* 0x0000001f00007819 */ /* 0x000fce00000006ff */
[----:B------:R-:W1:Y:S02]  /*16a0*/  SYNCS.PHASECHK.TRANS64.TRYWAIT P1, [UR4+0x36800], R0 ;  /* 0x03680000ff0075a7 */ /* 0x000e640008020144 */
[----:B-1----:R-:W-:Y:S05]  /*16b0*/  @!P1 BRA `(.L_x_130) ;  /* 0x000000d0001c9947 */ /* 0x002fea0003800000 */
.L_x_221:
[----:B------:R-:W-:Y:S05]  /*16c0*/  @!P0 BRA `(.L_x_131) ;  /* 0x0000000000048947 */ /* 0x000fea0003800000 */
[----:B------:R-:W-:Y:S01]  /*16d0*/  BPT.TRAP 0x1 ;  /* 0x000000040000795c */ /* 0x000fe20000300000 */
.L_x_131:
[----:B------:R-:W-:Y:S01]  /*16e0*/  R2UR UR4, R16 ;  /* 0x00000000100472ca */ /* 0x000fe200000e0000 */
[----:B------:R-:W-:Y:S02]  /*16f0*/  IMAD.U32 R2, RZ, RZ, UR38 ;  /* 0x00000026ff027e24 */ /* 0x000fe4000f8e00ff */
[----:B-1----:R-:W-:-:S05]  /*1700*/  IMAD.U32 R3, RZ, RZ, UR61 ;  /* 0x0000003dff037e24 */ /* 0x002fca000f8e00ff */
[----:B------:R-:W-:-:S05]  /*1710*/  SHF.L.U32 R3, R3, 0x1f, RZ ;  /* 0x0000001f03037819 */ /* 0x000fca00000006ff */
[----:B------:R-:W-:-:S04]  /*1720*/  LEA R2, R2, UR4, 0x3 ;  /* 0x0000000402027c11 */ /* 0x000fc8000f8e18ff */
[----:B------:R1:W2:Y:S01]  /*1730*/  SYNCS.PHASECHK.TRANS64.TRYWAIT P1, [R2+URZ+0x36830], R3 ;  /* 0x03683003020075a7 */ /* 0x0002a2000802017f */
[----:B------:R-:W-:Y:S05]  /*1740*/  @!P0 BRA `(.L_x_132) ;  /* 0x0000000000048947 */ /* 0x000fea0003800000 */
[----:B------:R-:W-:Y:S01]  /*1750*/  BPT.TRAP 0x1 ;  /* 0x000000040000795c */ /* 0x000fe20000300000 */
.L_x_132:
[----:B--2---:R-:W-:Y:S05]  /*1760*/  @P1 BRA `(.L_x_133) ;  /* 0x0000000000081947 */ /* 0x004fea0003800000 */
[----:B------:R-:W2:Y:S02]  /*1770*/  SYNCS.PHASECHK.TRANS64.TRYWAIT P1, [R2+URZ+0x36830], R3 ;  /* 0x03683003020075a7 */ /* 0x000ea4000802017f */
[----:B--2---:R-:W-:Y:S05]  /*1780*/  @!P1 BRA `(.L_x_134) ;  /* 0x000000d000049947 */ /* 0x004fea0003800000 */
.L_x_133:
[----:B------:R-:W-:Y:S05]  /*1790*/  WARPSYNC.ALL ;  /* 0x0000000000007948 */ /* 0x000fea0003800000 */
[----:B------:R-:W-:Y:S01]  /*17a0*/  R2UR UR4, R16 ;  /* 0x00000000100472ca */ /* 0x000fe200000e0000 */
[----:B------:R-:W-:Y:S01]  /*17b0*/  WARPGROUP.ARRIVE ;  /* 0x00000000000079c5 */ /* 0x000fe20000000000 */
[----:B------:R-:W-:Y:S01]  /*17c0*/  UMOV UR57, 0x40000040 ;  /* 0x4000004000397882 */ /* 0x000fe20000000000 */
[----:B------:R-:W-:Y:S01]  /*17d0*/  UMOV UR59, 0x40000040 ;  /* 0x40000040003b7882 */ /* 0x000fe20000000000 */
[----:B------:R-:W-:Y:S01]  /*17e0*/  UMOV UR9, UR57 ;  /* 0x0000003900097c82 */ /* 0x000fe20008000000 */
[----:B------:R-:W-:Y:S01]  /*17f0*/  UMOV UR11, 0x40000040 ;  /* 0x40000040000b7882 */ /* 0x000fe20000000000 */
[----:B------:R-:W-:Y:S01]  /*1800*/  UMOV UR13, UR57 ;  /* 0x00000039000d7c82 */ /* 0x000fe20008000000 */
[----:B------:R-:W-:Y:S01]  /*1810*/  UMOV UR15, 0x40000040 ;  /* 0x40000040000f7882 */ /* 0x000fe20000000000 */
[----:B------:R-:W-:Y:S01]  /*1820*/  UMOV UR17, UR57 ;  /* 0x0000003900117c82 */ /* 0x000fe20008000000 */
[----:B------:R-:W-:Y:S01]  /*1830*/  UMOV UR19, 0x40000040 ;  /* 0x4000004000137882 */ /* 0x000fe20000000000 */
[----:B------:R-:W-:Y:S01]  /*1840*/  UMOV UR21, UR57 ;  /* 0x0000003900157c82 */ /* 0x000fe20008000000 */
[----:B------:R-:W-:Y:S01]  /*1850*/  UMOV UR23, 0x40000040 ;  /* 0x4000004000177882 */ /* 0x000fe20000000000 */
[----:B------:R-:W-:Y:S01]  /*1860*/  UMOV UR27, 0x40000040 ;  /* 0x40000040001b7882 */ /* 0x000fe20000000000 */
[----:B------:R-:W-:Y:S01]  /*1870*/  UIADD3 UR4, UR4, 0x21400, URZ ;  /* 0x0002140004047890 */ /* 0x000fe2000fffe03f */
[----:B------:R-:W-:Y:S01]  /*1880*/  MOV R4, UR38 ;  /* 0x0000002600047c02 */ /* 0x000fe20008000f00 */
[----:B------:R-:W-:Y:S01]  /*1890*/  UMOV UR31, 0x40000040 ;  /* 0x40000040001f7882 */ /* 0x000fe20000000000 */
[----:B------:R-:W-:Y:S01]  /*18a0*/  UMOV UR35, 0x40000040 ;  /* 0x4000004000237882 */ /* 0x000fe20000000000 */
[----:B------:R-:W-:Y:S01]  /*18b0*/  USHF.R.U32.HI UR5, URZ, 0x4, UR4 ;  /* 0x000000043f057899 */ /* 0x000fe20008011604 */
[----:B------:R-:W-:Y:S01]  /*18c0*/  MOV R5, UR36 ;  /* 0x0000002400057c02 */ /* 0x000fe20008000f00 */
[----:B------:R-:W-:Y:S01]  /*18d0*/  ULOP3.LUT UR4, UR37, 0x10000, URZ, 0xfc, !UPT ;  /* 0x0001000025047892 */ /* 0x000fe2000f8efc3f */
[----:B------:R-:W-:Y:S01]  /*18e0*/  MOV R0, UR57 ;  /* 0x0000003900007c02 */ /* 0x000fe20008000f00 */
[----:B------:R-:W-:Y:S01]  /*18f0*/  ULOP3.LUT UR5, UR5, 0x3fff, URZ, 0xc0, !UPT ;  /* 0x00003fff05057892 */ /* 0x000fe2000f8ec03f */
[----:B------:R-:W-:Y:S01]  /*1900*/  UMOV UR43, 0x40000040 ;  /* 0x40000040002b7882 */ /* 0x000fe20000000000 */
[----:B------:R-:W-:-:S02]  /*1910*/  UMOV UR47, 0x40000040 ;  /* 0x40000040002f7882 */ /* 0x000fc40000000000 */
[----:B------:R-:W-:Y:S01]  /*1920*/  ULOP3.LUT UR6, UR5, 0x10000, URZ, 0xfc, !UPT ;  /* 0x0001000005067892 */ /* 0x000fe2000f8efc3f */
[----:B------:R-:W-:Y:S01]  /*1930*/  UMOV UR56, UR4 ;  /* 0x0000000400387c82 */ /* 0x000fe20008000000 */
[----:B------:R-:W-:Y:S01]  /*1940*/  UMOV UR51, 0x40000040 ;  /* 0x4000004000337882 */ /* 0x000fe20000000000 */
[----:B------:R-:W-:Y:S01]  /*1950*/  UMOV UR8, UR56 ;  /* 0x0000003800087c82 */ /* 0x000fe20008000000 */
[----:B------:R-:W-:Y:S02]  /*1960*/  UMOV UR12, UR56 ;  /* 0x00000038000c7c82 */ /* 0x000fe40008000000 */
[----:B------:R-:W-:Y:S01]  /*1970*/  IMAD.U32 R8, RZ, RZ, UR6 ;  /* 0x00000006ff087e24 */ /* 0x000fe2000f8e00ff */
[----:B------:R-:W-:Y:S01]  /*1980*/  UIMAD UR6, UR38, 0xa80, UR6 ;  /* 0x00000a80260678a4 */ /* 0x000fe2000f8e0206 */
[----:B-12---:R-:W-:Y:S01]  /*1990*/  MOV R3, UR56 ;  /* 0x0000003800037c02 */ /* 0x006fe20008000f00 */
[----:B------:R-:W-:Y:S01]  /*19a0*/  UMOV UR16, UR56 ;  /* 0x0000003800107c82 */ /* 0x000fe20008000000 */
[----:B------:R-:W-:Y:S01]  /*19b0*/  UMOV UR20, UR56 ;  /* 0x0000003800147c82 */ /* 0x000fe20008000000 */
[----:B------:R-:W-:-:S02]  /*19c0*/  UIADD3 UR10, UR6, 0x80, URZ ;  /* 0x00000080060a7890 */ /* 0x000fc4000fffe03f */
[----:B------:R-:W-:Y:S02]  /*19d0*/  UIADD3 UR14, UR6, 0x100, URZ ;  /* 0x00000100060e7890 */ /* 0x000fe4000fffe03f */
[----:B------:R-:W-:Y:S01]  /*19e0*/  UMOV UR58, UR6 ;  /* 0x00000006003a7c82 */ /* 0x000fe20008000000 */
[----:B------:R-:W-:Y:S01]  /*19f0*/  UIADD3 UR18, UR6, 0x180, URZ ;  /* 0x0000018006127890 */ /* 0x000fe2000fffe03f */
[----:B------:R-:W-:Y:S01]  /*1a00*/  HGMMA.64x16x16.F32.BF16 R72, gdesc[UR56], RZ, !UPT, gsb0 ;  /* 0x00200000384879f0 */ /* 0x000fe2000c0018ff */
[----:B------:R-:W-:Y:S02]  /*1a10*/  UIADD3 UR22, UR6, 0x200, URZ ;  /* 0x0000020006167890 */ /* 0x000fe4000fffe03f */
[----:B------:R-:W-:Y:S01]  /*1a20*/  UIADD3 UR58, UR6, 0x280, URZ ;  /* 0x00000280063a7890 */ /* 0x000fe2000fffe03f */
[----:B------:R-:W-:Y:S01]  /*1a30*/  UMOV UR59, 0x40000040 ;  /* 0x40000040003b7882 */ /* 0x000fe20000000000 */
[----:B------:R-:W-:Y:S02]  /*1a40*/  UIADD3 UR5, UR6, 0x300, URZ ;  /* 0x0000030006057890 */ /* 0x000fe4000fffe03f */
[----:B------:R-:W-:-:S02]  /*1a50*/  UIADD3 UR26, UR6, 0x204, URZ ;  /* 0x00000204061a7890 */ /* 0x000fc4000fffe03f */
[----:B------:R-:W-:Y:S02]  /*1a60*/  UIADD3 UR30, UR6, 0x206, URZ ;  /* 0x00000206061e7890 */ /* 0x000fe4000fffe03f */
[----:B------:R-:W-:Y:S02]  /*1a70*/  UIADD3 UR34, UR6, 0x580, URZ ;  /* 0x0000058006227890 */ /* 0x000fe4000fffe03f */
[----:B------:R-:W-:Y:S02]  /*1a80*/  UIADD3 UR42, UR6, 0x582, URZ ;  /* 0x00000582062a7890 */ /* 0x000fe4000fffe03f */
[----:B------:R-:W-:Y:S02]  /*1a90*/  UIADD3 UR46, UR6, 0x584, URZ ;  /* 0x00000584062e7890 */ /* 0x000fe4000fffe03f */
[----:B------:R-:W-:Y:S02]  /*1aa0*/  UIADD3 UR50, UR6, 0x586, URZ ;  /* 0x0000058606327890 */ /* 0x000fe4000fffe03f */
[----:B------:R-:W-:Y:S01]  /*1ab0*/  UIADD3 UR54, UR6, 0x780, URZ ;  /* 0x0000078006367890 */ /* 0x000fe2000fffe03f */
[----:B------:R-:W-:Y:S01]  /*1ac0*/  UMOV UR55, 0x40000040 ;  /* 0x4000004000377882 */ /* 0x000fe20000000000 */
[----:B------:R-:W-:Y:S01]  /*1ad0*/  UMOV UR39, 0x40000040 ;  /* 0x4000004000277882 */ /* 0x000fe20000000000 */
[----:B------:R-:W-:Y:S01]  /*1ae0*/  UIADD3 UR7, UR6, 0xa02, URZ ;  /* 0x00000a0206077890 */ /* 0x000fe2000fffe03f */
[----:B------:R-:W-:-:S02]  /*1af0*/  WARPGROUP.DEPBAR.LE gsb0, 0x0 ;  /* 0x00008000000079c5 */ /* 0x000fc40000010000 */
[----:B------:R-:W-:-:S06]  /*1b00*/  WARPGROUP.ARRIVE ;  /* 0x00000000000079c5 */ /* 0x000fcc0000000000 */
[----:B------:R-:W-:Y:S01]  /*1b10*/  HGMMA.64x16x16.F32.BF16 R64, gdesc[UR8], RZ, !UPT, gsb0 ;  /* 0x00200000084079f0 */ /* 0x000fe2000c0018ff */
[----:B------:R-:W-:Y:S02]  /*1b20*/  UIADD3 UR8, UR4, 0x2, URZ ;  /* 0x0000000204087890 */ /* 0x000fe4000fffe03f */
[----:B------:R-:W-:Y:S01]  /*1b30*/  UIADD3 UR10, UR6, 0x2, URZ ;  /* 0x00000002060a7890 */ /* 0x000fe2000fffe03f */
[----:B------:R-:W-:Y:S01]  /*1b40*/  UMOV UR9, 0x40000040 ;  /* 0x4000004000097882 */ /* 0x000fe20000000000 */
        /* <DEDUP_REMOVED lines=31> */
[----:B------:R-:W-:Y:S02]  /*1d40*/  UMOV UR59, 0x40000040 ;  /* 0x40000040003b7882 */ /* 0x000fe40000000000 */
        /* <DEDUP_REMOVED lines=14> */
[----:B------:R-:W-:Y:S02]  /*1e30*/  UIADD3 UR12, UR4, 0x4, URZ ;  /* 0x00000004040c7890 */ /* 0x000fe4000fffe03f */
[----:B------:R-:W-:Y:S01]  /*1e40*/  UIADD3 UR14, UR6, 0x4, URZ ;  /* 0x00000004060e7890 */ /* 0x000fe2000fffe03f */
[----:B------:R-:W-:Y:S01]  /*1e50*/  UMOV UR13, 0x40000040 ;  /* 0x40000040000d7882 */ /* 0x000fe20000000000 */
[----:B------:R-:W-:Y:S01]  /*1e60*/  UMOV UR15, 0x40000040 ;  /* 0x40000040000f7882 */ /* 0x000fe20000000000 */
[----:B------:R-:W-:Y:S02]  /*1e70*/  UMOV UR25, UR13 ;  /* 0x0000000d00197c82 */ /* 0x000fe40008000000 */
        /* <DEDUP_REMOVED lines=310> */
[----:B------:R-:W-:Y:S01]  /*31e0*/  UMOV UR52, UR44 ;  /* 0x0000002c00347c82 */ /* 0x000fe20008000000 */
[----:B------:R-:W-:Y:S01]  /*31f0*/  UMOV UR53, UR45 ;  /* 0x0000002d00357c82 */ /* 0x000fe20008000000 */
        /* <DEDUP_REMOVED lines=12> */
[----:B------:R-:W-:-:S07]  /*32c0*/  UIADD3 UR5, UR6, 0x782, URZ ;  /* 0x0000078206057890 */ /* 0x000fce000fffe03f */
[----:B------:R-:W-:Y:S01]  /*32d0*/  UMOV UR38, UR5 ;  /* 0x0000000500267c82 */ /* 0x000fe20008000000 */
        /* <DEDUP_REMOVED lines=12> */
[----:B------:R-:W-:Y:S02]  /*33a0*/  UMOV UR39, 0x40000040 ;  /* 0x4000004000277882 */ /* 0x000fe40000000000 */
        /* <DEDUP_REMOVED lines=24> */
[----:B------:R-:W-:Y:S01]  /*3530*/  UMOV UR52, UR48 ;  /* 0x0000003000347c82 */ /* 0x000fe20008000000 */
[----:B------:R-:W-:Y:S01]  /*3540*/  UMOV UR53, UR49 ;  /* 0x0000003100357c82 */ /* 0x000fe20008000000 */
[----:B------:R-:W-:-:S02]  /*3550*/  WARPGROUP.DEPBAR.LE gsb0, 0x0 ;  /* 0x00008000000079c5 */ /* 0x000fc40000010000 */
        /* <DEDUP_REMOVED lines=48> */
[----:B------:R-:W-:-:S07]  /*3860*/  UIADD3 UR7, UR6, 0x786, URZ ;  /* 0x0000078606077890 */ /* 0x000fce000fffe03f */
        /* <DEDUP_REMOVED lines=9> */
[----:B------:R-:W-:Y:S02]  /*3900*/  UMOV UR55, 0x40000040 ;  /* 0x4000004000377882 */ /* 0x000fe40000000000 */
[----:B------:R-:W-:Y:S01]  /*3910*/  UMOV UR6, UR11 ;  /* 0x0000000b00067c82 */ /* 0x000fe20008000000 */
[----:B------:R-:W-:Y:S02]  /*3920*/  WARPGROUP.DEPBAR.LE gsb0, 0x0 ;  /* 0x00008000000079c5 */ /* 0x000fe40000010000 */
[----:B------:R-:W-:-:S06]  /*3930*/  WARPGROUP.ARRIVE ;  /* 0x00000000000079c5 */ /* 0x000fcc0000000000 */
[----:B------:R-:W-:Y:S01]  /*3940*/  HGMMA.64x16x16.F32.BF16 R64, gdesc[UR56], R64, gsb0 ;  /* 0x00200000384079f0 */ /* 0x000fe20008001840 */
[----:B------:R-:W-:Y:S02]  /*3950*/  R2UR UR57, R0 ;  /* 0x00000000003972ca */ /* 0x000fe400000e0000 */
[----:B------:R-:W-:Y:S01]  /*3960*/  R2UR UR56, R3 ;  /* 0x00000000033872ca */ /* 0x000fe200000e0000 */
[----:B------:R-:W-:Y:S02]  /*3970*/  WARPGROUP.DEPBAR.LE gsb0, 0x0 ;  /* 0x00008000000079c5 */ /* 0x000fe40000010000 */
[----:B------:R-:W-:-:S06]  /*3980*/  WARPGROUP.ARRIVE ;  /* 0x00000000000079c5 */ /* 0x000fcc0000000000 */
[----:B------:R-:W-:Y:S01]  /*3990*/  HGMMA.64x16x16.F32.BF16 R56, gdesc[UR36], R56, gsb0 ;  /* 0x00200000243879f0 */ /* 0x000fe20008001838 */
[----:B------:R-:W-:Y:S02]  /*39a0*/  R2UR UR38, R4 ;  /* 0x00000000042672ca */ /* 0x000fe400000e0000 */
[----:B------:R-:W-:Y:S01]  /*39b0*/  R2UR UR36, R5 ;  /* 0x00000000052472ca */ /* 0x000fe200000e0000 */
        /* <DEDUP_REMOVED lines=23> */
.L_x_135:
[----:B------:R-:W-:Y:S01]  /*3b30*/  IMAD.IADD R3, R212, 0x1, R81 ;  /* 0x00000001d4037824 */ /* 0x000fe200078e0251 */
[----:B------:R-:W2:Y:S01]  /*3b40*/  LDL R82, [R1+0x4] ;  /* 0x0000040001527983 */ /* 0x000ea20000100800 */
[----:B------:R-:W-:Y:S01]  /*3b50*/  P2R R80, PR, RZ, 0x1 ;  /* 0x00000001ff507803 */ /* 0x000fe20000000000 */
[----:B------:R-:W-:Y:S01]  /*3b60*/  ULDC UR4, c[0x0][0x988] ;  /* 0x0002620000047ab9 */ /* 0x000fe20000000800 */
[----:B------:R-:W-:-:S05]  /*3b70*/  IMAD R3, R120, -0x70, R3 ;  /* 0xffffff9078037824 */ /* 0x000fca00078e0203 */
[C---:B------:R-:W-:Y:S02]  /*3b80*/  ISETP.GT.AND P6, PT, R3.reuse, RZ, PT ;  /* 0x000000ff0300720c */ /* 0x040fe40003fc4270 */
[C---:B------:R-:W-:Y:S02]  /*3b90*/  ISETP.GT.AND P5, PT, R3.reuse, 0x1, PT ;  /* 0x000000010300780c */ /* 0x040fe40003fa4270 */
[----:B------:R-:W-:Y:S02]  /*3ba0*/  ISETP.GT.AND P4, PT, R3, 0x8, PT ;  /* 0x000000080300780c */ /* 0x000fe40003f84270 */
[----:B------:R-:W-:Y:S02]  /*3bb0*/  FSEL R21, R72, -INF , P6 ;  /* 0xff80000048157808 */ /* 0x000fe40003000000 */
[----:B------:R-:W-:Y:S02]  /*3bc0*/  FSEL R73, R73, -INF , P5 ;  /* 0xff80000049497808 */ /* 0x000fe40002800000 */
[----:B------:R-:W-:-:S02]  /*3bd0*/  ISETP.GT.AND P3, PT, R3, 0x9, PT ;  /* 0x000000090300780c */ /* 0x000fc40003f64270 */
[----:B------:R-:W-:Y:S02]  /*3be0*/  FSEL R83, R76, -INF , P4 ;  /* 0xff8000004c537808 */ /* 0x000fe40002000000 */
[----:B------:R-:W-:Y:S02]  /*3bf0*/  FMNMX.FTZ R0, R21, R73, !PT ;  /* 0x0000004915007209 */ /* 0x000fe40007810000 */
[----:B------:R-:W-:Y:S02]  /*3c00*/  ISETP.GT.AND P1, PT, R3, 0x10, PT ;  /* 0x000000100300780c */ /* 0x000fe40003f24270 */
[----:B------:R-:W-:Y:S02]  /*3c10*/  FSEL R77, R77, -INF , P3 ;  /* 0xff8000004d4d7808 */ /* 0x000fe40001800000 */
[----:B------:R-:W-:Y:S02]  /*3c20*/  FMNMX.FTZ R0, R83, R0, !PT ;  /* 0x0000000053007209 */ /* 0x000fe40007810000 */
[----:B------:R-:W-:-:S02]  /*3c30*/  ISETP.GT.AND P2, PT, R3, 0x11, PT ;  /* 0x000000110300780c */ /* 0x000fc40003f44270 */
[----:B------:R-:W-:Y:S02]  /*3c40*/  FSEL R85, R64, -INF , P1 ;  /* 0xff80000040557808 */ /* 0x000fe40000800000 */
[----:B------:R-:W-:Y:S02]  /*3c50*/  FMNMX.FTZ R0, R77, R0, !PT ;  /* 0x000000004d007209 */ /* 0x000fe40007810000 */
[----:B------:R-:W-:Y:S02]  /*3c60*/  FSEL R5, R74, -INF , P6 ;  /* 0xff8000004a057808 */ /* 0x000fe40003000000 */
[----:B------:R-:W-:Y:S02]  /*3c70*/  ISETP.GT.AND P6, PT, R3, 0x18, PT ;  /* 0x000000180300780c */ /* 0x000fe40003fc4270 */
[----:B------:R-:W-:Y:S02]  /*3c80*/  FSEL R65, R65, -INF , P2 ;  /* 0xff80000041417808 */ /* 0x000fe40001000000 */
[----:B------:R-:W-:-:S02]  /*3c90*/  FMNMX.FTZ R0, R85, R0, !PT ;  /* 0x0000000055007209 */ /* 0x000fc40007810000 */
[----:B------:R-:W-:Y:S02]  /*3ca0*/  FSEL R75, R75, -INF , P5 ;  /* 0xff8000004b4b7808 */ /* 0x000fe40002800000 */
[----:B------:R-:W-:Y:S02]  /*3cb0*/  ISETP.GT.AND P5, PT, R3, 0x19, PT ;  /* 0x000000190300780c */ /* 0x000fe40003fa4270 */
[----:B------:R-:W-:Y:S02]  /*3cc0*/  FSEL R87, R68, -INF , P6 ;  /* 0xff80000044577808 */ /* 0x000fe40003000000 */
[----:B------:R-:W-:Y:S02]  /*3cd0*/  FMNMX.FTZ R0, R65, R0, !PT ;  /* 0x0000000041007209 */ /* 0x000fe40007810000 */
[----:B------:R-:W-:Y:S02]  /*3ce0*/  FSEL R7, R78, -INF , P4 ;  /* 0xff8000004e077808 */ /* 0x000fe40002000000 */
        /* <DEDUP_REMOVED lines=43> */
[----:B------:R-:W-:Y:S02]  /*3fa0*/  ISETP.GT.AND P0, PT, R3, 0x49, PT ;  /* 0x000000490300780c */ /* 0x000fe40003f04270 */
[----:B------:R-:W-:Y:S02]  /*3fb0*/  FSEL R105, R44, -INF , P6 ;  /* 0xff8000002c697808 */ /* 0x000fe40003000000 */
[----:B------:R-:W-:Y:S02]  /*3fc0*/  FMNMX.FTZ R0, R103, R0, !PT ;  /* 0x0000000067007209 */ /* 0x000fe40007810000 */
[----:B------:R-:W-:Y:S02]  /*3fd0*/  FSEL R51, R51, -INF , P5 ;  /* 0xff80000033337808 */ /* 0x000fe40002800000 */
[----:B------:R-:W-:Y:S02]  /*3fe0*/  ISETP.GT.AND P5, PT, R3, 0x50, PT ;  /* 0x000000500300780c */ /* 0x000fe40003fa4270 */
[----:B------:R-:W-:-:S02]  /*3ff0*/  FSEL R107, R45, -INF , P0 ;  /* 0xff8000002d6b7808 */ /* 0x000fc40000000000 */
[----:B------:R-:W-:Y:S02]  /*4000*/  FMNMX.FTZ R0, R105, R0, !PT ;  /* 0x0000000069007209 */ /* 0x000fe40007810000 */
        /* <DEDUP_REMOVED lines=12> */
[----:B------:R-:W-:Y:S02]  /*40d0*/  FSEL R115, R37, -INF , P2 ;  /* 0xff80000025737808 */ /* 0x000fe40001000000 */
[----:B------:R-:W-:Y:S02]  /*40e0*/  FMNMX.FTZ R0, R113, R0, !PT ;  /* 0x0000000071007209 */ /* 0x000fe40007810000 */
[----:B------:R-:W-:Y:S02]  /*40f0*/  ISETP.GT.AND P3, PT, R3, 0x60, PT ;  /* 0x000000600300780c */ /* 0x000fe40003f64270 */
[----:B------:R-:W-:Y:S02]  /*4100*/  FSEL R53, R54, -INF , P4 ;  /* 0xff80000036357808 */ /* 0x000fe40002000000 */
[----:B------:R-:W-:-:S02]  /*4110*/  FSEL R117, R24, -INF , P3 ;  /* 0xff80000018757808 */ /* 0x000fc40001800000 */
[----:B------:R-:W-:Y:S02]  /*4120*/  FMNMX.FTZ R0, R115, R0, !PT ;  /* 0x0000000073007209 */ /* 0x000fe40007810000 */
[----:B------:R-:W-:Y:S02]  /*4130*/  ISETP.GT.AND P4, PT, R3, 0x61, PT ;  /* 0x000000610300780c */ /* 0x000fe40003f84270 */
[----:B------:R-:W-:Y:S02]  /*4140*/  FMNMX.FTZ R0, R117, R0, !PT ;  /* 0x0000000075007209 */ /* 0x000fe40007810000 */
[----:B------:R-:W-:Y:S02]  /*4150*/  FSEL R119, R25, -INF , P4 ;  /* 0xff80000019777808 */ /* 0x000fe40002000000 */
[----:B------:R-:W-:Y:S02]  /*4160*/  ISETP.GT.AND P5, PT, R3, 0x68, PT ;  /* 0x000000680300780c */ /* 0x000fe40003fa4270 */
[----:B------:R-:W-:-:S02]  /*4170*/  FMNMX.FTZ R0, R119, R0, !PT ;  /* 0x0000000077007209 */ /* 0x000fc40007810000 */
[----:B------:R-:W-:Y:S02]  /*4180*/  FSEL R121, R28, -INF , P5 ;  /* 0xff8000001c797808 */ /* 0x000fe40002800000 */
[----:B------:R-:W-:Y:S02]  /*4190*/  ISETP.GT.AND P6, PT, R3, 0x69, PT ;  /* 0x000000690300780c */ /* 0x000fe40003fc4270 */
[----:B------:R-:W-:Y:S02]  /*41a0*/  FMNMX.FTZ R0, R121, R0, !PT ;  /* 0x0000000079007209 */ /* 0x000fe40007810000 */
[----:B------:R-:W-:Y:S02]  /*41b0*/  FSEL R123, R29, -INF , P6 ;  /* 0xff8000001d7b7808 */ /* 0x000fe40003000000 */
[----:B------:R-:W-:Y:S02]  /*41c0*/  P2R R20, PR, RZ, 0x4 ;  /* 0x00000004ff147803 */ /* 0x000fe40000000000 */
[----:B------:R-:W-:Y:S01]  /*41d0*/  FMNMX.FTZ R6, R123, R0, !PT ;  /* 0x000000007b067209 */ /* 0x000fe20007810000 */
[----:B------:R-:W-:Y:S01]  /*41e0*/  IMAD.U32 R0, RZ, RZ, UR4 ;  /* 0x00000004ff007e24 */ /* 0x000fe2000f8e00ff */
[----:B------:R-:W-:-:S02]  /*41f0*/  ISETP.GT.AND P2, PT, R3, 0x48, PT ;  /* 0x000000480300780c */ /* 0x000fc40003f44270 */
[----:B------:R-:W-:Y:S01]  /*4200*/  P2R R32, PR, RZ, 0x2 ;  /* 0x00000002ff207803 */ /* 0x000fe20000000000 */
[----:B------:R-:W1:Y:S01]  /*4210*/  SHFL.BFLY PT, R25, R6, 0x2, 0x1f ;  /* 0x0c401f0006197f89 */ /* 0x000e6200000e0000 */
[C---:B------:R-:W-:Y:S02]  /*4220*/  ISETP.GT.AND P1, PT, R3.reuse, 0x49, PT ;  /* 0x000000490300780c */ /* 0x040fe40003f24270 */
[----:B------:R-:W-:Y:S02]  /*4230*/  FSEL R45, R46, -INF , P2 ;  /* 0xff8000002e2d7808 */ /* 0x000fe40001000000 */
[----:B------:R-:W-:Y:S02]  /*4240*/  P2R R33, PR, RZ, 0x1 ;  /* 0x00000001ff217803 */ /* 0x000fe40000000000 */
[----:B------:R-:W-:Y:S02]  /*4250*/  ISETP.GT.AND P0, PT, R3, 0x50, PT ;  /* 0x000000500300780c */ /* 0x000fe40003f04270 */
[----:B------:R-:W-:-:S02]  /*4260*/  FSEL R47, R47, -INF , P1 ;  /* 0xff8000002f2f7808 */ /* 0x000fc40000800000 */
[----:B------:R-:W-:Y:S02]  /*4270*/  P2R R14, PR, RZ, 0x8 ;  /* 0x00000008ff0e7803 */ /* 0x000fe40000000000 */
[----:B------:R-:W-:Y:S02]  /*4280*/  FSEL R37, R34, -INF , P0 ;  /* 0xff80000022257808 */ /* 0x000fe40000000000 */
[----:B------:R-:W-:Y:S02]  /*4290*/  ISETP.NE.AND P0, PT, R33, RZ, PT ;  /* 0x000000ff2100720c */ /* 0x000fe40003f05270 */
[----:B------:R-:W-:Y:S02]  /*42a0*/  ISETP.NE.AND P1, PT, R32, RZ, PT ;  /* 0x000000ff2000720c */ /* 0x000fe40003f25270 */
[----:B------:R-:W-:Y:S02]  /*42b0*/  FSEL R35, R35, -INF , P0 ;  /* 0xff80000023237808 */ /* 0x000fe40000000000 */
[----:B------:R-:W-:-:S02]  /*42c0*/  ISETP.NE.AND P2, PT, R20, RZ, PT ;  /* 0x000000ff1400720c */ /* 0x000fc40003f45270 */
[----:B------:R-:W-:Y:S02]  /*42d0*/  FSEL R27, R27, -INF , P4 ;  /* 0xff8000001b1b7808 */ /* 0x000fe40002000000 */
[----:B-1----:R-:W-:Y:S02]  /*42e0*/  FMNMX.FTZ R25, R6, R25, !PT ;  /* 0x0000001906197209 */ /* 0x002fe40007810000 */
[----:B------:R-:W-:Y:S02]  /*42f0*/  FMNMX.FTZ R6, R5, R75, !PT ;  /* 0x0000004b05067209 */ /* 0x000fe40007810000 */
[----:B------:R-:W-:Y:S01]  /*4300*/  FSEL R39, R39, -INF , P2 ;  /* 0xff80000027277808 */ /* 0x000fe20001000000 */
[----:B------:R-:W1:Y:S01]  /*4310*/  SHFL.BFLY PT, R4, R25, 0x1, 0x1f ;  /* 0x0c201f0019047f89 */ /* 0x000e6200000e0000 */
[----:B------:R-:W-:Y:S02]  /*4320*/  FMNMX.FTZ R6, R7, R6, !PT ;  /* 0x0000000607067209 */ /* 0x000fe40007810000 */
[----:B------:R-:W-:-:S02]  /*4330*/  FSEL R31, R31, -INF , P6 ;  /* 0xff8000001f1f7808 */ /* 0x000fc40003000000 */
[----:B------:R-:W-:Y:S02]  /*4340*/  FMNMX.FTZ R6, R79, R6, !PT ;  /* 0x000000064f067209 */ /* 0x000fe40007810000 */
[----:B------:R-:W-:Y:S02]  /*4350*/  ISETP.GE.AND P2, PT, R81, 0x71, PT ;  /* 0x000000715100780c */ /* 0x000fe40003f46270 */
[----:B------:R-:W-:Y:S02]  /*4360*/  FMNMX.FTZ R6, R9, R6, !PT ;  /* 0x0000000609067209 */ /* 0x000fe40007810000 */
[----:B------:R-:W-:Y:S02]  /*4370*/  ISETP.NE.AND P0, PT, R80, RZ, PT ;  /* 0x000000ff5000720c */ /* 0x000fe40003f05270 */
[----:B------:R-:W-:Y:S02]  /*4380*/  CS2R R80, SRZ ;  /* 0x0000000000507805 */ /* 0x000fe4000001ff00 */
[----:B------:R-:W-:-:S04]  /*4390*/  FMNMX.FTZ R6, R67, R6, !PT ;  /* 0x0000000643067209 */ /* 0x000fc80007810000 */
[----:B------:R-:W-:-:S04]  /*43a0*/  FMNMX.FTZ R6, R11, R6, !PT ;  /* 0x000000060b067209 */ /* 0x000fc80007810000 */
[----:B------:R-:W-:Y:S02]  /*43b0*/  FMNMX.FTZ R6, R71, R6, !PT ;  /* 0x0000000647067209 */ /* 0x000fe40007810000 */
[----:B-1----:R-:W-:Y:S02]  /*43c0*/  FMNMX.FTZ R4, R25, R4, !PT ;  /* 0x0000000419047209 */ /* 0x002fe40007810000 */
        /* <DEDUP_REMOVED lines=10> */
[-CC-:B------:R-:W-:Y:S01]  /*4470*/  FFMA.FTZ R10, R61, R0.reuse, -R12.reuse ;  /* 0x000000003d0a7223 */ /* 0x180fe2000001080c */
[----:B------:R-:W-:Y:S01]  /*4480*/  FSEL R57, R38, -INF , P1 ;  /* 0xff80000026397808 */ /* 0x000fe20000800000 */
        /* <DEDUP_REMOVED lines=15> */
[-CC-:B------:R-:W-:Y:S01]  /*4580*/  FFMA.FTZ R198, R87, R0.reuse, -R12.reuse ;  /* 0x0000000057c67223 */ /* 0x180fe2000001080c */
        /* <DEDUP_REMOVED lines=24> */
[--C-:B------:R-:W-:Y:S01]  /*4710*/  FFMA.FTZ R119, R119, R0, -R12.reuse ;  /* 0x0000000077777223 */ /* 0x100fe2000001080c */
[----:B------:R-:W-:Y:S01]  /*4720*/  FMNMX.FTZ R6, R39, R6, !PT ;  /* 0x0000000627067209 */ /* 0x000fe20007810000 */
[-CC-:B------:R-:W-:Y:S01]  /*4730*/  FFMA.FTZ R121, R121, R0.reuse, -R12.reuse ;  /* 0x0000000079797223 */ /* 0x180fe2000001080c */
[----:B------:R-:W-:Y:S01]  /*4740*/  FFMA.FTZ R12, R123, R0, -R12 ;  /* 0x000000007b0c7223 */ /* 0x000fe2000001080c */
[----:B------:R-:W2:Y:S01]  /*4750*/  MUFU.EX2 R25, R25 ;  /* 0x0000001900197308 */ /* 0x000ea20000000800 */
[----:B------:R-:W-:-:S02]  /*4760*/  FMNMX.FTZ R6, R61, R6, !PT ;  /* 0x000000063d067209 */ /* 0x000fc40007810000 */
[----:B------:R-:W-:Y:S02]  /*4770*/  CS2R R88, SRZ ;  /* 0x0000000000587805 */ /* 0x000fe4000001ff00 */
[----:B------:R-:W-:Y:S02]  /*4780*/  CS2R R86, SRZ ;  /* 0x0000000000567805 */ /* 0x000fe4000001ff00 */
[----:B------:R-:W-:Y:S02]  /*4790*/  CS2R R84, SRZ ;  /* 0x0000000000547805 */ /* 0x000fe4000001ff00 */
[----:B------:R-:W-:Y:S02]  /*47a0*/  FMNMX.FTZ R6, R27, R6, !PT ;  /* 0x000000061b067209 */ /* 0x000fe40007810000 */
[----:B------:R-:W-:Y:S02]  /*47b0*/  CS2R R76, SRZ ;  /* 0x00000000004c7805 */ /* 0x000fe4000001ff00 */
[----:B------:R-:W-:Y:S01]  /*47c0*/  CS2R R72, SRZ ;  /* 0x0000000000487805 */ /* 0x000fe2000001ff00 */
[----:B------:R-:W-:Y:S01]  /*47d0*/  MUFU.EX2 R196, R196 ;  /* 0x000000c400c47308 */ /* 0x000fe20000000800 */
[----:B------:R-:W-:-:S04]  /*47e0*/  FMNMX.FTZ R6, R65, R6, !PT ;  /* 0x0000000641067209 */ /* 0x000fc80007810000 */
[----:B------:R-:W-:-:S03]  /*47f0*/  FMNMX.FTZ R6, R31, R6, !PT ;  /* 0x000000061f067209 */ /* 0x000fc60007810000 */
[----:B------:R-:W-:Y:S02]  /*4800*/  MUFU.EX2 R29, R29 ;  /* 0x0000001d001d7308 */ /* 0x000fe40000000800 */
[----:B-1----:R-:W3:Y:S06]  /*4810*/  SHFL.BFLY PT, R3, R6, 0x2, 0x1f ;  /* 0x0c401f0006037f89 */ /* 0x002eec00000e0000 */
[----:B------:R-:W-:Y:S08]  /*4820*/  MUFU.EX2 R198, R198 ;  /* 0x000000c600c67308 */ /* 0x000ff00000000800 */
[----:B------:R-:W-:Y:S08]  /*4830*/  MUFU.EX2 R33, R33 ;  /* 0x0000002100217308 */ /* 0x000ff00000000800 */
[----:B------:R-:W-:Y:S01]  /*4840*/  MUFU.EX2 R192, R192 ;  /* 0x000000c000c07308 */ /* 0x000fe20000000800 */
[----:B---3--:R-:W-:-:S05]  /*4850*/  FMNMX.FTZ R10, R6, R3, !PT ;  /* 0x00000003060a7209 */ /* 0x008fca0007810000 */
[----:B------:R-:W1:Y:S02]  /*4860*/  SHFL.BFLY PT, R3, R10, 0x1, 0x1f ;  /* 0x0c201f000a037f89 */ /* 0x000e6400000e0000 */
[----:B------:R-:W-:Y:S08]  /*4870*/  MUFU.EX2 R91, R91 ;  /* 0x0000005b005b7308 */ /* 0x000ff00000000800 */
[----:B------:R-:W-:Y:S08]  /*4880*/  MUFU.EX2 R93, R93 ;  /* 0x0000005d005d7308 */ /* 0x000ff00000000800 */
[----:B------:R3:W-:Y:S01]  /*4890*/  MUFU.EX2 R188, R95 ;  /* 0x0000005f00bc7308 */ /* 0x0007e20000000800 */
[----:B-1----:R-:W-:-:S07]  /*48a0*/  FMNMX.FTZ R3, R10, R3, !PT ;  /* 0x000000030a037209 */ /* 0x002fce0007810000 */
[----:B------:R-:W-:Y:S01]  /*48b0*/  MUFU.EX2 R97, R97 ;  /* 0x0000006100617308 */ /* 0x000fe20000000800 */
[----:B---3--:R-:W-:Y:S02]  /*48c0*/  CS2R R94, SRZ ;  /* 0x00000000005e7805 */ /* 0x008fe4000001ff00 */
[C---:B------:R-:W-:Y:S01]  /*48d0*/  FSETP.NEU.FTZ.AND P1, PT, R3.reuse, -INF , PT ;  /* 0xff8000000300780b */ /* 0x040fe20003f3d000 */
[----:B------:R-:W-:-:S04]  /*48e0*/  FMUL.FTZ R6, R3, R0 ;  /* 0x0000000003067220 */ /* 0x000fc80000410000 */
[----:B------:R-:W-:Y:S01]  /*48f0*/  MUFU.EX2 R190, R99 ;  /* 0x0000006300be7308 */ /* 0x000fe20000000800 */
[----:B------:R-:W-:Y:S02]  /*4900*/  FSEL R6, R6, RZ, P1 ;  /* 0x000000ff06067208 */ /* 0x000fe40000800000 */
[----:B------:R-:W-:-:S03]  /*4910*/  ISETP.NE.AND P1, PT, R23, RZ, PT ;  /* 0x000000ff1700720c */ /* 0x000fc60003f25270 */
        /* <DEDUP_REMOVED lines=14> */
[----:B----4-:R-:W-:Y:S01]  /*4a00*/  FADD.FTZ R67, R200, R21 ;  /* 0x00000015c8437221 */ /* 0x010fe20000010000 */
[-CC-:B------:R-:W-:Y:S01]  /*4a10*/  FFMA.FTZ R43, R43, R0.reuse, -R6.reuse ;  /* 0x000000002b2b7223 */ /* 0x180fe20000010806 */
[-CC-:B------:R-:W-:Y:S01]  /*4a20*/  FFMA.FTZ R63, R63, R0.reuse, -R6.reuse ;  /* 0x000000003f3f7223 */ /* 0x180fe20000010806 */
[----:B------:R-:W-:Y:S01]  /*4a30*/  FFMA.FTZ R49, R49, R0, -R6 ;  /* 0x0000000031317223 */ /* 0x000fe20000010806 */
[----:B-----5:R-:W-:Y:S01]  /*4a40*/  FADD.FTZ R32, R202, R67 ;  /* 0x00000043ca207221 */ /* 0x020fe20000010000 */
[----:B------:R-:W-:-:S02]  /*4a50*/  @P1 VIADD R2, R2, 0x36840 ;  /* 0x0003684002021836 */ /* 0x000fc40000000000 */
[-CC-:B------:R-:W-:Y:S01]  /*4a60*/  FFMA.FTZ R53, R53, R0.reuse, -R6.reuse ;  /* 0x0000000035357223 */ /* 0x180fe20000010806 */
[----:B------:R-:W1:Y:S01]  /*4a70*/  MUFU.EX2 R10, R75 ;  /* 0x0000004b000a7308 */ /* 0x000e620000000800 */
[-CC-:B------:R-:W-:Y:S01]  /*4a80*/  FFMA.FTZ R55, R55, R0.reuse, -R6.reuse ;  /* 0x0000000037377223 */ /* 0x180fe20000010806 */
[-C--:B------:R-:W-:Y:S01]  /*4a90*/  FFMA.FTZ R41, R41, R0.reuse, -R6 ;  /* 0x0000000029297223 */ /* 0x080fe20000010806 */
[----:B--2---:R-:W-:Y:S01]  /*4aa0*/  @P1 PRMT R2, R82, 0x654, R2 ;  /* 0x0000065452021816 */ /* 0x004fe20000000002 */
[-CC-:B------:R-:W-:Y:S01]  /*4ab0*/  FFMA.FTZ R47, R47, R0.reuse, -R6.reuse ;  /* 0x000000002f2f7223 */ /* 0x180fe20000010806 */
[--C-:B------:R-:W-:Y:S01]  /*4ac0*/  FFMA.FTZ R45, R45, R0, -R6.reuse ;  /* 0x000000002d2d7223 */ /* 0x100fe20000010806 */
[----:B------:R-:W-:Y:S01]  /*4ad0*/  F2FP.BF16.F32.PACK_AB R200, R21, R200 ;  /* 0x000000c815c8723e */ /* 0x000fe200000010ff */
[----:B------:R2:W-:Y:S01]  /*4ae0*/  @P1 SYNCS.ARRIVE.TRANS64.RED.A1T0 RZ, [R2+URZ], RZ ;  /* 0x000000ff02ff19a7 */ /* 0x0005e2000810043f */
        /* <DEDUP_REMOVED lines=9> */
[----:B------:R-:W-:Y:S01]  /*4b80*/  FFMA.FTZ R31, R31, R0, -R6 ;  /* 0x000000001f1f7223 */ /* 0x000fe20000010806 */
[----:B------:R-:W-:-:S02]  /*4b90*/  F2FP.BF16.F32.PACK_AB R202, R25, R202 ;  /* 0x000000ca19ca723e */ /* 0x000fc400000010ff */
[----:B------:R-:W-:Y:S02]  /*4ba0*/  CS2R R98, SRZ ;  /* 0x0000000000627805 */ /* 0x000fe4000001ff00 */
[----:B-1----:R-:W-:Y:S02]  /*4bb0*/  F2FP.BF16.F32.PACK_AB R201, R10, R5 ;  /* 0x000000050ac9723e */ /* 0x002fe400000010ff */
[----:B------:R-:W-:Y:S02]  /*4bc0*/  CS2R R82, SRZ ;  /* 0x0000000000527805 */ /* 0x000fe4000001ff00 */
[----:B------:R-:W-:Y:S02]  /*4bd0*/  CS2R R74, SRZ ;  /* 0x00000000004a7805 */ /* 0x000fe4000001ff00 */
[----:B------:R-:W-:Y:S01]  /*4be0*/  CS2R R66, SRZ ;  /* 0x0000000000427805 */ /* 0x000fe2000001ff00 */
[----:B------:R1:W4:Y:S01]  /*4bf0*/  MUFU.EX2 R14, R79 ;  /* 0x0000004f000e7308 */ /* 0x0003220000000800 */
[----:B---3--:R-:W-:-:S04]  /*4c00*/  FADD.FTZ R59, R25, R32 ;  /* 0x00000020193b7221 */ /* 0x008fc80000010000 */
[----:B------:R-:W-:Y:S01]  /*4c10*/  FADD.FTZ R34, R196, R59 ;  /* 0x0000003bc4227221 */ /* 0x000fe20000010000 */
[C---:B------:R-:W-:Y:S02]  /*4c20*/  F2FP.BF16.F32.PACK_AB R196, R29.reuse, R196 ;  /* 0x000000c41dc4723e */ /* 0x040fe400000010ff */
[----:B------:R-:W3:Y:S01]  /*4c30*/  MUFU.EX2 R9, R9 ;  /* 0x0000000900097308 */ /* 0x000ee20000000800 */
[----:B------:R-:W-:Y:S01]  /*4c40*/  FADD.FTZ R59, R29, R34 ;  /* 0x000000221d3b7221 */ /* 0x000fe20000010000 */
[----:B------:R-:W-:Y:S01]  /*4c50*/  FADD.FTZ R34, R5, R10 ;  /* 0x0000000a05227221 */ /* 0x000fe20000010000 */
[----:B-1----:R-:W-:Y:S02]  /*4c60*/  CS2R R78, SRZ ;  /* 0x00000000004e7805 */ /* 0x002fe4000001ff00 */
[----:B------:R-:W-:Y:S01]  /*4c70*/  FADD.FTZ R36, R198, R59 ;  /* 0x0000003bc6247221 */ /* 0x000fe20000010000 */
[C---:B------:R-:W-:Y:S02]  /*4c80*/  F2FP.BF16.F32.PACK_AB R198, R33.reuse, R198 ;  /* 0x000000c621c6723e */ /* 0x040fe400000010ff */
[----:B------:R-:W-:Y:S01]  /*4c90*/  MUFU.EX2 R11, R11 ;  /* 0x0000000b000b7308 */ /* 0x000fe20000000800 */
[----:B------:R-:W-:Y:S01]  /*4ca0*/  FADD.FTZ R59, R33, R36 ;  /* 0x00000024213b7221 */ /* 0x000fe20000010000 */
[----:B----4-:R-:W-:-:S03]  /*4cb0*/  F2FP.BF16.F32.PACK_AB R203, R14, R7 ;  /* 0x000000070ecb723e */ /* 0x010fc600000010ff */
[----:B------:R-:W-:Y:S01]  /*4cc0*/  FADD.FTZ R38, R192, R59 ;  /* 0x0000003bc0267221 */ /* 0x000fe20000010000 */
[C---:B------:R-:W-:Y:S02]  /*4cd0*/  F2FP.BF16.F32.PACK_AB R192, R69.reuse, R192 ;  /* 0x000000c045c0723e */ /* 0x040fe400000010ff */
[----:B------:R-:W-:Y:S01]  /*4ce0*/  CS2R R58, SRZ ;  /* 0x00000000003a7805 */ /* 0x000fe2000001ff00 */
[----:B------:R1:W-:Y:S01]  /*4cf0*/  MUFU.EX2 R30, R51 ;  /* 0x00000033001e7308 */ /* 0x0003e20000000800 */
[----:B------:R-:W-:Y:S01]  /*4d00*/  FADD.FTZ R38, R69, R38 ;  /* 0x0000002645267221 */ /* 0x000fe20000010000 */
[----:B---3--:R-:W-:Y:S02]  /*4d10*/  F2FP.BF16.F32.PACK_AB R197, R20, R9 ;  /* 0x0000000914c5723e */ /* 0x008fe400000010ff */
[----:B------:R-:W-:-:S04]  /*4d20*/  CS2R R68, SRZ ;  /* 0x0000000000447805 */ /* 0x000fc8000001ff00 */
[----:B------:R3:W4:Y:S01]  /*4d30*/  MUFU.EX2 R24, R71 ;  /* 0x0000004700187308 */ /* 0x0007220000000800 */
[----:B-1----:R-:W-:Y:S01]  /*4d40*/  FADD.FTZ R51, R7, R34 ;  /* 0x0000002207337221 */ /* 0x002fe20000010000 */
[----:B------:R-:W-:-:S03]  /*4d50*/  IMAD.MOV.U32 R7, RZ, RZ, 0x3f800000 ;  /* 0x3f800000ff077424 */ /* 0x000fc600078e00ff */
[----:B------:R-:W-:-:S03]  /*4d60*/  FADD.FTZ R36, R14, R51 ;  /* 0x000000330e247221 */ /* 0x000fc60000010000 */
[----:B------:R-:W1:Y:S01]  /*4d70*/  MUFU.EX2 R13, R13 ;  /* 0x0000000d000d7308 */ /* 0x000e620000000800 */
[----:B------:R-:W-:Y:S01]  /*4d80*/  FADD.FTZ R51, R9, R36 ;  /* 0x0000002409337221 */ /* 0x000fe20000010000 */
[----:B---3--:R-:W-:-:S03]  /*4d90*/  CS2R R70, SRZ ;  /* 0x0000000000467805 */ /* 0x008fc6000001ff00 */
[----:B------:R-:W-:Y:S01]  /*4da0*/  FADD.FTZ R36, R20, R51 ;  /* 0x0000003314247221 */ /* 0x000fe20000010000 */
[----:B------:R-:W-:Y:S02]  /*4db0*/  FADD.FTZ R51, R91, R38 ;  /* 0x000000265b337221 */ /* 0x000fe40000010000 */
[----:B------:R-:W3:Y:S01]  /*4dc0*/  MUFU.EX2 R15, R15 ;  /* 0x0000000f000f7308 */ /* 0x000ee20000000800 */
[----:B----4-:R-:W-:Y:S01]  /*4dd0*/  F2FP.BF16.F32.PACK_AB R199, R24, R11 ;  /* 0x0000000b18c7723e */ /* 0x010fe200000010ff */
[C---:B------:R-:W-:Y:S01]  /*4de0*/  FADD.FTZ R40, R194.reuse, R51 ;  /* 0x00000033c2287221 */ /* 0x040fe20000010000 */
[----:B------:R-:W-:Y:S02]  /*4df0*/  F2FP.BF16.F32.PACK_AB R194, R194, R91 ;  /* 0x0000005bc2c2723e */ /* 0x000fe400000010ff */
[----:B------:R-:W-:Y:S01]  /*4e00*/  CS2R R90, SRZ ;  /* 0x00000000005a7805 */ /* 0x000fe2000001ff00 */
[----:B------:R-:W-:Y:S02]  /*4e10*/  FADD.FTZ R51, R93, R40 ;  /* 0x000000285d337221 */ /* 0x000fe40000010000 */
[----:B------:R4:W-:Y:S01]  /*4e20*/  MUFU.EX2 R34, R43 ;  /* 0x0000002b00227308 */ /* 0x0009e20000000800 */
[----:B-1----:R-:W-:-:S07]  /*4e30*/  F2FP.BF16.F32.PACK_AB R193, R26, R13 ;  /* 0x0000000d1ac1723e */ /* 0x002fce00000010ff */
[----:B------:R1:W5:Y:S01]  /*4e40*/  MUFU.EX2 R28, R63 ;  /* 0x0000003f001c7308 */ /* 0x0003620000000800 */
[----:B----4-:R-:W-:-:S04]  /*4e50*/  FADD.FTZ R43, R11, R36 ;  /* 0x000000240b2b7221 */ /* 0x010fc80000010000 */
[----:B------:R-:W-:-:S03]  /*4e60*/  FADD.FTZ R38, R24, R43 ;  /* 0x0000002b18267221 */ /* 0x000fc60000010000 */
[----:B------:R-:W-:Y:S01]  /*4e70*/  MUFU.EX2 R101, R101 ;  /* 0x0000006500657308 */ /* 0x000fe20000000800 */
[----:B------:R-:W-:Y:S01]  /*4e80*/  FADD.FTZ R43, R13, R38 ;  /* 0x000000260d2b7221 */ /* 0x000fe20000010000 */
[C---:B------:R-:W-:Y:S01]  /*4e90*/  FADD.FTZ R38, R188.reuse, R51 ;  /* 0x00000033bc267221 */ /* 0x040fe20000010000 */
[----:B------:R-:W-:Y:S02]  /*4ea0*/  F2FP.BF16.F32.PACK_AB R188, R188, R93 ;  /* 0x0000005dbcbc723e */ /* 0x000fe400000010ff */
[----:B------:R-:W-:Y:S01]  /*4eb0*/  CS2R R92, SRZ ;  /* 0x00000000005c7805 */ /* 0x000fe2000001ff00 */
[----:B--2---:R-:W-:Y:S01]  /*4ec0*/  FADD.FTZ R2, R26, R43 ;  /* 0x0000002b1a027221 */ /* 0x004fe20000010000 */
[----:B------:R-:W-:Y:S01]  /*4ed0*/  FADD.FTZ R51, R97, R38 ;  /* 0x0000002661337221 */ /* 0x000fe20000010000 */
[----:B-1----:R-:W-:Y:S01]  /*4ee0*/  CS2R R62, SRZ ;  /* 0x00000000003e7805 */ /* 0x002fe2000001ff00 */
[----:B------:R-:W1:Y:S01]  /*4ef0*/  MUFU.EX2 R49, R49 ;  /* 0x0000003100317308 */ /* 0x000e620000000800 */
[----:B---3--:R-:W-:Y:S01]  /*4f00*/  FADD.FTZ R43, R15, R2 ;  /* 0x000000020f2b7221 */ /* 0x008fe20000010000 */
[C---:B------:R-:W-:Y:S01]  /*4f10*/  FADD.FTZ R40, R190.reuse, R51 ;  /* 0x00000033be287221 */ /* 0x040fe20000010000 */
[----:B------:R-:W-:-:S02]  /*4f20*/  F2FP.BF16.F32.PACK_AB R190, R190, R97 ;  /* 0x00000061bebe723e */ /* 0x000fc400000010ff */
[----:B------:R-:W-:Y:S01]  /*4f30*/  CS2R R96, SRZ ;  /* 0x0000000000607805 */ /* 0x000fe2000001ff00 */
[C---:B-----5:R-:W-:Y:S01]  /*4f40*/  FADD.FTZ R38, R28.reuse, R43 ;  /* 0x0000002b1c267221 */ /* 0x060fe20000010000 */
[----:B------:R-:W-:Y:S02]  /*4f50*/  F2FP.BF16.F32.PACK_AB R195, R28, R15 ;  /* 0x0000000f1cc3723e */ /* 0x000fe400000010ff */
[----:B------:R-:W-:Y:S01]  /*4f60*/  CS2R R50, SRZ ;  /* 0x0000000000327805 */ /* 0x000fe2000001ff00 */
[----:B------:R2:W-:Y:S01]  /*4f70*/  MUFU.EX2 R184, R103 ;  /* 0x0000006700b87308 */ /* 0x0005e20000000800 */
[----:B------:R-:W-:-:S07]  /*4f80*/  CS2R R28, SRZ ;  /* 0x00000000001c7805 */ /* 0x000fce000001ff00 */
[----:B------:R-:W-:Y:S01]  /*4f90*/  MUFU.EX2 R105, R105 ;  /* 0x0000006900697308 */ /* 0x000fe20000000800 */
[----:B-1----:R-:W-:Y:S01]  /*4fa0*/  FADD.FTZ R43, R49, R38 ;  /* 0x00000026312b7221 */ /* 0x002fe20000010000 */
[C---:B------:R-:W-:Y:S02]  /*4fb0*/  F2FP.BF16.F32.PACK_AB R189, R30.reuse, R49 ;  /* 0x000000311ebd723e */ /* 0x040fe400000010ff */
[----:B--2---:R-:W-:Y:S02]  /*4fc0*/  CS2R R102, SRZ ;  /* 0x0000000000667805 */ /* 0x004fe4000001ff00 */
[----:B------:R-:W-:Y:S01]  /*4fd0*/  CS2R R48, SRZ ;  /* 0x0000000000307805 */ /* 0x000fe2000001ff00 */
[----:B------:R-:W-:Y:S01]  /*4fe0*/  FADD.FTZ R38, R30, R43 ;  /* 0x0000002b1e267221 */ /* 0x000fe20000010000 */
[----:B------:R-:W1:Y:S08]  /*4ff0*/  MUFU.EX2 R53, R53 ;  /* 0x0000003500357308 */ /* 0x000e700000000800 */
[----:B------:R2:W-:Y:S08]  /*5000*/  MUFU.EX2 R186, R107 ;  /* 0x0000006b00ba7308 */ /* 0x0005f00000000800 */
[----:B------:R3:W4:Y:S01]  /*5010*/  MUFU.EX2 R32, R55 ;  /* 0x0000003700207308 */ /* 0x0007220000000800 */
[----:B-1----:R-:W-:Y:S01]  /*5020*/  FADD.FTZ R21, R53, R38 ;  /* 0x0000002635157221 */ /* 0x002fe20000010000 */
[----:B--2---:R-:W-:-:S06]  /*5030*/  CS2R R106, SRZ ;  /* 0x00000000006a7805 */ /* 0x004fcc000001ff00 */
[----:B------:R-:W1:Y:S01]  /*5040*/  MUFU.EX2 R109, R109 ;  /* 0x0000006d006d7308 */ /* 0x000e620000000800 */
[----:B---3--:R-:W-:-:S07]  /*5050*/  CS2R R54, SRZ ;  /* 0x0000000000367805 */ /* 0x008fce000001ff00 */
[----:B------:R2:W-:Y:S01]  /*5060*/  MUFU.EX2 R36, R47 ;  /* 0x0000002f00247308 */ /* 0x0005e20000000800 */
[C---:B----4-:R-:W-:Y:S01]  /*5070*/  FADD.FTZ R6, R32.reuse, R21 ;  /* 0x0000001520067221 */ /* 0x050fe20000010000 */
[----:B------:R-:W-:Y:S02]  /*5080*/  F2FP.BF16.F32.PACK_AB R191, R32, R53 ;  /* 0x0000003520bf723e */ /* 0x000fe400000010ff */
[----:B------:R-:W-:Y:S02]  /*5090*/  CS2R R52, SRZ ;  /* 0x0000000000347805 */ /* 0x000fe4000001ff00 */
[----:B------:R-:W-:Y:S02]  /*50a0*/  CS2R R32, SRZ ;  /* 0x0000000000207805 */ /* 0x000fe4000001ff00 */
[----:B------:R-:W3:Y:S01]  /*50b0*/  MUFU.EX2 R41, R41 ;  /* 0x0000002900297308 */ /* 0x000ee20000000800 */
[----:B--2---:R-:W-:-:S04]  /*50c0*/  FADD.FTZ R47, R101, R40 ;  /* 0x00000028652f7221 */ /* 0x004fc80000010000 */
[C---:B------:R-:W-:Y:S01]  /*50d0*/  FADD.FTZ R40, R184.reuse, R47 ;  /* 0x0000002fb8287221 */ /* 0x040fe20000010000 */
[----:B------:R-:W-:Y:S02]  /*50e0*/  F2FP.BF16.F32.PACK_AB R184, R184, R101 ;  /* 0x00000065b8b8723e */ /* 0x000fe400000010ff */
[----:B------:R-:W-:Y:S01]  /*50f0*/  CS2R R100, SRZ ;  /* 0x0000000000647805 */ /* 0x000fe2000001ff00 */
[----:B------:R2:W4:Y:S01]  /*5100*/  MUFU.EX2 R180, R111 ;  /* 0x0000006f00b47308 */ /* 0x0005220000000800 */
[----:B------:R-:W-:Y:S01]  /*5110*/  FADD.FTZ R43, R105, R40 ;  /* 0x00000028692b7221 */ /* 0x000fe20000010000 */
[----:B------:R-:W-:-:S03]  /*5120*/  CS2R R46, SRZ ;  /* 0x00000000002e7805 */ /* 0x000fc6000001ff00 */
[C---:B------:R-:W-:Y:S01]  /*5130*/  FADD.FTZ R40, R186.reuse, R43 ;  /* 0x0000002bba287221 */ /* 0x040fe20000010000 */
[----:B------:R-:W-:Y:S02]  /*5140*/  F2FP.BF16.F32.PACK_AB R186, R186, R105 ;  /* 0x00000069baba723e */ /* 0x000fe400000010ff */
[----:B------:R-:W-:Y:S01]  /*5150*/  CS2R R104, SRZ ;  /* 0x0000000000687805 */ /* 0x000fe2000001ff00 */
[----:B------:R-:W5:Y:S01]  /*5160*/  MUFU.EX2 R113, R113 ;  /* 0x0000007100717308 */ /* 0x000f620000000800 */
[----:B-1----:R-:W-:Y:S01]  /*5170*/  FADD.FTZ R25, R109, R40 ;  /* 0x000000286d197221 */ /* 0x002fe20000010000 */
[----:B---3--:R-:W-:Y:S01]  /*5180*/  FADD.FTZ R21, R41, R6 ;  /* 0x0000000629157221 */ /* 0x008fe20000010000 */
[C---:B------:R-:W-:Y:S02]  /*5190*/  F2FP.BF16.F32.PACK_AB R185, R34.reuse, R41 ;  /* 0x0000002922b9723e */ /* 0x040fe400000010ff */
[----:B--2---:R-:W-:Y:S01]  /*51a0*/  CS2R R110, SRZ ;  /* 0x00000000006e7805 */ /* 0x004fe2000001ff00 */
[----:B------:R-:W-:-:S02]  /*51b0*/  FADD.FTZ R6, R34, R21 ;  /* 0x0000001522067221 */ /* 0x000fc40000010000 */
[----:B------:R-:W1:Y:S01]  /*51c0*/  MUFU.EX2 R45, R45 ;  /* 0x0000002d002d7308 */ /* 0x000e620000000800 */
[C---:B----4-:R-:W-:Y:S01]  /*51d0*/  FADD.FTZ R40, R180.reuse, R25 ;  /* 0x00000019b4287221 */ /* 0x050fe20000010000 */
[----:B------:R-:W-:Y:S02]  /*51e0*/  F2FP.BF16.F32.PACK_AB R180, R180, R109 ;  /* 0x0000006db4b4723e */ /* 0x000fe400000010ff */
[----:B------:R-:W-:-:S04]  /*51f0*/  CS2R R108, SRZ ;  /* 0x00000000006c7805 */ /* 0x000fc8000001ff00 */
[----:B------:R2:W3:Y:S01]  /*5200*/  MUFU.EX2 R182, R115 ;  /* 0x0000007300b67308 */ /* 0x0004e20000000800 */
[----:B-----5:R-:W-:-:S07]  /*5210*/  FADD.FTZ R25, R113, R40 ;  /* 0x0000002871197221 */ /* 0x020fce0000010000 */
[----:B------:R-:W4:Y:S01]  /*5220*/  MUFU.EX2 R117, R117 ;  /* 0x0000007500757308 */ /* 0x000f220000000800 */
[----:B-1----:R-:W-:Y:S01]  /*5230*/  FADD.FTZ R21, R45, R6 ;  /* 0x000000062d157221 */ /* 0x002fe20000010000 */
[C---:B------:R-:W-:Y:S02]  /*5240*/  F2FP.BF16.F32.PACK_AB R187, R36.reuse, R45 ;  /* 0x0000002d24bb723e */ /* 0x040fe400000010ff */
[----:B--2---:R-:W-:Y:S02]  /*5250*/  CS2R R114, SRZ ;  /* 0x0000000000727805 */ /* 0x004fe4000001ff00 */
[----:B------:R-:W-:Y:S01]  /*5260*/  CS2R R44, SRZ ;  /* 0x00000000002c7805 */ /* 0x000fe2000001ff00 */
[----:B------:R-:W-:Y:S01]  /*5270*/  FADD.FTZ R6, R36, R21 ;  /* 0x0000001524067221 */ /* 0x000fe20000010000 */
[----:B------:R-:W1:Y:S01]  /*5280*/  MUFU.EX2 R37, R37 ;  /* 0x0000002500257308 */ /* 0x000e620000000800 */
[C---:B---3--:R-:W-:Y:S01]  /*5290*/  FADD.FTZ R42, R182.reuse, R25 ;  /* 0x00000019b62a7221 */ /* 0x048fe20000010000 */
[----:B------:R-:W-:-:S02]  /*52a0*/  F2FP.BF16.F32.PACK_AB R182, R182, R113 ;  /* 0x00000071b6b6723e */ /* 0x000fc400000010ff */
[----:B------:R-:W-:-:S04]  /*52b0*/  CS2R R112, SRZ ;  /* 0x0000000000707805 */ /* 0x000fc8000001ff00 */
[----:B------:R2:W3:Y:S01]  /*52c0*/  MUFU.EX2 R176, R119 ;  /* 0x0000007700b07308 */ /* 0x0004e20000000800 */
[----:B----4-:R-:W-:-:S07]  /*52d0*/  FADD.FTZ R25, R117, R42 ;  /* 0x0000002a75197221 */ /* 0x010fce0000010000 */
[----:B------:R4:W5:Y:S01]  /*52e0*/  MUFU.EX2 R2, R35 ;  /* 0x0000002300027308 */ /* 0x0009620000000800 */
[----:B-1----:R-:W-:Y:S01]  /*52f0*/  FADD.FTZ R21, R37, R6 ;  /* 0x0000000625157221 */ /* 0x002fe20000010000 */
[----:B--2---:R-:W-:-:S06]  /*5300*/  CS2R R118, SRZ ;  /* 0x0000000000767805 */ /* 0x004fcc000001ff00 */
[----:B------:R-:W1:Y:S01]  /*5310*/  MUFU.EX2 R121, R121 ;  /* 0x0000007900797308 */ /* 0x000e620000000800 */
[C---:B---3--:R-:W-:Y:S01]  /*5320*/  FADD.FTZ R42, R176.reuse, R25 ;  /* 0x00000019b02a7221 */ /* 0x048fe20000010000 */
[----:B------:R-:W-:Y:S02]  /*5330*/  F2FP.BF16.F32.PACK_AB R176, R176, R117 ;  /* 0x00000075b0b0723e */ /* 0x000fe400000010ff */
[----:B------:R-:W-:Y:S02]  /*5340*/  CS2R R116, SRZ ;  /* 0x0000000000747805 */ /* 0x000fe4000001ff00 */
[----:B----4-:R-:W-:Y:S02]  /*5350*/  CS2R R34, SRZ ;  /* 0x0000000000227805 */ /* 0x010fe4000001ff00 */
[----:B------:R-:W2:Y:S01]  /*5360*/  MUFU.EX2 R57, R57 ;  /* 0x0000003900397308 */ /* 0x000ea20000000800 */
[C---:B-----5:R-:W-:Y:S01]  /*5370*/  FADD.FTZ R6, R2.reuse, R21 ;  /* 0x0000001502067221 */ /* 0x060fe20000010000 */
[----:B------:R-:W-:Y:S01]  /*5380*/  F2FP.BF16.F32.PACK_AB R181, R2, R37 ;  /* 0x0000002502b5723e */ /* 0x000fe200000010ff */
[----:B------:R-:W-:Y:S01]  /*5390*/  IMAD.MOV.U32 R2, RZ, RZ, 0x3f800000 ;  /* 0x3f800000ff027424 */ /* 0x000fe200078e00ff */
[----:B------:R-:W-:-:S04]  /*53a0*/  CS2R R36, SRZ ;  /* 0x0000000000247805 */ /* 0x000fc8000001ff00 */
[----:B------:R-:W3:Y:S01]  /*53b0*/  MUFU.EX2 R12, R12 ;  /* 0x0000000c000c7308 */ /* 0x000ee20000000800 */
[----:B-1----:R-:W-:Y:S01]  /*53c0*/  FADD.FTZ R25, R121, R42 ;  /* 0x0000002a79197221 */ /* 0x002fe20000010000 */
[----:B------:R-:W-:-:S06]  /*53d0*/  CS2R R42, SRZ ;  /* 0x00000000002a7805 */ /* 0x000fcc000001ff00 */
[----:B------:R-:W1:Y:S01]  /*53e0*/  MUFU.EX2 R38, R39 ;  /* 0x0000002700267308 */ /* 0x000e620000000800 */
[----:B--2---:R-:W-:-:S07]  /*53f0*/  FADD.FTZ R21, R57, R6 ;  /* 0x0000000639157221 */ /* 0x004fce0000010000 */
[----:B------:R-:W2:Y:S01]  /*5400*/  MUFU.EX2 R61, R61 ;  /* 0x0000003d003d7308 */ /* 0x000ea20000000800 */
[C---:B---3--:R-:W-:Y:S01]  /*5410*/  FADD.FTZ R6, R12.reuse, R25 ;  /* 0x000000190c067221 */ /* 0x048fe20000010000 */
[----:B------:R-:W-:Y:S02]  /*5420*/  F2FP.BF16.F32.PACK_AB R178, R12, R121 ;  /* 0x000000790cb2723e */ /* 0x000fe400000010ff */
[----:B------:R-:W-:-:S04]  /*5430*/  CS2R R24, SRZ ;  /* 0x0000000000187805 */ /* 0x000fc8000001ff00 */
[----:B------:R3:W4:Y:S01]  /*5440*/  MUFU.EX2 R40, R27 ;  /* 0x0000001b00287308 */ /* 0x0007220000000800 */
[C---:B-1----:R-:W-:Y:S01]  /*5450*/  FADD.FTZ R12, R38.reuse, R21 ;  /* 0x00000015260c7221 */ /* 0x042fe20000010000 */
[----:B------:R-:W-:Y:S02]  /*5460*/  F2FP.BF16.F32.PACK_AB R183, R38, R57 ;  /* 0x0000003926b7723e */ /* 0x000fe400000010ff */
[----:B------:R-:W-:Y:S02]  /*5470*/  CS2R R56, SRZ ;  /* 0x0000000000387805 */ /* 0x000fe4000001ff00 */
[----:B------:R-:W-:Y:S02]  /*5480*/  CS2R R38, SRZ ;  /* 0x0000000000267805 */ /* 0x000fe4000001ff00 */
[----:B------:R-:W1:Y:S01]  /*5490*/  MUFU.EX2 R65, R65 ;  /* 0x0000004100417308 */ /* 0x000e620000000800 */
[----:B--2---:R-:W-:Y:S01]  /*54a0*/  FADD.FTZ R5, R61, R12 ;  /* 0x0000000c3d057221 */ /* 0x004fe20000010000 */
[----:B---3--:R-:W-:-:S06]  /*54b0*/  CS2R R26, SRZ ;  /* 0x00000000001a7805 */ /* 0x008fcc000001ff00 */
[----:B------:R2:W3:Y:S01]  /*54c0*/  MUFU.EX2 R10, R31 ;  /* 0x0000001f000a7308 */ /* 0x0004e20000000800 */
[C---:B----4-:R-:W-:Y:S01]  /*54d0*/  FADD.FTZ R12, R40.reuse, R5 ;  /* 0x00000005280c7221 */ /* 0x050fe20000010000 */
[----:B------:R-:W-:Y:S02]  /*54e0*/  F2FP.BF16.F32.PACK_AB R177, R40, R61 ;  /* 0x0000003d28b1723e */ /* 0x000fe400000010ff */
[----:B------:R-:W-:Y:S02]  /*54f0*/  CS2R R60, SRZ ;  /* 0x00000000003c7805 */ /* 0x000fe4000001ff00 */
[----:B------:R-:W-:Y:S01]  /*5500*/  CS2R R40, SRZ ;  /* 0x0000000000287805 */ /* 0x000fe2000001ff00 */
[----:B-1----:R-:W-:Y:S01]  /*5510*/  FADD.FTZ R5, R65, R12 ;  /* 0x0000000c41057221 */ /* 0x002fe20000010000 */
[----:B--2---:R-:W-:Y:S02]  /*5520*/  CS2R R30, SRZ ;  /* 0x00000000001e7805 */ /* 0x004fe4000001ff00 */
[C---:B---3--:R-:W-:Y:S01]  /*5530*/  F2FP.BF16.F32.PACK_AB R179, R10.reuse, R65 ;  /* 0x000000410ab3723e */ /* 0x048fe200000010ff */
[----:B------:R-:W-:Y:S01]  /*5540*/  FADD.FTZ R5, R10, R5 ;  /* 0x000000050a057221 */ /* 0x000fe20000010000 */
[----:B------:R-:W-:Y:S01]  /*5550*/  CS2R R64, SRZ ;  /* 0x0000000000407805 */ /* 0x000fe2000001ff00 */
[----:B------:R-:W-:Y:S06]  /*5560*/  @!P2 BRA `(.L_x_136) ;  /* 0x0000003c0010a947 */ /* 0x000fec0003800000 */
[----:B------:R-:W-:Y:S01]  /*5570*/  VIADD R9, R120, 0xfffffffe ;  /* 0xfffffffe78097836 */ /* 0x000fe20000000000 */
[----:B------:R-:W-:Y:S01]  /*5580*/  UMOV UR60, UR61 ;  /* 0x0000003d003c7c82 */ /* 0x000fe20008000000 */
[----:B------:R-:W-:Y:S01]  /*5590*/  IMAD.MOV.U32 R10, RZ, RZ, R3 ;  /* 0x000000ffff0a7224 */ /* 0x000fe200078e0003 */
[----:B------:R-:W-:Y:S01]  /*55a0*/  UMOV UR37, UR38 ;  /* 0x0000002600257c82 */ /* 0x000fe20008000000 */
[----:B------:R-:W-:Y:S02]  /*55b0*/  IMAD.MOV.U32 R11, RZ, RZ, R4 ;  /* 0x000000ffff0b7224 */ /* 0x000fe400078e0004 */
[----:B------:R-:W-:Y:S02]  /*55c0*/  IMAD.MOV.U32 R2, RZ, RZ, 0x3f800000 ;  /* 0x3f800000ff027424 */ /* 0x000fe400078e00ff */
[----:B------:R-:W-:-:S07]  /*55d0*/  IMAD.MOV.U32 R119, RZ, RZ, RZ ;  /* 0x000000ffff777224 */ /* 0x000fce00078e00ff */
.L_x_147:
[----:B------:R-:W-:-:S04]  /*55e0*/  UIADD3 UR4, UR37, 0x1, URZ ;  /* 0x0000000125047890 */ /* 0x000fc8000fffe03f */
[----:B------:R-:W-:-:S04]  /*55f0*/  UISETP.NE.AND UP0, UPT, UR4, 0x2, UPT ;  /* 0x000000020400788c */ /* 0x000fc8000bf05270 */
[----:B------:R-:W-:Y:S02]  /*5600*/  USEL UR61, URZ, 0x1, UP0 ;  /* 0x000000013f3d7887 */ /* 0x000fe40008000000 */
[----:B------:R-:W-:Y:S02]  /*5610*/  USEL UR38, UR4, URZ, UP0 ;  /* 0x0000003f04267287 */ /* 0x000fe40008000000 */
[----:B------:R-:W-:Y:S01]  /*5620*/  ULOP3.LUT UR61, UR60, UR61, URZ, 0x3c, !UPT ;  /* 0x0000003d3c3d7292 */ /* 0x000fe2000f8e3c3f */
[----:B------:R-:W-:Y:S11]  /*5630*/  @!P0 BRA `(.L_x_137) ;  /* 0x0000000000048947 */ /* 0x000ff60003800000 */
[----:B------:R-:W-:Y:S01]  /*5640*/  BPT.TRAP 0x1 ;  /* 0x000000040000795c */ /* 0x000fe20000300000 */
.L_x_137:
[----:B------:R-:W-:Y:S01]  /*5650*/  R2UR UR4, R16 ;  /* 0x00000000100472ca */ /* 0x000fe200000e0000 */
[----:B------:R-:W-:-:S05]  /*5660*/  IMAD.U32 R0, RZ, RZ, UR61 ;  /* 0x0000003dff007e24 */ /* 0x000fca000f8e00ff */
[----:B------:R-:W-:-:S07]  /*5670*/  SHF.L.U32 R0, R0, 0x1f, RZ ;  /* 0x0000001f00007819 */ /* 0x000fce00000006ff */
[----:B------:R-:W-:-:S09]  /*5680*/  ULEA UR39, UR38, UR4, 0x3 ;  /* 0x0000000426277291 */ /* 0x000fd2000f8e183f */
[----:B------:R1:W2:Y:S01]  /*5690*/  SYNCS.PHASECHK.TRANS64.TRYWAIT P1, [UR39+0x36830], R0 ;  /* 0x03683000ff0075a7 */ /* 0x0002a20008020167 */
[----:B------:R-:W-:Y:S05]  /*56a0*/  @!P0 BRA `(.L_x_138) ;  /* 0x0000000000048947 */ /* 0x000fea0003800000 */
[----:B------:R-:W-:Y:S01]  /*56b0*/  BPT.TRAP 0x1 ;  /* 0x000000040000795c */ /* 0x000fe20000300000 */
.L_x_138:
[----:B--2---:R-:W-:Y:S05]  /*56c0*/  @P1 BRA `(.L_x_139) ;  /* 0x0000000000081947 */ /* 0x004fea0003800000 */
[----:B------:R-:W2:Y:S02]  /*56d0*/  SYNCS.PHASECHK.TRANS64.TRYWAIT P1, [UR39+0x36830], R0 ;  /* 0x03683000ff0075a7 */ /* 0x000ea40008020167 */
[----:B--2---:R-:W-:Y:S05]  /*56e0*/  @!P1 BRA `(.L_x_140) ;  /* 0x0000009000409947 */ /* 0x004fea0003800000 */
.L_x_139:
        /* <DEDUP_REMOVED lines=596> */
.L_x_141:
[----:B------:R-:W-:Y:S01]  /*7c30*/  R2UR UR4, R16 ;  /* 0x00000000100472ca */ /* 0x000fe200000e0000 */
[----:B-12---:R-:W-:-:S05]  /*7c40*/  IMAD.U32 R0, RZ, RZ, UR60 ;  /* 0x0000003cff007e24 */ /* 0x006fca000f8e00ff */
[----:B------:R-:W-:-:S07]  /*7c50*/  SHF.L.U32 R0, R0, 0x1f, RZ ;  /* 0x0000001f00007819 */ /* 0x000fce00000006ff */
[----:B------:R-:W-:-:S09]  /*7c60*/  ULEA UR5, UR37, UR4, 0x3 ;  /* 0x0000000425057291 */ /* 0x000fd2000f8e183f */
[----:B------:R1:W2:Y:S01]  /*7c70*/  SYNCS.PHASECHK.TRANS64.TRYWAIT P1, [UR5+0x36850], R0 ;  /* 0x03685000ff0075a7 */ /* 0x0002a20008020145 */
[----:B------:R-:W-:Y:S05]  /*7c80*/  @!P0 BRA `(.L_x_142) ;  /* 0x0000000000048947 */ /* 0x000fea0003800000 */
[----:B------:R-:W-:Y:S01]  /*7c90*/  BPT.TRAP 0x1 ;  /* 0x000000040000795c */ /* 0x000fe20000300000 */
.L_x_142:
[----:B--2---:R-:W-:Y:S05]  /*7ca0*/  @P1 BRA `(.L_x_143) ;  /* 0x0000000000081947 */ /* 0x004fea0003800000 */
[----:B------:R-:W2:Y:S02]  /*7cb0*/  SYNCS.PHASECHK.TRANS64.TRYWAIT P1, [UR5+0x36850], R0 ;  /* 0x03685000ff0075a7 */ /* 0x000ea40008020145 */
[----:B--2---:R-:W-:Y:S05]  /*7cc0*/  @!P1 BRA `(.L_x_144) ;  /* 0x0000006800e09947 */ /* 0x004fea0003800000 */
.L_x_143:
[----:B------:R-:W-:Y:S01]  /*7cd0*/  R2UR UR4, R16 ;  /* 0x00000000100472ca */ /* 0x000fe200000e0000 */
[----:B------:R-:W-:Y:S01]  /*7ce0*/  WARPGROUP.ARRIVE ;  /* 0x00000000000079c5 */ /* 0x000fe20000000000 */
[----:B------:R-:W-:-:S11]  /*7cf0*/  UMOV UR7, 0x40000040 ;  /* 0x4000004000077882 */ /* 0x000fd60000000000 */
[----:B------:R-:W-:-:S04]  /*7d00*/  UIADD3 UR4, UR4, 0x400, URZ ;  /* 0x0000040004047890 */ /* 0x000fc8000fffe03f */
[----:B------:R-:W-:-:S04]  /*7d10*/  USHF.R.U32.HI UR4, URZ, 0x4, UR4 ;  /* 0x000000043f047899 */ /* 0x000fc80008011604 */
[----:B------:R-:W-:-:S04]  /*7d20*/  ULOP3.LUT UR4, UR4, 0x3fff, URZ, 0xc0, !UPT ;  /* 0x00003fff04047892 */ /* 0x000fc8000f8ec03f */
[----:B------:R-:W-:-:S04]  /*7d30*/  ULOP3.LUT UR4, UR4, 0x3800000, URZ, 0xfc, !UPT ;  /* 0x0380000004047892 */ /* 0x000fc8000f8efc3f */
[----:B------:R-:W-:-:S07]  /*7d40*/  UIMAD UR4, UR37, 0xa80, UR4 ;  /* 0x00000a80250478a4 */ /* 0x000fce000f8e0204 */
[----:B------:R-:W-:Y:S02]  /*7d50*/  UMOV UR6, UR4 ;  /* 0x0000000400067c82 */ /* 0x000fe40008000000 */
        /* <DEDUP_REMOVED lines=23> */
[----:B------:R-:W-:Y:S01]  /*7ed0*/  UIADD3 UR4, UR4, 0x300, URZ ;  /* 0x0000030004047890 */ /* 0x000fe2000fffe03f */
[----:B------:R-:W-:Y:S02]  /*7ee0*/  WARPGROUP.DEPBAR.LE gsb0, 0x0 ;  /* 0x00008000000079c5 */ /* 0x000fe40000010000 */
[----:B------:R-:W-:-:S14]  /*7ef0*/  WARPGROUP.ARRIVE ;  /* 0x00000000000079c5 */ /* 0x000fdc0000000000 */
[----:B------:R-:W-:Y:S01]  /*7f00*/  HGMMA.64x192x16.F32.BF16 R24, R180, gdesc[UR4].tnspB, R24, gsb0 ;  /* 0x42e00004b4187df0 */ /* 0x000fe20008001818 */
[----:B------:R-:W-:Y:S01]  /*7f10*/  UMOV UR6, UR4 ;  /* 0x0000000400067c82 */ /* 0x000fe20008000000 */
[----:B------:R-:W-:Y:S01]  /*7f20*/  UMOV UR7, 0x40000040 ;  /* 0x4000004000077882 */ /* 0x000fe20000000000 */
[----:B------:R-:W-:Y:S02]  /*7f30*/  WARPGROUP.DEPBAR.LE gsb0, 0x0 ;  /* 0x00008000000079c5 */ /* 0x000fe40000010000 */
[----:B------:R-:W-:-:S15]  /*7f40*/  WARPGROUP.ARRIVE ;  /* 0x00000000000079c5 */ /* 0x000fde0000000000 */
[----:B------:R-:W-:Y:S03]  /*7f50*/  HGMMA.64x192x16.F32.BF16 R24, R176, gdesc[UR4].tnspB, R24, gsb0 ;  /* 0x42e00004b0187df0 */ /* 0x000fe60008001818 */
[----:B------:R-:W-:Y:S02]  /*7f60*/  WARPGROUP.DEPBAR.LE gsb0, 0x0 ;  /* 0x00008000000079c5 */ /* 0x000fe40000010000 */
[----:B------:R-:W-:Y:S05]  /*7f70*/  @!P0 BRA `(.L_x_145) ;  /* 0x0000000000048947 */ /* 0x000fea0003800000 */
[----:B------:R-:W-:Y:S01]  /*7f80*/  BPT.TRAP 0x1 ;  /* 0x000000040000795c */ /* 0x000fe20000300000 */
.L_x_145:
[----:B------:R-:W3:Y:S01]  /*7f90*/  LDL R213, [R1+0x4] ;  /* 0x0000040001d57983 */ /* 0x000ee20000100800 */
[----:B-12---:R-:W-:Y:S02]  /*7fa0*/  FMNMX.FTZ R0, R168, R11, !PT ;  /* 0x0000000ba8007209 */ /* 0x006fe40007810000 */
[----:B------:R-:W-:Y:S02]  /*7fb0*/  FMNMX.FTZ R2, R170, R10, !PT ;  /* 0x0000000aaa027209 */ /* 0x000fe40007810000 */
[----:B------:R-:W-:Y:S02]  /*7fc0*/  FMNMX.FTZ R3, R169, R0, !PT ;  /* 0x00000000a9037209 */ /* 0x000fe40007810000 */
[----:B------:R-:W-:Y:S02]  /*7fd0*/  FMNMX.FTZ R7, R171, R2, !PT ;  /* 0x00000002ab077209 */ /* 0x000fe40007810000 */
[----:B------:R-:W-:Y:S02]  /*7fe0*/  FMNMX.FTZ R0, R172, R3, !PT ;  /* 0x00000003ac007209 */ /* 0x000fe40007810000 */
[----:B------:R-:W-:-:S02]  /*7ff0*/  FMNMX.FTZ R2, R174, R7, !PT ;  /* 0x00000007ae027209 */ /* 0x000fc40007810000 */
[----:B------:R-:W-:Y:S02]  /*8000*/  FMNMX.FTZ R3, R173, R0, !PT ;  /* 0x00000000ad037209 */ /* 0x000fe40007810000 */
        /* <DEDUP_REMOVED lines=49> */
[----:B------:R-:W-:Y:S01]  /*8320*/  ISETP.NE.AND P1, PT, R23, RZ, PT ;  /* 0x000000ff1700720c */ /* 0x000fe20003f25270 */
[----:B------:R-:W1:Y:S04]  /*8330*/  SHFL.BFLY PT, R0, R7, 0x2, 0x1f ;  /* 0x0c401f0007007f89 */ /* 0x000e6800000e0000 */
[----:B------:R-:W2:Y:S01]  /*8340*/  SHFL.BFLY PT, R3, R2, 0x2, 0x1f ;  /* 0x0c401f0002037f89 */ /* 0x000ea200000e0000 */
[----:B-1----:R-:W-:-:S02]  /*8350*/  FMNMX.FTZ R12, R7, R0, !PT ;  /* 0x00000000070c7209 */ /* 0x002fc40007810000 */
[----:B------:R-:W1:Y:S01]  /*8360*/  LDC R0, c[0x0][0x988] ;  /* 0x00026200ff007b82 */ /* 0x000e620000000800 */
[----:B--2---:R-:W-:Y:S02]  /*8370*/  FMNMX.FTZ R13, R2, R3, !PT ;  /* 0x00000003020d7209 */ /* 0x004fe40007810000 */
[----:B------:R-:W2:Y:S04]  /*8380*/  SHFL.BFLY PT, R3, R12, 0x1, 0x1f ;  /* 0x0c201f000c037f89 */ /* 0x000ea800000e0000 */
[----:B------:R-:W4:Y:S01]  /*8390*/  SHFL.BFLY PT, R14, R13, 0x1, 0x1f ;  /* 0x0c201f000d0e7f89 */ /* 0x000f2200000e0000 */
[----:B--2---:R-:W-:Y:S02]  /*83a0*/  FMNMX.FTZ R4, R12, R3, !PT ;  /* 0x000000030c047209 */ /* 0x004fe40007810000 */
[----:B----4-:R-:W-:-:S03]  /*83b0*/  FMNMX.FTZ R3, R13, R14, !PT ;  /* 0x0000000e0d037209 */ /* 0x010fc60007810000 */
[C---:B------:R-:W-:Y:S01]  /*83c0*/  FADD.FTZ R11, -R4.reuse, R11 ;  /* 0x0000000b040b7221 */ /* 0x040fe20000010100 */
[----:B-1----:R-:W-:-:S03]  /*83d0*/  FMUL.FTZ R177, R4, R0 ;  /* 0x0000000004b17220 */ /* 0x002fc60000410000 */
[-C--:B------:R-:W-:Y:S01]  /*83e0*/  FMUL.FTZ R14, R11, R0.reuse ;  /* 0x000000000b0e7220 */ /* 0x080fe20000410000 */
[-CC-:B------:R-:W-:Y:S01]  /*83f0*/  FFMA.FTZ R15, R161, R0.reuse, -R177.reuse ;  /* 0x00000000a10f7223 */ /* 0x180fe200000108b1 */
[C---:B------:R-:W-:Y:S01]  /*8400*/  FADD.FTZ R11, -R3.reuse, R10 ;  /* 0x0000000a030b7221 */ /* 0x040fe20000010100 */
[-C--:B------:R-:W-:Y:S01]  /*8410*/  FMUL.FTZ R161, R3, R0.reuse ;  /* 0x0000000003a17220 */ /* 0x080fe20000410000 */
[-C--:B------:R-:W-:Y:S01]  /*8420*/  FFMA.FTZ R200, R168, R0.reuse, -R177 ;  /* 0x00000000a8c87223 */ /* 0x080fe200000108b1 */
[----:B------:R1:W-:Y:S01]  /*8430*/  MUFU.EX2 R7, R14 ;  /* 0x0000000e00077308 */ /* 0x0003e20000000800 */
[-C--:B------:R-:W-:Y:S01]  /*8440*/  FMUL.FTZ R2, R11, R0.reuse ;  /* 0x000000000b027220 */ /* 0x080fe20000410000 */
[-C--:B------:R-:W-:Y:S01]  /*8450*/  FFMA.FTZ R201, R170, R0.reuse, -R161 ;  /* 0x00000000aac97223 */ /* 0x080fe200000108a1 */
[-C--:B------:R-:W-:Y:S01]  /*8460*/  FFMA.FTZ R11, R169, R0.reuse, -R177 ;  /* 0x00000000a90b7223 */ /* 0x080fe200000108b1 */
[-C--:B------:R-:W-:Y:S01]  /*8470*/  FFMA.FTZ R10, R171, R0.reuse, -R161 ;  /* 0x00000000ab0a7223 */ /* 0x080fe200000108a1 */
[-C--:B------:R-:W-:Y:S01]  /*8480*/  FFMA.FTZ R202, R172, R0.reuse, -R177 ;  /* 0x00000000acca7223 */ /* 0x080fe200000108b1 */
[-C--:B------:R-:W-:Y:S01]  /*8490*/  FFMA.FTZ R203, R174, R0.reuse, -R161 ;  /* 0x00000000aecb7223 */ /* 0x080fe200000108a1 */
[-C--:B------:R-:W-:Y:S01]  /*84a0*/  FFMA.FTZ R13, R173, R0.reuse, -R177 ;  /* 0x00000000ad0d7223 */ /* 0x080fe200000108b1 */
[----:B------:R-:W2:Y:S01]  /*84b0*/  MUFU.EX2 R200, R200 ;  /* 0x000000c800c87308 */ /* 0x000ea20000000800 */
[-C--:B------:R-:W-:Y:S01]  /*84c0*/  FFMA.FTZ R12, R175, R0.reuse, -R161 ;  /* 0x00000000af0c7223 */ /* 0x080fe200000108a1 */
[-C--:B------:R-:W-:Y:S01]  /*84d0*/  FFMA.FTZ R196, R160, R0.reuse, -R177 ;  /* 0x00000000a0c47223 */ /* 0x080fe200000108b1 */
[-CC-:B------:R-:W-:Y:S01]  /*84e0*/  FFMA.FTZ R197, R162, R0.reuse, -R161.reuse ;  /* 0x00000000a2c57223 */ /* 0x180fe200000108a1 */
[-C--:B-1----:R-:W-:Y:S01]  /*84f0*/  FFMA.FTZ R14, R163, R0.reuse, -R161 ;  /* 0x00000000a30e7223 */ /* 0x082fe200000108a1 */
[-CC-:B------:R-:W-:Y:S01]  /*8500*/  FFMA.FTZ R198, R164, R0.reuse, -R177.reuse ;  /* 0x00000000a4c67223 */ /* 0x180fe200000108b1 */
[-C--:B------:R-:W-:Y:S01]  /*8510*/  FFMA.FTZ R180, R128, R0.reuse, -R177 ;  /* 0x0000000080b47223 */ /* 0x080fe200000108b1 */
[-CC-:B------:R-:W-:Y:S01]  /*8520*/  FFMA.FTZ R199, R166, R0.reuse, -R161.reuse ;  /* 0x00000000a6c77223 */ /* 0x180fe200000108a1 */
[----:B------:R-:W-:Y:S01]  /*8530*/  MUFU.EX2 R2, R2 ;  /* 0x0000000200027308 */ /* 0x000fe20000000800 */
[-C--:B------:R-:W-:Y:S01]  /*8540*/  FFMA.FTZ R128, R147, R0.reuse, -R161 ;  /* 0x0000000093807223 */ /* 0x080fe200000108a1 */
[-C--:B------:R-:W-:Y:S01]  /*8550*/  FFMA.FTZ R21, R165, R0.reuse, -R177 ;  /* 0x00000000a5157223 */ /* 0x080fe200000108b1 */
[-CC-:B------:R-:W-:Y:S01]  /*8560*/  FFMA.FTZ R20, R167, R0.reuse, -R161.reuse ;  /* 0x00000000a7147223 */ /* 0x180fe200000108a1 */
[-C--:B------:R-:W-:Y:S01]  /*8570*/  FFMA.FTZ R185, R138, R0.reuse, -R161 ;  /* 0x000000008ab97223 */ /* 0x080fe200000108a1 */
[-CC-:B------:R-:W-:Y:S01]  /*8580*/  FFMA.FTZ R192, R152, R0.reuse, -R177.reuse ;  /* 0x0000000098c07223 */ /* 0x180fe200000108b1 */
[-C--:B------:R-:W-:Y:S01]  /*8590*/  FFMA.FTZ R184, R136, R0.reuse, -R177 ;  /* 0x0000000088b87223 */ /* 0x080fe200000108b1 */
[--C-:B------:R-:W-:Y:S01]  /*85a0*/  FFMA.FTZ R193, R154, R0, -R161.reuse ;  /* 0x000000009ac17223 */ /* 0x100fe200000108a1 */
[----:B------:R-:W1:Y:S01]  /*85b0*/  MUFU.EX2 R201, R201 ;  /* 0x000000c900c97308 */ /* 0x000e620000000800 */
[----:B--2---:R-:W-:Y:S01]  /*85c0*/  FFMA.FTZ R6, R7, R6, R200 ;  /* 0x0000000607067223 */ /* 0x004fe200000100c8 */
[-C--:B------:R-:W-:Y:S01]  /*85d0*/  FFMA.FTZ R136, R139, R0.reuse, -R161 ;  /* 0x000000008b887223 */ /* 0x080fe200000108a1 */
[-CC-:B------:R-:W-:Y:S01]  /*85e0*/  FFMA.FTZ R153, R153, R0.reuse, -R177.reuse ;  /* 0x0000000099997223 */ /* 0x180fe200000108b1 */
[-C--:B------:R-:W-:Y:S01]  /*85f0*/  FFMA.FTZ R176, R120, R0.reuse, -R177 ;  /* 0x0000000078b07223 */ /* 0x080fe200000108b1 */
[-C--:B------:R-:W-:Y:S01]  /*8600*/  FFMA.FTZ R120, R155, R0.reuse, -R161 ;  /* 0x000000009b787223 */ /* 0x080fe200000108a1 */
[-C--:B------:R-:W-:Y:S01]  /*8610*/  FFMA.FTZ R194, R156, R0.reuse, -R177 ;  /* 0x000000009cc27223 */ /* 0x080fe200000108b1 */
[-C--:B------:R-:W-:Y:S01]  /*8620*/  FFMA.FTZ R195, R158, R0.reuse, -R161 ;  /* 0x000000009ec37223 */ /* 0x080fe200000108a1 */
[----:B------:R-:W2:Y:S01]  /*8630*/  MUFU.EX2 R11, R11 ;  /* 0x0000000b000b7308 */ /* 0x000ea20000000800 */
[-CC-:B------:R-:W-:Y:S01]  /*8640*/  FFMA.FTZ R157, R157, R0.reuse, -R177.reuse ;  /* 0x000000009d9d7223 */ /* 0x180fe200000108b1 */
[-C--:B------:R-:W-:Y:S01]  /*8650*/  FFMA.FTZ R178, R124, R0.reuse, -R177 ;  /* 0x000000007cb27223 */ /* 0x080fe200000108b1 */
[-C--:B------:R-:W-:Y:S01]  /*8660*/  FFMA.FTZ R124, R159, R0.reuse, -R161 ;  /* 0x000000009f7c7223 */ /* 0x080fe200000108a1 */
[-CC-:B------:R-:W-:Y:S01]  /*8670*/  FFMA.FTZ R186, R140, R0.reuse, -R177.reuse ;  /* 0x000000008cba7223 */ /* 0x180fe200000108b1 */
[-C--:B------:R-:W-:Y:S01]  /*8680*/  FFMA.FTZ R188, R144, R0.reuse, -R177 ;  /* 0x0000000090bc7223 */ /* 0x080fe200000108b1 */
[-C--:B------:R-:W-:Y:S01]  /*8690*/  FFMA.FTZ R189, R146, R0.reuse, -R161 ;  /* 0x0000000092bd7223 */ /* 0x080fe200000108a1 */
[-C--:B------:R-:W-:Y:S01]  /*86a0*/  FFMA.FTZ R145, R145, R0.reuse, -R177 ;  /* 0x0000000091917223 */ /* 0x080fe200000108b1 */
[----:B------:R-:W4:Y:S01]  /*86b0*/  MUFU.EX2 R10, R10 ;  /* 0x0000000a000a7308 */ /* 0x000f220000000800 */
[----:B-1----:R-:W-:Y:S01]  /*86c0*/  FFMA.FTZ R5, R2, R5, R201 ;  /* 0x0000000502057223 */ /* 0x002fe200000100c9 */
[-C--:B------:R-:W-:Y:S01]  /*86d0*/  FFMA.FTZ R181, R130, R0.reuse, -R161 ;  /* 0x0000000082b57223 */ /* 0x080fe200000108a1 */
[-C--:B------:R-:W-:Y:S01]  /*86e0*/  FFMA.FTZ R190, R148, R0.reuse, -R177 ;  /* 0x0000000094be7223 */ /* 0x080fe200000108b1 */
[-C--:B------:R-:W-:Y:S01]  /*86f0*/  FFMA.FTZ R191, R150, R0.reuse, -R161 ;  /* 0x0000000096bf7223 */ /* 0x080fe200000108a1 */
[-CC-:B------:R-:W-:Y:S01]  /*8700*/  FFMA.FTZ R149, R149, R0.reuse, -R177.reuse ;  /* 0x0000000095957223 */ /* 0x180fe200000108b1 */
[-C--:B------:R-:W-:Y:S01]  /*8710*/  FFMA.FTZ R182, R132, R0.reuse, -R177 ;  /* 0x0000000084b67223 */ /* 0x080fe200000108b1 */
[-C--:B------:R-:W-:Y:S01]  /*8720*/  FFMA.FTZ R132, R151, R0.reuse, -R161 ;  /* 0x0000000097847223 */ /* 0x080fe200000108a1 */
[----:B------:R-:W1:Y:S01]  /*8730*/  MUFU.EX2 R202, R202 ;  /* 0x000000ca00ca7308 */ /* 0x000e620000000800 */
[----:B--2---:R-:W-:Y:S01]  /*8740*/  FADD.FTZ R147, R11, R6 ;  /* 0x000000060b937221 */ /* 0x004fe20000010000 */
[-C--:B------:R-:W-:Y:S01]  /*8750*/  FFMA.FTZ R137, R137, R0.reuse, -R177 ;  /* 0x0000000089897223 */ /* 0x080fe200000108b1 */
[-CC-:B------:R-:W-:Y:S01]  /*8760*/  FFMA.FTZ R183, R134, R0.reuse, -R161.reuse ;  /* 0x0000000086b77223 */ /* 0x180fe200000108a1 */
[-C--:B------:R-:W-:Y:S01]  /*8770*/  FFMA.FTZ R187, R142, R0.reuse, -R161 ;  /* 0x000000008ebb7223 */ /* 0x080fe200000108a1 */
[-CC-:B------:R-:W-:Y:S01]  /*8780*/  FFMA.FTZ R141, R141, R0.reuse, -R177.reuse ;  /* 0x000000008d8d7223 */ /* 0x180fe200000108b1 */
[-CC-:B------:R-:W-:Y:S01]  /*8790*/  FFMA.FTZ R129, R129, R0.reuse, -R177.reuse ;  /* 0x0000000081817223 */ /* 0x180fe200000108b1 */
[-C--:B------:R-:W-:Y:S01]  /*87a0*/  FFMA.FTZ R133, R133, R0.reuse, -R177 ;  /* 0x0000000085857223 */ /* 0x080fe200000108b1 */
[----:B------:R-:W2:Y:S01]  /*87b0*/  MUFU.EX2 R203, R203 ;  /* 0x000000cb00cb7308 */ /* 0x000ea20000000800 */
[----:B----4-:R-:W-:Y:S01]  /*87c0*/  FADD.FTZ R6, R10, R5 ;  /* 0x000000050a067221 */ /* 0x010fe20000010000 */
[-CC-:B------:R-:W-:Y:S01]  /*87d0*/  FFMA.FTZ R121, R121, R0.reuse, -R177.reuse ;  /* 0x0000000079797223 */ /* 0x180fe200000108b1 */
[-C--:B------:R-:W-:Y:S01]  /*87e0*/  FFMA.FTZ R125, R125, R0.reuse, -R177 ;  /* 0x000000007d7d7223 */ /* 0x080fe200000108b1 */
[-CC-:B------:R-:W-:Y:S01]  /*87f0*/  FFMA.FTZ R177, R122, R0.reuse, -R161.reuse ;  /* 0x000000007ab17223 */ /* 0x180fe200000108a1 */
[-CC-:B------:R-:W-:Y:S01]  /*8800*/  FFMA.FTZ R123, R123, R0.reuse, -R161.reuse ;  /* 0x000000007b7b7223 */ /* 0x180fe200000108a1 */
[-CC-:B------:R-:W-:Y:S01]  /*8810*/  FFMA.FTZ R126, R126, R0.reuse, -R161.reuse ;  /* 0x000000007e7e7223 */ /* 0x180fe200000108a1 */
[----:B------:R-:W-:Y:S01]  /*8820*/  FFMA.FTZ R127, R127, R0, -R161 ;  /* 0x000000007f7f7223 */ /* 0x000fe200000108a1 */
[----:B------:R-:W4:Y:S01]  /*8830*/  MUFU.EX2 R13, R13 ;  /* 0x0000000d000d7308 */ /* 0x000f220000000800 */
[----:B-1----:R-:W-:-:S07]  /*8840*/  FADD.FTZ R138, R202, R147 ;  /* 0x00000093ca8a7221 */ /* 0x002fce0000010000 */
[----:B------:R-:W1:Y:S01]  /*8850*/  MUFU.EX2 R12, R12 ;  /* 0x0000000c000c7308 */ /* 0x000e620000000800 */
[----:B--2---:R-:W-:-:S07]  /*8860*/  FADD.FTZ R5, R203, R6 ;  /* 0x00000006cb057221 */ /* 0x004fce0000010000 */
[----:B------:R-:W2:Y:S01]  /*8870*/  MUFU.EX2 R196, R196 ;  /* 0x000000c400c47308 */ /* 0x000ea20000000800 */
[----:B----4-:R-:W-:-:S07]  /*8880*/  FADD.FTZ R139, R13, R138 ;  /* 0x0000008a0d8b7221 */ /* 0x010fce0000010000 */
[----:B------:R-:W4:Y:S01]  /*8890*/  MUFU.EX2 R197, R197 ;  /* 0x000000c500c57308 */ /* 0x000f220000000800 */
[----:B-1----:R-:W-:-:S07]  /*88a0*/  FADD.FTZ R6, R12, R5 ;  /* 0x000000050c067221 */ /* 0x002fce0000010000 */
[----:B------:R-:W1:Y:S01]  /*88b0*/  MUFU.EX2 R15, R15 ;  /* 0x0000000f000f7308 */ /* 0x000e620000000800 */
[----:B--2---:R-:W-:-:S07]  /*88c0*/  FADD.FTZ R138, R196, R139 ;  /* 0x0000008bc48a7221 */ /* 0x004fce0000010000 */
[----:B------:R-:W2:Y:S01]  /*88d0*/  MUFU.EX2 R14, R14 ;  /* 0x0000000e000e7308 */ /* 0x000ea20000000800 */
[----:B----4-:R-:W-:-:S07]  /*88e0*/  FADD.FTZ R5, R197, R6 ;  /* 0x00000006c5057221 */ /* 0x010fce0000010000 */
[----:B------:R-:W4:Y:S01]  /*88f0*/  MUFU.EX2 R198, R198 ;  /* 0x000000c600c67308 */ /* 0x000f220000000800 */
[----:B-1----:R-:W-:Y:S01]  /*8900*/  FADD.FTZ R139, R15, R138 ;  /* 0x0000008a0f8b7221 */ /* 0x002fe20000010000 */
[----:B------:R-:W-:-:S06]  /*8910*/  FFMA.FTZ R138, R143, R0, -R161 ;  /* 0x000000008f8a7223 */ /* 0x000fcc00000108a1 */
        /* <DEDUP_REMOVED lines=15> */
[----:B----4-:R-:W-:Y:S01]  /*8a10*/  FADD.FTZ R139, R153, R130 ;  /* 0x00000082998b7221 */ /* 0x010fe20000010000 */
[----:B------:R-:W-:-:S06]  /*8a20*/  FFMA.FTZ R130, R131, R0, -R161 ;  /* 0x0000000083827223 */ /* 0x000fcc00000108a1 */
        /* <DEDUP_REMOVED lines=15> */
[----:B--2---:R-:W-:Y:S01]  /*8b20*/  FADD.FTZ R131, R145, R134 ;  /* 0x0000008691837221 */ /* 0x004fe20000010000 */
[----:B------:R-:W-:-:S06]  /*8b30*/  FFMA.FTZ R134, R135, R0, -R161 ;  /* 0x0000000087867223 */ /* 0x000fcc00000108a1 */
        /* <DEDUP_REMOVED lines=26> */
[----:B------:R-:W-:-:S04]  /*8ce0*/  IMAD.U32 R5, RZ, RZ, UR39 ;  /* 0x00000027ff057e24 */ /* 0x000fc8000f8e00ff */
[----:B------:R-:W-:Y:S02]  /*8cf0*/  @P1 VIADD R5, R5, 0x36840 ;  /* 0x0003684005051836 */ /* 0x000fe40000000000 */
[----:B------:R-:W4:Y:S01]  /*8d00*/  MUFU.EX2 R129, R129 ;  /* 0x0000008100817308 */ /* 0x000f220000000800 */
[----:B-1----:R-:W-:Y:S02]  /*8d10*/  FADD.FTZ R122, R180, R131 ;  /* 0x00000083b47a7221 */ /* 0x002fe40000010000 */
[----:B---3--:R-:W-:-:S04]  /*8d20*/  @P1 PRMT R5, R213, 0x654, R5 ;  /* 0x00000654d5051816 */ /* 0x008fc80000000005 */
[----:B------:R1:W-:Y:S01]  /*8d30*/  @P1 SYNCS.ARRIVE.TRANS64.RED.A1T0 RZ, [R5+URZ], RZ ;  /* 0x000000ff05ff19a7 */ /* 0x0003e2000810043f */
[----:B------:R-:W3:Y:S01]  /*8d40*/  MUFU.EX2 R130, R130 ;  /* 0x0000008200827308 */ /* 0x000ee20000000800 */
[----:B--2---:R-:W-:-:S07]  /*8d50*/  FADD.FTZ R131, R181, R6 ;  /* 0x00000006b5837221 */ /* 0x004fce0000010000 */
[----:B------:R-:W2:Y:S01]  /*8d60*/  MUFU.EX2 R182, R182 ;  /* 0x000000b600b67308 */ /* 0x000ea20000000800 */
[----:B----4-:R-:W-:-:S07]  /*8d70*/  FADD.FTZ R135, R129, R122 ;  /* 0x0000007a81877221 */ /* 0x010fce0000010000 */
[----:B------:R-:W-:Y:S01]  /*8d80*/  MUFU.EX2 R183, R183 ;  /* 0x000000b700b77308 */ /* 0x000fe20000000800 */
[----:B---3--:R-:W-:-:S07]  /*8d90*/  FADD.FTZ R6, R130, R131 ;  /* 0x0000008382067221 */ /* 0x008fce0000010000 */
[----:B------:R-:W1:Y:S01]  /*8da0*/  MUFU.EX2 R133, R133 ;  /* 0x0000008500857308 */ /* 0x000e620000000800 */
[----:B--2---:R-:W-:-:S07]  /*8db0*/  FADD.FTZ R122, R182, R135 ;  /* 0x00000087b67a7221 */ /* 0x004fce0000010000 */
[----:B------:R-:W-:Y:S08]  /*8dc0*/  MUFU.EX2 R134, R134 ;  /* 0x0000008600867308 */ /* 0x000ff00000000800 */
[----:B------:R-:W2:Y:S01]  /*8dd0*/  MUFU.EX2 R176, R176 ;  /* 0x000000b000b07308 */ /* 0x000ea20000000800 */
[----:B-1----:R-:W-:-:S07]  /*8de0*/  FADD.FTZ R5, R133, R122 ;  /* 0x0000007a85057221 */ /* 0x002fce0000010000 */
[----:B------:R-:W-:Y:S08]  /*8df0*/  MUFU.EX2 R177, R177 ;  /* 0x000000b100b17308 */ /* 0x000ff00000000800 */
[----:B------:R-:W1:Y:S01]  /*8e00*/  MUFU.EX2 R121, R121 ;  /* 0x0000007900797308 */ /* 0x000e620000000800 */
[----:B--2---:R-:W-:-:S07]  /*8e10*/  FADD.FTZ R122, R176, R5 ;  /* 0x00000005b07a7221 */ /* 0x004fce0000010000 */
[----:B------:R2:W3:Y:S08]  /*8e20*/  MUFU.EX2 R139, R123 ;  /* 0x0000007b008b7308 */ /* 0x0004f00000000800 */
[----:B------:R-:W4:Y:S01]  /*8e30*/  MUFU.EX2 R178, R178 ;  /* 0x000000b200b27308 */ /* 0x000f220000000800 */
[----:B--2---:R-:W-:Y:S01]  /*8e40*/  FADD.FTZ R123, R183, R6 ;  /* 0x00000006b77b7221 */ /* 0x004fe20000010000 */
[----:B-1----:R-:W-:-:S03]  /*8e50*/  FADD.FTZ R5, R121, R122 ;  /* 0x0000007a79057221 */ /* 0x002fc60000010000 */
[----:B------:R-:W-:-:S03]  /*8e60*/  FADD.FTZ R6, R134, R123 ;  /* 0x0000007b86067221 */ /* 0x000fc60000010000 */
[----:B------:R-:W1:Y:S01]  /*8e70*/  MUFU.EX2 R179, R126 ;  /* 0x0000007e00b37308 */ /* 0x000e620000000800 */
[----:B------:R-:W-:-:S04]  /*8e80*/  FADD.FTZ R6, R177, R6 ;  /* 0x00000006b1067221 */ /* 0x000fc80000010000 */
[----:B---3--:R-:W-:-:S03]  /*8e90*/  FADD.FTZ R6, R139, R6 ;  /* 0x000000068b067221 */ /* 0x008fc60000010000 */
[----:B------:R-:W2:Y:S01]  /*8ea0*/  MUFU.EX2 R125, R125 ;  /* 0x0000007d007d7308 */ /* 0x000ea20000000800 */
[----:B----4-:R-:W-:-:S07]  /*8eb0*/  FADD.FTZ R122, R178, R5 ;  /* 0x00000005b27a7221 */ /* 0x010fce0000010000 */
[----:B------:R-:W3:Y:S01]  /*8ec0*/  MUFU.EX2 R140, R127 ;  /* 0x0000007f008c7308 */ /* 0x000ee20000000800 */
[----:B-1----:R-:W-:Y:S01]  /*8ed0*/  FADD.FTZ R5, R179, R6 ;  /* 0x00000006b3057221 */ /* 0x002fe20000010000 */
[----:B--2---:R-:W-:-:S03]  /*8ee0*/  FADD.FTZ R6, R125, R122 ;  /* 0x0000007a7d067221 */ /* 0x004fc60000010000 */
[----:B---3--:R-:W-:Y:S01]  /*8ef0*/  FADD.FTZ R5, R140, R5 ;  /* 0x000000058c057221 */ /* 0x008fe20000010000 */
[----:B------:R-:W-:Y:S06]  /*8f00*/  @!P0 BRA `(.L_x_146) ;  /* 0x0000000000048947 */ /* 0x000fec0003800000 */
[----:B------:R-:W-:Y:S01]  /*8f10*/  BPT.TRAP 0x1 ;  /* 0x000000040000795c */ /* 0x000fe20000300000 */
.L_x_146:
[----:B------:R-:W2:Y:S01]  /*8f20*/  LDL R123, [R1] ;  /* 0x00000000017b7983 */ /* 0x000ea20000100800 */
[----:B------:R-:W-:Y:S01]  /*8f30*/  ISETP.NE.AND P1, PT, R22, RZ, PT ;  /* 0x000000ff1600720c */ /* 0x000fe20003f25270 */
[----:B------:R-:W-:Y:S01]  /*8f40*/  IMAD.U32 R122, RZ, RZ, UR5 ;  /* 0x00000005ff7a7e24 */ /* 0x000fe2000f8e00ff */
[----:B------:R-:W-:Y:S01]  /*8f50*/  UMOV UR60, UR61 ;  /* 0x0000003d003c7c82 */ /* 0x000fe20008000000 */
[----:B------:R-:W-:Y:S01]  /*8f60*/  UMOV UR37, UR38 ;  /* 0x0000002600257c82 */ /* 0x000fe20008000000 */
[----:B------:R-:W-:Y:S01]  /*8f70*/  F2FP.BF16.F32.PACK_AB R200, R11, R200 ;  /* 0x000000c80bc8723e */ /* 0x000fe200000010ff */
[----:B------:R-:W-:Y:S01]  /*8f80*/  IMAD.MOV.U32 R11, RZ, RZ, R4 ;  /* 0x000000ffff0b7224 */ /* 0x000fe200078e0004 */
[----:B------:R-:W-:Y:S01]  /*8f90*/  F2FP.BF16.F32.PACK_AB R201, R10, R201 ;  /* 0x000000c90ac9723e */ /* 0x000fe200000010ff */
[----:B------:R-:W-:Y:S01]  /*8fa0*/  IMAD.MOV.U32 R10, RZ, RZ, R3 ;  /* 0x000000ffff0a7224 */ /* 0x000fe200078e0003 */
[----:B------:R-:W-:Y:S02]  /*8fb0*/  F2FP.BF16.F32.PACK_AB R202, R13, R202 ;  /* 0x000000ca0dca723e */ /* 0x000fe400000010ff */
[----:B------:R-:W-:-:S02]  /*8fc0*/  F2FP.BF16.F32.PACK_AB R203, R12, R203 ;  /* 0x000000cb0ccb723e */ /* 0x000fc400000010ff */
[----:B------:R-:W-:Y:S01]  /*8fd0*/  F2FP.BF16.F32.PACK_AB R196, R15, R196 ;  /* 0x000000c40fc4723e */ /* 0x000fe200000010ff */
[----:B------:R-:W-:Y:S01]  /*8fe0*/  @P1 VIADD R122, R122, 0x36860 ;  /* 0x000368607a7a1836 */ /* 0x000fe20000000000 */
[----:B------:R-:W-:Y:S02]  /*8ff0*/  F2FP.BF16.F32.PACK_AB R197, R14, R197 ;  /* 0x000000c50ec5723e */ /* 0x000fe400000010ff */
[----:B------:R-:W-:Y:S02]  /*9000*/  F2FP.BF16.F32.PACK_AB R198, R21, R198 ;  /* 0x000000c615c6723e */ /* 0x000fe400000010ff */
[----:B------:R-:W-:Y:S02]  /*9010*/  F2FP.BF16.F32.PACK_AB R199, R20, R199 ;  /* 0x000000c714c7723e */ /* 0x000fe400000010ff */
[----:B------:R-:W-:Y:S02]  /*9020*/  F2FP.BF16.F32.PACK_AB R192, R153, R192 ;  /* 0x000000c099c0723e */ /* 0x000fe400000010ff */
[----:B------:R-:W-:-:S02]  /*9030*/  F2FP.BF16.F32.PACK_AB R193, R120, R193 ;  /* 0x000000c178c1723e */ /* 0x000fc400000010ff */
[----:B------:R-:W-:Y:S02]  /*9040*/  F2FP.BF16.F32.PACK_AB R194, R157, R194 ;  /* 0x000000c29dc2723e */ /* 0x000fe400000010ff */
        /* <DEDUP_REMOVED lines=17> */
[----:B--2---:R-:W-:-:S04]  /*9160*/  @P1 PRMT R122, R123, 0x654, R122 ;  /* 0x000006547b7a1816 */ /* 0x004fc8000000007a */
[----:B------:R1:W-:Y:S01]  /*9170*/  @P1 SYNCS.ARRIVE.TRANS64.RED.A1T0 RZ, [R122+URZ], RZ ;  /* 0x000000ff7aff19a7 */ /* 0x0003e2000810043f */
[C---:B------:R-:W-:Y:S01]  /*9180*/  ISETP.GT.AND P1, PT, R9.reuse, RZ, PT ;  /* 0x000000ff0900720c */ /* 0x040fe20003f24270 */
[----:B------:R-:W-:-:S12]  /*9190*/  VIADD R9, R9, 0xffffffff ;  /* 0xffffffff09097836 */ /* 0x000fd80000000000 */
[----:B-1----:R-:W-:Y:S05]  /*91a0*/  @P1 BRA `(.L_x_147) ;  /* 0xffffffc4000c1947 */ /* 0x002fea000383ffff */
.L_x_136:
        /* <DEDUP_REMOVED lines=99> */
.L_x_148:
[----:B------:R-:W-:Y:S01]  /*97e0*/  R2UR UR4, R16 ;  /* 0x00000000100472ca */ /* 0x000fe200000e0000 */
[----:B------:R-:W-:-:S05]  /*97f0*/  IMAD.U32 R2, RZ, RZ, UR61 ;  /* 0x0000003dff027e24 */ /* 0x000fca000f8e00ff */
[----:B------:R-:W-:-:S07]  /*9800*/  SHF.L.U32 R2, R2, 0x1f, RZ ;  /* 0x0000001f02027819 */ /* 0x000fce00000006ff */
[----:B------:R-:W-:-:S09]  /*9810*/  ULEA UR5, UR38, UR4, 0x3 ;  /* 0x0000000426057291 */ /* 0x000fd2000f8e183f */
[----:B------:R1:W2:Y:S01]  /*9820*/  SYNCS.PHASECHK.TRANS64.TRYWAIT P1, [UR5+0x36850], R2 ;  /* 0x03685002ff0075a7 */ /* 0x0002a20008020145 */
[----:B------:R-:W-:Y:S05]  /*9830*/  @!P0 BRA `(.L_x_149) ;  /* 0x0000000000048947 */ /* 0x000fea0003800000 */
[----:B------:R-:W-:Y:S01]  /*9840*/  BPT.TRAP 0x1 ;  /* 0x000000040000795c */ /* 0x000fe20000300000 */
.L_x_149:
[----:B--2---:R-:W-:Y:S05]  /*9850*/  @P1 BRA `(.L_x_150) ;  /* 0x0000000000081947 */ /* 0x004fea0003800000 */
[----:B------:R-:W2:Y:S02]  /*9860*/  SYNCS.PHASECHK.TRANS64.TRYWAIT P1, [UR5+0x36850], R2 ;  /* 0x03685002ff0075a7 */ /* 0x000ea40008020145 */
[----:B--2---:R-:W-:Y:S05]  /*9870*/  @!P1 BRA `(.L_x_151) ;  /* 0x00000050000c9947 */ /* 0x004fea0003800000 */
.L_x_150:
[----:B------:R-:W-:Y:S01]  /*9880*/  R2UR UR4, R16 ;  /* 0x00000000100472ca */ /* 0x000fe200000e0000 */
[----:B------:R-:W-:Y:S01]  /*9890*/  WARPGROUP.ARRIVE ;  /* 0x00000000000079c5 */ /* 0x000fe20000000000 */
[----:B------:R-:W-:Y:S01]  /*98a0*/  UMOV UR7, 0x40000040 ;  /* 0x4000004000077882 */ /* 0x000fe20000000000 */
[----:B--2---:R-:W2:Y:S01]  /*98b0*/  SHFL.BFLY PT, R7, R6, 0x2, 0x1f ;  /* 0x0c401f0006077f89 */ /* 0x004ea200000e0000 */
[----:B------:R-:W-:Y:S02]  /*98c0*/  IMAD.MOV.U32 R10, RZ, RZ, RZ ;  /* 0x000000ffff0a7224 */ /* 0x000fe400078e00ff */
[----:B------:R-:W-:Y:S01]  /*98d0*/  IMAD.MOV.U32 R20, RZ, RZ, -0x800000 ;  /* 0xff800000ff147424 */ /* 0x000fe200078e00ff */
[----:B-1----:R-:W1:Y:S06]  /*98e0*/  SHFL.BFLY PT, R2, R5, 0x2, 0x1f ;  /* 0x0c401f0005027f89 */ /* 0x002e6c00000e0000 */
[----:B------:R-:W-:-:S04]  /*98f0*/  UIADD3 UR4, UR4, 0x400, URZ ;  /* 0x0000040004047890 */ /* 0x000fc8000fffe03f */
[----:B------:R-:W-:-:S04]  /*9900*/  USHF.R.U32.HI UR4, URZ, 0x4, UR4 ;  /* 0x000000043f047899 */ /* 0x000fc80008011604 */
[----:B------:R-:W-:-:S04]  /*9910*/  ULOP3.LUT UR4, UR4, 0x3fff, URZ, 0xc0, !UPT ;  /* 0x00003fff04047892 */ /* 0x000fc8000f8ec03f */
[----:B------:R-:W-:Y:S01]  /*9920*/  ULOP3.LUT UR4, UR4, 0x3800000, URZ, 0xfc, !UPT ;  /* 0x0380000004047892 */ /* 0x000fe2000f8efc3f */
[----:B--2---:R-:W-:-:S03]  /*9930*/  FADD.FTZ R7, R7, R6 ;  /* 0x0000000607077221 */ /* 0x004fc60000010000 */
[----:B------:R-:W-:Y:S01]  /*9940*/  UIMAD UR4, UR38, 0xa80, UR4 ;  /* 0x00000a80260478a4 */ /* 0x000fe2000f8e0204 */
[----:B-1----:R-:W-:Y:S01]  /*9950*/  FADD.FTZ R8, R2, R5 ;  /* 0x0000000502087221 */ /* 0x002fe20000010000 */
[----:B------:R-:W-:Y:S01]  /*9960*/  IMAD.MOV.U32 R5, RZ, RZ, RZ ;  /* 0x000000ffff057224 */ /* 0x000fe200078e00ff */
[----:B------:R-:W1:Y:S04]  /*9970*/  SHFL.BFLY PT, R2, R7, 0x1, 0x1f ;  /* 0x0c201f0007027f89 */ /* 0x000e6800000e0000 */
[----:B------:R-:W-:Y:S01]  /*9980*/  UMOV UR6, UR4 ;  /* 0x0000000400067c82 */ /* 0x000fe20008000000 */
[----:B------:R-:W2:Y:S01]  /*9990*/  SHFL.BFLY PT, R9, R8, 0x1, 0x1f ;  /* 0x0c201f0008097f89 */ /* 0x000ea200000e0000 */
[----:B------:R-:W-:Y:S01]  /*99a0*/  HGMMA.64x192x16.F32.BF16 R24, R200, gdesc[UR4].tnspB, R24, gsb0 ;  /* 0x42e00004c8187df0 */ /* 0x000fe20008001818 */
[----:B------:R-:W-:Y:S01]  /*99b0*/  UIADD3 UR6, UR4, 0x80, URZ ;  /* 0x0000008004067890 */ /* 0x000fe2000fffe03f */
[----:B------:R-:W-:Y:S01]  /*99c0*/  UMOV UR7, 0x40000040 ;  /* 0x4000004000077882 */ /* 0x000fe20000000000 */
[----:B-1----:R-:W-:Y:S01]  /*99d0*/  FADD.FTZ R11, R7, R2 ;  /* 0x00000002070b7221 */ /* 0x002fe20000010000 */
[----:B------:R-:W-:-:S02]  /*99e0*/  IMAD.MOV.U32 R2, RZ, RZ, -0x800000 ;  /* 0xff800000ff027424 */ /* 0x000fc400078e00ff */
[----:B--2---:R-:W-:Y:S02]  /*99f0*/  FADD.FTZ R12, R8, R9 ;  /* 0x00000009080c7221 */ /* 0x004fe40000010000 */
[----:B------:R-:W-:-:S03]  /*9a00*/  FSETP.NE.FTZ.AND P1, PT, R11, RZ, PT ;  /* 0x000000ff0b00720b */ /* 0x000fc60003f35000 */
[----:B------:R-:W-:-:S10]  /*9a10*/  FSETP.NE.FTZ.AND P2, PT, R12, RZ, PT ;  /* 0x000000ff0c00720b */ /* 0x000fd40003f55000 */
[----:B------:R-:W1:Y:S01]  /*9a20*/  @P1 MUFU.LG2 R9, R11 ;  /* 0x0000000b00091308 */ /* 0x000e620000000c00 */
[C---:B------:R-:W-:Y:S02]  /*9a30*/  @P1 FMUL.FTZ R7, R0.reuse, 0.69314718246459960938 ;  /* 0x3f31721800071820 */ /* 0x040fe40000410000 */
[----:B------:R-:W-:-:S05]  /*9a40*/  @P2 FMUL.FTZ R13, R0, 0.69314718246459960938 ;  /* 0x3f317218000d2820 */ /* 0x000fca0000410000 */
[----:B------:R-:W2:Y:S08]  /*9a50*/  @P2 MUFU.LG2 R6, R12 ;  /* 0x0000000c00062308 */ /* 0x000eb00000000c00 */
[----:B------:R3:W4:Y:S01]  /*9a60*/  @P1 MUFU.RCP R5, R11 ;  /* 0x0000000b00051308 */ /* 0x0007220000001000 */
[----:B-1----:R-:W-:-:S04]  /*9a70*/  @P1 FMUL.FTZ R0, R9, 0.69314718246459960938 ;  /* 0x3f31721809001820 */ /* 0x002fc80000410000 */
[----:B------:R-:W-:-:S03]  /*9a80*/  @P1 FFMA.FTZ R20, R7, R4, R0 ;  /* 0x0000000407141223 */ /* 0x000fc60000010000 */
[----:B------:R3:W1:Y:S01]  /*9a90*/  @P2 MUFU.RCP R10, R12 ;  /* 0x0000000c000a2308 */ /* 0x0006620000001000 */
[----:B--2---:R-:W-:-:S04]  /*9aa0*/  @P2 FMUL.FTZ R6, R6, 0.69314718246459960938 ;  /* 0x3f31721806062820 */ /* 0x004fc80000410000 */
[----:B------:R-:W-:Y:S01]  /*9ab0*/  @P2 FFMA.FTZ R2, R13, R3, R6 ;  /* 0x000000030d022223 */ /* 0x000fe20000010006 */
        /* <DEDUP_REMOVED lines=30> */
[----:B-1-34-:R-:W-:Y:S05]  /*9ca0*/  @!P0 BRA `(.L_x_152) ;  /* 0x0000000000048947 */ /* 0x01afea0003800000 */
[----:B------:R-:W-:Y:S01]  /*9cb0*/  BPT.TRAP 0x1 ;  /* 0x000000040000795c */ /* 0x000fe20000300000 */
.L_x_152:
[----:B------:R-:W2:Y:S01]  /*9cc0*/  LDL R8, [R1] ;  /* 0x0000000001087983 */ /* 0x000ea20000100800 */
[----:B------:R-:W-:Y:S01]  /*9cd0*/  ISETP.NE.AND P0, PT, R22, RZ, PT ;  /* 0x000000ff1600720c */ /* 0x000fe20003f05270 */
[----:B------:R-:W-:Y:S02]  /*9ce0*/  IMAD.U32 R4, RZ, RZ, UR5 ;  /* 0x00000005ff047e24 */ /* 0x000fe4000f8e00ff */
        /* <DEDUP_REMOVED lines=11> */
[----:B------:R-:W-:-:S02]  /*9da0*/  @P0 VIADD R4, R4, 0x36860 ;  /* 0x0003686004040836 */ /* 0x000fc40000000000 */
        /* <DEDUP_REMOVED lines=37> */
[C---:B------:R-:W-:Y:S01]  /*a000*/  LOP3.LUT R5, R18.reuse, 0x380, RZ, 0xc0, !PT ;  /* 0x0000038012057812 */ /* 0x040fe200078ec0ff */
[-C--:B------:R-:W-:Y:S01]  /*a010*/  FMUL.FTZ R27, R27, R10.reuse ;  /* 0x0000000a1b1b7220 */ /* 0x080fe20000410000 */
[----:B------:R-:W-:Y:S01]  /*a020*/  IADD3 R9, P2, R18, 0x20, RZ ;  /* 0x0000002012097810 */ /* 0x000fe20007f5e0ff */
[-C--:B------:R-:W-:Y:S01]  /*a030*/  FMUL.FTZ R120, R26, R10.reuse ;  /* 0x0000000a1a787220 */ /* 0x080fe20000410000 */
[----:B------:R-:W-:Y:S01]  /*a040*/  SHF.R.U64 R5, R5, 0x3, RZ ;  /* 0x0000000305057819 */ /* 0x000fe200000012ff */
[-C--:B------:R-:W-:Y:S01]  /*a050*/  FMUL.FTZ R7, R31, R10.reuse ;  /* 0x0000000a1f077220 */ /* 0x080fe20000410000 */
[----:B------:R-:W-:Y:S01]  /*a060*/  IADD3 R11, P1, R18, 0x40, RZ ;  /* 0x00000040120b7810 */ /* 0x000fe20007f3e0ff */
        /* <DEDUP_REMOVED lines=45> */
[----:B------:R-:W-:Y:S01]  /*a340*/  IADD3 R13, P6, R18, 0x60, RZ ;  /* 0x00000060120d7810 */ /* 0x000fe20007fde0ff */
[----:B------:R-:W-:Y:S01]  /*a350*/  ULDC UR4, c[0x0][0xda8] ;  /* 0x00036a0000047ab9 */ /* 0x000fe20000000800 */
[----:B------:R-:W-:Y:S01]  /*a360*/  LOP3.LUT R10, R11, 0x380, RZ, 0xc0, !PT ;  /* 0x000003800b0a7812 */ /* 0x000fe200078ec0ff */
[----:B------:R-:W-:Y:S01]  /*a370*/  UIADD3 UR35, -UR36, URZ, URZ ;  /* 0x0000003f24237290 */ /* 0x000fe2000fffe13f */
[----:B------:R-:W-:Y:S01]  /*a380*/  R2UR UR6, R208 ;  /* 0x00000000d00672ca */ /* 0x000fe200000e0000 */
[----:B------:R-:W-:Y:S01]  /*a390*/  ULDC UR10, c[0x0][0xa88] ;  /* 0x0002a200000a7ab9 */ /* 0x000fe20000000800 */
[----:B------:R-:W-:Y:S01]  /*a3a0*/  LOP3.LUT R12, R13, 0x380, RZ, 0xc0, !PT ;  /* 0x000003800d0c7812 */ /* 0x000fe200078ec0ff */
[----:B------:R-:W-:Y:S01]  /*a3b0*/  ULDC.64 UR8, c[0x0][0xb70] ;  /* 0x0002dc0000087ab9 */ /* 0x000fe20000000a00 */
[----:B------:R-:W-:Y:S01]  /*a3c0*/  SHF.R.U64 R10, R10, 0x3, RZ ;  /* 0x000000030a0a7819 */ /* 0x000fe200000012ff */
[----:B------:R-:W-:Y:S01]  /*a3d0*/  ULDC.64 UR12, c[0x0][0x208] ;  /* 0x00008200000c7ab9 */ /* 0x000fe20000000a00 */
[----:B------:R-:W-:-:S02]  /*a3e0*/  R2UR UR7, R207 ;  /* 0x00000000cf0772ca */ /* 0x000fc400000e0000 */
[----:B------:R-:W-:Y:S02]  /*a3f0*/  IADD3 R15, P5, R18, 0x4000, RZ ;  /* 0x00004000120f7810 */ /* 0x000fe40007fbe0ff */
[----:B------:R-:W-:Y:S02]  /*a400*/  F2FP.BF16.F32.PACK_AB R6, R6, R3 ;  /* 0x000000030606723e */ /* 0x000fe400000010ff */
[----:B------:R-:W-:Y:S01]  /*a410*/  F2FP.BF16.F32.PACK_AB R7, R7, R122 ;  /* 0x0000007a0707723e */ /* 0x000fe200000010ff */
[----:B------:R-:W-:Y:S01]  /*a420*/  UIADD3 UR34, -UR6, URZ, URZ ;  /* 0x0000003f06227290 */ /* 0x000fe2000fffe13f */
[----:B------:R-:W-:Y:S02]  /*a430*/  SHF.R.U64 R12, R12, 0x3, RZ ;  /* 0x000000030c0c7819 */ /* 0x000fe400000012ff */
[----:B------:R-:W-:Y:S02]  /*a440*/  LOP3.LUT R10, R10, R11, RZ, 0x3c, !PT ;  /* 0x0000000b0a0a7212 */ /* 0x000fe400078e3cff */
[----:B------:R-:W-:Y:S01]  /*a450*/  LOP3.LUT R14, R15, 0x380, RZ, 0xc0, !PT ;  /* 0x000003800f0e7812 */ /* 0x000fe200078ec0ff */
[----:B------:R-:W-:Y:S01]  /*a460*/  UIMAD UR34, UR4, UR34, UR7 ;  /* 0x00000022042272a4 */ /* 0x000fe2000f8e0207 */
[----:B------:R-:W-:Y:S01]  /*a470*/  LOP3.LUT R12, R12, R13, RZ, 0x3c, !PT ;  /* 0x0000000d0c0c7212 */ /* 0x000fe200078e3cff */
[----:B------:R-:W-:Y:S01]  /*a480*/  USHF.R.S32.HI UR7, URZ, 0x1f, UR36 ;  /* 0x0000001f3f077899 */ /* 0x000fe20008011424 */
[----:B------:R-:W-:Y:S01]  /*a490*/  SHF.R.U64 R14, R14, 0x3, RZ ;  /* 0x000000030e0e7819 */ /* 0x000fe200000012ff */
[----:B------:R-:W-:Y:S01]  /*a4a0*/  USHF.L.U32 UR34, UR34, 0x7, URZ ;  /* 0x0000000722227899 */ /* 0x000fe2000800063f */
[----:B------:R-:W-:Y:S01]  /*a4b0*/  IADD3 R13, P4, R18, 0x4040, RZ ;  /* 0x00004040120d7810 */ /* 0x000fe20007f9e0ff */
[----:B------:R-:W-:Y:S01]  /*a4c0*/  ULDC UR4, c[0x0][0xdb4] ;  /* 0x00036d0000047ab9 */ /* 0x000fe20000000800 */
[----:B------:R-:W-:Y:S01]  /*a4d0*/  LOP3.LUT R14, R14, R15, RZ, 0x3c, !PT ;  /* 0x0000000f0e0e7212 */ /* 0x000fe200078e3cff */
[----:B------:R-:W-:Y:S01]  /*a4e0*/  IMAD.X R15, RZ, RZ, R19, P5 ;  /* 0x000000ffff0f7224 */ /* 0x000fe200028e0613 */
[----:B------:R-:W-:Y:S01]  /*a4f0*/  LOP3.LUT R26, R13, 0x380, RZ, 0xc0, !PT ;  /* 0x000003800d1a7812 */ /* 0x000fe200078ec0ff */
[----:B------:R-:W-:Y:S01]  /*a500*/  UIMAD UR35, UR4, UR35, UR6 ;  /* 0x00000023042372a4 */ /* 0x000fe2000f8e0206 */
[----:B------:R-:W-:-:S02]  /*a510*/  IADD3 R29, P3, R18, 0x4060, RZ ;  /* 0x00004060121d7810 */ /* 0x000fc40007f7e0ff */
[----:B------:R-:W-:Y:S01]  /*a520*/  SHF.R.U64 R26, R26, 0x3, RZ ;  /* 0x000000031a1a7819 */ /* 0x000fe200000012ff */
[----:B------:R-:W-:Y:S01]  /*a530*/  USHF.R.S32.HI UR4, URZ, 0x1f, UR35 ;  /* 0x0000001f3f047899 */ /* 0x000fe20008011423 */
[----:B------:R-:W-:Y:S02]  /*a540*/  LOP3.LUT R28, R29, 0x380, RZ, 0xc0, !PT ;  /* 0x000003801d1c7812 */ /* 0x000fe400078ec0ff */
[----:B------:R-:W-:Y:S01]  /*a550*/  LOP3.LUT R26, R26, R13, RZ, 0x3c, !PT ;  /* 0x0000000d1a1a7212 */ /* 0x000fe200078e3cff */
[----:B------:R-:W-:Y:S01]  /*a560*/  IMAD.X R13, RZ, RZ, R19, P6 ;  /* 0x000000ffff0d7224 */ /* 0x000fe200030e0613 */
[----:B------:R-:W-:Y:S01]  /*a570*/  IADD3 R39, P6, R18, 0x8040, RZ ;  /* 0x0000804012277810 */ /* 0x000fe20007fde0ff */
[----:B------:R-:W-:Y:S01]  /*a580*/  UIMAD UR6, UR4, UR8, URZ ;  /* 0x00000008040672a4 */ /* 0x000fe2000f8e023f */
[----:B------:R-:W-:Y:S01]  /*a590*/  SHF.R.U64 R28, R28, 0x3, RZ ;  /* 0x000000031c1c7819 */ /* 0x000fe200000012ff */
[----:B------:R-:W-:Y:S01]  /*a5a0*/  UIMAD.WIDE.U32 UR4, UR35, UR8, URZ ;  /* 0x00000008230472a5 */ /* 0x000fe2000f8e003f */
[----:B------:R-:W-:Y:S01]  /*a5b0*/  LOP3.LUT R38, R39, 0x380, RZ, 0xc0, !PT ;  /* 0x0000038027267812 */ /* 0x000fe200078ec0ff */
[----:B------:R-:W-:Y:S01]  /*a5c0*/  UIMAD UR6, UR35, UR9, UR6 ;  /* 0x00000009230672a4 */ /* 0x000fe2000f8e0206 */
[----:B------:R-:W-:-:S02]  /*a5d0*/  MOV R125, R12 ;  /* 0x0000000c007d7202 */ /* 0x000fc40000000f00 */
[----:B------:R-:W-:Y:S01]  /*a5e0*/  SHF.R.U64 R38, R38, 0x3, RZ ;  /* 0x0000000326267819 */ /* 0x000fe200000012ff */
[----:B------:R-:W-:Y:S01]  /*a5f0*/  UIADD3 UR6, UR5, UR6, URZ ;  /* 0x0000000605067290 */ /* 0x000fe2000fffe03f */
[----:B------:R-:W-:Y:S01]  /*a600*/  LOP3.LUT R28, R28, R29, RZ, 0x3c, !PT ;  /* 0x0000001d1c1c7212 */ /* 0x000fe200078e3cff */
[----:B------:R-:W-:Y:S01]  /*a610*/  IMAD.X R29, RZ, RZ, R19, P3 ;  /* 0x000000ffff1d7224 */ /* 0x000fe200018e0613 */
[----:B------:R-:W-:Y:S02]  /*a620*/  MOV R122, R14 ;  /* 0x0000000e007a7202 */ /* 0x000fe40000000f00 */
[----:B------:R-:W-:Y:S02]  /*a630*/  F2FP.BF16.F32.PACK_AB R13, R51, R50 ;  /* 0x00000032330d723e */ /* 0x000fe400000010ff */
[----:B------:R-:W-:Y:S02]  /*a640*/  F2FP.BF16.F32.PACK_AB R14, R53, R52 ;  /* 0x00000034350e723e */ /* 0x000fe400000010ff */
[----:B------:R-:W-:-:S02]  /*a650*/  F2FP.BF16.F32.PACK_AB R15, R55, R54 ;  /* 0x00000036370f723e */ /* 0x000fc400000010ff */
[----:B------:R-:W-:Y:S01]  /*a660*/  LOP3.LUT R38, R38, R39, RZ, 0x3c, !PT ;  /* 0x0000002726267212 */ /* 0x000fe200078e3cff */
[----:B------:R-:W-:Y:S01]  /*a670*/  IMAD.X R39, RZ, RZ, R19, P6 ;  /* 0x000000ffff277224 */ /* 0x000fe200030e0613 */
        /* <DEDUP_REMOVED lines=15> */
[----:B------:R-:W-:Y:S02]  /*a770*/  MOV R38, R38 ;  /* 0x0000002600267202 */ /* 0x000fe40000000f00 */
[----:B------:R-:W-:-:S02]  /*a780*/  F2FP.BF16.F32.PACK_AB R106, R109, R108 ;  /* 0x0000006c6d6a723e */ /* 0x000fc400000010ff */
[----:B------:R-:W-:Y:S02]  /*a790*/  F2FP.BF16.F32.PACK_AB R107, R111, R110 ;  /* 0x0000006e6f6b723e */ /* 0x000fe400000010ff */
[----:B------:R-:W-:Y:S02]  /*a7a0*/  F2FP.BF16.F32.PACK_AB R113, R115, R114 ;  /* 0x000000727371723e */ /* 0x000fe400000010ff */
[----:B------:R-:W-:Y:S02]  /*a7b0*/  F2FP.BF16.F32.PACK_AB R114, R117, R116 ;  /* 0x000000747572723e */ /* 0x000fe400000010ff */
[----:B------:R-:W-:Y:S02]  /*a7c0*/  F2FP.BF16.F32.PACK_AB R115, R119, R118 ;  /* 0x000000767773723e */ /* 0x000fe400000010ff */
[----:B------:R-:W-:Y:S02]  /*a7d0*/  R2UR UR11, R204 ;  /* 0x00000000cc0b72ca */ /* 0x000fe400000e0000 */
[----:B--2---:R-:W-:-:S02]  /*a7e0*/  @P0 PRMT R4, R8, 0x654, R4 ;  /* 0x0000065408040816 */ /* 0x004fc40000000004 */
[----:B------:R-:W-:Y:S02]  /*a7f0*/  LOP3.LUT R8, R9, 0x380, RZ, 0xc0, !PT ;  /* 0x0000038009087812 */ /* 0x000fe400078ec0ff */
[----:B------:R1:W-:Y:S01]  /*a800*/  @P0 SYNCS.ARRIVE.TRANS64.RED.A1T0 RZ, [R4+URZ], RZ ;  /* 0x000000ff04ff09a7 */ /* 0x0003e2000810043f */
[----:B------:R-:W-:Y:S01]  /*a810*/  BAR.SYNC.DEFER_BLOCKING 0x1, 0x100 ;  /* 0x0044000000007b1d */ /* 0x000fe20000010000 */
[----:B------:R-:W-:Y:S02]  /*a820*/  SHF.R.U64 R8, R8, 0x3, RZ ;  /* 0x0000000308087819 */ /* 0x000fe400000012ff */
[----:B------:R-:W-:Y:S02]  /*a830*/  IADD3 R11, P0, R18, 0x4020, RZ ;  /* 0x00004020120b7810 */ /* 0x000fe40007f1e0ff */
[----:B------:R-:W-:Y:S01]  /*a840*/  LOP3.LUT R8, R8, R9, RZ, 0x3c, !PT ;  /* 0x0000000908087212 */ /* 0x000fe200078e3cff */
[--C-:B------:R-:W-:Y:S01]  /*a850*/  IMAD.X R9, RZ, RZ, R19.reuse, P2 ;  /* 0x000000ffff097224 */ /* 0x100fe200010e0613 */
[----:B-1----:R-:W-:Y:S01]  /*a860*/  LOP3.LUT R4, R5, R18, RZ, 0x3c, !PT ;  /* 0x0000001205047212 */ /* 0x002fe200078e3cff */
[----:B------:R-:W-:Y:S01]  /*a870*/  IMAD.MOV.U32 R5, RZ, RZ, R19 ;  /* 0x000000ffff057224 */ /* 0x000fe200078e0013 */
[----:B------:R-:W-:-:S02]  /*a880*/  IADD3 R31, P2, R18, 0x8000, RZ ;  /* 0x00008000121f7810 */ /* 0x000fc40007f5e0ff */
[----:B------:R-:W-:Y:S02]  /*a890*/  LOP3.LUT R24, R11, 0x380, RZ, 0xc0, !PT ;  /* 0x000003800b187812 */ /* 0x000fe400078ec0ff */
[----:B------:R-:W-:Y:S02]  /*a8a0*/  MOV R35, R4 ;  /* 0x0000000400237202 */ /* 0x000fe40000000f00 */
[----:B------:R-:W-:Y:S02]  /*a8b0*/  F2FP.BF16.F32.PACK_AB R4, R25, R0 ;  /* 0x000000001904723e */ /* 0x000fe400000010ff */
[----:B------:R-:W-:Y:S01]  /*a8c0*/  F2FP.BF16.F32.PACK_AB R5, R27, R120 ;  /* 0x000000781b05723e */ /* 0x000fe200000010ff */
[----:B------:R-:W-:Y:S01]  /*a8d0*/  IMAD.X R27, RZ, RZ, R19, P4 ;  /* 0x000000ffff1b7224 */ /* 0x000fe200020e0613 */
[----:B------:R-:W-:Y:S02]  /*a8e0*/  LOP3.LUT R30, R31, 0x380, RZ, 0xc0, !PT ;  /* 0x000003801f1e7812 */ /* 0x000fe400078ec0ff */
[----:B------:R-:W-:-:S02]  /*a8f0*/  SHF.R.U64 R24, R24, 0x3, RZ ;  /* 0x0000000318187819 */ /* 0x000fc400000012ff */
[----:B------:R-:W-:Y:S01]  /*a900*/  SHF.R.U64 R30, R30, 0x3, RZ ;  /* 0x000000031e1e7819 */ /* 0x000fe200000012ff */
[----:B------:R1:W-:Y:S01]  /*a910*/  STSM.16.M88.4 [R35], R4 ;  /* 0x0000000423007844 */ /* 0x0003e20000000200 */
[----:B------:R-:W-:Y:S02]  /*a920*/  IADD3 R25, P5, R18, 0x8060, RZ ;  /* 0x0000806012197810 */ /* 0x000fe40007fbe0ff */
[----:B------:R-:W-:Y:S01]  /*a930*/  LOP3.LUT R24, R24, R11, RZ, 0x3c, !PT ;  /* 0x0000000b18187212 */ /* 0x000fe200078e3cff */
[--C-:B------:R-:W-:Y:S01]  /*a940*/  IMAD.X R11, RZ, RZ, R19.reuse, P1 ;  /* 0x000000ffff0b7224 */ /* 0x100fe200008e0613 */
[----:B------:R-:W-:Y:S01]  /*a950*/  LOP3.LUT R30, R30, R31, RZ, 0x3c, !PT ;  /* 0x0000001f1e1e7212 */ /* 0x000fe200078e3cff */
[----:B------:R-:W-:Y:S01]  /*a960*/  IMAD.X R31, RZ, RZ, R19, P2 ;  /* 0x000000ffff1f7224 */ /* 0x000fe200010e0613 */
[----:B------:R-:W-:Y:S02]  /*a970*/  IADD3 R43, P1, R18, 0x8020, RZ ;  /* 0x00008020122b7810 */ /* 0x000fe40007f3e0ff */
[----:B------:R-:W-:-:S02]  /*a980*/  LOP3.LUT R34, R25, 0x380, RZ, 0xc0, !PT ;  /* 0x0000038019227812 */ /* 0x000fc400078ec0ff */
[----:B------:R-:W-:Y:S02]  /*a990*/  LOP3.LUT R42, R43, 0x380, RZ, 0xc0, !PT ;  /* 0x000003802b2a7812 */ /* 0x000fe400078ec0ff */
[----:B------:R-:W-:Y:S02]  /*a9a0*/  SHF.R.U64 R34, R34, 0x3, RZ ;  /* 0x0000000322227819 */ /* 0x000fe400000012ff */
[----:B------:R-:W-:Y:S01]  /*a9b0*/  MOV R30, R30 ;  /* 0x0000001e001e7202 */ /* 0x000fe20000000f00 */
[----:B------:R-:W-:Y:S01]  /*a9c0*/  VIADD R31, R211, UR34 ;  /* 0x00000022d31f7c36 */ /* 0x000fe20008000000 */
[----:B-1----:R-:W-:Y:S01]  /*a9d0*/  F2FP.BF16.F32.PACK_AB R4, R33, R32 ;  /* 0x000000202104723e */ /* 0x002fe200000010ff */
[----:B------:R-:W-:Y:S01]  /*a9e0*/  IMAD.X R35, RZ, RZ, R19, P5 ;  /* 0x000000ffff237224 */ /* 0x000fe200028e0613 */
[----:B------:R-:W1:Y:S01]  /*a9f0*/  LDC.64 R32, c[0x0][0xb78] ;  /* 0x0002de00ff207b82 */ /* 0x000e620000000a00 */
[----:B------:R-:W-:Y:S01]  /*aa00*/  MOV R129, R8 ;  /* 0x0000000800817202 */ /* 0x000fe20000000f00 */
[----:B------:R-:W-:Y:S01]  /*aa10*/  VIADD R12, R31, 0x8 ;  /* 0x000000081f0c7836 */ /* 0x000fe20000000000 */
[----:B------:R-:W-:-:S02]  /*aa20*/  MOV R127, R10 ;  /* 0x0000000a007f7202 */ /* 0x000fc40000000f00 */
[----:B------:R-:W-:Y:S02]  /*aa30*/  F2FP.BF16.F32.PACK_AB R5, R21, R124 ;  /* 0x0000007c1505723e */ /* 0x000fe400000010ff */
[----:B------:R-:W-:Y:S02]  /*aa40*/  F2FP.BF16.F32.PACK_AB R6, R37, R36 ;  /* 0x000000242506723e */ /* 0x000fe400000010ff */
[----:B------:R-:W-:Y:S02]  /*aa50*/  F2FP.BF16.F32.PACK_AB R7, R121, R126 ;  /* 0x0000007e7907723e */ /* 0x000fe400000010ff */
[----:B------:R-:W-:Y:S02]  /*aa60*/  F2FP.BF16.F32.PACK_AB R8, R41, R40 ;  /* 0x000000282908723e */ /* 0x000fe400000010ff */
[----:B------:R-:W-:Y:S01]  /*aa70*/  F2FP.BF16.F32.PACK_AB R9, R123, R128 ;  /* 0x000000807b09723e */ /* 0x000fe200000010ff */
[----:B------:R-:W-:Y:S01]  /*aa80*/  STSM.16.M88.4 [R129], R4 ;  /* 0x0000000481007844 */ /* 0x000fe20000000200 */
[----:B------:R-:W-:-:S02]  /*aa90*/  F2FP.BF16.F32.PACK_AB R10, R45, R44 ;  /* 0x0000002c2d0a723e */ /* 0x000fc400000010ff */
[----:B------:R-:W-:Y:S02]  /*aaa0*/  F2FP.BF16.F32.PACK_AB R11, R47, R46 ;  /* 0x0000002e2f0b723e */ /* 0x000fe400000010ff */
[----:B------:R-:W-:Y:S02]  /*aab0*/  SHF.R.U64 R42, R42, 0x3, RZ ;  /* 0x000000032a2a7819 */ /* 0x000fe400000012ff */
[----:B------:R-:W-:Y:S01]  /*aac0*/  LOP3.LUT R34, R34, R25, RZ, 0x3c, !PT ;  /* 0x0000001922227212 */ /* 0x000fe200078e3cff */
[--C-:B------:R-:W-:Y:S01]  /*aad0*/  IMAD.X R25, RZ, RZ, R19.reuse, P0 ;  /* 0x000000ffff197224 */ /* 0x100fe200000e0613 */
[----:B------:R-:W-:Y:S01]  /*aae0*/  LOP3.LUT P0, RZ, R206, 0x3, RZ, 0xc0, !PT ;  /* 0x00000003ceff7812 */ /* 0x000fe2000780c0ff */
[----:B------:R1:W-:Y:S01]  /*aaf0*/  STSM.16.M88.4 [R127], R8 ;  /* 0x000000087f007844 */ /* 0x0003e20000000200 */
[----:B------:R-:W-:Y:S01]  /*ab00*/  LOP3.LUT R42, R42, R43, RZ, 0x3c, !PT ;  /* 0x0000002b2a2a7212 */ /* 0x000fe200078e3cff */
[----:B------:R-:W-:Y:S01]  /*ab10*/  IMAD.X R43, RZ, RZ, R19, P1 ;  /* 0x000000ffff2b7224 */ /* 0x000fe200008e0613 */
[----:B------:R-:W-:-:S02]  /*ab20*/  ISETP.GE.OR P1, PT, R12, UR10, P0 ;  /* 0x0000000a0c007c0c */ /* 0x000fc40008726670 */
[----:B------:R-:W-:Y:S02]  /*ab30*/  MOV R120, R24 ;  /* 0x0000001800787202 */ /* 0x000fe40000000f00 */
[----:B------:R-:W-:Y:S02]  /*ab40*/  MOV R3, R26 ;  /* 0x0000001a00037202 */ /* 0x000fe40000000f00 */
[----:B------:R-:W-:Y:S02]  /*ab50*/  F2FP.BF16.F32.PACK_AB R12, R49, R48 ;  /* 0x00000030310c723e */ /* 0x000fe400000010ff */
[----:B------:R-:W-:Y:S02]  /*ab60*/  F2FP.BF16.F32.PACK_AB R24, R57, R56 ;  /* 0x000000383918723e */ /* 0x000fe400000010ff */
[----:B------:R-:W-:Y:S01]  /*ab70*/  F2FP.BF16.F32.PACK_AB R25, R59, R58 ;  /* 0x0000003a3b19723e */ /* 0x000fe200000010ff */
[----:B------:R-:W-:Y:S01]  /*ab80*/  STSM.16.M88.4 [R125], R12 ;  /* 0x0000000c7d007844 */ /* 0x000fe20000000200 */
[----:B------:R-:W-:Y:S01]  /*ab90*/  F2FP.BF16.F32.PACK_AB R26, R61, R60 ;  /* 0x0000003c3d1a723e */ /* 0x000fe200000010ff */
[----:B-1----:R-:W-:Y:S01]  /*aba0*/  IMAD R8, R32, UR7, RZ ;  /* 0x0000000720087c24 */ /* 0x002fe2000f8e02ff */
[----:B------:R-:W-:-:S02]  /*abb0*/  F2FP.BF16.F32.PACK_AB R27, R63, R62 ;  /* 0x0000003e3f1b723e */ /* 0x000fc400000010ff */
[----:B------:R-:W-:Y:S01]  /*abc0*/  F2FP.BF16.F32.PACK_AB R4, R65, R64 ;  /* 0x000000404104723e */ /* 0x000fe200000010ff */
[----:B------:R-:W-:Y:S01]  /*abd0*/  IMAD R21, R33, UR36, R8 ;  /* 0x0000002421157c24 */ /* 0x000fe2000f8e0208 */
[----:B------:R-:W-:Y:S01]  /*abe0*/  F2FP.BF16.F32.PACK_AB R5, R67, R66 ;  /* 0x000000424305723e */ /* 0x000fe200000010ff */
[----:B------:R-:W-:Y:S01]  /*abf0*/  STSM.16.M88.4 [R122], R24 ;  /* 0x000000187a007844 */ /* 0x000fe20000000200 */
[----:B------:R-:W-:Y:S02]  /*ac00*/  F2FP.BF16.F32.PACK_AB R6, R69, R68 ;  /* 0x000000444506723e */ /* 0x000fe400000010ff */
[----:B------:R-:W-:Y:S02]  /*ac10*/  F2FP.BF16.F32.PACK_AB R7, R71, R70 ;  /* 0x000000464707723e */ /* 0x000fe400000010ff */
[----:B------:R-:W-:Y:S02]  /*ac20*/  F2FP.BF16.F32.PACK_AB R8, R73, R72 ;  /* 0x000000484908723e */ /* 0x000fe400000010ff */
[----:B------:R-:W-:Y:S01]  /*ac30*/  F2FP.BF16.F32.PACK_AB R9, R75, R74 ;  /* 0x0000004a4b09723e */ /* 0x000fe200000010ff */
[----:B------:R1:W-:Y:S01]  /*ac40*/  STSM.16.M88.4 [R120], R4 ;  /* 0x0000000478007844 */ /* 0x0003e20000000200 */
[----:B------:R-:W-:-:S02]  /*ac50*/  F2FP.BF16.F32.PACK_AB R10, R77, R76 ;  /* 0x0000004c4d0a723e */ /* 0x000fc400000010ff */
[----:B------:R-:W-:Y:S02]  /*ac60*/  F2FP.BF16.F32.PACK_AB R11, R79, R78 ;  /* 0x0000004e4f0b723e */ /* 0x000fe400000010ff */
[----:B------:R-:W-:Y:S01]  /*ac70*/  MOV R0, R28 ;  /* 0x0000001c00007202 */ /* 0x000fe20000000f00 */
[----:B------:R-:W-:Y:S01]  /*ac80*/  IMAD.U32 R29, RZ, RZ, UR5 ;  /* 0x00000005ff1d7e24 */ /* 0x000fe2000f8e00ff */
[----:B------:R-:W-:Y:S01]  /*ac90*/  MOV R42, R42 ;  /* 0x0000002a002a7202 */ /* 0x000fe20000000f00 */
[----:B------:R-:W-:Y:S01]  /*aca0*/  STSM.16.M88.4 [R3], R8 ;  /* 0x0000000803007844 */ /* 0x000fe20000000200 */
[----:B------:R-:W-:Y:S01]  /*acb0*/  MOV R34, R34 ;  /* 0x0000002200227202 */ /* 0x000fe20000000f00 */
[----:B------:R-:W-:Y:S01]  /*acc0*/  IMAD.U32 R28, RZ, RZ, UR4 ;  /* 0x00000004ff1c7e24 */ /* 0x000fe2000f8e00ff */
[----:B------:R-:W-:Y:S01]  /*acd0*/  ISETP.GE.OR P0, PT, R31, UR10, P0 ;  /* 0x0000000a1f007c0c */ /* 0x000fe20008706670 */
[----:B------:R-:W-:Y:S01]  /*ace0*/  STSM.16.M88.4 [R0], R80 ;  /* 0x0000005000007844 */ /* 0x000fe20000000200 */
[----:B------:R-:W-:Y:S01]  /*acf0*/  IMAD.U32 R29, RZ, RZ, UR6 ;  /* 0x00000006ff1d7e24 */ /* 0x000fe2000f8e00ff */
[----:B------:R-:W-:-:S02]  /*ad00*/  ULDC.64 UR4, c[0x0][0xb40] ;  /* 0x0002d00000047ab9 */ /* 0x000fc40000000a00 */
[----:B------:R-:W-:Y:S01]  /*ad10*/  STSM.16.M88.4 [R30], R88 ;  /* 0x000000581e007844 */ /* 0x000fe20000000200 */
[----:B------:R-:W-:Y:S01]  /*ad20*/  IMAD.WIDE.U32 R28, R32, UR36, R28 ;  /* 0x00000024201c7c25 */ /* 0x000fe2000f8e001c */
[----:B-1----:R-:W-:Y:S02]  /*ad30*/  SHF.R.S32.HI R5, RZ, 0x1f, R31 ;  /* 0x0000001fff057819 */ /* 0x002fe4000001141f */
[----:B------:R-:W-:Y:S01]  /*ad40*/  STSM.16.M88.4 [R42], R96 ;  /* 0x000000602a007844 */ /* 0x000fe20000000200 */
[----:B------:R-:W-:-:S03]  /*ad50*/  IADD3 R6, P2, R31, R28, RZ ;  /* 0x0000001c1f067210 */ /* 0x000fc60007f5e0ff */
[----:B------:R-:W-:Y:S01]  /*ad60*/  STSM.16.M88.4 [R38], R104 ;  /* 0x0000006826007844 */ /* 0x000fe20000000200 */
[----:B------:R-:W-:-:S03]  /*ad70*/  IADD3.X R5, R5, R29, R21, P2, !PT ;  /* 0x0000001d05057210 */ /* 0x000fc600017fe415 */
[----:B------:R-:W-:Y:S01]  /*ad80*/  STSM.16.M88.4 [R34], R112 ;  /* 0x0000007022007844 */ /* 0x000fe20000000200 */
[C---:B------:R-:W-:Y:S01]  /*ad90*/  LEA R4, P2, R6.reuse, UR4, 0x2 ;  /* 0x0000000406047c11 */ /* 0x040fe2000f8410ff */
[----:B------:R-:W-:Y:S01]  /*ada0*/  ULDC UR4, c[0x0][0xc] ;  /* 0x0000030000047ab9 */ /* 0x000fe20000000800 */
[----:B------:R-:W-:Y:S01]  /*adb0*/  @!PT LDS RZ, [RZ] ;  /* 0x00000000fffff984 */ /* 0x000fe20000000800 */
[----:B------:R-:W-:Y:S01]  /*adc0*/  @!PT LDS RZ, [RZ] ;  /* 0x00000000fffff984 */ /* 0x000fe20000000800 */
[----:B------:R-:W-:Y:S01]  /*add0*/  @!PT LDS RZ, [RZ] ;  /* 0x00000000fffff984 */ /* 0x000fe20000000800 */
[----:B------:R-:W-:Y:S01]  /*ade0*/  @!PT LDS RZ, [RZ] ;  /* 0x00000000fffff984 */ /* 0x000fe20000000800 */
[----:B------:R1:W-:Y:S06]  /*adf0*/  MEMBAR.ALL.CTA ;  /* 0x0000000000007992 */ /* 0x0003ec0000008000 */
[----:B-1----:R-:W1:Y:S01]  /*ae00*/  FENCE.VIEW.ASYNC.S ;  /* 0x00000000000073c6 */ /* 0x002e620000000000 */
[----:B------:R-:W-:Y:S01]  /*ae10*/  LEA.HI.X R5, R6, UR5, R5, 0x2, P2 ;  /* 0x0000000506057c11 */ /* 0x000fe200090f1405 */
[----:B------:R-:W-:-:S02]  /*ae20*/  UIADD3 UR11, UR4, UR11, URZ ;  /* 0x0000000b040b7290 */ /* 0x000fc4000fffe03f */
[----:B-1----:R-:W1:Y:S04]  /*ae30*/  SHFL.IDX PT, R0, R210, RZ, 0x1f ;  /* 0x00001fffd2007589 */ /* 0x002e6800000e0000 */
[----:B------:R-:W-:Y:S01]  /*ae40*/  IMAD.U32 R204, RZ, RZ, UR11 ;  /* 0x0000000bffcc7e24 */ /* 0x000fe2000f8e00ff */
[----:B------:R-:W-:Y:S06]  /*ae50*/  BAR.ARV 0x1, 0x120 ;  /* 0x0044800000007b1d */ /* 0x000fec0000002000 */
[----:B------:R2:W-:Y:S01]  /*ae60*/  @!P0 STG.E desc[UR12][R4.64], R20 ;  /* 0x0000001404008986 */ /* 0x0005e2000c10190c */
[----:B-1----:R-:W-:-:S03]  /*ae70*/  ISETP.NE.AND P0, PT, R0, 0x7, PT ;  /* 0x000000070000780c */ /* 0x002fc60003f05270 */
[----:B------:R2:W-:Y:S10]  /*ae80*/  @!P1 STG.E desc[UR12][R4.64+0x20], R2 ;  /* 0x0000200204009986 */ /* 0x0005f4000c10190c */
        /* <DEDUP_REMOVED lines=23> */
[----:B------:R1:W-:Y:S01]  /*b000*/  UTMASTG.5D [UR32], [UR4] ;  /* 0x00000020040073b5 */ /* 0x0003e20008020000 */
[----:B------:R-:W-:-:S02]  /*b010*/  UMOV UR8, 0x1 ;  /* 0x0000000100087882 */ /* 0x000fc40000000000 */
[----:B------:R-:W-:Y:S02]  /*b020*/  UPRMT UR7, URZ, 0x654, UR6 ;  /* 0x000006543f077896 */ /* 0x000fe40008000006 */
[----:B------:R-:W-:Y:S01]  /*b030*/  UPRMT UR6, UR8, 0x654, UR6 ;  /* 0x0000065408067896 */ /* 0x000fe20008000006 */
[----:B------:R0:W-:Y:S01]  /*b040*/  UTMACMDFLUSH ;  /* 0x00000000000079b7 */ /* 0x0001e20000000000 */
[----:B------:R-:W-:-:S05]  /*b050*/  DEPBAR.LE SB0, 0x0 ;  /* 0x000080000000791a */ /* 0x000fca0000000000 */
[----:B------:R-:W-:Y:S02]  /*b060*/  SYNCS.ARRIVE.TRANS64.RED.A1T0 RZ, [UR7], RZ ;  /* 0x000000ffffff79a7 */ /* 0x000fe40008100407 */
[----:B-1----:R-:W-:Y:S03]  /*b070*/  SYNCS.ARRIVE.TRANS64.RED.A1T0 RZ, [UR6], RZ ;  /* 0x000000ffffff79a7 */ /* 0x002fe60008100406 */
.L_x_154:
[----:B------:R-:W-:Y:S05]  /*b080*/  BSYNC B0 ;  /* 0x0000000000007941 */ /* 0x000fea0003800000 */
.L_x_153:
[----:B------:R-:W1:Y:S01]  /*b090*/  LDC R0, c[0x0][0xda4] ;  /* 0x00036900ff007b82 */ /* 0x000e620000000800 */
[----:B------:R-:W-:Y:S01]  /*b0a0*/  R2UR UR5, R204 ;  /* 0x00000000cc0572ca */ /* 0x000fe200000e0000 */
[----:B------:R-:W-:Y:S01]  /*b0b0*/  UIADD3 UR38, UR38, 0x1, URZ ;  /* 0x0000000126267890 */ /* 0x000fe2000fffe03f */
[----:B------:R-:W-:-:S03]  /*b0c0*/  VIADD R205, R205, 0x1 ;  /* 0x00000001cdcd7836 */ /* 0x000fc60000000000 */
[----:B------:R-:W-:-:S04]  /*b0d0*/  UISETP.NE.AND UP0, UPT, UR38, 0x2, UPT ;  /* 0x000000022600788c */ /* 0x000fc8000bf05270 */
[----:B------:R-:W-:Y:S02]  /*b0e0*/  USEL UR4, URZ, 0x1, UP0 ;  /* 0x000000013f047887 */ /* 0x000fe40008000000 */
[----:B------:R-:W-:Y:S02]  /*b0f0*/  USEL UR38, UR38, URZ, UP0 ;  /* 0x0000003f26267287 */ /* 0x000fe40008000000 */
[----:B------:R-:W-:Y:S01]  /*b100*/  ULOP3.LUT UR61, UR61, UR4, URZ, 0x3c, !UPT ;  /* 0x000000043d3d7292 */ /* 0x000fe2000f8e3c3f */
[----:B-1----:R-:W-:-:S13]  /*b110*/  ISETP.LE.AND P0, PT, R0, UR5, PT ;  /* 0x0000000500007c0c */ /* 0x002fda000bf03270 */
[----:B------:R-:W-:Y:S05]  /*b120*/  @!P0 BRA `(.L_x_155) ;  /* 0xffffff6000648947 */ /* 0x000fea000383ffff */
[----:B------:R-:W-:Y:S05]  /*b130*/  EXIT ;  /* 0x000000000000794d */ /* 0x000fea0003800000 */
.L_x_127:
[----:B------:R-:W-:-:S08]  /*b140*/  NOP ;  /* 0x0000000000007918 */ /* 0x000fd00000000000 */
[----:B-1----:R-:W1:-:S00]  /*b150*/  USETMAXREG.DEALLOC.CTAPOOL 0x18 ;  /* 0x00000018000079c8 */ /* 0x002e4000080e0500 */
[----:B-1----:R-:W-:-:S06]  /*b160*/  LOP3.LUT R0, R0, 0x3, RZ, 0xc0, !PT ;  /* 0x0000000300007812 */ /* 0x002fcc00078ec0ff */
[----:B------:R-:W1:Y:S02]  /*b170*/  SHFL.IDX PT, R0, R0, RZ, 0x1f ;  /* 0x00001fff00007589 */ /* 0x000e6400000e0000 */
[----:B-1----:R-:W-:-:S13]  /*b180*/  ISETP.NE.AND P0, PT, R0, RZ, PT ;  /* 0x000000ff0000720c */ /* 0x002fda0003f05270 */
[----:B------:R-:W-:Y:S05]  /*b190*/  @P0 EXIT ;  /* 0x000000000000094d */ /* 0x000fea0003800000 */
[----:B------:R-:W1:Y:S01]  /*b1a0*/  S2UR UR4, SR_CTAID.X ;  /* 0x00000000000479c3 */ /* 0x000e620000002500 */
[----:B------:R-:W-:Y:S02]  /*b1b0*/  IMAD.MOV.U32 R16, RZ, RZ, RZ ;  /* 0x000000ffff107224 */ /* 0x000fe400078e00ff */
[----:B------:R-:W-:Y:S02]  /*b1c0*/  IMAD.MOV.U32 R2, RZ, RZ, 0x1 ;  /* 0x00000001ff027424 */ /* 0x000fe400078e00ff */
[----:B------:R-:W-:-:S03]  /*b1d0*/  IMAD.MOV.U32 R17, RZ, RZ, 0x1 ;  /* 0x00000001ff117424 */ /* 0x000fc600078e00ff */
[----:B------:R-:W1:Y:S02]  /*b1e0*/  LDC R0, c[0x0][0xda4] ;  /* 0x00036900ff007b82 */ /* 0x000e640000000800 */
[----:B-1----:R-:W-:-:S13]  /*b1f0*/  ISETP.LE.AND P0, PT, R0, UR4, PT ;  /* 0x0000000400007c0c */ /* 0x002fda000bf03270 */
[----:B------:R-:W-:Y:S05]  /*b200*/  @P0 BRA `(.L_x_156) ;  /* 0x0000003000740947 */ /* 0x000fea0003800000 */
[----:B------:R-:W2:Y:S01]  /*b210*/  LDL R3, [R1+0x1c] ;  /* 0x00001c0001037983 */ /* 0x000ea20000100800 */
[----:B------:R-:W1:Y:S01]  /*b220*/  S2R R4, SR_TID.X ;  /* 0x0000000000047919 */ /* 0x000e620000002100 */
[----:B------:R-:W3:Y:S01]  /*b230*/  S2UR UR4, SR_CTAID.X ;  /* 0x00000000000479c3 */ /* 0x000ee20000002500 */
[----:B------:R-:W-:Y:S02]  /*b240*/  LOP3.LUT R19, R19, 0xfffffffd, RZ, 0xc0, !PT ;  /* 0xfffffffd13137812 */ /* 0x000fe400078ec0ff */
[----:B-1----:R-:W-:-:S05]  /*b250*/  LOP3.LUT P0, R0, R4, 0x1f, RZ, 0xc0, !PT ;  /* 0x0000001f04007812 */ /* 0x002fca000780c0ff */
[----:B------:R3:W-:Y:S02]  /*b260*/  STL [R1+0x28], R0 ;  /* 0x0000280001007387 */ /* 0x0007e40000100800 */
[----:B---3--:R-:W-:-:S05]  /*b270*/  IMAD.U32 R0, RZ, RZ, UR4 ;  /* 0x00000004ff007e24 */ /* 0x008fca000f8e00ff */
[----:B------:R2:W-:Y:S01]  /*b280*/  STL [R1+0x18], R0 ;  /* 0x0000180001007387 */ /* 0x0005e20000100800 */
[----:B------:R-:W-:-:S04]  /*b290*/  LOP3.LUT P1, RZ, R4, 0x7f, RZ, 0xc0, !PT ;  /* 0x0000007f04ff7812 */ /* 0x000fc8000782c0ff */
[----:B------:R-:W-:Y:S01]  /*b2a0*/  PLOP3.LUT P0, PT, P0, P1, PT, 0x8a, 0x0 ;  /* 0x000000000000781c */ /* 0x000fe20000703172 */
[----:B------:R-:W-:-:S08]  /*b2b0*/  IMAD.MOV.U32 R16, RZ, RZ, RZ ;  /* 0x000000ffff107224 */ /* 0x000fd000078e00ff */
[----:B------:R-:W-:-:S04]  /*b2c0*/  @P1 LOP3.LUT R19, R19, 0x2, RZ, 0xfc, !PT ;  /* 0x0000000213131812 */ /* 0x000fc800078efcff */
[----:B------:R-:W-:Y:S01]  /*b2d0*/  LOP3.LUT R19, R19, 0xfffffffe, RZ, 0xc0, !PT ;  /* 0xfffffffe13137812 */ /* 0x000fe200078ec0ff */
[----:B------:R-:W-:-:S03]  /*b2e0*/  IMAD.MOV.U32 R17, RZ, RZ, 0x1 ;  /* 0x00000001ff117424 */ /* 0x000fc600078e00ff */
[----:B------:R-:W-:Y:S01]  /*b2f0*/  @P0 LOP3.LUT R19, R19, 0x1, RZ, 0xfc, !PT ;  /* 0x0000000113130812 */ /* 0x000fe200078efcff */
[----:B------:R-:W-:Y:S01]  /*b300*/  ULDC.64 UR36, c[0x0][0x198] ;  /* 0x0000660000247ab9 */ /* 0x000fe20000000a00 */
[----:B------:R-:W-:Y:S01]  /*b310*/  ULDC UR38, c[0x0][0xc] ;  /* 0x0000030000267ab9 */ /* 0x000fe20000000800 */
[----:B--2---:R-:W-:-:S05]  /*b320*/  LOP3.LUT R0, R3, 0x2, RZ, 0xfc, !PT ;  /* 0x0000000203007812 */ /* 0x004fca00078efcff */
[----:B------:R1:W-:Y:S04]  /*b330*/  STL [R1+0xc], R0 ;  /* 0x00000c0001007387 */ /* 0x0003e80000100800 */
[----:B------:R1:W-:Y:S02]  /*b340*/  STL [R1+0x24], RZ ;  /* 0x000024ff01007387 */ /* 0x0003e40000100800 */
.L_x_208:
        /* <DEDUP_REMOVED lines=14> */
[----:B--2---:R-:W-:-:S04]  /*b430*/  @P0 IMAD.HI.U32 R2, R4, R2, RZ ;  /* 0x0000000204020227 */ /* 0x004fc800078e00ff */
[----:B------:R-:W-:Y:S01]  /*b440*/  IMAD.MOV.U32 R6, RZ, RZ, R4 ;  /* 0x000000ffff067224 */ /* 0x000fe200078e0004 */
[----:B----4-:R-:W-:Y:S01]  /*b450*/  @P0 SHF.R.U32.HI R6, RZ, R3, R2 ;  /* 0x00000003ff060219 */ /* 0x010fe20000011602 */
[----:B------:R-:W1:Y:S04]  /*b460*/  LDC R4, c[0x0][0x2e0] ;  /* 0x0000b800ff047b82 */ /* 0x000e680000000800 */
[----:B------:R-:W-:Y:S01]  /*b470*/  IMAD.MOV.U32 R7, RZ, RZ, R6 ;  /* 0x000000ffff077224 */ /* 0x000fe200078e0006 */
[----:B------:R2:W-:Y:S03]  /*b480*/  STL [R1+0x10], R6 ;  /* 0x0000100601007387 */ /* 0x0005e60000100800 */
[----:B------:R-:W4:Y:S01]  /*b490*/  @P1 LDC.64 R2, c[0x0][0xdb8] ;  /* 0x00036e00ff021b82 */ /* 0x000f220000000a00 */
[----:B-1----:R-:W-:-:S02]  /*b4a0*/  IMAD R9, R4, UR4, RZ ;  /* 0x0000000404097c24 */ /* 0x002fc4000f8e02ff */
[----:B----4-:R-:W-:-:S05]  /*b4b0*/  @P1 IMAD.HI.U32 R2, R6, R2, RZ ;  /* 0x0000000206021227 */ /* 0x010fca00078e00ff */
[----:B------:R-:W-:Y:S01]  /*b4c0*/  @P1 SHF.R.U32.HI R7, RZ, R3, R2 ;  /* 0x00000003ff071219 */ /* 0x000fe20000011602 */
[----:B------:R-:W-:Y:S01]  /*b4d0*/  VIADD R3, R9, 0x6f ;  /* 0x0000006f09037836 */ /* 0x000fe20000000000 */
[----:B------:R-:W-:-:S03]  /*b4e0*/  MOV R2, 0x400 ;  /* 0x0000040000027802 */ /* 0x000fc60000000f00 */
[----:B------:R2:W-:Y:S01]  /*b4f0*/  STL [R1], R7 ;  /* 0x0000000701007387 */ /* 0x0005e20000100800 */
[----:B---3--:R-:W-:Y:S01]  /*b500*/  LEA R8, R5, R2, 0x18 ;  /* 0x0000000205087211 */ /* 0x008fe200078ec0ff */
[----:B------:R-:W-:Y:S02]  /*b510*/  IMAD.MOV.U32 R2, RZ, RZ, RZ ;  /* 0x000000ffff027224 */ /* 0x000fe400078e00ff */
[----:B------:R2:W-:Y:S02]  /*b520*/  STL [R1+0x20], R9 ;  /* 0x0000200901007387 */ /* 0x0005e40000100800 */
[----:B------:R-:W-:Y:S02]  /*b530*/  VIADD R4, R8, 0x21400 ;  /* 0x0002140008047836 */ /* 0x000fe40000000000 */
[----:B------:R-:W-:Y:S01]  /*b540*/  IMAD.HI R2, R3, -0x6db6db6d, R2 ;  /* 0x9249249303027827 */ /* 0x000fe200078e0202 */
[----:B------:R2:W-:Y:S02]  /*b550*/  STL [R1+0x8], R8 ;  /* 0x0000080801007387 */ /* 0x0005e40000100800 */
[----:B------:R-:W-:Y:S01]  /*b560*/  LOP3.LUT P0, RZ, R4, 0x3ff, RZ, 0xc0, !PT ;  /* 0x000003ff04ff7812 */ /* 0x000fe2000780c0ff */
[----:B------:R-:W-:-:S04]  /*b570*/  IMAD.MOV R3, RZ, RZ, -R7 ;  /* 0x000000ffff037224 */ /* 0x000fc800078e0a07 */
[----:B------:R-:W-:Y:S01]  /*b580*/  IMAD R4, R0, R3, R6 ;  /* 0x0000000300047224 */ /* 0x000fe200078e0206 */
[----:B------:R-:W-:-:S04]  /*b590*/  SHF.R.U32.HI R3, RZ, 0x1f, R2 ;  /* 0x0000001fff037819 */ /* 0x000fc80000011602 */
[----:B------:R-:W-:Y:S01]  /*b5a0*/  LEA.HI.SX32 R0, R2, R3, 0x1a ;  /* 0x0000000302007211 */ /* 0x000fe200078fd2ff */
[----:B------:R2:W-:Y:S04]  /*b5b0*/  STL [R1+0x4], R4 ;  /* 0x0000040401007387 */ /* 0x0005e80000100800 */
[----:B------:R2:W-:Y:S01]  /*b5c0*/  STL [R1+0x14], R0 ;  /* 0x0000140001007387 */ /* 0x0005e20000100800 */
[----:B------:R-:W-:Y:S05]  /*b5d0*/  @!P0 BRA `(.L_x_157) ;  /* 0x0000000000408947 */ /* 0x000fea0003800000 */
[----:B------:R-:W-:Y:S01]  /*b5e0*/  MOV R2, 0x0 ;  /* 0x0000000000027802 */ /* 0x000fe20000000f00 */
[----:B------:R-:W-:Y:S01]  /*b5f0*/  ULDC.64 UR6, c[0x4][0xa8] ;  /* 0x01002a0000067ab9 */ /* 0x000fe20000000a00 */
[----:B------:R-:W-:Y:S01]  /*b600*/  ULDC.64 UR8, c[0x4][0xb0] ;  /* 0x01002c0000087ab9 */ /* 0x000fe20000000a00 */
[----:B------:R-:W-:Y:S01]  /*b610*/  ULDC.64 UR4, c[0x4][0x8] ;  /* 0x0100020000047ab9 */ /* 0x000fe20000000a00 */
[----:B--2---:R-:W-:Y:S02]  /*b620*/  IMAD.U32 R4, RZ, RZ, UR6 ;  /* 0x00000006ff047e24 */ /* 0x004fe4000f8e00ff */
[----:B------:R-:W1:Y:S01]  /*b630*/  LDC.64 R2, c[0x4][R2] ;  /* 0x0100000002027b82 */ /* 0x000e620000000a00 */
[----:B------:R-:W-:Y:S02]  /*b640*/  IMAD.U32 R5, RZ, RZ, UR7 ;  /* 0x00000007ff057e24 */ /* 0x000fe4000f8e00ff */
[----:B------:R-:W-:Y:S02]  /*b650*/  IMAD.U32 R6, RZ, RZ, UR8 ;  /* 0x00000008ff067e24 */ /* 0x000fe4000f8e00ff */
[----:B------:R-:W-:-:S02]  /*b660*/  IMAD.U32 R7, RZ, RZ, UR9 ;  /* 0x00000009ff077e24 */ /* 0x000fc4000f8e00ff */
[----:B------:R-:W-:Y:S02]  /*b670*/  IMAD.U32 R10, RZ, RZ, UR4 ;  /* 0x00000004ff0a7e24 */ /* 0x000fe4000f8e00ff */
[----:B------:R-:W-:Y:S02]  /*b680*/  IMAD.U32 R11, RZ, RZ, UR5 ;  /* 0x00000005ff0b7e24 */ /* 0x000fe4000f8e00ff */
[----:B------:R-:W-:Y:S02]  /*b690*/  IMAD.MOV.U32 R8, RZ, RZ, 0x70 ;  /* 0x00000070ff087424 */ /* 0x000fe400078e00ff */
[----:B------:R-:W-:Y:S02]  /*b6a0*/  IMAD.MOV.U32 R12, RZ, RZ, 0x1 ;  /* 0x00000001ff0c7424 */ /* 0x000fe400078e00ff */
[----:B------:R-:W-:-:S07]  /*b6b0*/  IMAD.MOV.U32 R13, RZ, RZ, RZ ;  /* 0x000000ffff0d7224 */ /* 0x000fce00078e00ff */
[----:B------:R-:W-:-:S07]  /*b6c0*/  LEPC R20, `(.L_x_157) ;  /* 0x000000001014794e */ /* 0x000fce0000000000 */
[----:B-1----:R-:W-:Y:S05]  /*b6d0*/  CALL.ABS.NOINC R2 ;  /* 0x0000000002007343 */ /* 0x002fea0003c00000 */
.L_x_157:
[----:B------:R-:W2:Y:S02]  /*b6e0*/  LDL R2, [R1+0x8] ;  /* 0x0000080001027983 */ /* 0x000ea40000100800 */
[----:B--2---:R-:W-:-:S05]  /*b6f0*/  VIADD R0, R2, 0x400 ;  /* 0x0000040002007836 */ /* 0x004fca0000000000 */
[----:B------:R-:W-:-:S13]  /*b700*/  LOP3.LUT P0, RZ, R0, 0x3ff, RZ, 0xc0, !PT ;  /* 0x000003ff00ff7812 */ /* 0x000fda000780c0ff */
[----:B------:R-:W-:Y:S05]  /*b710*/  @!P0 BRA `(.L_x_158) ;  /* 0x0000000000808947 */ /* 0x000fea0003800000 */
[----:B------:R-:W-:Y:S01]  /*b720*/  MOV R0, 0x0 ;  /* 0x0000000000007802 */ /* 0x000fe20000000f00 */
[----:B------:R-:W-:Y:S01]  /*b730*/  ULDC.64 UR6, c[0x4][0xa8] ;  /* 0x01002a0000067ab9 */ /* 0x000fe20000000a00 */
[----:B------:R-:W-:Y:S01]  /*b740*/  ULDC.64 UR8, c[0x4][0xb0] ;  /* 0x01002c0000087ab9 */ /* 0x000fe20000000a00 */
[----:B------:R-:W-:Y:S01]  /*b750*/  ULDC.64 UR4, c[0x4][0x10] ;  /* 0x0100040000047ab9 */ /* 0x000fe20000000a00 */
[----:B------:R1:W2:Y:S01]  /*b760*/  LDC.64 R2, c[0x4][R0] ;  /* 0x0100000000027b82 */ /* 0x0002a20000000a00 */
[----:B------:R-:W-:Y:S02]  /*b770*/  IMAD.U32 R4, RZ, RZ, UR6 ;  /* 0x00000006ff047e24 */ /* 0x000fe4000f8e00ff */
[----:B------:R-:W-:Y:S02]  /*b780*/  IMAD.U32 R5, RZ, RZ, UR7 ;  /* 0x00000007ff057e24 */ /* 0x000fe4000f8e00ff */
[----:B------:R-:W-:Y:S02]  /*b790*/  IMAD.U32 R6, RZ, RZ, UR8 ;  /* 0x00000008ff067e24 */ /* 0x000fe4000f8e00ff */
[----:B------:R-:W-:-:S02]  /*b7a0*/  IMAD.U32 R7, RZ, RZ, UR9 ;  /* 0x00000009ff077e24 */ /* 0x000fc4000f8e00ff */
[----:B------:R-:W-:Y:S02]  /*b7b0*/  IMAD.U32 R10, RZ, RZ, UR4 ;  /* 0x00000004ff0a7e24 */ /* 0x000fe4000f8e00ff */
[----:B------:R-:W-:Y:S02]  /*b7c0*/  IMAD.U32 R11, RZ, RZ, UR5 ;  /* 0x00000005ff0b7e24 */ /* 0x000fe4000f8e00ff */
[----:B------:R-:W-:Y:S02]  /*b7d0*/  IMAD.MOV.U32 R8, RZ, RZ, 0x70 ;  /* 0x00000070ff087424 */ /* 0x000fe400078e00ff */
[----:B------:R-:W-:Y:S02]  /*b7e0*/  IMAD.MOV.U32 R12, RZ, RZ, 0x1 ;  /* 0x00000001ff0c7424 */ /* 0x000fe400078e00ff */
[----:B-1----:R-:W-:-:S07]  /*b7f0*/  IMAD.MOV.U32 R13, RZ, RZ, RZ ;  /* 0x000000ffff0d7224 */ /* 0x002fce00078e00ff */
[----:B------:R-:W-:-:S07]  /*b800*/  LEPC R20, `(.L_x_159) ;  /* 0x000000001014794e */ /* 0x000fce0000000000 */
[----:B--2---:R-:W-:Y:S05]  /*b810*/  CALL.ABS.NOINC R2 ;  /* 0x0000000002007343 */ /* 0x004fea0003c00000 */
.L_x_159:
[----:B------:R-:W-:Y:S01]  /*b820*/  MOV R2, 0x0 ;  /* 0x0000000000027802 */ /* 0x000fe20000000f00 */
[----:B------:R-:W-:Y:S01]  /*b830*/  ULDC.64 UR6, c[0x4][0xa8] ;  /* 0x01002a0000067ab9 */ /* 0x000fe20000000a00 */
[----:B------:R-:W-:Y:S01]  /*b840*/  ULDC.64 UR8, c[0x4][0xb0] ;  /* 0x01002c0000087ab9 */ /* 0x000fe20000000a00 */
[----:B------:R-:W-:Y:S01]  /*b850*/  ULDC.64 UR4, c[0x4][0x18] ;  /* 0x0100060000047ab9 */ /* 0x000fe20000000a00 */
[----:B------:R-:W-:Y:S02]  /*b860*/  IMAD.U32 R4, RZ, RZ, UR6 ;  /* 0x00000006ff047e24 */ /* 0x000fe4000f8e00ff */
        /* <DEDUP_REMOVED lines=11> */
.L_x_158:
[----:B------:R-:W2:Y:S01]  /*b920*/  LDL R8, [R1+0x4] ;  /* 0x0000040001087983 */ /* 0x000ea20000100800 */
[----:B------:R-:W1:Y:S01]  /*b930*/  LDC R0, c[0x0][0x428] ;  /* 0x00010a00ff007b82 */ /* 0x000e620000000800 */
[----:B------:R-:W-:Y:S02]  /*b940*/  ULDC.64 UR4, c[0x0][0x9f8] ;  /* 0x00027e0000047ab9 */ /* 0x000fe40000000a00 */
[----:B------:R-:W3:Y:S04]  /*b950*/  LDL R6, [R1] ;  /* 0x0000000001067983 */ /* 0x000ee80000100800 */
[----:B------:R-:W4:Y:S01]  /*b960*/  LDL R7, [R1+0x28] ;  /* 0x0000280001077983 */ /* 0x000f220000100800 */
[----:B-1----:R-:W-:-:S03]  /*b970*/  ISETP.NE.AND P1, PT, R0, 0x1, PT ;  /* 0x000000010000780c */ /* 0x002fc60003f25270 */
[----:B------:R-:W4:Y:S01]  /*b980*/  LDL.LU R5, [R1+0x10] ;  /* 0x0000100001057983 */ /* 0x000f220000300800 */
[----:B------:R-:W-:Y:S01]  /*b990*/  ISETP.NE.U32.AND P0, PT, RZ, UR4, PT ;  /* 0x00000004ff007c0c */ /* 0x000fe2000bf05070 */
[----:B------:R-:W-:Y:S01]  /*b9a0*/  ULDC.64 UR6, c[0x0][0x208] ;  /* 0x0000820000067ab9 */ /* 0x000fe20000000a00 */
[----:B------:R-:W-:Y:S01]  /*b9b0*/  ULDC UR4, c[0x0][0xda8] ;  /* 0x00036a0000047ab9 */ /* 0x000fe20000000800 */
[----:B------:R-:W4:Y:S01]  /*b9c0*/  LDL R4, [R1+0x18] ;  /* 0x0000180001047983 */ /* 0x000f220000100800 */
[----:B------:R-:W-:-:S05]  /*b9d0*/  ISETP.NE.AND.EX P0, PT, RZ, UR5, PT, P0 ;  /* 0x00000005ff007c0c */ /* 0x000fca000bf05300 */
[----:B------:R-:W2:Y:S08]  /*b9e0*/  @P1 LDC R2, c[0x0][0x42c] ;  /* 0x00010b00ff021b82 */ /* 0x000eb00000000800 */
[----:B------:R-:W1:Y:S01]  /*b9f0*/  @P1 LDC R3, c[0x0][0x430] ;  /* 0x00010c00ff031b82 */ /* 0x000e620000000800 */
[----:B--2---:R-:W-:-:S04]  /*ba00*/  @P1 IMAD.HI.U32 R2, R8, R2, RZ ;  /* 0x0000000208021227 */ /* 0x004fc800078e00ff */
[----:B------:R-:W-:Y:S01]  /*ba10*/  IMAD.MOV.U32 R0, RZ, RZ, R8 ;  /* 0x000000ffff007224 */ /* 0x000fe200078e0008 */
[----:B-1----:R-:W-:Y:S02]  /*ba20*/  @P1 SHF.R.U32.HI R0, RZ, R3, R2 ;  /* 0x00000003ff001219 */ /* 0x002fe40000011602 */
[----:B------:R-:W3:Y:S02]  /*ba30*/  @P0 LDC.64 R2, c[0x0][0x9f8] ;  /* 0x00027e00ff020b82 */ /* 0x000ee40000000a00 */
[----:B---3--:R-:W-:-:S05]  /*ba40*/  @P0 IMAD.WIDE R2, R6, 0x4, R2 ;  /* 0x0000000406020825 */ /* 0x008fca00078e0202 */
[----:B------:R1:W5:Y:S01]  /*ba50*/  @P0 LDG.E R6, desc[UR6][R2.64] ;  /* 0x0000000602060981 */ /* 0x000362000c1e1900 */
[----:B----4-:R-:W-:Y:S01]  /*ba60*/  ISETP.NE.AND P1, PT, R7, RZ, PT ;  /* 0x000000ff0700720c */ /* 0x010fe20003f25270 */
[----:B------:R-:W-:Y:S01]  /*ba70*/  IMAD.MOV R7, RZ, RZ, -R5 ;  /* 0x000000ffff077224 */ /* 0x000fe200078e0a05 */
[----:B------:R-:W2:Y:S02]  /*ba80*/  S2R R21, SR_CgaCtaId ;  /* 0x0000000000157919 */ /* 0x000ea40000008800 */
[----:B------:R-:W-:Y:S01]  /*ba90*/  PLOP3.LUT P2, PT, P1, PT, PT, 0x8, 0x0 ;  /* 0x000000000000781c */ /* 0x000fe20000f4e170 */
[----:B------:R-:W-:-:S04]  /*baa0*/  IMAD R7, R7, UR4, R4 ;  /* 0x0000000407077c24 */ /* 0x000fc8000f8e0204 */
[----:B------:R-:W-:-:S04]  /*bab0*/  IMAD.SHL.U32 R7, R7, 0x80, RZ ;  /* 0x0000008007077824 */ /* 0x000fc800078e00ff */
[----:B------:R-:W-:-:S05]  /*bac0*/  VOTEU.ALL UP1, P1 ;  /* 0x00000000003f7886 */ /* 0x000fca0000820000 */
[----:B------:R-:W-:-:S04]  /*bad0*/  @!UP1 UIADD3 UR8, UP0, UR36, 0x270, URZ ;  /* 0x0000027024089890 */ /* 0x000fc8000ff1e03f */
[----:B------:R-:W-:-:S03]  /*bae0*/  @!UP1 UIADD3.X UR9, URZ, UR37, URZ, UP0, !UPT ;  /* 0x000000253f099290 */ /* 0x000fc600087fe43f */
[----:B-1----:R-:W-:-:S09]  /*baf0*/  VOTEU.ALL UP0, P1 ;  /* 0x00000000003f7886 */ /* 0x002fd20000800000 */
.L_x_160:
[----:B------:R-:W3:Y:S04]  /*bb00*/  LDL R3, [R1] ;  /* 0x0000000001037983 */ /* 0x000ee80000100800 */
[----:B------:R-:W4:Y:S01]  /*bb10*/  LDL R2, [R1+0x4] ;  /* 0x0000040001027983 */ /* 0x000f220000100800 */
[----:B------:R-:W-:Y:S01]  /*bb20*/  UMOV UR4, URZ ;  /* 0x0000003f00047c82 */ /* 0x000fe20008000000 */
[----:B------:R-:W-:Y:S02]  /*bb30*/  PLOP3.LUT P0, PT, P0, P2, PT, 0xa2, 0x0 ;  /* 0x000000000000781c */ /* 0x000fe40000705472 */
[----:B---3--:R-:W-:-:S08]  /*bb40*/  @P2 R2UR P0, UR7, R3 ;  /* 0x00000000030722ca */ /* 0x008fd00000000000 */
[----:B------:R-:W-:Y:S02]  /*bb50*/  PLOP3.LUT P0, PT, P0, P2, PT, 0xa2, 0x0 ;  /* 0x000000000000781c */ /* 0x000fe40000705472 */
[----:B----4-:R-:W-:-:S08]  /*bb60*/  @P2 R2UR.OR P0, UR6, R2 ;  /* 0x00000000020622ca */ /* 0x010fd00000100000 */
        /* <DEDUP_REMOVED lines=8> */
.L_x_161:
[----:B------:R-:W3:Y:S04]  /*bbf0*/  LDL R3, [R1] ;  /* 0x0000000001037983 */ /* 0x000ee80000100800 */
[----:B------:R-:W4:Y:S01]  /*bc00*/  LDL R2, [R1+0x4] ;  /* 0x0000040001027983 */ /* 0x000f220000100800 */
        /* <DEDUP_REMOVED lines=12> */
.L_x_162:
        /* <DEDUP_REMOVED lines=11> */
[----:B------:R-:W1:Y:S01]  /*bd80*/  LDC.64 R2, c[0x0][0x3f8] ;  /* 0x0000fe00ff027b82 */ /* 0x000e620000000a00 */
[----:B--2---:R-:W-:Y:S01]  /*bd90*/  LOP3.LUT R21, R21, 0x1, RZ, 0xc0, !PT ;  /* 0x0000000115157812 */ /* 0x004fe200078ec0ff */
[----:B------:R-:W-:-:S04]  /*bda0*/  UMOV UR4, 0xffffffff ;  /* 0xffffffff00047882 */ /* 0x000fc80000000000 */
[C---:B------:R-:W-:Y:S02]  /*bdb0*/  IMAD R20, R21.reuse, 0x38, RZ ;  /* 0x0000003815147824 */ /* 0x040fe400078e02ff */
[----:B------:R-:W-:Y:S01]  /*bdc0*/  IMAD R21, R21, 0xe00, RZ ;  /* 0x00000e0015157824 */ /* 0x000fe200078e02ff */
[----:B-1----:R-:W-:-:S04]  /*bdd0*/  ISETP.NE.U32.AND P0, PT, R2, RZ, PT ;  /* 0x000000ff0200720c */ /* 0x002fc80003f05070 */
[----:B------:R-:W-:-:S04]  /*bde0*/  ISETP.NE.AND.EX P0, PT, R3, RZ, PT, P0 ;  /* 0x000000ff0300720c */ /* 0x000fc80003f05300 */
[----:B-----5:R-:W-:Y:S01]  /*bdf0*/  SEL R5, R6, RZ, !P0 ;  /* 0x000000ff06057207 */ /* 0x020fe20004000000 */
[----:B------:R-:W-:Y:S08]  /*be00*/  BRA.DIV UR4, `(.L_x_163) ;  /* 0x0000002a04c07947 */ /* 0x000ff0000b800000 */
.L_x_224:
[----:B------:R-:W2:Y:S01]  /*be10*/  LDL R8, [R1+0x14] ;  /* 0x0000140001087983 */ /* 0x000ea20000100800 */
[----:B------:R-:W-:Y:S01]  /*be20*/  UMOV UR4, 0xffffffff ;  /* 0xffffffff00047882 */ /* 0x000fe20000000000 */
[--C-:B------:R-:W-:Y:S01]  /*be30*/  SHF.R.S32.HI R12, RZ, 0x1f, R6.reuse ;  /* 0x0000001fff0c7819 */ /* 0x100fe20000011406 */
[----:B------:R-:W-:Y:S02]  /*be40*/  IMAD.MOV.U32 R4, RZ, RZ, R6 ;  /* 0x000000ffff047224 */ /* 0x000fe400078e0006 */
[----:B--2---:R-:W-:Y:S01]  /*be50*/  VIADD R8, R8, 0xffffffff ;  /* 0xffffffff08087836 */ /* 0x004fe20000000000 */
[----:B------:R-:W-:Y:S06]  /*be60*/  BRA.DIV UR4, `(.L_x_164) ;  /* 0x0000002a04dc7947 */ /* 0x000fec000b800000 */
[----:B------:R-:W-:-:S13]  /*be70*/  ELECT P6, URZ, PT ;  /* 0x00000000003f782f */ /* 0x000fda00038c0000 */
.L_x_227:
[----:B------:R-:W-:Y:S05]  /*be80*/  @!P6 BRA `(.L_x_165) ;  /* 0x000000040028e947 */ /* 0x000fea0003800000 */
[----:B------:R-:W-:Y:S01]  /*be90*/  IMAD.MOV.U32 R18, RZ, RZ, R8 ;  /* 0x000000ffff127224 */ /* 0x000fe200078e0008 */
        /* <DEDUP_REMOVED lines=8> */
[----:B------:R-:W-:-:S04]  /*bf20*/  @P1 SHF.R.U32.HI R5, RZ, R11, R10 ;  /* 0x0000000bff051219 */ /* 0x000fc8000001160a */
[--C-:B------:R-:W-:Y:S01]  /*bf30*/  SHF.R.S32.HI R11, RZ, 0x1f, R5.reuse ;  /* 0x0000001fff0b7819 */ /* 0x100fe20000011405 */
[--C-:B------:R-:W-:Y:S02]  /*bf40*/  IMAD.MOV R18, RZ, RZ, -R5.reuse ;  /* 0x000000ffff127224 */ /* 0x100fe400078e0a05 */
[----:B------:R-:W-:Y:S02]  /*bf50*/  IMAD.MOV.U32 R10, RZ, RZ, R5 ;  /* 0x000000ffff0a7224 */ /* 0x000fe400078e0005 */
[----:B------:R-:W-:Y:S02]  /*bf60*/  IMAD R18, R9, R18, R8 ;  /* 0x0000001209127224 */ /* 0x000fe400078e0208 */
[----:B------:R-:W-:Y:S02]  /*bf70*/  IMAD R9, R12, UR4, RZ ;  /* 0x000000040c097c24 */ /* 0x000fe4000f8e02ff */
[----:B------:R-:W-:-:S04]  /*bf80*/  IMAD.WIDE.U32 R10, R6, UR4, R10 ;  /* 0x00000004060a7c25 */ /* 0x000fc8000f8e000a */
[----:B------:R-:W-:Y:S01]  /*bf90*/  IMAD R5, R6, UR5, R9 ;  /* 0x0000000506057c24 */ /* 0x000fe2000f8e0209 */
[----:B------:R-:W-:-:S03]  /*bfa0*/  LEA R14, P1, R10, R2, 0x2 ;  /* 0x000000020a0e7211 */ /* 0x000fc600078210ff */
[----:B------:R-:W-:-:S05]  /*bfb0*/  IMAD.IADD R5, R11, 0x1, R5 ;  /* 0x000000010b057824 */ /* 0x000fca00078e0205 */
[----:B------:R-:W-:-:S05]  /*bfc0*/  LEA.HI.X R15, R10, R3, R5, 0x2, P1 ;  /* 0x000000030a0f7211 */ /* 0x000fca00008f1405 */
[----:B------:R1:W5:Y:S02]  /*bfd0*/  LDG.E R6, desc[UR6][R14.64] ;  /* 0x000000060e067981 */ /* 0x000364000c1e1900 */
.L_x_166:
[----:B------:R-:W2:Y:S01]  /*bfe0*/  S2R R9, SR_CgaCtaId ;  /* 0x0000000000097919 */ /* 0x000ea20000008800 */
[----:B------:R-:W-:-:S04]  /*bff0*/  MOV R5, 0x400 ;  /* 0x0000040000057802 */ /* 0x000fc80000000f00 */
[----:B--2---:R-:W-:Y:S02]  /*c000*/  LEA R5, R9, R5, 0x18 ;  /* 0x0000000509057211 */ /* 0x004fe400078ec0ff */
[----:B------:R-:W-:-:S03]  /*c010*/  SHF.L.U32 R9, R17, 0x1f, RZ ;  /* 0x0000001f11097819 */ /* 0x000fc600000006ff */
[----:B------:R-:W-:-:S04]  /*c020*/  IMAD R5, R16, 0x8, R5 ;  /* 0x0000000810057824 */ /* 0x000fc800078e0205 */
[----:B------:R-:W2:Y:S02]  /*c030*/  SYNCS.PHASECHK.TRANS64.TRYWAIT P1, [R5+URZ+0x36840], R9 ;  /* 0x03684009050075a7 */ /* 0x000ea4000802017f */
[----:B--2---:R-:W-:Y:S05]  /*c040*/  @!P1 BRA `(.L_x_167) ;  /* 0x0000002800849947 */ /* 0x004fea0003800000 */
.L_x_228:
[----:B------:R-:W3:Y:S01]  /*c050*/  LDL R10, [R1+0xc] ;  /* 0x00000c00010a7983 */ /* 0x000ee20000100800 */
[----:B------:R-:W4:Y:S02]  /*c060*/  S2R R11, SR_TID.X ;  /* 0x00000000000b7919 */ /* 0x000f240000002100 */
[----:B----4-:R-:W-:-:S13]  /*c070*/  LOP3.LUT P1, RZ, R11, 0x7f, RZ, 0xc0, !PT ;  /* 0x0000007f0bff7812 */ /* 0x010fda000782c0ff */
[----:B--2---:R-:W-:-:S04]  /*c080*/  @!P1 IMAD.MOV.U32 R9, RZ, RZ, 0xa800 ;  /* 0x0000a800ff099424 */ /* 0x004fc800078e00ff */
[----:B------:R3:W-:Y:S02]  /*c090*/  @!P1 SYNCS.ARRIVE.TRANS64 RZ, [R5+URZ+0x36830], R9 ;  /* 0x0368300905ff99a7 */ /* 0x0007e4000800003f */
[----:B---3--:R-:W-:-:S04]  /*c0a0*/  PRMT R9, R10, 0x9910, RZ ;  /* 0x000099100a097816 */ /* 0x008fc800000000ff */
[----:B------:R-:W-:-:S13]  /*c0b0*/  ISETP.NE.AND P1, PT, R9, 0x2, PT ;  /* 0x000000020900780c */ /* 0x000fda0003f25270 */
[----:B------:R-:W-:Y:S05]  /*c0c0*/  @P1 BRA `(.L_x_168) ;  /* 0x0000000000041947 */ /* 0x000fea0003800000 */
[----:B------:R-:W-:Y:S01]  /*c0d0*/  BPT.TRAP 0x1 ;  /* 0x000000040000795c */ /* 0x000fe20000300000 */
.L_x_168:
[----:B------:R-:W-:-:S13]  /*c0e0*/  LOP3.LUT P1, RZ, R19, 0x1, RZ, 0xc0, !PT ;  /* 0x0000000113ff7812 */ /* 0x000fda000782c0ff */
[----:B------:R-:W-:Y:S05]  /*c0f0*/  @P1 BRA `(.L_x_169) ;  /* 0x0000000000041947 */ /* 0x000fea0003800000 */
[----:B------:R-:W-:Y:S01]  /*c100*/  BPT.TRAP 0x1 ;  /* 0x000000040000795c */ /* 0x000fe20000300000 */
.L_x_169:
[----:B------:R-:W2:Y:S01]  /*c110*/  S2R R10, SR_CgaCtaId ;  /* 0x00000000000a7919 */ /* 0x000ea20000008800 */
[----:B------:R-:W-:Y:S01]  /*c120*/  MOV R9, 0x400 ;  /* 0x0000040000097802 */ /* 0x000fe20000000f00 */
[----:B------:R-:W-:Y:S01]  /*c130*/  UIADD3 UR4, UP0, UR36, 0x370, URZ ;  /* 0x0000037024047890 */ /* 0x000fe2000ff1e03f */
[----:B------:R-:W-:Y:S01]  /*c140*/  R2UR UR9, R5 ;  /* 0x00000000050972ca */ /* 0x000fe200000e0000 */
[----:B------:R-:W-:Y:S01]  /*c150*/  IMAD R5, R16, 0x5400, R21 ;  /* 0x0000540010057824 */ /* 0x000fe200078e0215 */
[----:B------:R-:W-:Y:S01]  /*c160*/  R2UR UR11, R18 ;  /* 0x00000000120b72ca */ /* 0x000fe200000e0000 */
[----:B------:R-:W-:Y:S01]  /*c170*/  UMOV UR10, URZ ;  /* 0x0000003f000a7c82 */ /* 0x000fe20008000000 */
[----:B------:R-:W-:Y:S01]  /*c180*/  R2UR UR5, R20 ;  /* 0x00000000140572ca */ /* 0x000fe200000e0000 */
[----:B------:R-:W-:Y:S01]  /*c190*/  UMOV UR18, 0x30000 ;  /* 0x0003000000127882 */ /* 0x000fe20000000000 */
[----:B------:R-:W-:Y:S01]  /*c1a0*/  R2UR UR12, R0 ;  /* 0x00000000000c72ca */ /* 0x000fe200000e0000 */
[----:B------:R-:W-:Y:S01]  /*c1b0*/  UMOV UR6, 0x0 ;  /* 0x0000000000067882 */ /* 0x000fe20000000000 */
[----:B-----5:R-:W-:Y:S01]  /*c1c0*/  R2UR UR13, R6 ;  /* 0x00000000060d72ca */ /* 0x020fe200000e0000 */
[----:B------:R-:W-:Y:S01]  /*c1d0*/  UMOV UR7, 0x14f00000 ;  /* 0x14f0000000077882 */ /* 0x000fe20000000000 */
[----:B------:R-:W-:-:S03]  /*c1e0*/  UMOV UR16, 0x40 ;  /* 0x0000004000107882 */ /* 0x000fc60000000000 */
[----:B------:R-:W-:-:S04]  /*c1f0*/  UIADD3 UR9, UR9, 0x36830, URZ ;  /* 0x0003683009097890 */ /* 0x000fc8000fffe03f */
[----:B------:R-:W-:Y:S02]  /*c200*/  UIMAD UR11, UR11, 0x70, UR5 ;  /* 0x000000700b0b78a4 */ /* 0x000fe4000f8e0205 */
[----:B------:R-:W-:Y:S01]  /*c210*/  UIADD3.X UR5, URZ, UR37, URZ, UP0, !UPT ;  /* 0x000000253f057290 */ /* 0x000fe200087fe43f */
[----:B--2---:R-:W-:-:S05]  /*c220*/  LEA R9, R10, R9, 0x18 ;  /* 0x000000090a097211 */ /* 0x004fca00078ec0ff */
[----:B------:R-:W-:-:S05]  /*c230*/  IMAD R5, R5, 0x2, R9 ;  /* 0x0000000205057824 */ /* 0x000fca00078e0209 */
[----:B------:R-:W-:Y:S01]  /*c240*/  R2UR UR8, R5 ;  /* 0x00000000050872ca */ /* 0x000fe200000e0000 */
[----:B------:R-:W-:-:S12]  /*c250*/  IMAD.MOV.U32 R5, RZ, RZ, R6 ;  /* 0x000000ffff057224 */ /* 0x000fd800078e0006 */
[----:B------:R-:W-:Y:S02]  /*c260*/  UIADD3 UR14, UR8, 0x21400, URZ ;  /* 0x00021400080e7890 */ /* 0x000fe4000fffe03f */
[----:B------:R-:W-:Y:S02]  /*c270*/  UIADD3 UR15, UR8, 0x24c00, URZ ;  /* 0x00024c00080f7890 */ /* 0x000fe4000fffe03f */
[----:B------:R-:W-:-:S03]  /*c280*/  UIADD3 UR17, UR8, 0x28400, URZ ;  /* 0x0002840008117890 */ /* 0x000fc6000fffe03f */
[----:B------:R-:W-:Y:S01]  /*c290*/  UMOV UR8, UR14 ;  /* 0x0000000e00087c82 */ /* 0x000fe20008000000 */
[----:B------:R-:W-:Y:S01]  /*c2a0*/  UMOV UR14, 0x80 ;  /* 0x00000080000e7882 */ /* 0x000fe20000000000 */
[----:B------:R2:W-:Y:S02]  /*c2b0*/  UTMALDG.4D.MULTICAST [UR8], [UR4], UR18, desc[UR6] ;  /* 0x00000608040073b4 */ /* 0x0005e40008019812 */
[----:B--2---:R-:W-:Y:S01]  /*c2c0*/  UMOV UR8, UR15 ;  /* 0x0000000f00087c82 */ /* 0x004fe20008000000 */
[----:B------:R-:W-:Y:S02]  /*c2d0*/  UMOV UR10, UR16 ;  /* 0x00000010000a7c82 */ /* 0x000fe40008000000 */
[----:B------:R2:W-:Y:S02]  /*c2e0*/  UTMALDG.4D.MULTICAST [UR8], [UR4], UR18, desc[UR6] ;  /* 0x00000608040073b4 */ /* 0x0005e40008019812 */
[----:B--2---:R-:W-:Y:S01]  /*c2f0*/  UMOV UR8, UR17 ;  /* 0x0000001100087c82 */ /* 0x004fe20008000000 */
[----:B------:R-:W-:-:S02]  /*c300*/  UMOV UR10, UR14 ;  /* 0x0000000e000a7c82 */ /* 0x000fc40008000000 */
[----:B------:R2:W-:Y:S02]  /*c310*/  UTMALDG.4D.MULTICAST [UR8], [UR4], UR18, desc[UR6] ;  /* 0x00000608040073b4 */ /* 0x0005e40008019812 */
[----:B--2---:R-:W-:Y:S01]  /*c320*/  NOP ;  /* 0x0000000000007918 */ /* 0x004fe20000000000 */
.L_x_165:
[----:B-1----:R-:W2:Y:S04]  /*c330*/  LDL.LU R15, [R1] ;  /* 0x00000000010f7983 */ /* 0x002ea80000300800 */
[----:B------:R-:W3:Y:S04]  /*c340*/  LDL.LU R14, [R1+0x4] ;  /* 0x00000400010e7983 */ /* 0x000ee80000300800 */
[----:B------:R-:W4:Y:S01]  /*c350*/  LDL R13, [R1+0x24] ;  /* 0x00002400010d7983 */ /* 0x000f220000100800 */
[----:B------:R-:W-:-:S03]  /*c360*/  MOV R10, 0x400 ;  /* 0x00000400000a7802 */ /* 0x000fc60000000f00 */
[----:B------:R-:W5:Y:S01]  /*c370*/  LDL.LU R9, [R1+0x20] ;  /* 0x0000200001097983 */ /* 0x000f620000300800 */
[----:B------:R-:W1:Y:S01]  /*c380*/  S2R R11, SR_CgaCtaId ;  /* 0x00000000000b7919 */ /* 0x000e620000008800 */
[----:B------:R-:W-:Y:S05]  /*c390*/  WARPSYNC.ALL ;  /* 0x0000000000007948 */ /* 0x000fea0003800000 */
[----:B------:R-:W-:-:S13]  /*c3a0*/  ELECT P1, URZ, PT ;  /* 0x00000000003f782f */ /* 0x000fda0003820000 */
[----:B------:R-:W-:Y:S01]  /*c3b0*/  @P1 R2UR UR11, R7 ;  /* 0x00000000070b12ca */ /* 0x000fe200000e0000 */
[----:B------:R-:W-:-:S04]  /*c3c0*/  UIADD3 UR4, UP0, UR36, 0x270, URZ ;  /* 0x0000027024047890 */ /* 0x000fc8000ff1e03f */
        /* <DEDUP_REMOVED lines=21> */
[C---:B---3--:R-:W-:Y:S02]  /*c520*/  @P1 R2UR UR12, R14.reuse ;  /* 0x000000000e0c12ca */ /* 0x048fe400000e0000 */
[----:B------:R-:W-:Y:S02]  /*c530*/  @P1 R2UR UR21, R15 ;  /* 0x000000000f1512ca */ /* 0x000fe400000e0000 */
[----:B------:R-:W-:Y:S02]  /*c540*/  @P1 R2UR UR20, R14 ;  /* 0x000000000e1412ca */ /* 0x000fe400000e0000 */
[----:B----4-:R-:W-:-:S07]  /*c550*/  LOP3.LUT R6, R13, 0x1, RZ, 0xc, !PT ;  /* 0x000000010d067812 */ /* 0x010fce00078e0cff */
[----:B------:R1:W-:Y:S01]  /*c560*/  UTMALDG.4D [UR8], [UR4], desc[UR6] ;  /* 0x00000608040075b4 */ /* 0x0003e20008019000 */
[----:B------:R-:W-:-:S03]  /*c570*/  SHF.L.U32 R6, R6, 0x1f, RZ ;  /* 0x0000001f06067819 */ /* 0x000fc600000006ff */
        /* <DEDUP_REMOVED lines=8> */
[----:B-----5:R-:W-:Y:S01]  /*c600*/  ISETP.GE.AND P2, PT, R9, 0x71, PT ;  /* 0x000000710900780c */ /* 0x020fe20003f46270 */
[----:B-12---:R-:W-:-:S12]  /*c610*/  @!P1 BRA `(.L_x_171) ;  /* 0x0000002400249947 */ /* 0x006fd80003800000 */
.L_x_229:
[----:B------:R-:W-:Y:S05]  /*c620*/  BSYNC B0 ;  /* 0x0000000000007941 */ /* 0x000fea0003800000 */
.L_x_170:
[----:B------:R-:W-:Y:S05]  /*c630*/  @!P2 BRA `(.L_x_172) ;  /* 0x000000180050a947 */ /* 0x000fea0003800000 */
[----:B-1----:R-:W2:Y:S01]  /*c640*/  LDL R7, [R1+0x14] ;  /* 0x0000140001077983 */ /* 0x002ea20000100800 */
[----:B------:R-:W-:Y:S02]  /*c650*/  IMAD.MOV.U32 R6, RZ, RZ, 0x1 ;  /* 0x00000001ff067424 */ /* 0x000fe400078e00ff */
[----:B--2---:R-:W-:-:S05]  /*c660*/  IMAD.MOV R13, RZ, RZ, -R7 ;  /* 0x000000ffff0d7224 */ /* 0x004fca00078e0a07 */
[----:B------:R-:W-:-:S05]  /*c670*/  VIADDMNMX R13, R13, R6, 0xffffffff, !PT ;  /* 0xffffffff0d0d7446 */ /* 0x000fca0007800106 */
[----:B------:R-:W-:-:S05]  /*c680*/  IMAD.IADD R6, R7, 0x1, R13 ;  /* 0x0000000107067824 */ /* 0x000fca00078e020d */
        /* <DEDUP_REMOVED lines=22> */
[----:B------:R-:W-:-:S04]  /*c7f0*/  IMAD.MOV R10, RZ, RZ, -R7 ;  /* 0x000000ffff0a7224 */ /* 0x000fc800078e0a07 */
[----:B------:R-:W-:Y:S02]  /*c800*/  IMAD R6, R15, R10, R6 ;  /* 0x0000000a0f067224 */ /* 0x000fe400078e0206 */
[----:B------:R-:W-:Y:S02]  /*c810*/  IMAD R15, R12, UR4, RZ ;  /* 0x000000040c0f7c24 */ /* 0x000fe4000f8e02ff */
[----:B------:R-:W-:Y:S02]  /*c820*/  IMAD.MOV.U32 R10, RZ, RZ, R7 ;  /* 0x000000ffff0a7224 */ /* 0x000fe400078e0007 */
[C---:B------:R-:W-:Y:S02]  /*c830*/  IMAD R7, R4.reuse, UR5, R15 ;  /* 0x0000000504077c24 */ /* 0x040fe4000f8e020f */
[----:B------:R-:W-:-:S04]  /*c840*/  IMAD.WIDE.U32 R10, R4, UR4, R10 ;  /* 0x00000004040a7c25 */ /* 0x000fc8000f8e000a */
[----:B------:R-:W-:Y:S01]  /*c850*/  IMAD.IADD R7, R7, 0x1, R11 ;  /* 0x0000000107077824 */ /* 0x000fe200078e020b */
[----:B------:R-:W-:-:S04]  /*c860*/  LEA R2, P1, R10, R2, 0x2 ;  /* 0x000000020a027211 */ /* 0x000fc800078210ff */
[----:B------:R-:W-:-:S05]  /*c870*/  LEA.HI.X R3, R10, R3, R7, 0x2, P1 ;  /* 0x000000030a037211 */ /* 0x000fca00008f1407 */
[----:B------:R1:W5:Y:S04]  /*c880*/  LDG.E R7, desc[UR6][R2.64] ;  /* 0x0000000602077981 */ /* 0x000368000c1e1900 */
.L_x_176:
[----:B-1----:R-:W1:Y:S01]  /*c890*/  S2R R3, SR_CgaCtaId ;  /* 0x0000000000037919 */ /* 0x002e620000008800 */
[----:B------:R-:W-:-:S04]  /*c8a0*/  MOV R2, 0x400 ;  /* 0x0000040000027802 */ /* 0x000fc80000000f00 */
[----:B-1----:R-:W-:Y:S02]  /*c8b0*/  LEA R2, R3, R2, 0x18 ;  /* 0x0000000203027211 */ /* 0x002fe400078ec0ff */
[----:B------:R-:W-:-:S03]  /*c8c0*/  SHF.L.U32 R3, R14, 0x1f, RZ ;  /* 0x0000001f0e037819 */ /* 0x000fc600000006ff */
[----:B------:R-:W-:-:S04]  /*c8d0*/  IMAD R2, R9, 0x8, R2 ;  /* 0x0000000809027824 */ /* 0x000fc800078e0202 */
[----:B------:R-:W1:Y:S02]  /*c8e0*/  SYNCS.PHASECHK.TRANS64.TRYWAIT P1, [R2+URZ+0x36840], R3 ;  /* 0x03684003020075a7 */ /* 0x000e64000802017f */
[----:B-1----:R-:W-:Y:S05]  /*c8f0*/  @!P1 BRA `(.L_x_177) ;  /* 0x00000020008c9947 */ /* 0x002fea0003800000 */
.L_x_230:
[----:B------:R-:W2:Y:S01]  /*c900*/  LDL R10, [R1+0xc] ;  /* 0x00000c00010a7983 */ /* 0x000ea20000100800 */
[----:B------:R-:W3:Y:S02]  /*c910*/  S2R R11, SR_TID.X ;  /* 0x00000000000b7919 */ /* 0x000ee40000002100 */
[----:B---3--:R-:W-:-:S13]  /*c920*/  LOP3.LUT P1, RZ, R11, 0x7f, RZ, 0xc0, !PT ;  /* 0x0000007f0bff7812 */ /* 0x008fda000782c0ff */
[----:B-1----:R-:W-:-:S04]  /*c930*/  @!P1 IMAD.MOV.U32 R3, RZ, RZ, 0xa800 ;  /* 0x0000a800ff039424 */ /* 0x002fc800078e00ff */
[----:B------:R2:W-:Y:S02]  /*c940*/  @!P1 SYNCS.ARRIVE.TRANS64 RZ, [R2+URZ+0x36830], R3 ;  /* 0x0368300302ff99a7 */ /* 0x0005e4000800003f */
[----:B--2---:R-:W-:-:S04]  /*c950*/  PRMT R3, R10, 0x9910, RZ ;  /* 0x000099100a037816 */ /* 0x004fc800000000ff */
[----:B------:R-:W-:-:S13]  /*c960*/  ISETP.NE.AND P2, PT, R3, 0x2, PT ;  /* 0x000000020300780c */ /* 0x000fda0003f45270 */
[----:B------:R-:W-:Y:S05]  /*c970*/  @P2 BRA `(.L_x_178) ;  /* 0x0000000000042947 */ /* 0x000fea0003800000 */
[----:B------:R-:W-:Y:S01]  /*c980*/  BPT.TRAP 0x1 ;  /* 0x000000040000795c */ /* 0x000fe20000300000 */
.L_x_178:
[----:B------:R-:W-:-:S13]  /*c990*/  LOP3.LUT P1, RZ, R19, 0x1, RZ, 0xc0, !PT ;  /* 0x0000000113ff7812 */ /* 0x000fda000782c0ff */
[----:B------:R-:W-:Y:S05]  /*c9a0*/  @P1 BRA `(.L_x_179) ;  /* 0x0000000000041947 */ /* 0x000fea0003800000 */
[----:B------:R-:W-:Y:S01]  /*c9b0*/  BPT.TRAP 0x1 ;  /* 0x000000040000795c */ /* 0x000fe20000300000 */
.L_x_179:
[----:B------:R-:W1:Y:S01]  /*c9c0*/  S2R R11, SR_CgaCtaId ;  /* 0x00000000000b7919 */ /* 0x000e620000008800 */
        /* <DEDUP_REMOVED lines=12> */
[----:B------:R-:W-:Y:S01]  /*ca90*/  UMOV UR17, 0x40 ;  /* 0x0000004000117882 */ /* 0x000fe20000000000 */
[----:B------:R-:W-:Y:S01]  /*caa0*/  UMOV UR18, 0x80 ;  /* 0x0000008000127882 */ /* 0x000fe20000000000 */
[----:B------:R-:W-:Y:S01]  /*cab0*/  SHF.L.U32 R3, R17, 0x1f, RZ ;  /* 0x0000001f11037819 */ /* 0x000fe200000006ff */
[----:B------:R-:W-:-:S04]  /*cac0*/  UIADD3 UR9, UR9, 0x36830, URZ ;  /* 0x0003683009097890 */ /* 0x000fc8000fffe03f */
[----:B------:R-:W-:Y:S02]  /*cad0*/  UIMAD UR11, UR11, 0x70, UR5 ;  /* 0x000000700b0b78a4 */ /* 0x000fe4000f8e0205 */
[----:B------:R-:W-:Y:S01]  /*cae0*/  UIADD3.X UR5, URZ, UR37, URZ, UP0, !UPT ;  /* 0x000000253f057290 */ /* 0x000fe200087fe43f */
[----:B-1----:R-:W-:-:S05]  /*caf0*/  LEA R10, R11, R10, 0x18 ;  /* 0x0000000a0b0a7211 */ /* 0x002fca00078ec0ff */
[----:B------:R-:W-:-:S05]  /*cb00*/  IMAD R2, R2, 0x2, R10 ;  /* 0x0000000202027824 */ /* 0x000fca00078e020a */
[----:B------:R-:W-:Y:S01]  /*cb10*/  R2UR UR8, R2 ;  /* 0x00000000020872ca */ /* 0x000fe200000e0000 */
[----:B------:R-:W-:-:S12]  /*cb20*/  IMAD R2, R16, 0x8, R10 ;  /* 0x0000000810027824 */ /* 0x000fd800078e020a */
[----:B------:R-:W-:Y:S02]  /*cb30*/  UIADD3 UR14, UR8, 0x21400, URZ ;  /* 0x00021400080e7890 */ /* 0x000fe4000fffe03f */
[----:B------:R-:W-:Y:S02]  /*cb40*/  UIADD3 UR15, UR8, 0x24c00, URZ ;  /* 0x00024c00080f7890 */ /* 0x000fe4000fffe03f */
[----:B------:R-:W-:-:S03]  /*cb50*/  UIADD3 UR16, UR8, 0x28400, URZ ;  /* 0x0002840008107890 */ /* 0x000fc6000fffe03f */
[----:B------:R-:W-:Y:S02]  /*cb60*/  UMOV UR8, UR14 ;  /* 0x0000000e00087c82 */ /* 0x000fe40008000000 */
[----:B------:R1:W-:Y:S02]  /*cb70*/  UTMALDG.4D.MULTICAST [UR8], [UR4], UR19, desc[UR6] ;  /* 0x00000608040073b4 */ /* 0x0003e40008019813 */
[----:B-1----:R-:W-:Y:S01]  /*cb80*/  UMOV UR8, UR15 ;  /* 0x0000000f00087c82 */ /* 0x002fe20008000000 */
[----:B------:R-:W-:Y:S02]  /*cb90*/  UMOV UR10, UR17 ;  /* 0x00000011000a7c82 */ /* 0x000fe40008000000 */
[----:B------:R1:W-:Y:S02]  /*cba0*/  UTMALDG.4D.MULTICAST [UR8], [UR4], UR19, desc[UR6] ;  /* 0x00000608040073b4 */ /* 0x0003e40008019813 */
[----:B-1----:R-:W-:Y:S01]  /*cbb0*/  UMOV UR8, UR16 ;  /* 0x0000001000087c82 */ /* 0x002fe20008000000 */
[----:B------:R-:W-:-:S02]  /*cbc0*/  UMOV UR10, UR18 ;  /* 0x00000012000a7c82 */ /* 0x000fc40008000000 */
[----:B------:R1:W-:Y:S01]  /*cbd0*/  UTMALDG.4D.MULTICAST [UR8], [UR4], UR19, desc[UR6] ;  /* 0x00000608040073b4 */ /* 0x0003e20008019813 */
[----:B------:R-:W2:Y:S02]  /*cbe0*/  SYNCS.PHASECHK.TRANS64.TRYWAIT P1, [R2+URZ+0x36860], R3 ;  /* 0x03686003020075a7 */ /* 0x000ea4000802017f */
[----:B-12---:R-:W-:Y:S05]  /*cbf0*/  @!P1 BRA `(.L_x_180) ;  /* 0x0000001c00e09947 */ /* 0x006fea0003800000 */
.L_x_231:
[----:B------:R-:W2:Y:S02]  /*cc00*/  S2R R10, SR_TID.X ;  /* 0x00000000000a7919 */ /* 0x000ea40000002100 */
[----:B--2---:R-:W-:-:S13]  /*cc10*/  LOP3.LUT P1, RZ, R10, 0x7f, RZ, 0xc0, !PT ;  /* 0x0000007f0aff7812 */ /* 0x004fda000782c0ff */
[----:B-1----:R-:W-:-:S04]  /*cc20*/  @!P1 IMAD.MOV.U32 R3, RZ, RZ, 0xa800 ;  /* 0x0000a800ff039424 */ /* 0x002fc800078e00ff */
[----:B------:R1:W-:Y:S01]  /*cc30*/  @!P1 SYNCS.ARRIVE.TRANS64 RZ, [R2+URZ+0x36850], R3 ;  /* 0x0368500302ff99a7 */ /* 0x0003e2000800003f */
[----:B------:R-:W-:Y:S05]  /*cc40*/  @P2 BRA `(.L_x_181) ;  /* 0x0000000000042947 */ /* 0x000fea0003800000 */
[----:B------:R-:W-:Y:S01]  /*cc50*/  BPT.TRAP 0x1 ;  /* 0x000000040000795c */ /* 0x000fe20000300000 */
.L_x_181:
[----:B------:R-:W-:-:S13]  /*cc60*/  LOP3.LUT P1, RZ, R19, 0x1, RZ, 0xc0, !PT ;  /* 0x0000000113ff7812 */ /* 0x000fda000782c0ff */
[----:B------:R-:W-:Y:S05]  /*cc70*/  @P1 BRA `(.L_x_182) ;  /* 0x0000000000041947 */ /* 0x000fea0003800000 */
[----:B------:R-:W-:Y:S01]  /*cc80*/  BPT.TRAP 0x1 ;  /* 0x000000040000795c */ /* 0x000fe20000300000 */
.L_x_182:
[----:B------:R-:W2:Y:S01]  /*cc90*/  S2R R11, SR_CgaCtaId ;  /* 0x00000000000b7919 */ /* 0x000ea20000008800 */
[----:B------:R-:W-:Y:S01]  /*cca0*/  MOV R10, 0x400 ;  /* 0x00000400000a7802 */ /* 0x000fe20000000f00 */
[----:B-1----:R-:W-:Y:S01]  /*ccb0*/  IMAD R3, R16, 0x5400, R21 ;  /* 0x0000540010037824 */ /* 0x002fe200078e0215 */
[----:B------:R-:W-:Y:S01]  /*ccc0*/  R2UR UR11, R18 ;  /* 0x00000000120b72ca */ /* 0x000fe200000e0000 */
[----:B------:R-:W-:Y:S01]  /*ccd0*/  UIADD3 UR4, UP0, UR36, 0x470, URZ ;  /* 0x0000047024047890 */ /* 0x000fe2000ff1e03f */
[----:B------:R-:W-:Y:S01]  /*cce0*/  R2UR UR5, R20 ;  /* 0x00000000140572ca */ /* 0x000fe200000e0000 */
[----:B------:R-:W-:Y:S01]  /*ccf0*/  UMOV UR10, URZ ;  /* 0x0000003f000a7c82 */ /* 0x000fe20008000000 */
[----:B------:R-:W-:Y:S01]  /*cd00*/  R2UR UR9, R2 ;  /* 0x00000000020972ca */ /* 0x000fe200000e0000 */
[----:B------:R-:W-:Y:S01]  /*cd10*/  UMOV UR17, 0x30000 ;  /* 0x0003000000117882 */ /* 0x000fe20000000000 */
[----:B------:R-:W-:Y:S01]  /*cd20*/  R2UR UR13, R5 ;  /* 0x00000000050d72ca */ /* 0x000fe200000e0000 */
[----:B------:R-:W-:Y:S01]  /*cd30*/  UMOV UR6, 0x0 ;  /* 0x0000000000067882 */ /* 0x000fe20000000000 */
[----:B------:R-:W-:Y:S01]  /*cd40*/  R2UR UR12, R0 ;  /* 0x00000000000c72ca */ /* 0x000fe200000e0000 */
[----:B------:R-:W-:Y:S01]  /*cd50*/  UMOV UR7, 0x14f00000 ;  /* 0x14f0000000077882 */ /* 0x000fe20000000000 */
[----:B------:R-:W-:Y:S01]  /*cd60*/  UMOV UR16, 0x40 ;  /* 0x0000004000107882 */ /* 0x000fe20000000000 */
[----:B------:R-:W-:-:S02]  /*cd70*/  IMAD.MOV.U32 R5, RZ, RZ, R7 ;  /* 0x000000ffff057224 */ /* 0x000fc400078e0007 */
[----:B------:R-:W-:Y:S02]  /*cd80*/  IMAD.MOV.U32 R18, RZ, RZ, R6 ;  /* 0x000000ffff127224 */ /* 0x000fe400078e0006 */
[----:B------:R-:W-:Y:S02]  /*cd90*/  UIMAD UR11, UR11, 0x70, UR5 ;  /* 0x000000700b0b78a4 */ /* 0x000fe4000f8e0205 */
[----:B------:R-:W-:Y:S02]  /*cda0*/  UIADD3 UR9, UR9, 0x36850, URZ ;  /* 0x0003685009097890 */ /* 0x000fe4000fffe03f */
[----:B------:R-:W-:Y:S01]  /*cdb0*/  UIADD3.X UR5, URZ, UR37, URZ, UP0, !UPT ;  /* 0x000000253f057290 */ /* 0x000fe200087fe43f */
[----:B--2---:R-:W-:-:S05]  /*cdc0*/  LEA R10, R11, R10, 0x18 ;  /* 0x0000000a0b0a7211 */ /* 0x004fca00078ec0ff */
[----:B------:R-:W-:-:S05]  /*cdd0*/  IMAD R3, R3, 0x2, R10 ;  /* 0x0000000203037824 */ /* 0x000fca00078e020a */
[----:B------:R-:W-:-:S13]  /*cde0*/  R2UR UR15, R3 ;  /* 0x00000000030f72ca */ /* 0x000fda00000e0000 */
[----:B------:R-:W-:Y:S02]  /*cdf0*/  UIADD3 UR8, UR15, 0x400, URZ ;  /* 0x000004000f087890 */ /* 0x000fe4000fffe03f */
[----:B------:R-:W-:Y:S02]  /*ce00*/  UIADD3 UR14, UR15, 0x3c00, URZ ;  /* 0x00003c000f0e7890 */ /* 0x000fe4000fffe03f */
[----:B------:R-:W-:-:S05]  /*ce10*/  UIADD3 UR15, UR15, 0x7400, URZ ;  /* 0x000074000f0f7890 */ /* 0x000fca000fffe03f */
[----:B------:R1:W-:Y:S02]  /*ce20*/  UTMALDG.4D.MULTICAST [UR8], [UR4], UR17, desc[UR6] ;  /* 0x00000608040073b4 */ /* 0x0003e40008019811 */
[----:B-1----:R-:W-:Y:S01]  /*ce30*/  UMOV UR8, UR14 ;  /* 0x0000000e00087c82 */ /* 0x002fe20008000000 */
[----:B------:R-:W-:Y:S01]  /*ce40*/  UMOV UR10, UR16 ;  /* 0x00000010000a7c82 */ /* 0x000fe20008000000 */
[----:B------:R-:W-:Y:S01]  /*ce50*/  UMOV UR14, 0x80 ;  /* 0x00000080000e7882 */ /* 0x000fe20000000000 */
[----:B------:R1:W-:Y:S02]  /*ce60*/  UTMALDG.4D.MULTICAST [UR8], [UR4], UR17, desc[UR6] ;  /* 0x00000608040073b4 */ /* 0x0003e40008019811 */
[----:B-1----:R-:W-:Y:S01]  /*ce70*/  UMOV UR8, UR15 ;  /* 0x0000000f00087c82 */ /* 0x002fe20008000000 */
[----:B------:R-:W-:Y:S02]  /*ce80*/  UMOV UR10, UR14 ;  /* 0x0000000e000a7c82 */ /* 0x000fe40008000000 */
[----:B------:R1:W-:Y:S02]  /*ce90*/  UTMALDG.4D.MULTICAST [UR8], [UR4], UR17, desc[UR6] ;  /* 0x00000608040073b4 */ /* 0x0003e40008019811 */
[----:B-1----:R-:W-:Y:S01]  /*cea0*/  NOP ;  /* 0x0000000000007918 */ /* 0x002fe20000000000 */
.L_x_175:
[----:B------:R-:W-:Y:S05]  /*ceb0*/  BSYNC B0 ;  /* 0x0000000000007941 */ /* 0x000fea0003800000 */
.L_x_174:
[----:B------:R-:W2:Y:S01]  /*cec0*/  LDL.LU R2, [R1+0x14] ;  /* 0x0000140001027983 */ /* 0x000ea20000300800 */
[----:B------:R-:W-:Y:S02]  /*ced0*/  IMAD.MOV.U32 R16, RZ, RZ, R9 ;  /* 0x000000ffff107224 */ /* 0x000fe400078e0009 */
[----:B------:R-:W-:Y:S02]  /*cee0*/  IMAD.MOV.U32 R17, RZ, RZ, R14 ;  /* 0x000000ffff117224 */ /* 0x000fe400078e000e */
[----:B--2---:R-:W-:-:S07]  /*cef0*/  VIADD R6, R2, 0xfffffffd ;  /* 0xfffffffd02067836 */ /* 0x004fce0000000000 */
.L_x_173:
[----:B------:R-:W-:Y:S01]  /*cf00*/  IMAD.MOV R13, RZ, RZ, -R13 ;  /* 0x000000ffff0d7224 */ /* 0x000fe200078e0a0d */
[----:B------:R-:W-:Y:S04]  /*cf10*/  BSSY B0, `(.L_x_172) ;  /* 0x0000106000007945 */ /* 0x000fe80003800000 */
[----:B------:R-:W-:-:S13]  /*cf20*/  ISETP.NE.AND P1, PT, R8, R13, PT ;  /* 0x0000000d0800720c */ /* 0x000fda0003f25270 */
[----:B------:R-:W-:Y:S05]  /*cf30*/  @!P1 BRA `(.L_x_183) ;  /* 0x00000010000c9947 */ /* 0x000fea0003800000 */
[----:B------:R-:W-:-:S07]  /*cf40*/  IMAD.MOV.U32 R8, RZ, RZ, R5 ;  /* 0x000000ffff087224 */ /* 0x000fce00078e0005 */
.L_x_202:
[----:B------:R-:W-:Y:S01]  /*cf50*/  VIADD R7, R16, 0x1 ;  /* 0x0000000110077836 */ /* 0x000fe20000000000 */
[----:B------:R-:W-:Y:S04]  /*cf60*/  BSSY B1, `(.L_x_184) ;  /* 0x000007e000017945 */ /* 0x000fe80003800000 */
[----:B------:R-:W-:-:S04]  /*cf70*/  ISETP.NE.AND P1, PT, R7, 0x2, PT ;  /* 0x000000020700780c */ /* 0x000fc80003f25270 */
[----:B-1----:R-:W-:Y:S02]  /*cf80*/  SEL R10, RZ, 0x1, P1 ;  /* 0x00000001ff0a7807 */ /* 0x002fe40000800000 */
        /* <DEDUP_REMOVED lines=19> */
[----:B------:R-:W-:-:S04]  /*d0c0*/  IMAD.WIDE.U32 R2, R4, UR4, R2 ;  /* 0x0000000404027c25 */ /* 0x000fc8000f8e0002 */
[----:B------:R-:W-:Y:S01]  /*d0d0*/  IMAD.IADD R13, R13, 0x1, R3 ;  /* 0x000000010d0d7824 */ /* 0x000fe200078e0203 */
[----:B-1----:R-:W-:-:S04]  /*d0e0*/  LEA R8, P1, R2, R8, 0x2 ;  /* 0x0000000802087211 */ /* 0x002fc800078210ff */
[----:B------:R-:W-:-:S05]  /*d0f0*/  LEA.HI.X R9, R2, R9, R13, 0x2, P1 ;  /* 0x0000000902097211 */ /* 0x000fca00008f140d */
[----:B------:R1:W5:Y:S04]  /*d100*/  LDG.E R8, desc[UR6][R8.64] ;  /* 0x0000000608087981 */ /* 0x000368000c1e1900 */
.L_x_186:
[----:B------:R-:W2:Y:S01]  /*d110*/  S2R R3, SR_CgaCtaId ;  /* 0x0000000000037919 */ /* 0x000ea20000008800 */
[----:B------:R-:W-:-:S04]  /*d120*/  MOV R2, 0x400 ;  /* 0x0000040000027802 */ /* 0x000fc80000000f00 */
[----:B--2---:R-:W-:Y:S02]  /*d130*/  LEA R2, R3, R2, 0x18 ;  /* 0x0000000203027211 */ /* 0x004fe400078ec0ff */
[----:B------:R-:W-:-:S03]  /*d140*/  SHF.L.U32 R3, R10, 0x1f, RZ ;  /* 0x0000001f0a037819 */ /* 0x000fc600000006ff */
[----:B------:R-:W-:-:S04]  /*d150*/  IMAD R2, R7, 0x8, R2 ;  /* 0x0000000807027824 */ /* 0x000fc800078e0202 */
[----:B------:R-:W2:Y:S02]  /*d160*/  SYNCS.PHASECHK.TRANS64.TRYWAIT P1, [R2+URZ+0x36840], R3 ;  /* 0x03684003020075a7 */ /* 0x000ea4000802017f */
[----:B--2---:R-:W-:Y:S05]  /*d170*/  @!P1 BRA `(.L_x_187) ;  /* 0x0000001800949947 */ /* 0x004fea0003800000 */
.L_x_232:
[----:B-1----:R-:W3:Y:S01]  /*d180*/  LDL R9, [R1+0xc] ;  /* 0x00000c0001097983 */ /* 0x002ee20000100800 */
[----:B------:R-:W1:Y:S02]  /*d190*/  S2R R13, SR_TID.X ;  /* 0x00000000000d7919 */ /* 0x000e640000002100 */
[----:B-1----:R-:W-:-:S13]  /*d1a0*/  LOP3.LUT P1, RZ, R13, 0x7f, RZ, 0xc0, !PT ;  /* 0x0000007f0dff7812 */ /* 0x002fda000782c0ff */
[----:B--2---:R-:W-:-:S04]  /*d1b0*/  @!P1 IMAD.MOV.U32 R3, RZ, RZ, 0xa800 ;  /* 0x0000a800ff039424 */ /* 0x004fc800078e00ff */
[----:B------:R3:W-:Y:S02]  /*d1c0*/  @!P1 SYNCS.ARRIVE.TRANS64 RZ, [R2+URZ+0x36830], R3 ;  /* 0x0368300302ff99a7 */ /* 0x0007e4000800003f */
[----:B---3--:R-:W-:-:S04]  /*d1d0*/  PRMT R3, R9, 0x9910, RZ ;  /* 0x0000991009037816 */ /* 0x008fc800000000ff */
[----:B------:R-:W-:-:S13]  /*d1e0*/  ISETP.NE.AND P2, PT, R3, 0x2, PT ;  /* 0x000000020300780c */ /* 0x000fda0003f45270 */
[----:B------:R-:W-:Y:S05]  /*d1f0*/  @P2 BRA `(.L_x_188) ;  /* 0x0000000000042947 */ /* 0x000fea0003800000 */
[----:B------:R-:W-:Y:S01]  /*d200*/  BPT.TRAP 0x1 ;  /* 0x000000040000795c */ /* 0x000fe20000300000 */
.L_x_188:
[----:B------:R-:W-:-:S13]  /*d210*/  LOP3.LUT P1, RZ, R19, 0x1, RZ, 0xc0, !PT ;  /* 0x0000000113ff7812 */ /* 0x000fda000782c0ff */
[----:B------:R-:W-:Y:S05]  /*d220*/  @P1 BRA `(.L_x_189) ;  /* 0x0000000000041947 */ /* 0x000fea0003800000 */
[----:B------:R-:W-:Y:S01]  /*d230*/  BPT.TRAP 0x1 ;  /* 0x000000040000795c */ /* 0x000fe20000300000 */
.L_x_189:
        /* <DEDUP_REMOVED lines=36> */
.L_x_233:
[----:B------:R-:W2:Y:S02]  /*d480*/  S2R R3, SR_TID.X ;  /* 0x0000000000037919 */ /* 0x000ea40000002100 */
[----:B--2---:R-:W-:-:S13]  /*d490*/  LOP3.LUT P1, RZ, R3, 0x7f, RZ, 0xc0, !PT ;  /* 0x0000007f03ff7812 */ /* 0x004fda000782c0ff */
[----:B------:R-:W-:-:S04]  /*d4a0*/  @!P1 IMAD.MOV.U32 R3, RZ, RZ, 0xa800 ;  /* 0x0000a800ff039424 */ /* 0x000fc800078e00ff */
[----:B------:R2:W-:Y:S01]  /*d4b0*/  @!P1 SYNCS.ARRIVE.TRANS64 RZ, [R2+URZ+0x36850], R3 ;  /* 0x0368500302ff99a7 */ /* 0x0005e2000800003f */
[----:B------:R-:W-:Y:S05]  /*d4c0*/  @P2 BRA `(.L_x_191) ;  /* 0x0000000000042947 */ /* 0x000fea0003800000 */
[----:B------:R-:W-:Y:S01]  /*d4d0*/  BPT.TRAP 0x1 ;  /* 0x000000040000795c */ /* 0x000fe20000300000 */
.L_x_191:
[----:B------:R-:W-:-:S13]  /*d4e0*/  LOP3.LUT P1, RZ, R19, 0x1, RZ, 0xc0, !PT ;  /* 0x0000000113ff7812 */ /* 0x000fda000782c0ff */
[----:B------:R-:W-:Y:S05]  /*d4f0*/  @P1 BRA `(.L_x_192) ;  /* 0x0000000000041947 */ /* 0x000fea0003800000 */
[----:B------:R-:W-:Y:S01]  /*d500*/  BPT.TRAP 0x1 ;  /* 0x000000040000795c */ /* 0x000fe20000300000 */
.L_x_192:
[----:B------:R-:W3:Y:S01]  /*d510*/  S2R R9, SR_CgaCtaId ;  /* 0x0000000000097919 */ /* 0x000ee20000008800 */
[----:B--2---:R-:W-:Y:S01]  /*d520*/  MOV R3, 0x400 ;  /* 0x0000040000037802 */ /* 0x004fe20000000f00 */
[----:B------:R-:W-:Y:S01]  /*d530*/  IMAD R16, R16, 0x5400, R21 ;  /* 0x0000540010107824 */ /* 0x000fe200078e0215 */
        /* <DEDUP_REMOVED lines=32> */
.L_x_185:
[----:B------:R-:W-:Y:S05]  /*d740*/  BSYNC B1 ;  /* 0x0000000000017941 */ /* 0x000fea0003800000 */
.L_x_184:
        /* <DEDUP_REMOVED lines=28> */
.L_x_195:
[----:B------:R-:W2:Y:S01]  /*d910*/  S2R R3, SR_CgaCtaId ;  /* 0x0000000000037919 */ /* 0x000ea20000008800 */
[----:B------:R-:W-:-:S04]  /*d920*/  MOV R2, 0x400 ;  /* 0x0000040000027802 */ /* 0x000fc80000000f00 */
[----:B--2---:R-:W-:Y:S02]  /*d930*/  LEA R2, R3, R2, 0x18 ;  /* 0x0000000203027211 */ /* 0x004fe400078ec0ff */
[----:B------:R-:W-:-:S03]  /*d940*/  SHF.L.U32 R3, R17, 0x1f, RZ ;  /* 0x0000001f11037819 */ /* 0x000fc600000006ff */
[----:B------:R-:W-:-:S04]  /*d950*/  IMAD R2, R16, 0x8, R2 ;  /* 0x0000000810027824 */ /* 0x000fc800078e0202 */
[----:B------:R-:W2:Y:S02]  /*d960*/  SYNCS.PHASECHK.TRANS64.TRYWAIT P1, [R2+URZ+0x36840], R3 ;  /* 0x03684003020075a7 */ /* 0x000ea4000802017f */
[----:B--2---:R-:W-:Y:S05]  /*d970*/  @!P1 BRA `(.L_x_196) ;  /* 0x0000001000bc9947 */ /* 0x004fea0003800000 */
.L_x_234:
        /* <DEDUP_REMOVED lines=9> */
.L_x_197:
[----:B------:R-:W-:-:S13]  /*da10*/  LOP3.LUT P1, RZ, R19, 0x1, RZ, 0xc0, !PT ;  /* 0x0000000113ff7812 */ /* 0x000fda000782c0ff */
[----:B------:R-:W-:Y:S05]  /*da20*/  @P1 BRA `(.L_x_198) ;  /* 0x0000000000041947 */ /* 0x000fea0003800000 */
[----:B------:R-:W-:Y:S01]  /*da30*/  BPT.TRAP 0x1 ;  /* 0x000000040000795c */ /* 0x000fe20000300000 */
.L_x_198:
        /* <DEDUP_REMOVED lines=36> */
.L_x_235:
[----:B------:R-:W2:Y:S02]  /*dc80*/  S2R R3, SR_TID.X ;  /* 0x0000000000037919 */ /* 0x000ea40000002100 */
[----:B--2---:R-:W-:-:S13]  /*dc90*/  LOP3.LUT P1, RZ, R3, 0x7f, RZ, 0xc0, !PT ;  /* 0x0000007f03ff7812 */ /* 0x004fda000782c0ff */
[----:B------:R-:W-:-:S04]  /*dca0*/  @!P1 IMAD.MOV.U32 R3, RZ, RZ, 0xa800 ;  /* 0x0000a800ff039424 */ /* 0x000fc800078e00ff */
[----:B------:R2:W-:Y:S01]  /*dcb0*/  @!P1 SYNCS.ARRIVE.TRANS64 RZ, [R2+URZ+0x36850], R3 ;  /* 0x0368500302ff99a7 */ /* 0x0005e2000800003f */
[----:B------:R-:W-:Y:S05]  /*dcc0*/  @P2 BRA `(.L_x_200) ;  /* 0x0000000000042947 */ /* 0x000fea0003800000 */
[----:B------:R-:W-:Y:S01]  /*dcd0*/  BPT.TRAP 0x1 ;  /* 0x000000040000795c */ /* 0x000fe20000300000 */
.L_x_200:
[----:B------:R-:W-:-:S13]  /*dce0*/  LOP3.LUT P1, RZ, R19, 0x1, RZ, 0xc0, !PT ;  /* 0x0000000113ff7812 */ /* 0x000fda000782c0ff */
[----:B------:R-:W-:Y:S05]  /*dcf0*/  @P1 BRA `(.L_x_201) ;  /* 0x0000000000041947 */ /* 0x000fea0003800000 */
[----:B------:R-:W-:Y:S01]  /*dd00*/  BPT.TRAP 0x1 ;  /* 0x000000040000795c */ /* 0x000fe20000300000 */
.L_x_201:
        /* <DEDUP_REMOVED lines=24> */
[----:B------:R-:W-:-:S05]  /*de90*/  UIADD3 UR15, UR15, 0x7400, URZ ;  /* 0x000074000f0f7890 */ /* 0x000fca000fffe03f */
[----:B------:R2:W-:Y:S02]  /*dea0*/  UTMALDG.4D.MULTICAST [UR8], [UR4], UR17, desc[UR6] ;  /* 0x00000608040073b4 */ /* 0x0005e40008019811 */
[----:B--2---:R-:W-:Y:S01]  /*deb0*/  UMOV UR8, UR14 ;  /* 0x0000000e00087c82 */ /* 0x004fe20008000000 */
[----:B------:R-:W-:Y:S01]  /*dec0*/  UMOV UR10, UR16 ;  /* 0x00000010000a7c82 */ /* 0x000fe20008000000 */
[----:B------:R-:W-:Y:S01]  /*ded0*/  UMOV UR14, 0x80 ;  /* 0x00000080000e7882 */ /* 0x000fe20000000000 */
[----:B------:R2:W-:Y:S02]  /*dee0*/  UTMALDG.4D.MULTICAST [UR8], [UR4], UR17, desc[UR6] ;  /* 0x00000608040073b4 */ /* 0x0005e40008019811 */
[----:B--2---:R-:W-:Y:S01]  /*def0*/  UMOV UR8, UR15 ;  /* 0x0000000f00087c82 */ /* 0x004fe20008000000 */
[----:B------:R-:W-:Y:S02]  /*df00*/  UMOV UR10, UR14 ;  /* 0x0000000e000a7c82 */ /* 0x000fe40008000000 */
[----:B------:R2:W-:Y:S02]  /*df10*/  UTMALDG.4D.MULTICAST [UR8], [UR4], UR17, desc[UR6] ;  /* 0x00000608040073b4 */ /* 0x0005e40008019811 */
[----:B--2---:R-:W-:Y:S01]  /*df20*/  NOP ;  /* 0x0000000000007918 */ /* 0x004fe20000000000 */
.L_x_194:
[----:B------:R-:W-:Y:S05]  /*df30*/  BSYNC B1 ;  /* 0x0000000000017941 */ /* 0x000fea0003800000 */
.L_x_193:
[C---:B------:R-:W-:Y:S01]  /*df40*/  ISETP.GT.AND P1, PT, R6.reuse, 0x1, PT ;  /* 0x000000010600780c */ /* 0x040fe20003f24270 */
[----:B------:R-:W-:-:S12]  /*df50*/  VIADD R6, R6, 0xfffffffe ;  /* 0xfffffffe06067836 */ /* 0x000fd80000000000 */
[----:B------:R-:W-:Y:S05]  /*df60*/  @P1 BRA `(.L_x_202) ;  /* 0xffffffec00f81947 */ /* 0x000fea000383ffff */
.L_x_183:
[----:B------:R-:W-:Y:S05]  /*df70*/  BSYNC B0 ;  /* 0x0000000000007941 */ /* 0x000fea0003800000 */
.L_x_172:
[----:B------:R-:W-:Y:S04]  /*df80*/  BSSY B0, `(.L_x_203) ;  /* 0x0000036000007945 */ /* 0x000fe80003800000 */
[----:B------:R-:W-:Y:S05]  /*df90*/  @!P6 BRA `(.L_x_204) ;  /* 0x0000000000d0e947 */ /* 0x000fea0003800000 */
[----:B------:R-:W2:Y:S01]  /*dfa0*/  S2R R3, SR_CgaCtaId ;  /* 0x0000000000037919 */ /* 0x000ea20000008800 */
[----:B-1----:R-:W-:-:S04]  /*dfb0*/  MOV R2, 0x400 ;  /* 0x0000040000027802 */ /* 0x002fc80000000f00 */
[----:B--2---:R-:W-:Y:S02]  /*dfc0*/  LEA R2, R3, R2, 0x18 ;  /* 0x0000000203027211 */ /* 0x004fe400078ec0ff */
[----:B------:R-:W-:-:S03]  /*dfd0*/  SHF.L.U32 R3, R17, 0x1f, RZ ;  /* 0x0000001f11037819 */ /* 0x000fc600000006ff */
[----:B------:R-:W-:-:S04]  /*dfe0*/  IMAD R2, R16, 0x8, R2 ;  /* 0x0000000810027824 */ /* 0x000fc800078e0202 */
[----:B------:R-:W1:Y:S02]  /*dff0*/  SYNCS.PHASECHK.TRANS64.TRYWAIT P0, [R2+URZ+0x36860], R3 ;  /* 0x03686003020075a7 */ /* 0x000e64000800017f */
[----:B-1----:R-:W-:Y:S05]  /*e000*/  @!P0 BRA `(.L_x_205) ;  /* 0x0000000c00408947 */ /* 0x002fea0003800000 */
.L_x_236:
        /* <DEDUP_REMOVED lines=9> */
.L_x_206:
[----:B------:R-:W-:-:S13]  /*e0a0*/  LOP3.LUT P0, RZ, R19, 0x1, RZ, 0xc0, !PT ;  /* 0x0000000113ff7812 */ /* 0x000fda000780c0ff */
[----:B------:R-:W-:Y:S05]  /*e0b0*/  @P0 BRA `(.L_x_207) ;  /* 0x0000000000040947 */ /* 0x000fea0003800000 */
[----:B------:R-:W-:Y:S01]  /*e0c0*/  BPT.TRAP 0x1 ;  /* 0x000000040000795c */ /* 0x000fe20000300000 */
.L_x_207:
[----:B------:R-:W1:Y:S01]  /*e0d0*/  S2R R4, SR_CgaCtaId ;  /* 0x0000000000047919 */ /* 0x000e620000008800 */
[----:B------:R-:W-:Y:S01]  /*e0e0*/  MOV R3, 0x400 ;  /* 0x0000040000037802 */ /* 0x000fe20000000f00 */
        /* <DEDUP_REMOVED lines=11> */
[----:B------:R-:W-:-:S05]  /*e1a0*/  UMOV UR17, 0x40 ;  /* 0x0000004000117882 */ /* 0x000fca0000000000 */
[----:B------:R-:W-:Y:S02]  /*e1b0*/  UIMAD UR11, UR11, 0x70, UR5 ;  /* 0x000000700b0b78a4 */ /* 0x000fe4000f8e0205 */
[----:B------:R-:W-:Y:S02]  /*e1c0*/  UIADD3 UR9, UR9, 0x36850, URZ ;  /* 0x0003685009097890 */ /* 0x000fe4000fffe03f */
[----:B------:R-:W-:Y:S01]  /*e1d0*/  UIADD3.X UR5, URZ, UR37, URZ, UP0, !UPT ;  /* 0x000000253f057290 */ /* 0x000fe200087fe43f */
[----:B-1----:R-:W-:-:S05]  /*e1e0*/  LEA R3, R4, R3, 0x18 ;  /* 0x0000000304037211 */ /* 0x002fca00078ec0ff */
        /* <DEDUP_REMOVED lines=8> */
[----:B-1----:R-:W-:Y:S01]  /*e270*/  UMOV UR8, UR15 ;  /* 0x0000000f00087c82 */ /* 0x002fe20008000000 */
[----:B------:R-:W-:Y:S02]  /*e280*/  UMOV UR10, UR17 ;  /* 0x00000011000a7c82 */ /* 0x000fe40008000000 */
[----:B------:R1:W-:Y:S02]  /*e290*/  UTMALDG.4D.MULTICAST [UR8], [UR4], UR18, desc[UR6] ;  /* 0x00000608040073b4 */ /* 0x0003e40008019812 */
[----:B-1----:R-:W-:Y:S01]  /*e2a0*/  UMOV UR8, UR16 ;  /* 0x0000001000087c82 */ /* 0x002fe20008000000 */
[----:B------:R-:W-:-:S02]  /*e2b0*/  UMOV UR10, UR14 ;  /* 0x0000000e000a7c82 */ /* 0x000fc40008000000 */
[----:B------:R2:W-:Y:S02]  /*e2c0*/  UTMALDG.4D.MULTICAST [UR8], [UR4], UR18, desc[UR6] ;  /* 0x00000608040073b4 */ /* 0x0005e40008019812 */
[----:B--2---:R-:W-:Y:S01]  /*e2d0*/  NOP ;  /* 0x0000000000007918 */ /* 0x004fe20000000000 */
.L_x_204:
[----:B------:R-:W-:Y:S05]  /*e2e0*/  BSYNC B0 ;  /* 0x0000000000007941 */ /* 0x000fea0003800000 */
.L_x_203:
[----:B------:R-:W2:Y:S01]  /*e2f0*/  LDL.LU R0, [R1+0x18] ;  /* 0x0000180001007983 */ /* 0x000ea20000300800 */
[----:B------:R-:W-:-:S03]  /*e300*/  ULDC UR4, c[0x0][0xda4] ;  /* 0x0003690000047ab9 */ /* 0x000fc60000000800 */
[----:B-1----:R-:W3:Y:S01]  /*e310*/  LDL.LU R2, [R1+0x24] ;  /* 0x0000240001027983 */ /* 0x002ee20000300800 */
[----:B------:R-:W-:-:S05]  /*e320*/  VIADD R16, R16, 0x1 ;  /* 0x0000000110107836 */ /* 0x000fca0000000000 */
[----:B------:R-:W-:-:S04]  /*e330*/  ISETP.NE.AND P0, PT, R16, 0x2, PT ;  /* 0x000000021000780c */ /* 0x000fc80003f05270 */
[----:B------:R-:W-:Y:S01]  /*e340*/  SEL R16, R16, RZ, P0 ;  /* 0x000000ff10107207 */ /* 0x000fe20000000000 */
[----:B--2---:R-:W-:Y:S02]  /*e350*/  VIADD R0, R0, UR38 ;  /* 0x0000002600007c36 */ /* 0x004fe40008000000 */
[----:B---3--:R-:W-:-:S03]  /*e360*/  VIADD R2, R2, 0x1 ;  /* 0x0000000102027836 */ /* 0x008fc60000000000 */
[----:B------:R1:W-:Y:S01]  /*e370*/  STL [R1+0x18], R0 ;  /* 0x0000180001007387 */ /* 0x0003e20000100800 */
[----:B------:R-:W-:-:S03]  /*e380*/  ISETP.GE.AND P1, PT, R0, UR4, PT ;  /* 0x0000000400007c0c */ /* 0x000fc6000bf26270 */
[----:B------:R2:W-:Y:S01]  /*e390*/  STL [R1+0x24], R2 ;  /* 0x0000240201007387 */ /* 0x0005e20000100800 */
[----:B-1----:R-:W-:-:S04]  /*e3a0*/  SEL R0, RZ, 0x1, P0 ;  /* 0x00000001ff007807 */ /* 0x002fc80000000000 */
[----:B------:R-:W-:-:S05]  /*e3b0*/  LOP3.LUT R17, R17, R0, RZ, 0x3c, !PT ;  /* 0x0000000011117212 */ /* 0x000fca00078e3cff */
[----:B--2---:R-:W-:Y:S05]  /*e3c0*/  @!P1 BRA `(.L_x_208) ;  /* 0xffffffcc00e09947 */ /* 0x004fea000383ffff */
[----:B------:R-:W-:-:S07]  /*e3d0*/  LOP3.LUT R2, R2, 0x1, RZ, 0xc, !PT ;  /* 0x0000000102027812 */ /* 0x000fce00078e0cff */
.L_x_156:
[----:B------:R-:W1:Y:S01]  /*e3e0*/  S2R R3, SR_CgaCtaId ;  /* 0x0000000000037919 */ /* 0x000e620000008800 */
[----:B------:R-:W-:Y:S01]  /*e3f0*/  MOV R0, 0x400 ;  /* 0x0000040000007802 */ /* 0x000fe20000000f00 */
[----:B------:R-:W-:Y:S03]  /*e400*/  BSSY B0, `(.L_x_209) ;  /* 0x0000005000007945 */ /* 0x000fe60003800000 */
[----:B-1----:R-:W-:Y:S02]  /*e410*/  LEA R0, R3, R0, 0x18 ;  /* 0x0000000003007211 */ /* 0x002fe400078ec0ff */
[----:B------:R-:W-:-:S04]  /*e420*/  SHF.L.U32 R3, R2, 0x1f, RZ ;  /* 0x0000001f02037819 */ /* 0x000fc800000006ff */
[----:B------:R-:W1:Y:S02]  /*e430*/  SYNCS.PHASECHK.TRANS64.TRYWAIT P0, [R0+URZ+0x36820], R3 ;  /* 0x03682003000075a7 */ /* 0x000e64000800017f */
[----:B-1----:R-:W-:Y:S05]  /*e440*/  @!P0 BRA `(.L_x_210) ;  /* 0x0000000800448947 */ /* 0x002fea0003800000 */
.L_x_237:
[----:B------:R-:W-:Y:S05]  /*e450*/  BSYNC B0 ;  /* 0x0000000000007941 */ /* 0x000fea0003800000 */
.L_x_209:
[----:B------:R-:W-:-:S03]  /*e460*/  UMOV UR4, 0xffffffff ;  /* 0xffffffff00047882 */ /* 0x000fc60000000000 */
[----:B------:R-:W-:Y:S05]  /*e470*/  BRA.DIV UR4, `(.L_x_211) ;  /* 0x0000000a044c7947 */ /* 0x000fea000b800000 */
[----:B------:R-:W2:Y:S02]  /*e480*/  S2R R2, SR_TID.X ;  /* 0x0000000000027919 */ /* 0x000ea40000002100 */
[----:B--2---:R-:W-:-:S04]  /*e490*/  SHF.R.U32.HI R2, RZ, 0x5, R2 ;  /* 0x00000005ff027819 */ /* 0x004fc80000011602 */
[----:B------:R-:W-:-:S05]  /*e4a0*/  LOP3.LUT R2, R2, 0x3, RZ, 0xc0, !PT ;  /* 0x0000000302027812 */ /* 0x000fca00078ec0ff */
[----:B------:R2:W3:Y:S02]  /*e4b0*/  SHFL.IDX PT, R14, R2, RZ, 0x1f ;  /* 0x00001fff020e7589 */ /* 0x0004e400000e0000 */
.L_x_240:
[----:B---3--:R-:W-:Y:S01]  /*e4c0*/  ISETP.NE.AND P0, PT, R14, RZ, PT ;  /* 0x000000ff0e00720c */ /* 0x008fe20003f05270 */
[----:B------:R-:W-:-:S12]  /*e4d0*/  BSSY B0, `(.L_x_212) ;  /* 0x0000024000007945 */ /* 0x000fd80003800000 */
[----:B------:R-:W-:Y:S05]  /*e4e0*/  @P0 BRA `(.L_x_213) ;  /* 0x0000000000880947 */ /* 0x000fea0003800000 */
[----:B------:R-:W-:-:S03]  /*e4f0*/  UMOV UR4, 0xffffffff ;  /* 0xffffffff00047882 */ /* 0x000fc60000000000 */
[----:B------:R-:W-:Y:S05]  /*e500*/  BRA.DIV UR4, `(.L_x_214) ;  /* 0x0000000a045c7947 */ /* 0x000fea000b800000 */
[----:B------:R-:W-:-:S13]  /*e510*/  ELECT P6, URZ, PT ;  /* 0x00000000003f782f */ /* 0x000fda00038c0000 */
.L_x_243:
[----:B------:R-:W-:Y:S05]  /*e520*/  @!P6 BRA `(.L_x_213) ;  /* 0x000000000078e947 */ /* 0x000fea0003800000 */
[----:B--2---:R-:W2:Y:S02]  /*e530*/  LDL.LU R2, [R1+0x1c] ;  /* 0x00001c0001027983 */ /* 0x004ea40000300800 */
[----:B--2---:R-:W-:-:S04]  /*e540*/  LOP3.LUT R2, R2, 0x2, RZ, 0xfc, !PT ;  /* 0x0000000202027812 */ /* 0x004fc800078efcff */
[----:B------:R-:W-:-:S13]  /*e550*/  ISETP.NE.AND P2, PT, R2, 0x3, PT ;  /* 0x000000030200780c */ /* 0x000fda0003f45270 */
[----:B------:R-:W-:Y:S05]  /*e560*/  @!P2 BRA `(.L_x_215) ;  /* 0x000000000004a947 */ /* 0x000fea0003800000 */
[----:B------:R-:W-:Y:S01]  /*e570*/  BPT.TRAP 0x1 ;  /* 0x000000040000795c */ /* 0x000fe20000300000 */
.L_x_215:
[----:B-1----:R-:W-:Y:S01]  /*e580*/  VIADD R3, R0, 0x36840 ;  /* 0x0003684000037836 */ /* 0x002fe20000000000 */
[----:B------:R-:W-:Y:S01]  /*e590*/  SHF.L.U32 R5, R17, 0x1f, RZ ;  /* 0x0000001f11057819 */ /* 0x000fe200000006ff */
[C---:B------:R-:W-:Y:S02]  /*e5a0*/  VIADD R2, R16.reuse, 0x1 ;  /* 0x0000000110027836 */ /* 0x040fe40000000000 */
[----:B------:R-:W-:-:S03]  /*e5b0*/  IMAD R6, R16, 0x8, R3 ;  /* 0x0000000810067824 */ /* 0x000fc600078e0203 */
        /* <DEDUP_REMOVED lines=8> */
.L_x_244:
[----:B------:R-:W2:Y:S02]  /*e640*/  SYNCS.PHASECHK.TRANS64.TRYWAIT P0, [R3+URZ], R2 ;  /* 0x00000002030075a7 */ /* 0x000ea4000800017f */
[----:B--2---:R-:W-:Y:S05]  /*e650*/  @!P0 BRA `(.L_x_217) ;  /* 0x00000008003c8947 */ /* 0x004fea0003800000 */
.L_x_245:
[----:B------:R-:W-:Y:S05]  /*e660*/  @!P2 BRA `(.L_x_218) ;  /* 0x000000000004a947 */ /* 0x000fea0003800000 */
[----:B------:R-:W-:Y:S01]  /*e670*/  BPT.TRAP 0x1 ;  /* 0x000000040000795c */ /* 0x000fe20000300000 */
.L_x_218:
[----:B--2---:R-:W-:-:S04]  /*e680*/  VIADD R3, R0, 0x36860 ;  /* 0x0003686000037836 */ /* 0x004fc80000000000 */
[----:B------:R-:W-:-:S04]  /*e690*/  IMAD R16, R16, 0x8, R3 ;  /* 0x0000000810107824 */ /* 0x000fc800078e0203 */
[----:B------:R-:W2:Y:S02]  /*e6a0*/  SYNCS.PHASECHK.TRANS64.TRYWAIT P0, [R16+URZ], R5 ;  /* 0x00000005100075a7 */ /* 0x000ea4000800017f */
[----:B--2---:R-:W-:Y:S05]  /*e6b0*/  @!P0 BRA `(.L_x_219) ;  /* 0x0000000800388947 */ /* 0x004fea0003800000 */
.L_x_246:
[----:B------:R-:W-:-:S07]  /*e6c0*/  IMAD R3, R4, 0x8, R3 ;  /* 0x0000000804037824 */ /* 0x000fce00078e0203 */
.L_x_220:
[----:B---3--:R3:W4:Y:S02]  /*e6d0*/  SYNCS.PHASECHK.TRANS64.TRYWAIT P0, [R3+URZ], R2 ;  /* 0x00000002030075a7 */ /* 0x008724000800017f */
[----:B----4-:R-:W-:Y:S05]  /*e6e0*/  @!P0 NANOSLEEP.SYNCS 0x989680 ;  /* 0x009896800000895d */ /* 0x010fea0003900000 */
[----:B------:R-:W4:Y:S02]  /*e6f0*/  @!P0 SYNCS.PHASECHK.TRANS64 P0, [R3+URZ], R2 ;  /* 0x00000002030085a7 */ /* 0x000f24000800007f */
[----:B----4-:R-:W-:Y:S05]  /*e700*/  @!P0 BRA `(.L_x_220) ;  /* 0xfffffffc00f08947 */ /* 0x010fea000383ffff */
.L_x_213:
[----:B------:R-:W-:Y:S05]  /*e710*/  BSYNC B0 ;  /* 0x0000000000007941 */ /* 0x000fea0003800000 */
.L_x_212:
[----:B------:R-:W-:Y:S05]  /*e720*/  EXIT ;  /* 0x000000000000794d */ /* 0x000fea0003800000 */
.L_x_130:
[----:B------:R-:W-:-:S13]  /*e730*/  R2UR UR4, R16 ;  /* 0x00000000100472ca */ /* 0x000fda00000e0000 */
[----:B-1----:R-:W-:-:S04]  /*e740*/  IMAD.U32 R3, RZ, RZ, UR4 ;  /* 0x00000004ff037e24 */ /* 0x002fc8000f8e00ff */
[----:B------:R1:W2:Y:S03]  /*e750*/  SYNCS.PHASECHK.TRANS64.TRYWAIT P1, [R3+URZ+0x36800], R0 ;  /* 0x03680000030075a7 */ /* 0x0002a6000802017f */
[----:B--2---:R-:W-:Y:S05]  /*e760*/  @!P1 NANOSLEEP.SYNCS 0x989680 ;  /* 0x009896800000995d */ /* 0x004fea0003900000 */
[----:B------:R-:W2:Y:S02]  /*e770*/  @!P1 SYNCS.PHASECHK.TRANS64 P1, [R3+URZ+0x36800], R0 ;  /* 0x03680000030095a7 */ /* 0x000ea4000802007f */
[----:B--2---:R-:W-:Y:S05]  /*e780*/  @!P1 BRA `(.L_x_130) ;  /* 0xfffffffc00e89947 */ /* 0x004fea000383ffff */
[----:B------:R-:W-:Y:S05]  /*e790*/  BRA `(.L_x_221) ;  /* 0xffffff2c00c87947 */ /* 0x000fea000383ffff */
.L_x_134:
[----:B--2---:R2:W3:Y:S02]  /*e7a0*/  SYNCS.PHASECHK.TRANS64.TRYWAIT P1, [R2+URZ+0x36830], R3 ;  /* 0x03683003020075a7 */ /* 0x0044e4000802017f */
[----:B---3--:R-:W-:Y:S05]  /*e7b0*/  @!P1 NANOSLEEP.SYNCS 0x989680 ;  /* 0x009896800000995d */ /* 0x008fea0003900000 */
[----:B------:R-:W3:Y:S02]  /*e7c0*/  @!P1 SYNCS.PHASECHK.TRANS64 P1, [R2+URZ+0x36830], R3 ;  /* 0x03683003020095a7 */ /* 0x000ee4000802007f */
[----:B---3--:R-:W-:Y:S05]  /*e7d0*/  @!P1 BRA `(.L_x_134) ;  /* 0xfffffffc00f09947 */ /* 0x008fea000383ffff */
[----:B------:R-:W-:Y:S05]  /*e7e0*/  BRA `(.L_x_133) ;  /* 0xffffff2c00e87947 */ /* 0x000fea000383ffff */
.L_x_140:
[----:B--2---:R-:W-:-:S04]  /*e7f0*/  IMAD.U32 R3, RZ, RZ, UR39 ;  /* 0x00000027ff037e24 */ /* 0x004fc8000f8e00ff */
[----:B------:R2:W3:Y:S03]  /*e800*/  SYNCS.PHASECHK.TRANS64.TRYWAIT P1, [R3+URZ+0x36830], R0 ;  /* 0x03683000030075a7 */ /* 0x0004e6000802017f */
[----:B---3--:R-:W-:Y:S05]  /*e810*/  @!P1 NANOSLEEP.SYNCS 0x989680 ;  /* 0x009896800000995d */ /* 0x008fea0003900000 */
[----:B------:R-:W3:Y:S02]  /*e820*/  @!P1 SYNCS.PHASECHK.TRANS64 P1, [R3+URZ+0x36830], R0 ;  /* 0x03683000030095a7 */ /* 0x000ee4000802007f */
[----:B---3--:R-:W-:Y:S05]  /*e830*/  @!P1 BRA `(.L_x_140) ;  /* 0xfffffffc00ec9947 */ /* 0x008fea000383ffff */
[----:B------:R-:W-:Y:S05]  /*e840*/  BRA `(.L_x_139) ;  /* 0xffffff6c00a87947 */ /* 0x000fea000383ffff */
.L_x_144:
[----:B--2---:R-:W-:-:S04]  /*e850*/  IMAD.U32 R3, RZ, RZ, UR5 ;  /* 0x00000005ff037e24 */ /* 0x004fc8000f8e00ff */
[----:B------:R2:W3:Y:S03]  /*e860*/  SYNCS.PHASECHK.TRANS64.TRYWAIT P1, [R3+URZ+0x36850], R0 ;  /* 0x03685000030075a7 */ /* 0x0004e6000802017f */
[----:B---3--:R-:W-:Y:S05]  /*e870*/  @!P1 NANOSLEEP.SYNCS 0x989680 ;  /* 0x009896800000995d */ /* 0x008fea0003900000 */
[----:B------:R-:W3:Y:S02]  /*e880*/  @!P1 SYNCS.PHASECHK.TRANS64 P1, [R3+URZ+0x36850], R0 ;  /* 0x03685000030095a7 */ /* 0x000ee4000802007f */
[----:B---3--:R-:W-:Y:S05]  /*e890*/  @!P1 BRA `(.L_x_144) ;  /* 0xfffffffc00ec9947 */ /* 0x008fea000383ffff */
[----:B------:R-:W-:Y:S05]  /*e8a0*/  BRA `(.L_x_143) ;  /* 0xffffff9400087947 */ /* 0x000fea000383ffff */
.L_x_151:
[----:B--2---:R-:W-:-:S04]  /*e8b0*/  IMAD.U32 R7, RZ, RZ, UR5 ;  /* 0x00000005ff077e24 */ /* 0x004fc8000f8e00ff */
[----:B------:R2:W3:Y:S03]  /*e8c0*/  SYNCS.PHASECHK.TRANS64.TRYWAIT P1, [R7+URZ+0x36850], R2 ;  /* 0x03685002070075a7 */ /* 0x0004e6000802017f */
[----:B---3--:R-:W-:Y:S05]  /*e8d0*/  @!P1 NANOSLEEP.SYNCS 0x989680 ;  /* 0x009896800000995d */ /* 0x008fea0003900000 */
[----:B------:R-:W3:Y:S02]  /*e8e0*/  @!P1 SYNCS.PHASECHK.TRANS64 P1, [R7+URZ+0x36850], R2 ;  /* 0x03685002070095a7 */ /* 0x000ee4000802007f */
[----:B---3--:R-:W-:Y:S05]  /*e8f0*/  @!P1 BRA `(.L_x_151) ;  /* 0xfffffffc00ec9947 */ /* 0x008fea000383ffff */
[----:B------:R-:W-:Y:S05]  /*e900*/  BRA `(.L_x_150) ;  /* 0xffffffac00dc7947 */ /* 0x000fea000383ffff */
.L_x_163:
[----:B------:R-:W1:Y:S01]  /*e910*/  S2R R4, SR_TID.X ;  /* 0x0000000000047919 */ /* 0x000e620000002100 */
[----:B------:R-:W-:Y:S01]  /*e920*/  BSSY B0, `(.L_x_222) ;  /* 0x000000a000007945 */ /* 0x000fe20003800000 */
[----:B------:R-:W-:Y:S02]  /*e930*/  IMAD.MOV.U32 R12, RZ, RZ, RZ ;  /* 0x000000ffff0c7224 */ /* 0x000fe400078e00ff */
        /* <DEDUP_REMOVED lines=8> */
.L_x_223:
[----:B------:R-:W-:Y:S05]  /*e9c0*/  BSYNC B0 ;  /* 0x0000000000007941 */ /* 0x000fea0003800000 */
.L_x_222:
[----:B------:R-:W-:Y:S05]  /*e9d0*/  BRA `(.L_x_224) ;  /* 0xffffffd4000c7947 */ /* 0x000fea000383ffff */
.L_x_164:
[----:B------:R-:W-:Y:S01]  /*e9e0*/  BSSY B0, `(.L_x_225) ;  /* 0x0000006000007945 */ /* 0x000fe20003800000 */
[----:B------:R-:W-:-:S07]  /*e9f0*/  IMAD.MOV.U32 R15, RZ, RZ, -0x1 ;  /* 0xffffffffff0f7424 */ /* 0x000fce00078e00ff */
[----:B------:R-:W-:Y:S05]  /*ea00*/  WARPSYNC.COLLECTIVE R15, `(.L_x_226) ;  /* 0x000000000f0c7348 */ /* 0x000fea0003c00000 */
[----:B------:R-:W-:Y:S02]  /*ea10*/  ELECT P6, UR62, PT ;  /* 0x00000000003e782f */ /* 0x000fe400038c0000 */
[----:B------:R-:W-:Y:S01]  /*ea20*/  MOV R14, UR62 ;  /* 0x0000003e000e7c02 */ /* 0x000fe20008000f00 */
[----:B------:R-:W-:Y:S10]  /*ea30*/  ENDCOLLECTIVE ;  /* 0x000000000000791b */ /* 0x000ff40003800000 */
.L_x_226:
[----:B------:R-:W-:Y:S05]  /*ea40*/  BSYNC B0 ;  /* 0x0000000000007941 */ /* 0x000fea0003800000 */
.L_x_225:
[----:B------:R-:W-:Y:S05]  /*ea50*/  BRA `(.L_x_227) ;  /* 0xffffffd400087947 */ /* 0x000fea000383ffff */
.L_x_167:
[----:B--2---:R2:W3:Y:S02]  /*ea60*/  SYNCS.PHASECHK.TRANS64.TRYWAIT P1, [R5+URZ+0x36840], R9 ;  /* 0x03684009050075a7 */ /* 0x0044e4000802017f */
[----:B---3--:R-:W-:Y:S05]  /*ea70*/  @!P1 NANOSLEEP.SYNCS 0x989680 ;  /* 0x009896800000995d */ /* 0x008fea0003900000 */
[----:B------:R-:W3:Y:S02]  /*ea80*/  @!P1 SYNCS.PHASECHK.TRANS64 P1, [R5+URZ+0x36840], R9 ;  /* 0x03684009050095a7 */ /* 0x000ee4000802007f */
[----:B---3--:R-:W-:Y:S05]  /*ea90*/  @!P1 BRA `(.L_x_167) ;  /* 0xfffffffc00f09947 */ /* 0x008fea000383ffff */
[----:B------:R-:W-:Y:S05]  /*eaa0*/  BRA `(.L_x_228) ;  /* 0xffffffd400687947 */ /* 0x000fea000383ffff */
.L_x_171:
        /* <DEDUP_REMOVED lines=8> */
.L_x_177:
[----:B-1----:R1:W2:Y:S02]  /*eb30*/  SYNCS.PHASECHK.TRANS64.TRYWAIT P1, [R2+URZ+0x36840], R3 ;  /* 0x03684003020075a7 */ /* 0x0022a4000802017f */
[----:B--2---:R-:W-:Y:S05]  /*eb40*/  @!P1 NANOSLEEP.SYNCS 0x989680 ;  /* 0x009896800000995d */ /* 0x004fea0003900000 */
[----:B------:R-:W2:Y:S02]  /*eb50*/  @!P1 SYNCS.PHASECHK.TRANS64 P1, [R2+URZ+0x36840], R3 ;  /* 0x03684003020095a7 */ /* 0x000ea4000802007f */
[----:B--2---:R-:W-:Y:S05]  /*eb60*/  @!P1 BRA `(.L_x_177) ;  /* 0xfffffffc00f09947 */ /* 0x004fea000383ffff */
[----:B------:R-:W-:Y:S05]  /*eb70*/  BRA `(.L_x_230) ;  /* 0xffffffdc00607947 */ /* 0x000fea000383ffff */
.L_x_180:
[----:B-1----:R1:W2:Y:S02]  /*eb80*/  SYNCS.PHASECHK.TRANS64.TRYWAIT P1, [R2+URZ+0x36860], R3 ;  /* 0x03686003020075a7 */ /* 0x0022a4000802017f */
[----:B--2---:R-:W-:Y:S05]  /*eb90*/  @!P1 NANOSLEEP.SYNCS 0x989680 ;  /* 0x009896800000995d */ /* 0x004fea0003900000 */
[----:B------:R-:W2:Y:S02]  /*eba0*/  @!P1 SYNCS.PHASECHK.TRANS64 P1, [R2+URZ+0x36860], R3 ;  /* 0x03686003020095a7 */ /* 0x000ea4000802007f */
[----:B--2---:R-:W-:Y:S05]  /*ebb0*/  @!P1 BRA `(.L_x_180) ;  /* 0xfffffffc00f09947 */ /* 0x004fea000383ffff */
[----:B------:R-:W-:Y:S05]  /*ebc0*/  BRA `(.L_x_231) ;  /* 0xffffffe0000c7947 */ /* 0x000fea000383ffff */
.L_x_187:
[----:B--2---:R2:W3:Y:S02]  /*ebd0*/  SYNCS.PHASECHK.TRANS64.TRYWAIT P1, [R2+URZ+0x36840], R3 ;  /* 0x03684003020075a7 */ /* 0x0044e4000802017f */
[----:B---3--:R-:W-:Y:S05]  /*ebe0*/  @!P1 NANOSLEEP.SYNCS 0x989680 ;  /* 0x009896800000995d */ /* 0x008fea0003900000 */
[----:B------:R-:W3:Y:S02]  /*ebf0*/  @!P1 SYNCS.PHASECHK.TRANS64 P1, [R2+URZ+0x36840], R3 ;  /* 0x03684003020095a7 */ /* 0x000ee4000802007f */
[----:B---3--:R-:W-:Y:S05]  /*ec00*/  @!P1 BRA `(.L_x_187) ;  /* 0xfffffffc00f09947 */ /* 0x008fea000383ffff */
[----:B------:R-:W-:Y:S05]  /*ec10*/  BRA `(.L_x_232) ;  /* 0xffffffe400587947 */ /* 0x000fea000383ffff */
.L_x_190:
[----:B-1----:R1:W2:Y:S02]  /*ec20*/  SYNCS.PHASECHK.TRANS64.TRYWAIT P1, [R2+URZ+0x36860], R17 ;  /* 0x03686011020075a7 */ /* 0x0022a4000802017f */
[----:B--2---:R-:W-:Y:S05]  /*ec30*/  @!P1 NANOSLEEP.SYNCS 0x989680 ;  /* 0x009896800000995d */ /* 0x004fea0003900000 */
[----:B------:R-:W2:Y:S02]  /*ec40*/  @!P1 SYNCS.PHASECHK.TRANS64 P1, [R2+URZ+0x36860], R17 ;  /* 0x03686011020095a7 */ /* 0x000ea4000802007f */
[----:B--2---:R-:W-:Y:S05]  /*ec50*/  @!P1 BRA `(.L_x_190) ;  /* 0xfffffffc00f09947 */ /* 0x004fea000383ffff */
[----:B------:R-:W-:Y:S05]  /*ec60*/  BRA `(.L_x_233) ;  /* 0xffffffe800047947 */ /* 0x000fea000383ffff */
.L_x_196:
[----:B--2---:R2:W3:Y:S02]  /*ec70*/  SYNCS.PHASECHK.TRANS64.TRYWAIT P1, [R2+URZ+0x36840], R3 ;  /* 0x03684003020075a7 */ /* 0x0044e4000802017f */
[----:B---3--:R-:W-:Y:S05]  /*ec80*/  @!P1 NANOSLEEP.SYNCS 0x989680 ;  /* 0x009896800000995d */ /* 0x008fea0003900000 */
[----:B------:R-:W3:Y:S02]  /*ec90*/  @!P1 SYNCS.PHASECHK.TRANS64 P1, [R2+URZ+0x36840], R3 ;  /* 0x03684003020095a7 */ /* 0x000ee4000802007f */
[----:B---3--:R-:W-:Y:S05]  /*eca0*/  @!P1 BRA `(.L_x_196) ;  /* 0xfffffffc00f09947 */ /* 0x008fea000383ffff */
[----:B------:R-:W-:Y:S05]  /*ecb0*/  BRA `(.L_x_234) ;  /* 0xffffffec00307947 */ /* 0x000fea000383ffff */
.L_x_199:
[----:B-1----:R1:W2:Y:S02]  /*ecc0*/  SYNCS.PHASECHK.TRANS64.TRYWAIT P1, [R2+URZ+0x36860], R10 ;  /* 0x0368600a020075a7 */ /* 0x0022a4000802017f */
[----:B--2---:R-:W-:Y:S05]  /*ecd0*/  @!P1 NANOSLEEP.SYNCS 0x989680 ;  /* 0x009896800000995d */ /* 0x004fea0003900000 */
[----:B------:R-:W2:Y:S02]  /*ece0*/  @!P1 SYNCS.PHASECHK.TRANS64 P1, [R2+URZ+0x36860], R10 ;  /* 0x0368600a020095a7 */ /* 0x000ea4000802007f */
[----:B--2---:R-:W-:Y:S05]  /*ecf0*/  @!P1 BRA `(.L_x_199) ;  /* 0xfffffffc00f09947 */ /* 0x004fea000383ffff */
[----:B------:R-:W-:Y:S05]  /*ed00*/  BRA `(.L_x_235) ;  /* 0xffffffec00dc7947 */ /* 0x000fea000383ffff */
.L_x_205:
[----:B-1----:R1:W2:Y:S02]  /*ed10*/  SYNCS.PHASECHK.TRANS64.TRYWAIT P0, [R2+URZ+0x36860], R3 ;  /* 0x03686003020075a7 */ /* 0x0022a4000800017f */
[----:B--2---:R-:W-:Y:S05]  /*ed20*/  @!P0 NANOSLEEP.SYNCS 0x989680 ;  /* 0x009896800000895d */ /* 0x004fea0003900000 */
[----:B------:R-:W2:Y:S02]  /*ed30*/  @!P0 SYNCS.PHASECHK.TRANS64 P0, [R2+URZ+0x36860], R3 ;  /* 0x03686003020085a7 */ /* 0x000ea4000800007f */
[----:B--2---:R-:W-:Y:S05]  /*ed40*/  @!P0 BRA `(.L_x_205) ;  /* 0xfffffffc00f08947 */ /* 0x004fea000383ffff */
[----:B------:R-:W-:Y:S05]  /*ed50*/  BRA `(.L_x_236) ;  /* 0xfffffff000ac7947 */ /* 0x000fea000383ffff */
.L_x_210:
[----:B-1----:R1:W2:Y:S02]  /*ed60*/  SYNCS.PHASECHK.TRANS64.TRYWAIT P0, [R0+URZ+0x36820], R3 ;  /* 0x03682003000075a7 */ /* 0x0022a4000800017f */
[----:B--2---:R-:W-:Y:S05]  /*ed70*/  @!P0 NANOSLEEP.SYNCS 0x989680 ;  /* 0x009896800000895d */ /* 0x004fea0003900000 */
[----:B------:R-:W2:Y:S02]  /*ed80*/  @!P0 SYNCS.PHASECHK.TRANS64 P0, [R0+URZ+0x36820], R3 ;  /* 0x03682003000085a7 */ /* 0x000ea4000800007f */
[----:B--2---:R-:W-:Y:S05]  /*ed90*/  @!P0 BRA `(.L_x_210) ;  /* 0xfffffffc00f08947 */ /* 0x004fea000383ffff */
[----:B------:R-:W-:Y:S05]  /*eda0*/  BRA `(.L_x_237) ;  /* 0xfffffff400a87947 */ /* 0x000fea000383ffff */
.L_x_211:
[----:B------:R-:W2:Y:S01]  /*edb0*/  S2R R2, SR_TID.X ;  /* 0x0000000000027919 */ /* 0x000ea20000002100 */
[----:B------:R-:W-:Y:S01]  /*edc0*/  BSSY B0, `(.L_x_238) ;  /* 0x000000a000007945 */ /* 0x000fe20003800000 */
[----:B------:R-:W-:Y:S02]  /*edd0*/  IMAD.MOV.U32 R12, RZ, RZ, RZ ;  /* 0x000000ffff0c7224 */ /* 0x000fe400078e00ff */
[----:B------:R-:W-:Y:S02]  /*ede0*/  IMAD.MOV.U32 R11, RZ, RZ, 0x1f ;  /* 0x0000001fff0b7424 */ /* 0x000fe400078e00ff */
[----:B------:R-:W-:Y:S01]  /*edf0*/  IMAD.MOV.U32 R15, RZ, RZ, -0x1 ;  /* 0xffffffffff0f7424 */ /* 0x000fe200078e00ff */
[----:B--2---:R-:W-:-:S04]  /*ee00*/  SHF.R.U32.HI R2, RZ, 0x5, R2 ;  /* 0x00000005ff027819 */ /* 0x004fc80000011602 */
[----:B------:R-:W-:-:S05]  /*ee10*/  LOP3.LUT R2, R2, 0x3, RZ, 0xc0, !PT ;  /* 0x0000000302027812 */ /* 0x000fca00078ec0ff */
[----:B------:R-:W-:-:S07]  /*ee20*/  IMAD.MOV.U32 R13, RZ, RZ, R2 ;  /* 0x000000ffff0d7224 */ /* 0x000fce00078e0002 */
[----:B-1----:R-:W-:Y:S05]  /*ee30*/  WARPSYNC.COLLECTIVE R15, `(.L_x_239) ;  /* 0x000000000f087348 */ /* 0x002fea0003c00000 */
[----:B------:R2:W3:Y:S02]  /*ee40*/  SHFL.IDX P6, R14, R13, R12, R11 ;  /* 0x0000000c0d0e7389 */ /* 0x0004e400000c000b */
[----:B-123--:R-:W-:Y:S01]  /*ee50*/  ENDCOLLECTIVE ;  /* 0x000000000000791b */ /* 0x00efe20003800000 */
.L_x_239:
[----:B------:R-:W-:Y:S05]  /*ee60*/  BSYNC B0 ;  /* 0x0000000000007941 */ /* 0x000fea0003800000 */
.L_x_238:
[----:B------:R-:W-:Y:S05]  /*ee70*/  BRA `(.L_x_240) ;  /* 0xfffffff400907947 */ /* 0x000fea000383ffff */
.L_x_214:
[----:B------:R-:W-:Y:S01]  /*ee80*/  BSSY B1, `(.L_x_241) ;  /* 0x0000006000017945 */ /* 0x000fe20003800000 */
[----:B------:R-:W-:-:S07]  /*ee90*/  IMAD.MOV.U32 R15, RZ, RZ, -0x1 ;  /* 0xffffffffff0f7424 */ /* 0x000fce00078e00ff */
[----:B-12---:R-:W-:Y:S05]  /*eea0*/  WARPSYNC.COLLECTIVE R15, `(.L_x_242) ;  /* 0x000000000f0c7348 */ /* 0x006fea0003c00000 */
[----:B------:R-:W-:Y:S02]  /*eeb0*/  ELECT P6, UR62, PT ;  /* 0x00000000003e782f */ /* 0x000fe400038c0000 */
[----:B------:R-:W-:Y:S01]  /*eec0*/  MOV R14, UR62 ;  /* 0x0000003e000e7c02 */ /* 0x000fe20008000f00 */
[----:B-12---:R-:W-:Y:S10]  /*eed0*/  ENDCOLLECTIVE ;  /* 0x000000000000791b */ /* 0x006ff40003800000 */
.L_x_242:
[----:B------:R-:W-:Y:S05]  /*eee0*/  BSYNC B1 ;  /* 0x0000000000017941 */ /* 0x000fea0003800000 */
.L_x_241:
[----:B------:R-:W-:Y:S05]  /*eef0*/  BRA `(.L_x_243) ;  /* 0xfffffff400887947 */ /* 0x000fea000383ffff */
.L_x_216:
[----:B-1----:R1:W2:Y:S02]  /*ef00*/  SYNCS.PHASECHK.TRANS64.TRYWAIT P0, [R6+URZ], R5 ;  /* 0x00000005060075a7 */ /* 0x0022a4000800017f */
[----:B--2---:R-:W-:Y:S05]  /*ef10*/  @!P0 NANOSLEEP.SYNCS 0x989680 ;  /* 0x009896800000895d */ /* 0x004fea0003900000 */
[----:B------:R-:W2:Y:S02]  /*ef20*/  @!P0 SYNCS.PHASECHK.TRANS64 P0, [R6+URZ], R5 ;  /* 0x00000005060085a7 */ /* 0x000ea4000800007f */
[----:B--2---:R-:W-:Y:S05]  /*ef30*/  @!P0 BRA `(.L_x_216) ;  /* 0xfffffffc00f08947 */ /* 0x004fea000383ffff */
[----:B------:R-:W-:Y:S05]  /*ef40*/  BRA `(.L_x_244) ;  /* 0xfffffff400bc7947 */ /* 0x000fea000383ffff */
.L_x_217:
[----:B--2---:R2:W3:Y:S02]  /*ef50*/  SYNCS.PHASECHK.TRANS64.TRYWAIT P0, [R3+URZ], R2 ;  /* 0x00000002030075a7 */ /* 0x0044e4000800017f */
[----:B---3--:R-:W-:Y:S05]  /*ef60*/  @!P0 NANOSLEEP.SYNCS 0x989680 ;  /* 0x009896800000895d */ /* 0x008fea0003900000 */
[----:B------:R-:W3:Y:S02]  /*ef70*/  @!P0 SYNCS.PHASECHK.TRANS64 P0, [R3+URZ], R2 ;  /* 0x00000002030085a7 */ /* 0x000ee4000800007f */
[----:B---3--:R-:W-:Y:S05]  /*ef80*/  @!P0 BRA `(.L_x_217) ;  /* 0xfffffffc00f08947 */ /* 0x008fea000383ffff */
[----:B------:R-:W-:Y:S05]  /*ef90*/  BRA `(.L_x_245) ;  /* 0xfffffff400b07947 */ /* 0x000fea000383ffff */
.L_x_219:
[----:B--2---:R2:W3:Y:S02]  /*efa0*/  SYNCS.PHASECHK.TRANS64.TRYWAIT P0, [R16+URZ], R5 ;  /* 0x00000005100075a7 */ /* 0x0044e4000800017f */
[----:B---3--:R-:W-:Y:S05]  /*efb0*/  @!P0 NANOSLEEP.SYNCS 0x989680 ;  /* 0x009896800000895d */ /* 0x008fea0003900000 */
[----:B------:R-:W3:Y:S02]  /*efc0*/  @!P0 SYNCS.PHASECHK.TRANS64 P0, [R16+URZ], R5 ;  /* 0x00000005100085a7 */ /* 0x000ee4000800007f */
[----:B---3--:R-:W-:Y:S05]  /*efd0*/  @!P0 BRA `(.L_x_219) ;  /* 0xfffffffc00f08947 */ /* 0x008fea000383ffff */
[----:B------:R-:W-:Y:S05]  /*efe0*/  BRA `(.L_x_246) ;  /* 0xfffffff400b47947 */ /* 0x000fea000383ffff */
.L_x_247:
        /* <DEDUP_REMOVED lines=9> */
.L_x_2656:


//--------------------- .text._ZN7cutlass13device_kernelIN5flash11enable_sm90INS1_16FlashAttnFwdSm90INS1_25CollectiveMainloopFwdSm90ILi2EN4cute5tupleIJNS5_1CILi1EEES8_S8_EEENS6_IJNS7_ILi128EEENS7_ILi112EEENS7_ILi192EEEEEELi192ENS_10bfloat16_tEfNS_4arch4Sm90ELb0ELb0ELb0ELb1ELb0ELb0ELb0ELb1ELb1ELb0ELb0ELb0EEENS1_21CollectiveEpilogueFwdINS6_IJSA_SC_SB_EEES9_SE_SG_Li256ELb1ELb0ELb0ELb0EEENS1_36VarlenDynamicPersistentTileSchedulerILi128ELi112ELi256ELi32ELb0ELb0ELb1ELb0ELb1ELb1EEEEEEEEEvNT_6ParamsE --------------------------
	.section	.text._ZN7cutlass13device_kernelIN5flash11enable_sm90INS1_16FlashAttnFwdSm90INS1_25CollectiveMainloopFwdSm90ILi2EN4cute5tupleIJNS5_1CILi1EEES8_S8_EEENS6_IJNS7_ILi128EEENS7_ILi112EEENS7_ILi192EEEEEELi192ENS_10bfloat16_tEfNS_4arch4Sm90ELb0ELb0ELb0ELb1ELb0ELb0ELb0ELb1ELb1ELb0ELb0ELb0EEENS1_21CollectiveEpilogueFwdINS6_IJSA_SC_SB_EEES9_SE_SG_Li256ELb1ELb0ELb0ELb0EEENS1_36VarlenDynamicPersistentTileSchedulerILi128ELi112ELi256ELi32ELb0ELb0ELb1ELb0ELb1ELb1EEEEEEEEEvNT_6ParamsE,"ax",@progbits
	.align	128
.text._ZN7cutlass13device_kernelIN5flash11enable_sm90INS1_16FlashAttnFwdSm90INS1_25CollectiveMainloopFwdSm90ILi2EN4cute5tupleIJNS5_1CILi1EEES8_S8_EEENS6_IJNS7_ILi128EEENS7_ILi112EEENS7_ILi192EEEEEELi192ENS_10bfloat16_tEfNS_4arch4Sm90ELb0ELb0ELb0ELb1ELb0ELb0ELb0ELb1ELb1ELb0ELb0ELb0EEENS1_21CollectiveEpilogueFwdINS6_IJSA_SC_SB_EEES9_SE_SG_Li256ELb1ELb0ELb0ELb0EEENS1_36VarlenDynamicPersistentTileSchedulerILi128ELi112ELi256ELi32ELb0ELb0ELb1ELb0ELb1ELb1EEEEEEEEEvNT_6ParamsE:
        .type           _ZN7cutlass13device_kernelIN5flash11enable_sm90INS1_16FlashAttnFwdSm90INS1_25CollectiveMainloopFwdSm90ILi2EN4cute5tupleIJNS5_1CILi1EEES8_S8_EEENS6_IJNS7_ILi128EEENS7_ILi112EEENS7_ILi192EEEEEELi192ENS_10bfloat16_tEfNS_4arch4Sm90ELb0ELb0ELb0ELb1ELb0ELb0ELb0ELb1ELb1ELb0ELb0ELb0EEENS1_21CollectiveEpilogueFwdINS6_IJSA_SC_SB_EEES9_SE_SG_Li256ELb1ELb0ELb0ELb0EEENS1_36VarlenDynamicPersistentTileSchedulerILi128ELi112ELi256ELi32ELb0ELb0ELb1ELb0ELb1ELb1EEEEEEEEEvNT_6ParamsE,@function
        .size           _ZN7cutlass13device_kernelIN5flash11enable_sm90INS1_16FlashAttnFwdSm90INS1_25CollectiveMainloopFwdSm90ILi2EN4cute5tupleIJNS5_1CILi1EEES8_S8_EEENS6_IJNS7_ILi128EEENS7_ILi112EEENS7_ILi192EEEEEELi192ENS_10bfloat16_tEfNS_4arch4Sm90ELb0ELb0ELb0ELb1ELb0ELb0ELb0ELb1ELb1ELb0ELb0ELb0EEENS1_21CollectiveEpilogueFwdINS6_IJSA_SC_SB_EEES9_SE_SG_Li256ELb1ELb0ELb0ELb0EEENS1_36VarlenDynamicPersistentTileSchedulerILi128ELi112ELi256ELi32ELb0ELb0ELb1ELb0ELb1ELb1EEEEEEEEEvNT_6ParamsE,(.L_x_2657 - _ZN7cutlass13device_kernelIN5flash11enable_sm90INS1_16FlashAttnFwdSm90INS1_25CollectiveMainloopFwdSm90ILi2EN4cute5tupleIJNS5_1CILi1EEES8_S8_EEENS6_IJNS7_ILi128EEENS7_ILi112EEENS7_ILi192EEEEEELi192ENS_10bfloat16_tEfNS_4arch4Sm90ELb0ELb0ELb0ELb1ELb0ELb0ELb0ELb1ELb1ELb0ELb0ELb0EEENS1_21CollectiveEpilogueFwdINS6_IJSA_SC_SB_EEES9_SE_SG_Li256ELb1ELb0ELb0ELb0EEENS1_36VarlenDynamicPersistentTileSchedulerILi128ELi112ELi256ELi32ELb0ELb0ELb1ELb0ELb1ELb1EEEEEEEEEvNT_6ParamsE)
        .other          _ZN7cutlass13device_kernelIN5flash11enable_sm90INS1_16FlashAttnFwdSm90INS1_25CollectiveMainloopFwdSm90ILi2EN4cute5tupleIJNS5_1CILi1EEES8_S8_EEENS6_IJNS7_ILi128EEENS7_ILi112EEENS7_ILi192EEEEEELi192ENS_10bfloat16_tEfNS_4arch4Sm90ELb0ELb0ELb0ELb1ELb0ELb0ELb0ELb1ELb1ELb0ELb0ELb0EEENS1_21CollectiveEpilogueFwdINS6_IJSA_SC_SB_EEES9_SE_SG_Li256ELb1ELb0ELb0ELb0EEENS1_36VarlenDynamicPersistentTileSchedulerILi128ELi112ELi256ELi32ELb0ELb0ELb1ELb0ELb1ELb1EEEEEEEEEvNT_6ParamsE,@"STO_CUDA_ENTRY STV_DEFAULT"
_ZN7cutlass13device_kernelIN5flash11enable_sm90INS1_16FlashAttnFwdSm90INS1_25CollectiveMainloopFwdSm90ILi2EN4cute5tupleIJNS5_1CILi1EEES8_S8_EEENS6_IJNS7_ILi128EEENS7_ILi112EEENS7_ILi192EEEEEELi192ENS_10bfloat16_tEfNS_4arch4Sm90ELb0ELb0ELb0ELb1ELb0ELb0ELb0ELb1ELb1ELb0ELb0ELb0EEENS1_21CollectiveEpilogueFwdINS6_IJSA_SC_SB_EEES9_SE_SG_Li256ELb1ELb0ELb0ELb0EEENS1_36VarlenDynamicPersistentTileSchedulerILi128ELi112ELi256ELi32ELb0ELb0ELb1ELb0ELb1ELb1EEEEEEEEEvNT_6ParamsE:
[----:B------:R-:W0:Y:S02]  /*0000*/  LDC R1, c[0x0][0x28] ;  /* 0x00000a00ff017b82 */ /* 0x000e240000000800 */
[----:B0-----:R-:W-:Y:S01]  /*0010*/  VIADD R1, R1, 0xffffffc8 ;  /* 0xffffffc801017836 */ /* 0x001fe20000000000 */
[----:B------:R-:W0:Y:S01]  /*0020*/  S2R R3, SR_TID.X ;  /* 0x0000000000037919 */ /* 0x000e220000002100 */
[----:B------:R-:W-:Y:S01]  /*0030*/  ELECT P0, URZ, PT ;  /* 0x00000000003f782f */ /* 0x000fe20003800000 */
[----:B------:R-:W-:Y:S01]  /*0040*/  BSSY B0, `(.L_x_248) ;  /* 0x0000010000007945 */ /* 0x000fe20003800000 */
[----:B0-----:R-:W-:-:S05]  /*0050*/  SHF.R.U32.HI R0, RZ, 0x5, R3 ;  /* 0x00000005ff007819 */ /* 0x001fca0000011603 */
[----:B------:R-:W0:Y:S02]  /*0060*/  SHFL.IDX PT, R2, R0, RZ, 0x1f ;  /* 0x00001fff00027589 */ /* 0x000e2400000e0000 */
[----:B0-----:R-:W-:-:S13]  /*0070*/  ISETP.EQ.AND P0, PT, R2, RZ, P0 ;  /* 0x000000ff0200720c */ /* 0x001fda0000702270 */
[----:B------:R-:W-:Y:S05]  /*0080*/  @!P0 BRA `(.L_x_249) ;  /* 0x00000000002c8947 */ /* 0x000fea0003800000 */
[----:B------:R-:W-:Y:S02]  /*0090*/  ULDC.64 UR4, c[0x0][0x198] ;  /* 0x0000660000047ab9 */ /* 0x000fe40000000a00 */
[----:B------:R-:W-:Y:S02]  /*00a0*/  UIADD3 UR6, UP0, UR4, 0x270, URZ ;  /* 0x0000027004067890 */ /* 0x000fe4000ff1e03f */
[----:B------:R-:W-:Y:S02]  /*00b0*/  UIADD3 UR8, UP1, UR4, 0x370, URZ ;  /* 0x0000037004087890 */ /* 0x000fe4000ff3e03f */
[----:B------:R-:W-:Y:S02]  /*00c0*/  UIADD3 UR4, UP2, UR4, 0x470, URZ ;  /* 0x0000047004047890 */ /* 0x000fe4000ff5e03f */
[----:B------:R-:W-:Y:S02]  /*00d0*/  UIADD3.X UR7, URZ, UR5, URZ, UP0, !UPT ;  /* 0x000000053f077290 */ /* 0x000fe400087fe43f */
[----:B------:R-:W-:-:S02]  /*00e0*/  UIADD3.X UR9, URZ, UR5, URZ, UP1, !UPT ;  /* 0x000000053f097290 */ /* 0x000fc40008ffe43f */
[----:B------:R-:W-:-:S05]  /*00f0*/  UIADD3.X UR5, URZ, UR5, URZ, UP2, !UPT ;  /* 0x000000053f057290 */ /* 0x000fca00097fe43f */
[----:B------:R0:W-:Y:S02]  /*0100*/  UTMACCTL.PF [UR6] ;  /* 0x00000000060079b9 */ /* 0x0001e40008040000 */
[----:B------:R0:W-:Y:S02]  /*0110*/  UTMACCTL.PF [UR8] ;  /* 0x00000000080079b9 */ /* 0x0001e40008040000 */
[----:B------:R0:W-:Y:S02]  /*0120*/  UTMACCTL.PF [UR4] ;  /* 0x00000000040079b9 */ /* 0x0001e40008040000 */
[----:B0-----:R-:W-:Y:S01]  /*0130*/  NOP ;  /* 0x0000000000007918 */ /* 0x001fe20000000000 */
.L_x_249:
[----:B------:R-:W-:Y:S05]  /*0140*/  BSYNC B0 ;  /* 0x0000000000007941 */ /* 0x000fea0003800000 */
.L_x_248:
[----:B------:R-:W-:Y:S01]  /*0150*/  VOTEU.ANY UP0, P0 ;  /* 0x00000000003f7886 */ /* 0x000fe20000000100 */
[----:B------:R-:W0:Y:S01]  /*0160*/  SHFL.IDX PT, R2, R0, RZ, 0x1f ;  /* 0x00001fff00027589 */ /* 0x000e2200000e0000 */
[----:B------:R-:W-:Y:S01]  /*0170*/  UMOV UR4, 0x1 ;  /* 0x0000000100047882 */ /* 0x000fe20000000000 */
[----:B------:R-:W-:Y:S01]  /*0180*/  UMOV UR7, 0x100 ;  /* 0x0000010000077882 */ /* 0x000fe20000000000 */
[----:B------:R-:W-:Y:S01]  /*0190*/  VOTEU.ANY UP1, P0 ;  /* 0x00000000003f7886 */ /* 0x000fe20000020100 */
[----:B------:R-:W1:Y:S01]  /*01a0*/  @UP0 S2UR UR8, SR_CgaCtaId ;  /* 0x00000000000809c3 */ /* 0x000e620000008800 */
[----:B------:R-:W-:Y:S01]  /*01b0*/  @UP0 UMOV UR6, 0x400 ;  /* 0x0000040000060882 */ /* 0x000fe20000000000 */
[----:B------:R-:W-:-:S04]  /*01c0*/  @UP0 UIADD3 UR4, -UR4, 0x100000, URZ ;  /* 0x0010000004040890 */ /* 0x000fc8000fffe13f */
[----:B------:R-:W-:Y:S02]  /*01d0*/  @UP0 USHF.L.U32 UR5, UR4, 0xb, URZ ;  /* 0x0000000b04050899 */ /* 0x000fe4000800063f */
[----:B------:R-:W-:Y:S01]  /*01e0*/  @UP0 USHF.L.U32 UR4, UR4, 0x1, URZ ;  /* 0x0000000104040899 */ /* 0x000fe2000800063f */
[----:B0-----:R-:W-:Y:S02]  /*01f0*/  ISETP.NE.AND P1, PT, R2, RZ, PT ;  /* 0x000000ff0200720c */ /* 0x001fe40003f25270 */
[----:B------:R-:W-:Y:S01]  /*0200*/  SHF.R.U32.HI R2, RZ, 0x7, R3 ;  /* 0x00000007ff027819 */ /* 0x000fe20000011603 */
[----:B-1----:R-:W-:Y:S02]  /*0210*/  @UP0 ULEA UR8, UR8, UR6, 0x18 ;  /* 0x0000000608080291 */ /* 0x002fe4000f8ec03f */
[----:B------:R-:W-:-:S04]  /*0220*/  @UP0 UIADD3 UR6, -UR7, 0x100000, URZ ;  /* 0x0010000007060890 */ /* 0x000fc8000fffe13f */
[----:B------:R-:W-:Y:S02]  /*0230*/  @UP0 USHF.L.U32 UR7, UR6, 0xb, URZ ;  /* 0x0000000b06070899 */ /* 0x000fe4000800063f */
[----:B------:R-:W-:Y:S01]  /*0240*/  @UP0 USHF.L.U32 UR6, UR6, 0x1, URZ ;  /* 0x0000000106060899 */ /* 0x000fe2000800063f */
[----:B------:R-:W-:Y:S01]  /*0250*/  VOTEU.ANY UP0, P0 ;  /* 0x00000000003f7886 */ /* 0x000fe20000000100 */
[----:B------:R-:W0:Y:S04]  /*0260*/  SHFL.IDX PT, R2, R2, RZ, 0x1f ;  /* 0x00001fff02027589 */ /* 0x000e2800000e0000 */
[----:B------:R-:W1:Y:S02]  /*0270*/  FENCE.VIEW.ASYNC.S ;  /* 0x00000000000073c6 */ /* 0x000e640000000000 */
[----:B-1----:R1:W2:Y:S04]  /*0280*/  @UP0 SYNCS.EXCH.64 URZ, [UR8+0x36800], UR4 ;  /* 0x03680004083f05b2 */ /* 0x0022a80008000100 */
[----:B------:R1:W3:Y:S01]  /*0290*/  @UP1 SYNCS.EXCH.64 URZ, [UR8+0x36820], UR6 ;  /* 0x03682006083f15b2 */ /* 0x0002e20008000100 */
[----:B------:R-:W-:Y:S05]  /*02a0*/  @P1 BRA `(.L_x_250) ;  /* 0x0000000000481947 */ /* 0x000fea0003800000 */
        /* <DEDUP_REMOVED lines=14> */
[----:B------:R4:W0:Y:S01]  /*0390*/  SYNCS.EXCH.64 URZ, [UR8+0x36840], UR4 ;  /* 0x03684004083f75b2 */ /* 0x0008220008000100 */
[----:B------:R4:W0:Y:S01]  /*03a0*/  SYNCS.EXCH.64 URZ, [UR8+0x36838], UR6 ;  /* 0x03683806083f75b2 */ /* 0x0008220008000100 */
[----:B------:R4:W0:Y:S02]  /*03b0*/  SYNCS.EXCH.64 URZ, [UR8+0x36848], UR4 ;  /* 0x03684804083f75b2 */ /* 0x0008240008000100 */
[----:B----4-:R-:W-:Y:S01]  /*03c0*/  NOP ;  /* 0x0000000000007918 */ /* 0x010fe20000000000 */
.L_x_250:
        /* <DEDUP_REMOVED lines=22> */
.L_x_251:
        /* <DEDUP_REMOVED lines=14> */
[----:B------:R4:W0:Y:S01]  /*0610*/  SYNCS.EXCH.64 URZ, [UR6+0x36880], UR4 ;  /* 0x03688004063f75b2 */ /* 0x0008220008000100 */
[----:B------:R4:W0:Y:S01]  /*0620*/  SYNCS.EXCH.64 URZ, [UR6+0x36878], UR4 ;  /* 0x03687804063f75b2 */ /* 0x0008220008000100 */
[----:B------:R4:W0:Y:S02]  /*0630*/  SYNCS.EXCH.64 URZ, [UR6+0x36888], UR4 ;  /* 0x03688804063f75b2 */ /* 0x0008240008000100 */
[----:B----4-:R-:W-:Y:S01]  /*0640*/  NOP ;  /* 0x0000000000007918 */ /* 0x010fe20000000000 */
.L_x_252:
        /* <DEDUP_REMOVED lines=22> */
.L_x_253:
        /* <DEDUP_REMOVED lines=22> */
.L_x_254:
[----:B0-----:R-:W-:Y:S01]  /*0910*/  ISETP.NE.AND P0, PT, R2, RZ, PT ;  /* 0x000000ff0200720c */ /* 0x001fe20003f05270 */
[----:B------:R-:W-:Y:S01]  /*0920*/  IMAD.MOV.U32 R2, RZ, RZ, 0x1 ;  /* 0x00000001ff027424 */ /* 0x000fe200078e00ff */
[----:B------:R-:W-:Y:S01]  /*0930*/  NOP ;  /* 0x0000000000007918 */ /* 0x000fe20000000000 */
[----:B------:R-:W-:-:S03]  /*0940*/  ULDC.64 UR60, c[0x0][0x208] ;  /* 0x00008200003c7ab9 */ /* 0x000fc60000000a00 */
[----:B------:R-:W-:-:S05]  /*0950*/  SEL R2, R2, 0x2, !P0 ;  /* 0x0000000202027807 */ /* 0x000fca0004000000 */
[----:B------:R0:W-:Y:S01]  /*0960*/  STL [R1+0x30], R2 ;  /* 0x0000300201007387 */ /* 0x0001e20000100800 */
[----:B-123--:R-:W-:Y:S06]  /*0970*/  BAR.SYNC.DEFER_BLOCKING 0x0 ;  /* 0x0000000000007b1d */ /* 0x00efec0000010000 */
[----:B------:R-:W-:Y:S05]  /*0980*/  @!P0 BRA `(.L_x_255) ;  /* 0x000000c000288947 */ /* 0x000fea0003800000 */
.L_x_256:
[----:B------:R-:W-:-:S08]  /*0990*/  NOP ;  /* 0x0000000000007918 */ /* 0x000fd00000000000 */
[----:B------:R-:W1:Y:S02]  /*09a0*/  USETMAXREG.TRY_ALLOC.CTAPOOL UP0, 0xf0 ;  /* 0x000000f0000079c8 */ /* 0x000e640008000600 */
[----:B-1----:R-:W-:-:S13]  /*09b0*/  PLOP3.LUT P0, PT, PT, PT, UP0, 0x80, 0x0 ;  /* 0x000000000000781c */ /* 0x002fda0003f0f008 */
[----:B------:R-:W-:Y:S05]  /*09c0*/  @!P0 BRA `(.L_x_256) ;  /* 0xfffffffc00f08947 */ /* 0x000fea000383ffff */
[----:B------:R-:W1:Y:S08]  /*09d0*/  S2UR UR5, SR_CgaCtaId ;  /* 0x00000000000579c3 */ /* 0x000e700000008800 */
[----:B------:R-:W-:Y:S06]  /*09e0*/  BAR.ARV 0x8, 0x120 ;  /* 0x0204800000007b1d */ /* 0x000fec0000002000 */
[----:B------:R-:W-:-:S02]  /*09f0*/  UMOV UR4, 0x400 ;  /* 0x0000040000047882 */ /* 0x000fc40000000000 */
[----:B------:R-:W-:Y:S01]  /*0a00*/  BAR.SYNC.DEFER_BLOCKING 0x5, 0x120 ;  /* 0x0144800000007b1d */ /* 0x000fe20000010000 */
[----:B-1----:R-:W-:-:S09]  /*0a10*/  ULEA UR4, UR5, UR4, 0x18 ;  /* 0x0000000405047291 */ /* 0x002fd2000f8ec03f */
[----:B------:R-:W1:Y:S01]  /*0a20*/  LDS.128 R100, [UR4+0x368d0] ;  /* 0x0368d004ff647984 */ /* 0x000e620008000c00 */
[----:B------:R-:W-:Y:S01]  /*0a30*/  ULDC UR4, c[0x0][0xc14] ;  /* 0x0003050000047ab9 */ /* 0x000fe20000000800 */
[----:B------:R-:W-:Y:S06]  /*0a40*/  BAR.ARV 0x4, 0x120 ;  /* 0x0104800000007b1d */ /* 0x000fec0000002000 */
[----:B-1----:R-:W-:-:S13]  /*0a50*/  ISETP.GE.AND P0, PT, R103, UR4, PT ;  /* 0x0000000467007c0c */ /* 0x002fda000bf06270 */
[----:B------:R-:W-:Y:S05]  /*0a60*/  @P0 EXIT ;  /* 0x000000000000094d */ /* 0x000fea0003800000 */
[----:B------:R-:W2:Y:S01]  /*0a70*/  LDL.LU R10, [R1+0x30] ;  /* 0x00003000010a7983 */ /* 0x000ea20000300800 */
[----:B------:R-:W1:Y:S02]  /*0a80*/  S2R R0, SR_TID.X ;  /* 0x0000000000007919 */ /* 0x000e640000002100 */
[----:B-1----:R-:W-:-:S05]  /*0a90*/  VIADD R214, R0, 0xffffff80 ;  /* 0xffffff8000d67836 */ /* 0x002fca0000000000 */
[----:B------:R-:W-:-:S04]  /*0aa0*/  SHF.R.S32.HI R3, RZ, 0x1f, R214 ;  /* 0x0000001fff037819 */ /* 0x000fc800000114d6 */
[----:B------:R-:W-:-:S04]  /*0ab0*/  LEA.HI R5, R3, R214, RZ, 0x7 ;  /* 0x000000d603057211 */ /* 0x000fc800078f38ff */
[----:B------:R-:W-:-:S05]  /*0ac0*/  LOP3.LUT R209, R5, 0xffffff80, RZ, 0xc0, !PT ;  /* 0xffffff8005d17812 */ /* 0x000fca00078ec0ff */
[----:B------:R-:W-:-:S05]  /*0ad0*/  IMAD.IADD R209, R214, 0x1, -R209 ;  /* 0x00000001d6d17824 */ /* 0x000fca00078e0ad1 */
[----:B------:R-:W-:-:S04]  /*0ae0*/  SHF.R.S32.HI R4, RZ, 0x1f, R209 ;  /* 0x0000001fff047819 */ /* 0x000fc800000114d1 */
[----:B------:R-:W-:-:S04]  /*0af0*/  LEA.HI R6, R4, R209, RZ, 0x2 ;  /* 0x000000d104067211 */ /* 0x000fc800078f10ff */
[--C-:B------:R-:W-:Y:S02]  /*0b00*/  SHF.R.S32.HI R8, RZ, 0x2, R6.reuse ;  /* 0x00000002ff087819 */ /* 0x100fe40000011406 */
[----:B------:R-:W-:Y:S02]  /*0b10*/  SHF.R.S32.HI R11, RZ, 0x1f, R6 ;  /* 0x0000001fff0b7819 */ /* 0x000fe40000011406 */
[----:B------:R-:W-:Y:S02]  /*0b20*/  SHF.R.S32.HI R210, RZ, 0x7, R5 ;  /* 0x00000007ffd27819 */ /* 0x000fe40000011405 */
[----:B------:R-:W-:Y:S02]  /*0b30*/  LEA.HI R11, R11, R8, RZ, 0x3 ;  /* 0x000000080b0b7211 */ /* 0x000fe400078f18ff */
[----:B------:R-:W-:Y:S02]  /*0b40*/  LEA.HI R4, R4, R209, RZ, 0x5 ;  /* 0x000000d104047211 */ /* 0x000fe400078f28ff */
[----:B------:R-:W-:-:S02]  /*0b50*/  LOP3.LUT R11, R11, 0xfffffff8, RZ, 0xc0, !PT ;  /* 0xfffffff80b0b7812 */ /* 0x000fc400078ec0ff */
[----:B------:R-:W-:Y:S02]  /*0b60*/  LEA.HI R5, R5, R210, RZ, 0x1 ;  /* 0x000000d205057211 */ /* 0x000fe400078f08ff */
[-C--:B------:R-:W-:Y:S01]  /*0b70*/  LEA.HI R0, R3, R214.reuse, RZ, 0x4 ;  /* 0x000000d603007211 */ /* 0x080fe200078f20ff */
[----:B------:R-:W-:Y:S01]  /*0b80*/  IMAD.IADD R11, R8, 0x1, -R11 ;  /* 0x00000001080b7824 */ /* 0x000fe200078e0a0b */
[----:B------:R-:W-:Y:S02]  /*0b90*/  SHF.R.S32.HI R4, RZ, 0x5, R4 ;  /* 0x00000005ff047819 */ /* 0x000fe40000011404 */
[----:B------:R-:W-:Y:S02]  /*0ba0*/  LOP3.LUT R5, R5, 0x3fffffe, RZ, 0xc0, !PT ;  /* 0x03fffffe05057812 */ /* 0x000fe400078ec0ff */
[CC--:B0-----:R-:W-:Y:S02]  /*0bb0*/  LEA.HI R2, R3.reuse, R214.reuse, RZ, 0x5 ;  /* 0x000000d603027211 */ /* 0x0c1fe400078f28ff */
[----:B------:R-:W-:Y:S01]  /*0bc0*/  SHF.R.S32.HI R9, RZ, 0x4, R0 ;  /* 0x00000004ff097819 */ /* 0x000fe20000011400 */
[----:B------:R-:W-:Y:S01]  /*0bd0*/  IMAD R4, R4, 0x10, R11 ;  /* 0x0000001004047824 */ /* 0x000fe200078e020b */
[----:B------:R-:W-:Y:S01]  /*0be0*/  LOP3.LUT R7, R0, 0x3fffff0, RZ, 0xc0, !PT ;  /* 0x03fffff000077812 */ /* 0x000fe200078ec0ff */
[----:B------:R-:W-:Y:S01]  /*0bf0*/  IMAD.IADD R5, R210, 0x1, -R5 ;  /* 0x00000001d2057824 */ /* 0x000fe200078e0a05 */
[----:B------:R-:W-:Y:S01]  /*0c00*/  LEA.HI R3, R3, R214, RZ, 0x3 ;  /* 0x000000d603037211 */ /* 0x000fe200078f18ff */
[----:B------:R-:W-:Y:S01]  /*0c10*/  IMAD.SHL.U32 R2, R2, 0x20, RZ ;  /* 0x0000002002027824 */ /* 0x000fe200078e00ff */
[----:B------:R-:W-:Y:S01]  /*0c20*/  LEA.HI R0, R0, R9, RZ, 0x1 ;  /* 0x0000000900007211 */ /* 0x000fe200078f08ff */
[----:B------:R-:W-:Y:S01]  /*0c30*/  IMAD R212, R5, 0x40, R4 ;  /* 0x0000004005d47824 */ /* 0x000fe200078e0204 */
[----:B------:R-:W-:Y:S01]  /*0c40*/  LOP3.LUT R5, R3, 0x1ffffff8, RZ, 0xc0, !PT ;  /* 0x1ffffff803057812 */ /* 0x000fe200078ec0ff */
[----:B------:R-:W-:Y:S01]  /*0c50*/  IMAD.IADD R7, R214, 0x1, -R7 ;  /* 0x00000001d6077824 */ /* 0x000fe200078e0a07 */
[----:B------:R-:W-:-:S02]  /*0c60*/  LOP3.LUT R2, R2, 0xfffffc00, RZ, 0xc0, !PT ;  /* 0xfffffc0002027812 */ /* 0x000fc400078ec0ff */
[----:B------:R-:W-:Y:S02]  /*0c70*/  LOP3.LUT R0, R0, 0x1ffffffe, RZ, 0xc0, !PT ;  /* 0x1ffffffe00007812 */ /* 0x000fe400078ec0ff */
[----:B------:R-:W-:Y:S01]  /*0c80*/  LOP3.LUT R6, R6, 0x7ffffffc, RZ, 0xc0, !PT ;  /* 0x7ffffffc06067812 */ /* 0x000fe200078ec0ff */
[----:B------:R-:W-:Y:S02]  /*0c90*/  IMAD.IADD R5, R214, 0x1, -R5 ;  /* 0x00000001d6057824 */ /* 0x000fe400078e0a05 */
[----:B------:R-:W-:Y:S02]  /*0ca0*/  IMAD R7, R7, 0x40, R2 ;  /* 0x0000004007077824 */ /* 0x000fe400078e0202 */
[----:B------:R-:W-:Y:S02]  /*0cb0*/  IMAD.IADD R0, R9, 0x1, -R0 ;  /* 0x0000000109007824 */ /* 0x000fe400078e0a00 */
[----:B------:R-:W-:Y:S02]  /*0cc0*/  IMAD.MOV.U32 R211, RZ, RZ, -0x2 ;  /* 0xfffffffeffd37424 */ /* 0x000fe400078e00ff */
[----:B------:R-:W-:Y:S01]  /*0cd0*/  IMAD.IADD R6, R209, 0x1, -R6 ;  /* 0x00000001d1067824 */ /* 0x000fe200078e0a06 */
[----:B------:R-:W-:Y:S01]  /*0ce0*/  CS2R R16, SRZ ;  /* 0x0000000000107805 */ /* 0x000fe2000001ff00 */
[----:B------:R-:W-:Y:S01]  /*0cf0*/  IMAD R213, R0, 0x8, R7 ;  /* 0x0000000800d57824 */ /* 0x000fe200078e0207 */
[----:B------:R-:W-:Y:S01]  /*0d00*/  SHF.R.S32.HI R22, RZ, 0x3, R3 ;  /* 0x00000003ff167819 */ /* 0x000fe20000011403 */
[----:B------:R-:W-:Y:S01]  /*0d10*/  IMAD R211, R6, R211, 0x70 ;  /* 0x0000007006d37424 */ /* 0x000fe200078e02d3 */
[----:B------:R-:W-:Y:S01]  /*0d20*/  SHF.L.U32 R18, R5, 0x3, RZ ;  /* 0x0000000305127819 */ /* 0x000fe200000006ff */
[----:B------:R-:W-:Y:S01]  /*0d30*/  IMAD.MOV.U32 R208, RZ, RZ, RZ ;  /* 0x000000ffffd07224 */ /* 0x000fe200078e00ff */
[----:B--2---:R-:W-:-:S07]  /*0d40*/  LOP3.LUT R19, R10, 0x1, RZ, 0xfc, !PT ;  /* 0x000000010a137812 */ /* 0x004fce00078efcff */
.L_x_299:
[----:B0-----:R-:W0:Y:S01]  /*0d50*/  LDC.64 R204, c[0x0][0xc60] ;  /* 0x00031800ffcc7b82 */ /* 0x001e220000000a00 */
[----:B------:R-:W-:Y:S01]  /*0d60*/  ULDC.64 UR4, c[0x0][0xa28] ;  /* 0x00028a0000047ab9 */ /* 0x000fe20000000a00 */
[----:B---3-5:R-:W-:Y:S01]  /*0d70*/  IMAD.MOV.U32 R5, RZ, RZ, RZ ;  /* 0x000000ffff057224 */ /* 0x028fe200078e00ff */
[----:B------:R-:W-:Y:S01]  /*0d80*/  ULDC.64 UR6, c[0x0][0xa20] ;  /* 0x0002880000067ab9 */ /* 0x000fe20000000a00 */
[----:B0-----:R-:W-:-:S06]  /*0d90*/  IMAD.WIDE R204, R103, 0x4, R204 ;  /* 0x0000000467cc7825 */ /* 0x001fcc00078e02cc */
[----:B--2---:R-:W2:Y:S01]  /*0da0*/  LDG.E R204, desc[UR60][R204.64] ;  /* 0x0000003ccccc7981 */ /* 0x004ea2000c1e1900 */
[----:B------:R-:W-:-:S04]  /*0db0*/  ISETP.NE.U32.AND P0, PT, RZ, UR4, PT ;  /* 0x00000004ff007c0c */ /* 0x000fc8000bf05070 */
[----:B------:R-:W-:Y:S02]  /*0dc0*/  ISETP.NE.AND.EX P0, PT, RZ, UR5, PT, P0 ;  /* 0x00000005ff007c0c */ /* 0x000fe4000bf05300 */
[----:B--2---:R-:W-:-:S11]  /*0dd0*/  SHF.R.S32.HI R207, RZ, 0x1f, R204 ;  /* 0x0000001fffcf7819 */ /* 0x004fd600000114cc */
[----:B------:R-:W-:-:S04]  /*0de0*/  @P0 LEA R2, P1, R204, UR4, 0x2 ;  /* 0x00000004cc020c11 */ /* 0x000fc8000f8210ff */
[----:B------:R-:W-:Y:S01]  /*0df0*/  @P0 LEA.HI.X R3, R204, UR5, R207, 0x2, P1 ;  /* 0x00000005cc030c11 */ /* 0x000fe200088f14cf */
[----:B------:R-:W-:-:S04]  /*0e00*/  ULDC.64 UR4, c[0x0][0x3f8] ;  /* 0x0000fe0000047ab9 */ /* 0x000fc80000000a00 */
[----:B------:R0:W5:Y:S01]  /*0e10*/  @P0 LDG.E R5, desc[UR60][R2.64] ;  /* 0x0000003c02050981 */ /* 0x000162000c1e1900 */
[----:B------:R-:W-:Y:S01]  /*0e20*/  ISETP.NE.U32.AND P0, PT, RZ, UR6, PT ;  /* 0x00000006ff007c0c */ /* 0x000fe2000bf05070 */
[----:B------:R-:W-:-:S03]  /*0e30*/  UISETP.NE.U32.AND UP0, UPT, UR4, URZ, UPT ;  /* 0x0000003f0400728c */ /* 0x000fc6000bf05070 */
[----:B------:R-:W-:Y:S01]  /*0e40*/  ISETP.NE.AND.EX P0, PT, RZ, UR7, PT, P0 ;  /* 0x00000007ff007c0c */ /* 0x000fe2000bf05300 */
[----:B------:R-:W-:Y:S01]  /*0e50*/  UISETP.NE.AND.EX UP0, UPT, UR5, URZ, UPT, UP0 ;  /* 0x0000003f0500728c */ /* 0x000fe2000bf05300 */
[----:B------:R-:W-:Y:S02]  /*0e60*/  ULDC UR4, c[0x0][0x404] ;  /* 0x0001010000047ab9 */ /* 0x000fe40000000800 */
[----:B------:R-:W-:Y:S01]  /*0e70*/  ULDC UR5, c[0x0][0x2e0] ;  /* 0x0000b80000057ab9 */ /* 0x000fe20000000800 */
[----:B------:R-:W-:-:S04]  /*0e80*/  USEL UR4, UR4, 0x1, UP0 ;  /* 0x0000000104047887 */ /* 0x000fc80008000000 */
[----:B------:R-:W-:-:S04]  /*0e90*/  UIMAD UR4, UR4, UR5, URZ ;  /* 0x00000005040472a4 */ /* 0x000fc8000f8e023f */
[C---:B0-----:R-:W-:Y:S02]  /*0ea0*/  @P0 LEA R2, P1, R204.reuse, UR6, 0x2 ;  /* 0x00000006cc020c11 */ /* 0x041fe4000f8210ff */
[----:B------:R-:W-:Y:S02]  /*0eb0*/  IMAD.U32 R82, RZ, RZ, UR4 ;  /* 0x00000004ff527e24 */ /* 0x000fe4000f8e00ff */
[----:B------:R-:W-:-:S05]  /*0ec0*/  @P0 LEA.HI.X R3, R204, UR7, R207, 0x2, P1 ;  /* 0x00000007cc030c11 */ /* 0x000fca00088f14cf */
[----:B------:R0:W5:Y:S01]  /*0ed0*/  @P0 LDG.E R82, desc[UR60][R2.64] ;  /* 0x0000003c02520981 */ /* 0x000162000c1e1900 */
[----:B----4-:R-:W-:Y:S05]  /*0ee0*/  @P0 BRA `(.L_x_257) ;  /* 0x0000000000240947 */ /* 0x010fea0003800000 */
[----:B------:R-:W-:Y:S02]  /*0ef0*/  ULDC.64 UR4, c[0x0][0xa08] ;  /* 0x0002820000047ab9 */ /* 0x000fe40000000a00 */
[----:B------:R-:W-:-:S04]  /*0f00*/  ISETP.NE.U32.AND P0, PT, RZ, UR4, PT ;  /* 0x00000004ff007c0c */ /* 0x000fc8000bf05070 */
[----:B------:R-:W-:-:S13]  /*0f10*/  ISETP.NE.AND.EX P0, PT, RZ, UR5, PT, P0 ;  /* 0x00000005ff007c0c */ /* 0x000fda000bf05300 */
[----:B------:R-:W-:Y:S05]  /*0f20*/  @!P0 BRA `(.L_x_257) ;  /* 0x0000000000148947 */ /* 0x000fea0003800000 */
[----:B0-----:R-:W0:Y:S02]  /*0f30*/  LDC.64 R2, c[0x0][0xa08] ;  /* 0x00028200ff027b82 */ /* 0x001e240000000a00 */
[----:B0-----:R-:W-:-:S05]  /*0f40*/  IMAD.WIDE R2, R204, 0x4, R2 ;  /* 0x00000004cc027825 */ /* 0x001fca00078e0202 */
[----:B-----5:R-:W2:Y:S04]  /*0f50*/  LDG.E R82, desc[UR60][R2.64] ;  /* 0x0000003c02527981 */ /* 0x020ea8000c1e1900 */
[----:B------:R-:W2:Y:S02]  /*0f60*/  LDG.E R7, desc[UR60][R2.64+0x4] ;  /* 0x0000043c02077981 */ /* 0x000ea4000c1e1900 */
[----:B--2---:R-:W-:-:S07]  /*0f70*/  IMAD.IADD R82, R7, 0x1, -R82 ;  /* 0x0000000107527824 */ /* 0x004fce00078e0a52 */
.L_x_257:
[----:B-----5:R-:W-:Y:S01]  /*0f80*/  IMAD.IADD R82, R82, 0x1, -R5 ;  /* 0x0000000152527824 */ /* 0x020fe200078e0a05 */
[----:B------:R-:W-:Y:S01]  /*0f90*/  PLOP3.LUT P0, PT, PT, PT, PT, 0x80, 0x0 ;  /* 0x000000000000781c */ /* 0x000fe20003f0f070 */
[----:B0-----:R-:W-:Y:S01]  /*0fa0*/  IMAD.MOV.U32 R2, RZ, RZ, RZ ;  /* 0x000000ffff027224 */ /* 0x001fe200078e00ff */
[----:B------:R-:W-:Y:S01]  /*0fb0*/  CS2R R20, SRZ ;  /* 0x0000000000147805 */ /* 0x000fe2000001ff00 */
[C---:B------:R-:W-:Y:S01]  /*0fc0*/  VIADD R3, R82.reuse, 0x6f ;  /* 0x0000006f52037836 */ /* 0x040fe20000000000 */
[----:B------:R-:W-:Y:S01]  /*0fd0*/  ISETP.GE.AND P1, PT, R82, 0x1, PT ;  /* 0x000000015200780c */ /* 0x000fe20003f26270 */
[----:B------:R-:W-:Y:S01]  /*0fe0*/  IMAD.MOV.U32 R206, RZ, RZ, R101 ;  /* 0x000000ffffce7224 */ /* 0x000fe200078e0065 */
[----:B------:R-:W-:Y:S01]  /*0ff0*/  CS2R R118, SRZ ;  /* 0x0000000000767805 */ /* 0x000fe2000001ff00 */
[----:B------:R-:W-:Y:S01]  /*1000*/  IMAD.HI R2, R3, -0x6db6db6d, R2 ;  /* 0x9249249303027827 */ /* 0x000fe200078e0202 */
[----:B------:R-:W-:Y:S02]  /*1010*/  CS2R R116, SRZ ;  /* 0x0000000000747805 */ /* 0x000fe4000001ff00 */
[----:B------:R-:W-:-:S02]  /*1020*/  CS2R R114, SRZ ;  /* 0x0000000000727805 */ /* 0x000fc4000001ff00 */
[----:B------:R-:W-:Y:S01]  /*1030*/  CS2R R112, SRZ ;  /* 0x0000000000707805 */ /* 0x000fe2000001ff00 */
[----:B------:R-:W-:Y:S01]  /*1040*/  IMAD.MOV.U32 R205, RZ, RZ, R102 ;  /* 0x000000ffffcd7224 */ /* 0x000fe200078e0066 */
[----:B------:R-:W-:Y:S02]  /*1050*/  SHF.R.U32.HI R3, RZ, 0x1f, R2 ;  /* 0x0000001fff037819 */ /* 0x000fe40000011602 */
[----:B------:R-:W-:Y:S02]  /*1060*/  CS2R R110, SRZ ;  /* 0x00000000006e7805 */ /* 0x000fe4000001ff00 */
[----:B------:R-:W-:Y:S02]  /*1070*/  CS2R R108, SRZ ;  /* 0x00000000006c7805 */ /* 0x000fe4000001ff00 */
[----:B------:R-:W-:Y:S02]  /*1080*/  CS2R R106, SRZ ;  /* 0x00000000006a7805 */ /* 0x000fe4000001ff00 */
[----:B------:R-:W-:-:S02]  /*1090*/  LEA.HI.SX32 R120, R2, R3, 0x1a ;  /* 0x0000000302787211 */ /* 0x000fc400078fd2ff */
[----:B------:R-:W-:Y:S02]  /*10a0*/  CS2R R2, SRZ ;  /* 0x0000000000027805 */ /* 0x000fe4000001ff00 */
[----:B------:R-:W-:Y:S02]  /*10b0*/  CS2R R104, SRZ ;  /* 0x0000000000687805 */ /* 0x000fe4000001ff00 */
[----:B------:R-:W-:Y:S01]  /*10c0*/  CS2R R50, SRZ ;  /* 0x0000000000327805 */ /* 0x000fe2000001ff00 */
[----:B------:R-:W-:Y:S01]  /*10d0*/  IMAD.MOV.U32 R43, RZ, RZ, RZ ;  /* 0x000000ffff2b7224 */ /* 0x000fe200078e00ff */
[----:B------:R-:W-:Y:S02]  /*10e0*/  CS2R R124, SRZ ;  /* 0x00000000007c7805 */ /* 0x000fe4000001ff00 */
[----:B------:R-:W-:Y:S02]  /*10f0*/  CS2R R122, SRZ ;  /* 0x00000000007a7805 */ /* 0x000fe4000001ff00 */
[----:B------:R-:W-:-:S02]  /*1100*/  CS2R R98, SRZ ;  /* 0x0000000000627805 */ /* 0x000fc4000001ff00 */
[----:B------:R-:W-:Y:S01]  /*1110*/  CS2R R96, SRZ ;  /* 0x0000000000607805 */ /* 0x000fe2000001ff00 */
[----:B------:R-:W-:Y:S01]  /*1120*/  IMAD.MOV.U32 R54, RZ, RZ, RZ ;  /* 0x000000ffff367224 */ /* 0x000fe200078e00ff */
[----:B------:R-:W-:Y:S02]  /*1130*/  CS2R R90, SRZ ;  /* 0x00000000005a7805 */ /* 0x000fe4000001ff00 */
[----:B------:R-:W-:Y:S02]  /*1140*/  CS2R R92, SRZ ;  /* 0x00000000005c7805 */ /* 0x000fe4000001ff00 */
        /* <DEDUP_REMOVED lines=26> */
[----:B------:R-:W-:Y:S01]  /*12f0*/  CS2R R128, SRZ ;  /* 0x0000000000807805 */ /* 0x000fe2000001ff00 */
[----:B------:R-:W-:Y:S01]  /*1300*/  IMAD.MOV.U32 R0, RZ, RZ, RZ ;  /* 0x000000ffff007224 */ /* 0x000fe200078e00ff */
[----:B------:R-:W-:Y:S01]  /*1310*/  CS2R R136, SRZ ;  /* 0x0000000000887805 */ /* 0x000fe2000001ff00 */
[----:B------:R-:W-:Y:S01]  /*1320*/  IMAD.MOV.U32 R36, RZ, RZ, RZ ;  /* 0x000000ffff247224 */ /* 0x000fe200078e00ff */
[----:B------:R-:W-:Y:S01]  /*1330*/  CS2R R6, SRZ ;  /* 0x0000000000067805 */ /* 0x000fe2000001ff00 */
[----:B------:R-:W-:-:S02]  /*1340*/  IMAD.MOV.U32 R138, RZ, RZ, RZ ;  /* 0x000000ffff8a7224 */ /* 0x000fc400078e00ff */
[----:B------:R-:W-:Y:S02]  /*1350*/  IMAD.MOV.U32 R121, RZ, RZ, RZ ;  /* 0x000000ffff797224 */ /* 0x000fe400078e00ff */
[----:B------:R-:W-:Y:S01]  /*1360*/  IMAD.MOV.U32 R24, RZ, RZ, RZ ;  /* 0x000000ffff187224 */ /* 0x000fe200078e00ff */
[----:B------:R-:W-:Y:S06]  /*1370*/  @!P1 BRA `(.L_x_258) ;  /* 0x0000009000c09947 */ /* 0x000fec0003800000 */
[----:B------:R-:W0:Y:S01]  /*1380*/  SHFL.IDX PT, R0, R210, RZ, 0x1f ;  /* 0x00001fffd2007589 */ /* 0x000e2200000e0000 */
[----:B------:R-:W1:Y:S01]  /*1390*/  S2UR UR7, SR_CgaCtaId ;  /* 0x00000000000779c3 */ /* 0x000e620000008800 */
[----:B------:R-:W-:Y:S01]  /*13a0*/  UMOV UR6, 0x400 ;  /* 0x0000040000067882 */ /* 0x000fe20000000000 */
[----:B0-----:R-:W-:Y:S01]  /*13b0*/  R2UR UR4, R0 ;  /* 0x00000000000472ca */ /* 0x001fe200000e0000 */
[----:B-1----:R-:W-:-:S04]  /*13c0*/  ULEA UR6, UR7, UR6, 0x18 ;  /* 0x0000000607067291 */ /* 0x002fc8000f8ec03f */
[----:B------:R-:W-:-:S04]  /*13d0*/  UIADD3 UR6, UR6, 0x15400, URZ ;  /* 0x0001540006067890 */ /* 0x000fc8000fffe03f */
[----:B------:R-:W-:-:S04]  /*13e0*/  ULOP3.LUT UP0, URZ, UR6, 0x9f, URZ, 0xc0, !UPT ;  /* 0x0000009f063f7892 */ /* 0x000fc8000f80c03f */
[----:B------:R-:W-:Y:S02]  /*13f0*/  ULEA.HI UR5, UR4, UR4, URZ, 0x1 ;  /* 0x0000000404057291 */ /* 0x000fe4000f8f083f */
[----:B------:R-:W-:Y:S02]  /*1400*/  PLOP3.LUT P0, PT, PT, PT, UP0, 0x80, 0x0 ;  /* 0x000000000000781c */ /* 0x000fe40003f0f008 */
[----:B------:R-:W-:-:S04]  /*1410*/  ULOP3.LUT UR5, UR5, 0x1e, URZ, 0xc0, !UPT ;  /* 0x0000001e05057892 */ /* 0x000fc8000f8ec03f */
[----:B------:R-:W-:-:S04]  /*1420*/  UIADD3 UR5, UR4, -UR5, URZ ;  /* 0x8000000504057290 */ /* 0x000fc8000fffe03f */
[----:B------:R-:W-:-:S04]  /*1430*/  ULEA UR5, UR5, UR6, 0xd ;  /* 0x0000000605057291 */ /* 0x000fc8000f8e683f */
[----:B------:R-:W-:-:S04]  /*1440*/  USHF.R.U32.HI UR5, URZ, 0x4, UR5 ;  /* 0x000000043f057899 */ /* 0x000fc80008011605 */
[----:B------:R-:W-:Y:S01]  /*1450*/  ULOP3.LUT UR36, UR5, 0x3fff, URZ, 0xc0, !UPT ;  /* 0x00003fff05247892 */ /* 0x000fe2000f8ec03f */
[----:B------:R-:W-:Y:S11]  /*1460*/  @!P0 BRA `(.L_x_259) ;  /* 0x0000000000408947 */ /* 0x000ff60003800000 */
[----:B------:R-:W-:Y:S01]  /*1470*/  MOV R0, 0x0 ;  /* 0x0000000000007802 */ /* 0x000fe20000000f00 */
[----:B------:R-:W-:Y:S01]  /*1480*/  ULDC.64 UR4, c[0x4][0xa8] ;  /* 0x01002a0000047ab9 */ /* 0x000fe20000000a00 */
[----:B------:R-:W-:Y:S01]  /*1490*/  ULDC.64 UR6, c[0x4][0x20] ;  /* 0x0100080000067ab9 */ /* 0x000fe20000000a00 */
[----:B------:R-:W-:Y:S01]  /*14a0*/  IMAD.U32 R4, RZ, RZ, UR4 ;  /* 0x00000004ff047e24 */ /* 0x000fe2000f8e00ff */
[----:B------:R0:W1:Y:S01]  /*14b0*/  LDC.64 R2, c[0x4][R0] ;  /* 0x0100000000027b82 */ /* 0x0000620000000a00 */
[----:B------:R-:W-:Y:S01]  /*14c0*/  MOV R5, UR5 ;  /* 0x0000000500057c02 */ /* 0x000fe20008000f00 */
[----:B------:R-:W-:Y:S01]  /*14d0*/  ULDC.64 UR4, c[0x4][0xb0] ;  /* 0x01002c0000047ab9 */ /* 0x000fe20000000a00 */
[----:B------:R-:W-:Y:S02]  /*14e0*/  IMAD.U32 R10, RZ, RZ, UR6 ;  /* 0x00000006ff0a7e24 */ /* 0x000fe4000f8e00ff */
[----:B------:R-:W-:Y:S02]  /*14f0*/  IMAD.U32 R6, RZ, RZ, UR4 ;  /* 0x00000004ff067e24 */ /* 0x000fe4000f8e00ff */
[----:B------:R-:W-:-:S02]  /*1500*/  IMAD.U32 R7, RZ, RZ, UR5 ;  /* 0x00000005ff077e24 */ /* 0x000fc4000f8e00ff */
[----:B------:R-:W-:Y:S02]  /*1510*/  IMAD.U32 R11, RZ, RZ, UR7 ;  /* 0x00000007ff0b7e24 */ /* 0x000fe4000f8e00ff */
[----:B------:R-:W-:Y:S02]  /*1520*/  IMAD.MOV.U32 R8, RZ, RZ, 0x70 ;  /* 0x00000070ff087424 */ /* 0x000fe400078e00ff */
[----:B------:R-:W-:Y:S02]  /*1530*/  IMAD.MOV.U32 R12, RZ, RZ, 0x1 ;  /* 0x00000001ff0c7424 */ /* 0x000fe400078e00ff */
[----:B0-----:R-:W-:-:S07]  /*1540*/  IMAD.MOV.U32 R13, RZ, RZ, RZ ;  /* 0x000000ffff0d7224 */ /* 0x001fce00078e00ff */
[----:B------:R-:W-:-:S07]  /*1550*/  LEPC R20, `(.L_x_259) ;  /* 0x000000001014794e */ /* 0x000fce0000000000 */
[----:B-1----:R-:W-:Y:S05]  /*1560*/  CALL.ABS.NOINC R2 ;  /* 0x0000000002007343 */ /* 0x002fea0003c00000 */
.L_x_259:
[----:B------:R-:W0:Y:S01]  /*1570*/  S2UR UR5, SR_CgaCtaId ;  /* 0x00000000000579c3 */ /* 0x000e220000008800 */
[----:B------:R-:W-:Y:S01]  /*1580*/  LEA.HI R0, R208, R208, RZ, 0x1 ;  /* 0x000000d0d0007211 */ /* 0x000fe200078f08ff */
[----:B------:R-:W-:Y:S01]  /*1590*/  UMOV UR4, 0x400 ;  /* 0x0000040000047882 */ /* 0x000fe20000000000 */
[----:B------:R-:W-:Y:S01]  /*15a0*/  BSSY B0, `(.L_x_260) ;  /* 0x0000009000007945 */ /* 0x000fe20003800000 */
[----:B------:R-:W-:Y:S02]  /*15b0*/  ISETP.NE.AND P0, PT, R19, 0x3, PT ;  /* 0x000000031300780c */ /* 0x000fe40003f05270 */
[----:B------:R-:W-:-:S05]  /*15c0*/  LOP3.LUT R3, R0, 0xfffffffe, RZ, 0xc0, !PT ;  /* 0xfffffffe00037812 */ /* 0x000fca00078ec0ff */
[----:B------:R-:W-:-:S05]  /*15d0*/  IMAD.IADD R0, R208, 0x1, -R3 ;  /* 0x00000001d0007824 */ /* 0x000fca00078e0a03 */
[----:B------:R-:W-:Y:S01]  /*15e0*/  SHF.L.U32 R0, R0, 0x1f, RZ ;  /* 0x0000001f00007819 */ /* 0x000fe200000006ff */
[----:B0-----:R-:W-:-:S06]  /*15f0*/  ULEA UR4, UR5, UR4, 0x18 ;  /* 0x0000000405047291 */ /* 0x001fcc000f8ec03f */
[----:B------:R-:W-:-:S04]  /*1600*/  IMAD.U32 R5, RZ, RZ, UR4 ;  /* 0x00000004ff057e24 */ /* 0x000fc8000f8e00ff */
[----:B------:R-:W0:Y:S02]  /*1610*/  SYNCS.PHASECHK.TRANS64.TRYWAIT P1, [R5+URZ+0x36800], R0 ;  /* 0x03680000050075a7 */ /* 0x000e24000802017f */
[----:B0-----:R-:W-:Y:S05]  /*1620*/  @!P1 BRA `(.L_x_261) ;  /* 0x0000010000749947 */ /* 0x001fea0003800000 */
.L_x_385:
[----:B------:R-:W-:Y:S05]  /*1630*/  BSYNC B0 ;  /* 0x0000000000007941 */ /* 0x000fea0003800000 */
.L_x_260:
[----:B------:R-:W-:Y:S05]  /*1640*/  @!P0 BRA `(.L_x_262) ;  /* 0x0000000000048947 */ /* 0x000fea0003800000 */
[----:B------:R-:W-:Y:S01]  /*1650*/  BPT.TRAP 0x1 ;  /* 0x000000040000795c */ /* 0x000fe20000300000 */
.L_x_262:
[----:B------:R-:W-:Y:S01]  /*1660*/  IMAD R2, R16, 0x8, R5 ;  /* 0x0000000810027824 */ /* 0x000fe200078e0205 */
[----:B------:R-:W-:-:S04]  /*1670*/  SHF.L.U32 R3, R17, 0x1f, RZ ;  /* 0x0000001f11037819 */ /* 0x000fc800000006ff */
[----:B------:R1:W2:Y:S01]  /*1680*/  SYNCS.PHASECHK.TRANS64.TRYWAIT P2, [R2+URZ+0x36830], R3 ;  /* 0x03683003020075a7 */ /* 0x0002a2000804017f */
[----:B------:R-:W-:Y:S05]  /*1690*/  @!P0 BRA `(.L_x_263) ;  /* 0x0000000000048947 */ /* 0x000fea0003800000 */
[----:B------:R-:W-:Y:S01]  /*16a0*/  BPT.TRAP 0x1 ;  /* 0x000000040000795c */ /* 0x000fe20000300000 */
.L_x_263:
[----:B0-----:R-:W0:Y:S01]  /*16b0*/  S2R R0, SR_TID.X ;  /* 0x0000000000007919 */ /* 0x001e220000002100 */
[----:B------:R-:W-:Y:S01]  /*16c0*/  IMAD.MOV.U32 R119, RZ, RZ, RZ ;  /* 0x000000ffff777224 */ /* 0x000fe200078e00ff */
[----:B0-----:R-:W-:Y:S01]  /*16d0*/  LOP3.LUT P1, RZ, R0, 0x7f, RZ, 0xc0, !PT ;  /* 0x0000007f00ff7812 */ /* 0x001fe2000782c0ff */
[----:B--2---:R-:W-:-:S12]  /*16e0*/  @P2 BRA `(.L_x_264) ;  /* 0x0000000000082947 */ /* 0x004fd80003800000 */
[----:B------:R-:W0:Y:S02]  /*16f0*/  SYNCS.PHASECHK.TRANS64.TRYWAIT P2, [R2+URZ+0x36830], R3 ;  /* 0x03683003020075a7 */ /* 0x000e24000804017f */
[----:B0-----:R-:W-:Y:S05]  /*1700*/  @!P2 BRA `(.L_x_265) ;  /* 0x000001000050a947 */ /* 0x001fea0003800000 */
.L_x_264:
[----:B------:R-:W-:Y:S05]  /*1710*/  WARPSYNC.ALL ;  /* 0x0000000000007948 */ /* 0x000fea0003800000 */
[----:B------:R-:W-:Y:S01]  /*1720*/  VIADD R0, R5, 0x21400 ;  /* 0x0002140005007836 */ /* 0x000fe20000000000 */
[----:B------:R-:W-:Y:S01]  /*1730*/  ULOP3.LUT UR8, UR36, 0x10000, URZ, 0xfc, !UPT ;  /* 0x0001000024087892 */ /* 0x000fe2000f8efc3f */
[----:B------:R-:W-:Y:S01]  /*1740*/  WARPGROUP.ARRIVE ;  /* 0x00000000000079c5 */ /* 0x000fe20000000000 */
[----:B------:R-:W-:Y:S01]  /*1750*/  UMOV UR9, 0x40000040 ;  /* 0x4000004000097882 */ /* 0x000fe20000000000 */
[----:B------:R-:W-:Y:S01]  /*1760*/  UMOV UR11, 0x40000040 ;  /* 0x40000040000b7882 */ /* 0x000fe20000000000 */
[----:B------:R-:W-:Y:S01]  /*1770*/  SHF.R.U32.HI R0, RZ, 0x4, R0 ;  /* 0x00000004ff007819 */ /* 0x000fe20000011600 */
[----:B------:R-:W-:Y:S01]  /*1780*/  UMOV UR5, UR9 ;  /* 0x0000000900057c82 */ /* 0x000fe20008000000 */
[----:B------:R-:W-:Y:S01]  /*1790*/  UMOV UR7, 0x40000040 ;  /* 0x4000004000077882 */ /* 0x000fe20000000000 */
[----:B------:R-:W-:Y:S01]  /*17a0*/  UMOV UR4, UR8 ;  /* 0x0000000800047c82 */ /* 0x000fe20008000000 */
[----:B------:R-:W-:Y:S01]  /*17b0*/  LOP3.LUT R0, R0, 0x3fff, RZ, 0xc0, !PT ;  /* 0x00003fff00007812 */ /* 0x000fe200078ec0ff */
[----:B------:R-:W-:Y:S01]  /*17c0*/  UMOV UR12, UR8 ;  /* 0x00000008000c7c82 */ /* 0x000fe20008000000 */
[----:B------:R-:W-:Y:S01]  /*17d0*/  UMOV UR13, UR9 ;  /* 0x00000009000d7c82 */ /* 0x000fe20008000000 */
[----:B------:R-:W-:Y:S01]  /*17e0*/  UMOV UR15, 0x40000040 ;  /* 0x40000040000f7882 */ /* 0x000fe20000000000 */
[----:B------:R-:W-:Y:S01]  /*17f0*/  LOP3.LUT R9, R0, 0x10000, RZ, 0xfc, !PT ;  /* 0x0001000000097812 */ /* 0x000fe200078efcff */
[----:B------:R-:W-:Y:S01]  /*1800*/  UMOV UR16, UR8 ;  /* 0x0000000800107c82 */ /* 0x000fe20008000000 */
[----:B------:R-:W-:Y:S01]  /*1810*/  UMOV UR17, UR9 ;  /* 0x0000000900117c82 */ /* 0x000fe20008000000 */
[----:B------:R-:W-:Y:S01]  /*1820*/  UMOV UR19, 0x40000040 ;  /* 0x4000004000137882 */ /* 0x000fe20000000000 */
[----:B------:R-:W-:Y:S01]  /*1830*/  UMOV UR20, UR8 ;  /* 0x0000000800147c82 */ /* 0x000fe20008000000 */
[----:B------:R-:W-:Y:S01]  /*1840*/  IMAD R0, R16, 0xa80, R9 ;  /* 0x00000a8010007824 */ /* 0x000fe200078e0209 */
[----:B------:R-:W-:Y:S01]  /*1850*/  UMOV UR21, UR9 ;  /* 0x0000000900157c82 */ /* 0x000fe20008000000 */
[----:B------:R-:W-:Y:S01]  /*1860*/  UMOV UR23, 0x40000040 ;  /* 0x4000004000177882 */ /* 0x000fe20000000000 */
[----:B------:R-:W-:Y:S01]  /*1870*/  UMOV UR27, 0x40000040 ;  /* 0x40000040001b7882 */ /* 0x000fe20000000000 */
[----:B------:R-:W-:Y:S01]  /*1880*/  UMOV UR31, 0x40000040 ;  /* 0x40000040001f7882 */ /* 0x000fe20000000000 */
[----:B------:R-:W-:Y:S01]  /*1890*/  R2UR UR10, R0 ;  /* 0x00000000000a72ca */ /* 0x000fe200000e0000 */
[----:B------:R-:W-:Y:S01]  /*18a0*/  UMOV UR35, 0x40000040 ;  /* 0x4000004000237882 */ /* 0x000fe20000000000 */
[----:B------:R-:W-:Y:S01]  /*18b0*/  UMOV UR39, 0x40000040 ;  /* 0x4000004000277882 */ /* 0x000fe20000000000 */
[----:B------:R-:W-:Y:S01]  /*18c0*/  UMOV UR43, 0x40000040 ;  /* 0x40000040002b7882 */ /* 0x000fe20000000000 */
[----:B------:R-:W-:Y:S01]  /*18d0*/  UMOV UR47, 0x40000040 ;  /* 0x40000040002f7882 */ /* 0x000fe20000000000 */
[----:B------:R-:W-:Y:S01]  /*18e0*/  UMOV UR51, 0x40000040 ;  /* 0x4000004000337882 */ /* 0x000fe20000000000 */
[----:B------:R-:W-:Y:S01]  /*18f0*/  UMOV UR55, 0x40000040 ;  /* 0x4000004000377882 */ /* 0x000fe20000000000 */
[----:B------:R-:W-:Y:S01]  /*1900*/  UMOV UR59, 0x40000040 ;  /* 0x40000040003b7882 */ /* 0x000fe20000000000 */
[----:B01----:R-:W-:Y:S01]  /*1910*/  IMAD.IADD R3, R211, 0x1, R82 ;  /* 0x00000001d3037824 */ /* 0x003fe200078e0252 */
[----:B------:R-:W-:Y:S01]  /*1920*/  P2R R80, PR, RZ, 0x2 ;  /* 0x00000002ff507803 */ /* 0x000fe20000000000 */
[----:B------:R-:W-:Y:S01]  /*1930*/  IMAD.MOV.U32 R116, RZ, RZ, R119 ;  /* 0x000000ffff747224 */ /* 0x000fe200078e0077 */
[----:B------:R-:W-:Y:S01]  /*1940*/  P2R R84, PR, RZ, 0x1 ;  /* 0x00000001ff547803 */ /* 0x000fe20000000000 */
[----:B------:R-:W-:Y:S01]  /*1950*/  IMAD R3, R120, -0x70, R3 ;  /* 0xffffff9078037824 */ /* 0x000fe200078e0203 */
[----:B------:R-:W-:Y:S01]  /*1960*/  HGMMA.64x16x16.F32.BF16 R72, gdesc[UR8], RZ, !UPT, gsb0 ;  /* 0x00200000084879f0 */ /* 0x000fe2000c0018ff */
[----:B------:R-:W-:Y:S01]  /*1970*/  UIADD3 UR6, UR10, 0x80, URZ ;  /* 0x000000800a067890 */ /* 0x000fe2000fffe03f */
[-C--:B------:R-:W-:Y:S01]  /*1980*/  MOV R118, R119.reuse ;  /* 0x0000007700767202 */ /* 0x080fe20000000f00 */
[----:B------:R-:W-:Y:S01]  /*1990*/  UIADD3 UR14, UR10, 0x180, URZ ;  /* 0x000001800a0e7890 */ /* 0x000fe2000fffe03f */
[C---:B------:R-:W-:Y:S01]  /*19a0*/  ISETP.GT.AND P2, PT, R3.reuse, RZ, PT ;  /* 0x000000ff0300720c */ /* 0x040fe20003f44270 */
[----:B------:R-:W-:Y:S01]  /*19b0*/  UIADD3 UR18, UR10, 0x200, URZ ;  /* 0x000002000a127890 */ /* 0x000fe2000fffe03f */
[C---:B------:R-:W-:Y:S01]  /*19c0*/  ISETP.GT.AND P3, PT, R3.reuse, 0x1, PT ;  /* 0x000000010300780c */ /* 0x040fe20003f64270 */
        /* <DEDUP_REMOVED lines=9> */
[----:B------:R-:W-:Y:S01]  /*1a60*/  ISETP.GT.AND P0, PT, R3, 0x50, PT ;  /* 0x000000500300780c */ /* 0x000fe20003f04270 */
        /* <DEDUP_REMOVED lines=12> */
[----:B------:R-:W-:Y:S01]  /*1b30*/  MOV R100, R119 ;  /* 0x0000007700647202 */ /* 0x000fe20000000f00 */
[----:B------:R-:W-:-:S02]  /*1b40*/  IMAD.MOV.U32 R102, RZ, RZ, R119 ;  /* 0x000000ffff667224 */ /* 0x000fc400078e0077 */
[--C-:B------:R-:W-:Y:S02]  /*1b50*/  IMAD.MOV.U32 R98, RZ, RZ, R119.reuse ;  /* 0x000000ffff627224 */ /* 0x100fe400078e0077 */
[--C-:B------:R-:W-:Y:S02]  /*1b60*/  IMAD.MOV.U32 R96, RZ, RZ, R119.reuse ;  /* 0x000000ffff607224 */ /* 0x100fe400078e0077 */
[--C-:B------:R-:W-:Y:S02]  /*1b70*/  IMAD.MOV.U32 R94, RZ, RZ, R119.reuse ;  /* 0x000000ffff5e7224 */ /* 0x100fe400078e0077 */
[--C-:B------:R-:W-:Y:S02]  /*1b80*/  IMAD.MOV.U32 R92, RZ, RZ, R119.reuse ;  /* 0x000000ffff5c7224 */ /* 0x100fe400078e0077 */
[--C-:B------:R-:W-:Y:S02]  /*1b90*/  IMAD.MOV.U32 R90, RZ, RZ, R119.reuse ;  /* 0x000000ffff5a7224 */ /* 0x100fe400078e0077 */
[----:B------:R-:W-:-:S02]  /*1ba0*/  IMAD.MOV.U32 R88, RZ, RZ, R119 ;  /* 0x000000ffff587224 */ /* 0x000fc400078e0077 */
        /* <DEDUP_REMOVED lines=87> */
[----:B------:R-:W-:Y:S02]  /*2120*/  UIADD3 UR14, UR8, 0x6, URZ ;  /* 0x00000006080e7890 */ /* 0x000fe4000fffe03f */
        /* <DEDUP_REMOVED lines=363> */
[----:B------:R-:W-:Y:S01]  /*37e0*/  UMOV UR52, UR11 ;  /* 0x0000000b00347c82 */ /* 0x000fe20008000000 */
[----:B------:R-:W-:Y:S01]  /*37f0*/  UMOV UR53, 0x40000040 ;  /* 0x4000004000357882 */ /* 0x000fe20000000000 */
[----:B------:R-:W-:Y:S01]  /*3800*/  UMOV UR55, 0x40000040 ;  /* 0x4000004000377882 */ /* 0x000fe20000000000 */
[----:B------:R-:W-:Y:S02]  /*3810*/  WARPGROUP.DEPBAR.LE gsb0, 0x0 ;  /* 0x00008000000079c5 */ /* 0x000fe40000010000 */
[----:B------:R-:W-:-:S06]  /*3820*/  WARPGROUP.ARRIVE ;  /* 0x00000000000079c5 */ /* 0x000fcc0000000000 */
[----:B------:R-:W-:Y:S03]  /*3830*/  HGMMA.64x16x16.F32.BF16 R32, gdesc[UR56], R32, gsb0 ;  /* 0x00200000382079f0 */ /* 0x000fe60008001820 */
        /* <DEDUP_REMOVED lines=27> */
[----:B------:R-:W-:Y:S01]  /*39f0*/  FSEL R11, R78, -INF , P4 ;  /* 0xff8000004e0b7808 */ /* 0x000fe20002000000 */
[----:B------:R-:W-:Y:S01]  /*3a00*/  IMAD.MOV.U32 R78, RZ, RZ, R119 ;  /* 0x000000ffff4e7224 */ /* 0x000fe200078e0077 */
[----:B------:R-:W-:-:S02]  /*3a10*/  ISETP.GT.AND P4, PT, R3, 0x18, PT ;  /* 0x000000180300780c */ /* 0x000fc40003f84270 */
[----:B------:R-:W-:Y:S02]  /*3a20*/  FSEL R79, R79, -INF , P5 ;  /* 0xff8000004f4f7808 */ /* 0x000fe40002800000 */
[----:B------:R-:W-:Y:S01]  /*3a30*/  ISETP.GT.AND P5, PT, R3, 0x19, PT ;  /* 0x000000190300780c */ /* 0x000fe20003fa4270 */
[----:B------:R-:W-:Y:S02]  /*3a40*/  WARPGROUP.DEPBAR.LE gsb0, 0x0 ;  /* 0x00008000000079c5 */ /* 0x000fe40000010000 */
[----:B------:R-:W-:Y:S01]  /*3a50*/  WARPGROUP.ARRIVE ;  /* 0x00000000000079c5 */ /* 0x000fe20000000000 */
[----:B------:R-:W-:Y:S02]  /*3a60*/  FSEL R85, R64, -INF , P2 ;  /* 0xff80000040557808 */ /* 0x000fe40001000000 */
[----:B------:R-:W-:Y:S02]  /*3a70*/  FSEL R65, R65, -INF , P3 ;  /* 0xff80000041417808 */ /* 0x000fe40001800000 */
[----:B------:R-:W-:Y:S01]  /*3a80*/  FMNMX.FTZ R0, R85, R0, !PT ;  /* 0x0000000055007209 */ /* 0x000fe20007810000 */
[----:B------:R-:W-:Y:S01]  /*3a90*/  HGMMA.64x16x16.F32.BF16 R56, gdesc[UR52], R56, gsb0 ;  /* 0x00200000343879f0 */ /* 0x000fe20008001838 */
[----:B------:R-:W-:Y:S01]  /*3aa0*/  UIADD3 UR54, UR10, 0x886, URZ ;  /* 0x000008860a367890 */ /* 0x000fe2000fffe03f */
[----:B------:R-:W-:Y:S01]  /*3ab0*/  FSEL R87, R68, -INF , P4 ;  /* 0xff80000044577808 */ /* 0x000fe20002000000 */
[----:B------:R-:W-:Y:S01]  /*3ac0*/  UMOV UR55, 0x40000040 ;  /* 0x4000004000377882 */ /* 0x000fe20000000000 */
[----:B------:R-:W-:Y:S01]  /*3ad0*/  FMNMX.FTZ R0, R65, R0, !PT ;  /* 0x0000000041007209 */ /* 0x000fe20007810000 */
[--C-:B------:R-:W-:Y:S01]  /*3ae0*/  IMAD.MOV.U32 R68, RZ, RZ, R119.reuse ;  /* 0x000000ffff447224 */ /* 0x100fe200078e0077 */
        /* <DEDUP_REMOVED lines=23> */
[----:B------:R-:W-:Y:S01]  /*3c60*/  UMOV UR55, 0x40000040 ;  /* 0x4000004000377882 */ /* 0x000fe20000000000 */
[----:B------:R-:W-:Y:S01]  /*3c70*/  FMNMX.FTZ R0, R91, R0, !PT ;  /* 0x000000005b007209 */ /* 0x000fe20007810000 */
[--C-:B------:R-:W-:Y:S01]  /*3c80*/  IMAD.MOV.U32 R60, RZ, RZ, R119.reuse ;  /* 0x000000ffff3c7224 */ /* 0x100fe200078e0077 */
[----:B------:R-:W-:Y:S02]  /*3c90*/  FSEL R95, R61, -INF , P4 ;  /* 0xff8000003d5f7808 */ /* 0x000fe40002000000 */
[----:B------:R-:W-:Y:S02]  /*3ca0*/  FMNMX.FTZ R0, R93, R0, !PT ;  /* 0x000000005d007209 */ /* 0x000fe40007810000 */
[----:B------:R-:W-:Y:S01]  /*3cb0*/  FSEL R21, R58, -INF , P2 ;  /* 0xff8000003a157808 */ /* 0x000fe20001000000 */
[----:B------:R-:W-:Y:S01]  /*3cc0*/  IMAD.MOV.U32 R58, RZ, RZ, R119 ;  /* 0x000000ffff3a7224 */ /* 0x000fe200078e0077 */
[----:B------:R-:W-:-:S02]  /*3cd0*/  ISETP.GT.AND P2, PT, R3, 0x31, PT ;  /* 0x000000310300780c */ /* 0x000fc40003f44270 */
[----:B------:R-:W-:Y:S02]  /*3ce0*/  FMNMX.FTZ R0, R95, R0, !PT ;  /* 0x000000005f007209 */ /* 0x000fe40007810000 */
[----:B------:R-:W-:Y:S02]  /*3cf0*/  FSEL R59, R59, -INF , P6 ;  /* 0xff8000003b3b7808 */ /* 0x000fe40003000000 */
[----:B------:R-:W-:Y:S02]  /*3d00*/  ISETP.GT.AND P6, PT, R3, 0x38, PT ;  /* 0x000000380300780c */ /* 0x000fe40003fc4270 */
[----:B------:R-:W-:Y:S02]  /*3d10*/  FSEL R63, R63, -INF , P4 ;  /* 0xff8000003f3f7808 */ /* 0x000fe40002000000 */
[----:B------:R-:W-:Y:S01]  /*3d20*/  ISETP.GT.AND P4, PT, R3, 0x40, PT ;  /* 0x000000400300780c */ /* 0x000fe20003f84270 */
[----:B------:R-:W-:Y:S02]  /*3d30*/  WARPGROUP.DEPBAR.LE gsb0, 0x0 ;  /* 0x00008000000079c5 */ /* 0x000fe40000010000 */
[----:B------:R-:W-:Y:S01]  /*3d40*/  WARPGROUP.ARRIVE ;  /* 0x00000000000079c5 */ /* 0x000fe20000000000 */
[----:B------:R-:W-:Y:S01]  /*3d50*/  FSEL R97, R48, -INF , P3 ;  /* 0xff80000030617808 */ /* 0x000fe20001800000 */
[----:B------:R-:W-:Y:S01]  /*3d60*/  IMAD.MOV.U32 R48, RZ, RZ, R119 ;  /* 0x000000ffff307224 */ /* 0x000fe200078e0077 */
[----:B------:R-:W-:-:S02]  /*3d70*/  FSEL R99, R49, -INF , P2 ;  /* 0xff80000031637808 */ /* 0x000fc40001000000 */
[----:B------:R-:W-:Y:S01]  /*3d80*/  FMNMX.FTZ R0, R97, R0, !PT ;  /* 0x0000000061007209 */ /* 0x000fe20007810000 */
[----:B------:R-:W-:Y:S01]  /*3d90*/  HGMMA.64x16x16.F32.BF16 R40, gdesc[UR52], R40, gsb0 ;  /* 0x00200000342879f0 */ /* 0x000fe20008001828 */
[----:B------:R-:W-:Y:S01]  /*3da0*/  UMOV UR54, UR4 ;  /* 0x0000000400367c82 */ /* 0x000fe20008000000 */
[----:B------:R-:W-:Y:S01]  /*3db0*/  UMOV UR55, 0x40000040 ;  /* 0x4000004000377882 */ /* 0x000fe20000000000 */
[----:B------:R-:W-:Y:S01]  /*3dc0*/  FSEL R49, R62, -INF , P5 ;  /* 0xff8000003e317808 */ /* 0x000fe20002800000 */
[----:B------:R-:W-:Y:S01]  /*3dd0*/  ULDC UR4, c[0x0][0x988] ;  /* 0x0002620000047ab9 */ /* 0x000fe20000000800 */
[----:B------:R-:W-:Y:S01]  /*3de0*/  ISETP.GT.AND P5, PT, R3, 0x39, PT ;  /* 0x000000390300780c */ /* 0x000fe20003fa4270 */
[--C-:B------:R-:W-:Y:S01]  /*3df0*/  IMAD.MOV.U32 R62, RZ, RZ, R119.reuse ;  /* 0x000000ffff3e7224 */ /* 0x100fe200078e0077 */
[----:B------:R-:W-:Y:S01]  /*3e00*/  FSEL R101, R52, -INF , P6 ;  /* 0xff80000034657808 */ /* 0x000fe20003000000 */
[----:B------:R-:W-:Y:S01]  /*3e10*/  IMAD.MOV.U32 R52, RZ, RZ, R119 ;  /* 0x000000ffff347224 */ /* 0x000fe200078e0077 */
[----:B------:R-:W-:-:S02]  /*3e20*/  FMNMX.FTZ R0, R99, R0, !PT ;  /* 0x0000000063007209 */ /* 0x000fc40007810000 */
[----:B------:R-:W-:Y:S02]  /*3e30*/  FSEL R103, R53, -INF , P5 ;  /* 0xff80000035677808 */ /* 0x000fe40002800000 */
[----:B------:R-:W-:Y:S02]  /*3e40*/  FMNMX.FTZ R0, R101, R0, !PT ;  /* 0x0000000065007209 */ /* 0x000fe40007810000 */
[----:B------:R-:W-:Y:S01]  /*3e50*/  FSEL R53, R50, -INF , P3 ;  /* 0xff80000032357808 */ /* 0x000fe20001800000 */
[----:B------:R-:W-:Y:S01]  /*3e60*/  IMAD.MOV.U32 R50, RZ, RZ, R119 ;  /* 0x000000ffff327224 */ /* 0x000fe200078e0077 */
[----:B------:R-:W-:Y:S02]  /*3e70*/  ISETP.GT.AND P3, PT, R3, 0x41, PT ;  /* 0x000000410300780c */ /* 0x000fe40003f64270 */
[----:B------:R-:W-:Y:S02]  /*3e80*/  FMNMX.FTZ R0, R103, R0, !PT ;  /* 0x0000000067007209 */ /* 0x000fe40007810000 */
[----:B------:R-:W-:-:S02]  /*3e90*/  FSEL R51, R51, -INF , P2 ;  /* 0xff80000033337808 */ /* 0x000fc40001000000 */
[----:B------:R-:W-:Y:S02]  /*3ea0*/  ISETP.GT.AND P2, PT, R3, 0x48, PT ;  /* 0x000000480300780c */ /* 0x000fe40003f44270 */
[----:B------:R-:W-:Y:S02]  /*3eb0*/  FSEL R55, R55, -INF , P5 ;  /* 0xff80000037377808 */ /* 0x000fe40002800000 */
[----:B------:R-:W-:Y:S01]  /*3ec0*/  ISETP.GT.AND P5, PT, R3, 0x68, PT ;  /* 0x000000680300780c */ /* 0x000fe20003fa4270 */
[----:B------:R-:W-:Y:S02]  /*3ed0*/  WARPGROUP.DEPBAR.LE gsb0, 0x0 ;  /* 0x00008000000079c5 */ /* 0x000fe40000010000 */
[----:B------:R-:W-:Y:S01]  /*3ee0*/  WARPGROUP.ARRIVE ;  /* 0x00000000000079c5 */ /* 0x000fe20000000000 */
[----:B------:R-:W-:Y:S02]  /*3ef0*/  FSEL R105, R40, -INF , P4 ;  /* 0xff80000028697808 */ /* 0x000fe40002000000 */
[----:B------:R-:W-:-:S02]  /*3f00*/  FSEL R107, R41, -INF , P3 ;  /* 0xff800000296b7808 */ /* 0x000fc40001800000 */
[----:B------:R-:W-:Y:S01]  /*3f10*/  FMNMX.FTZ R0, R105, R0, !PT ;  /* 0x0000000069007209 */ /* 0x000fe20007810000 */
[----:B------:R-:W-:Y:S01]  /*3f20*/  HGMMA.64x16x16.F32.BF16 R32, gdesc[UR52], R32, gsb0 ;  /* 0x00200000342079f0 */ /* 0x000fe20008001820 */
[----:B------:R-:W-:Y:S01]  /*3f30*/  UIADD3 UR54, UR10, 0xa06, URZ ;  /* 0x00000a060a367890 */ /* 0x000fe2000fffe03f */
[----:B------:R-:W-:Y:S01]  /*3f40*/  FSEL R109, R44, -INF , P2 ;  /* 0xff8000002c6d7808 */ /* 0x000fe20001000000 */
[----:B------:R-:W-:Y:S01]  /*3f50*/  UMOV UR55, 0x40000040 ;  /* 0x4000004000377882 */ /* 0x000fe20000000000 */
[----:B------:R-:W-:Y:S01]  /*3f60*/  FMNMX.FTZ R0, R107, R0, !PT ;  /* 0x000000006b007209 */ /* 0x000fe20007810000 */
[----:B------:R-:W-:Y:S01]  /*3f70*/  IMAD.MOV.U32 R44, RZ, RZ, R119 ;  /* 0x000000ffff2c7224 */ /* 0x000fe200078e0077 */
[----:B------:R-:W-:Y:S02]  /*3f80*/  FSEL R113, R45, -INF , P1 ;  /* 0xff8000002d717808 */ /* 0x000fe40000800000 */
[----:B------:R-:W-:Y:S02]  /*3f90*/  FMNMX.FTZ R0, R109, R0, !PT ;  /* 0x000000006d007209 */ /* 0x000fe40007810000 */
[----:B------:R-:W-:-:S02]  /*3fa0*/  ISETP.GT.AND P1, PT, R3, 0x51, PT ;  /* 0x000000510300780c */ /* 0x000fc40003f24270 */
[----:B------:R-:W-:Y:S02]  /*3fb0*/  FMNMX.FTZ R0, R113, R0, !PT ;  /* 0x0000000071007209 */ /* 0x000fe40007810000 */
[----:B------:R-:W-:Y:S02]  /*3fc0*/  FSEL R43, R43, -INF , P3 ;  /* 0xff8000002b2b7808 */ /* 0x000fe40001800000 */
[C---:B------:R-:W-:Y:S02]  /*3fd0*/  ISETP.GT.AND P3, PT, R3.reuse, 0x60, PT ;  /* 0x000000600300780c */ /* 0x040fe40003f64270 */
[----:B------:R-:W-:Y:S01]  /*3fe0*/  FSEL R45, R42, -INF , P4 ;  /* 0xff8000002a2d7808 */ /* 0x000fe20002000000 */
[--C-:B------:R-:W-:Y:S01]  /*3ff0*/  IMAD.MOV.U32 R42, RZ, RZ, R119.reuse ;  /* 0x000000ffff2a7224 */ /* 0x100fe200078e0077 */
[C---:B------:R-:W-:Y:S02]  /*4000*/  ISETP.GT.AND P4, PT, R3.reuse, 0x61, PT ;  /* 0x000000610300780c */ /* 0x040fe40003f84270 */
[----:B------:R-:W-:Y:S01]  /*4010*/  FSEL R41, R54, -INF , P6 ;  /* 0xff80000036297808 */ /* 0x000fe20003000000 */
[----:B------:R-:W-:Y:S01]  /*4020*/  IMAD.MOV.U32 R54, RZ, RZ, R119 ;  /* 0x000000ffff367224 */ /* 0x000fe200078e0077 */
[----:B------:R-:W-:-:S02]  /*4030*/  ISETP.GT.AND P6, PT, R3, 0x69, PT ;  /* 0x000000690300780c */ /* 0x000fc40003fc4270 */
[----:B------:R-:W-:Y:S01]  /*4040*/  P2R R20, PR, RZ, 0x2 ;  /* 0x00000002ff147803 */ /* 0x000fe20000000000 */
[----:B------:R-:W-:Y:S02]  /*4050*/  WARPGROUP.DEPBAR.LE gsb0, 0x0 ;  /* 0x00008000000079c5 */ /* 0x000fe40000010000 */
[----:B------:R-:W-:Y:S01]  /*4060*/  WARPGROUP.ARRIVE ;  /* 0x00000000000079c5 */ /* 0x000fe20000000000 */
[----:B------:R-:W-:Y:S02]  /*4070*/  FSEL R115, R32, -INF , P0 ;  /* 0xff80000020737808 */ /* 0x000fe40000000000 */
[----:B------:R-:W-:Y:S02]  /*4080*/  ISETP.GT.AND P0, PT, R3, 0x58, PT ;  /* 0x000000580300780c */ /* 0x000fe40003f04270 */
[----:B------:R-:W-:Y:S01]  /*4090*/  FSEL R117, R33, -INF , P1 ;  /* 0xff80000021757808 */ /* 0x000fe20000800000 */
[----:B------:R-:W-:Y:S01]  /*40a0*/  HGMMA.64x16x16.F32.BF16 R24, gdesc[UR52], R24, gsb0 ;  /* 0x00200000341879f0 */ /* 0x000fe20008001818 */
[----:B------:R-:W-:-:S02]  /*40b0*/  FMNMX.FTZ R0, R115, R0, !PT ;  /* 0x0000000073007209 */ /* 0x000fc40007810000 */
[----:B------:R-:W-:Y:S02]  /*40c0*/  FSEL R33, R46, -INF , P2 ;  /* 0xff8000002e217808 */ /* 0x000fe40001000000 */
[----:B------:R-:W-:Y:S02]  /*40d0*/  ISETP.GT.AND P2, PT, R3, 0x59, PT ;  /* 0x000000590300780c */ /* 0x000fe40003f44270 */
[----:B------:R-:W-:Y:S02]  /*40e0*/  FSEL R121, R36, -INF , P0 ;  /* 0xff80000024797808 */ /* 0x000fe40000000000 */
[----:B------:R-:W-:Y:S02]  /*40f0*/  FMNMX.FTZ R0, R117, R0, !PT ;  /* 0x0000000075007209 */ /* 0x000fe40007810000 */
[----:B------:R-:W-:Y:S02]  /*4100*/  FSEL R123, R37, -INF , P2 ;  /* 0xff800000257b7808 */ /* 0x000fe40001000000 */
[----:B------:R-:W-:-:S02]  /*4110*/  FMNMX.FTZ R0, R121, R0, !PT ;  /* 0x0000000079007209 */ /* 0x000fc40007810000 */
[----:B------:R-:W-:Y:S02]  /*4120*/  P2R R14, PR, RZ, 0x1 ;  /* 0x00000001ff0e7803 */ /* 0x000fe40000000000 */
[----:B------:R-:W-:Y:S02]  /*4130*/  FMNMX.FTZ R0, R123, R0, !PT ;  /* 0x000000007b007209 */ /* 0x000fe40007810000 */
[C---:B------:R-:W-:Y:S02]  /*4140*/  ISETP.GT.AND P0, PT, R3.reuse, 0x49, PT ;  /* 0x000000490300780c */ /* 0x040fe40003f04270 */
[----:B------:R-:W-:Y:S02]  /*4150*/  ISETP.GT.AND P1, PT, R3, 0x50, PT ;  /* 0x000000500300780c */ /* 0x000fe40003f24270 */
[----:B------:R-:W-:Y:S02]  /*4160*/  FSEL R111, R47, -INF , P0 ;  /* 0xff8000002f6f7808 */ /* 0x000fe40000000000 */
[----:B------:R-:W-:-:S02]  /*4170*/  FSEL R47, R34, -INF , P1 ;  /* 0xff800000222f7808 */ /* 0x000fc40000800000 */
[----:B------:R-:W-:Y:S02]  /*4180*/  ISETP.NE.AND P1, PT, R20, RZ, PT ;  /* 0x000000ff1400720c */ /* 0x000fe40003f25270 */
[----:B------:R-:W-:Y:S02]  /*4190*/  P2R R12, PR, RZ, 0x4 ;  /* 0x00000004ff0c7803 */ /* 0x000fe40000000000 */
[----:B------:R-:W-:Y:S02]  /*41a0*/  ISETP.NE.AND P0, PT, R14, RZ, PT ;  /* 0x000000ff0e00720c */ /* 0x000fe40003f05270 */
[----:B------:R-:W-:Y:S02]  /*41b0*/  FSEL R35, R35, -INF , P1 ;  /* 0xff80000023237808 */ /* 0x000fe40000800000 */
[----:B------:R-:W-:Y:S01]  /*41c0*/  ISETP.NE.AND P1, PT, R80, RZ, PT ;  /* 0x000000ff5000720c */ /* 0x000fe20003f25270 */
[----:B------:R-:W-:Y:S01]  /*41d0*/  IMAD.MOV.U32 R80, RZ, RZ, R119 ;  /* 0x000000ffff507224 */ /* 0x000fe200078e0077 */
[----:B------:R-:W-:-:S11]  /*41e0*/  MOV R46, R119 ;  /* 0x00000077002e7202 */ /* 0x000fd60000000f00 */
[----:B------:R-:W-:Y:S01]  /*41f0*/  @!P1 VIADD R2, R2, 0x36840 ;  /* 0x0003684002029836 */ /* 0x000fe20000000000 */
[----:B------:R-:W-:Y:S02]  /*4200*/  WARPGROUP.DEPBAR.LE gsb0, 0x0 ;  /* 0x00008000000079c5 */ /* 0x000fe40000010000 */
[----:B------:R-:W-:Y:S02]  /*4210*/  FSEL R125, R24, -INF , P3 ;  /* 0xff800000187d7808 */ /* 0x000fe40001800000 */
        /* <DEDUP_REMOVED lines=11> */
[----:B------:R-:W0:Y:S01]  /*42d0*/  SHFL.BFLY PT, R25, R6, 0x2, 0x1f ;  /* 0x0c401f0006197f89 */ /* 0x000e2200000e0000 */
[----:B------:R-:W-:-:S02]  /*42e0*/  @!P1 PRMT R2, RZ, 0x654, R2 ;  /* 0x00000654ff029816 */ /* 0x000fc40000000002 */
[----:B------:R-:W-:Y:S01]  /*42f0*/  ISETP.NE.AND P0, PT, R84, RZ, PT ;  /* 0x000000ff5400720c */ /* 0x000fe20003f05270 */
[----:B------:R-:W-:Y:S01]  /*4300*/  IMAD.MOV.U32 R84, RZ, RZ, R119 ;  /* 0x000000ffff547224 */ /* 0x000fe200078e0077 */
[----:B------:R1:W-:Y:S01]  /*4310*/  @!P1 SYNCS.ARRIVE.TRANS64.RED.A1T0 RZ, [R2+URZ], RZ ;  /* 0x000000ff02ff99a7 */ /* 0x0003e2000810043f */
[----:B0-----:R-:W-:Y:S02]  /*4320*/  FMNMX.FTZ R25, R6, R25, !PT ;  /* 0x0000001906197209 */ /* 0x001fe40007810000 */
[----:B------:R-:W-:-:S03]  /*4330*/  FMNMX.FTZ R6, R7, R75, !PT ;  /* 0x0000004b07067209 */ /* 0x000fc60007810000 */
[----:B------:R-:W0:Y:S01]  /*4340*/  SHFL.BFLY PT, R4, R25, 0x1, 0x1f ;  /* 0x0c201f0019047f89 */ /* 0x000e2200000e0000 */
[----:B------:R-:W-:-:S04]  /*4350*/  FMNMX.FTZ R6, R11, R6, !PT ;  /* 0x000000060b067209 */ /* 0x000fc80007810000 */
[----:B------:R-:W-:-:S04]  /*4360*/  FMNMX.FTZ R6, R79, R6, !PT ;  /* 0x000000064f067209 */ /* 0x000fc80007810000 */
[----:B------:R-:W-:-:S04]  /*4370*/  FMNMX.FTZ R6, R13, R6, !PT ;  /* 0x000000060d067209 */ /* 0x000fc80007810000 */
[----:B------:R-:W-:-:S04]  /*4380*/  FMNMX.FTZ R6, R67, R6, !PT ;  /* 0x0000000643067209 */ /* 0x000fc80007810000 */
[----:B------:R-:W-:-:S04]  /*4390*/  FMNMX.FTZ R6, R15, R6, !PT ;  /* 0x000000060f067209 */ /* 0x000fc80007810000 */
[----:B------:R-:W-:Y:S02]  /*43a0*/  FMNMX.FTZ R6, R71, R6, !PT ;  /* 0x0000000647067209 */ /* 0x000fe40007810000 */
[----:B0-----:R-:W-:Y:S02]  /*43b0*/  FMNMX.FTZ R4, R25, R4, !PT ;  /* 0x0000000419047209 */ /* 0x001fe40007810000 */
        /* <DEDUP_REMOVED lines=14> */
[-CC-:B------:R-:W-:Y:S01]  /*44a0*/  FFMA.FTZ R25, R73, R0.reuse, -R10.reuse ;  /* 0x0000000049197223 */ /* 0x180fe2000001080a */
[----:B------:R-:W-:Y:S01]  /*44b0*/  FSEL R65, R26, -INF , P3 ;  /* 0xff8000001a417808 */ /* 0x000fe20001800000 */
[--C-:B------:R-:W-:Y:S01]  /*44c0*/  FFMA.FTZ R202, R83, R0, -R10.reuse ;  /* 0x0000000053ca7223 */ /* 0x100fe2000001080a */
[----:B------:R-:W-:Y:S01]  /*44d0*/  FMNMX.FTZ R6, R41, R6, !PT ;  /* 0x0000000629067209 */ /* 0x000fe20007810000 */
[----:B------:R-:W-:Y:S01]  /*44e0*/  MUFU.EX2 R200, R200 ;  /* 0x000000c800c87308 */ /* 0x000fe20000000800 */
[----:B------:R-:W-:Y:S01]  /*44f0*/  FSEL R69, R30, -INF , P5 ;  /* 0xff8000001e457808 */ /* 0x000fe20002800000 */
[--C-:B------:R-:W-:Y:S01]  /*4500*/  FFMA.FTZ R37, R77, R0, -R10.reuse ;  /* 0x000000004d257223 */ /* 0x100fe2000001080a */
[----:B------:R-:W-:Y:S01]  /*4510*/  FMNMX.FTZ R6, R55, R6, !PT ;  /* 0x0000000637067209 */ /* 0x000fe20007810000 */
[-CC-:B------:R-:W-:Y:S01]  /*4520*/  FFMA.FTZ R196, R85, R0.reuse, -R10.reuse ;  /* 0x0000000055c47223 */ /* 0x180fe2000001080a */
[-CC-:B------:R-:W-:Y:S01]  /*4530*/  FFMA.FTZ R198, R87, R0.reuse, -R10.reuse ;  /* 0x0000000057c67223 */ /* 0x180fe2000001080a */
[--C-:B------:R-:W-:Y:S01]  /*4540*/  FFMA.FTZ R192, R89, R0, -R10.reuse ;  /* 0x0000000059c07223 */ /* 0x100fe2000001080a */
[----:B------:R-:W-:Y:S01]  /*4550*/  FMNMX.FTZ R6, R45, R6, !PT ;  /* 0x000000062d067209 */ /* 0x000fe20007810000 */
[----:B------:R-:W0:Y:S01]  /*4560*/  MUFU.EX2 R25, R25 ;  /* 0x0000001900197308 */ /* 0x000e220000000800 */
[-CC-:B------:R-:W-:Y:S01]  /*4570*/  FFMA.FTZ R91, R91, R0.reuse, -R10.reuse ;  /* 0x000000005b5b7223 */ /* 0x180fe2000001080a */
[--C-:B------:R-:W-:Y:S01]  /*4580*/  FFMA.FTZ R93, R93, R0, -R10.reuse ;  /* 0x000000005d5d7223 */ /* 0x100fe2000001080a */
[----:B------:R-:W-:Y:S01]  /*4590*/  FMNMX.FTZ R6, R43, R6, !PT ;  /* 0x000000062b067209 */ /* 0x000fe20007810000 */
[-CC-:B------:R-:W-:Y:S01]  /*45a0*/  FFMA.FTZ R95, R95, R0.reuse, -R10.reuse ;  /* 0x000000005f5f7223 */ /* 0x180fe2000001080a */
[-CC-:B------:R-:W-:Y:S01]  /*45b0*/  FFMA.FTZ R97, R97, R0.reuse, -R10.reuse ;  /* 0x0000000061617223 */ /* 0x180fe2000001080a */
[--C-:B------:R-:W-:Y:S01]  /*45c0*/  FFMA.FTZ R99, R99, R0, -R10.reuse ;  /* 0x0000000063637223 */ /* 0x100fe2000001080a */
[----:B------:R-:W-:Y:S01]  /*45d0*/  FMNMX.FTZ R6, R33, R6, !PT ;  /* 0x0000000621067209 */ /* 0x000fe20007810000 */
[----:B------:R-:W2:Y:S01]  /*45e0*/  MUFU.EX2 R202, R202 ;  /* 0x000000ca00ca7308 */ /* 0x000ea20000000800 */
[-CC-:B------:R-:W-:Y:S01]  /*45f0*/  FFMA.FTZ R101, R101, R0.reuse, -R10.reuse ;  /* 0x0000000065657223 */ /* 0x180fe2000001080a */
[--C-:B------:R-:W-:Y:S01]  /*4600*/  FFMA.FTZ R103, R103, R0, -R10.reuse ;  /* 0x0000000067677223 */ /* 0x100fe2000001080a */
[----:B------:R-:W-:Y:S01]  /*4610*/  FMNMX.FTZ R6, R111, R6, !PT ;  /* 0x000000066f067209 */ /* 0x000fe20007810000 */
[-CC-:B------:R-:W-:Y:S01]  /*4620*/  FFMA.FTZ R105, R105, R0.reuse, -R10.reuse ;  /* 0x0000000069697223 */ /* 0x180fe2000001080a */
[-CC-:B------:R-:W-:Y:S01]  /*4630*/  FFMA.FTZ R107, R107, R0.reuse, -R10.reuse ;  /* 0x000000006b6b7223 */ /* 0x180fe2000001080a */
[--C-:B------:R-:W-:Y:S01]  /*4640*/  FFMA.FTZ R109, R109, R0, -R10.reuse ;  /* 0x000000006d6d7223 */ /* 0x100fe2000001080a */
[----:B------:R-:W-:Y:S01]  /*4650*/  FMNMX.FTZ R6, R47, R6, !PT ;  /* 0x000000062f067209 */ /* 0x000fe20007810000 */
[----:B------:R-:W3:Y:S01]  /*4660*/  MUFU.EX2 R37, R37 ;  /* 0x0000002500257308 */ /* 0x000ee20000000800 */
[-CC-:B------:R-:W-:Y:S01]  /*4670*/  FFMA.FTZ R113, R113, R0.reuse, -R10.reuse ;  /* 0x0000000071717223 */ /* 0x180fe2000001080a */
[--C-:B------:R-:W-:Y:S01]  /*4680*/  FFMA.FTZ R115, R115, R0, -R10.reuse ;  /* 0x0000000073737223 */ /* 0x100fe2000001080a */
[----:B------:R-:W-:Y:S01]  /*4690*/  FMNMX.FTZ R6, R35, R6, !PT ;  /* 0x0000000623067209 */ /* 0x000fe20007810000 */
[-CC-:B------:R-:W-:Y:S01]  /*46a0*/  FFMA.FTZ R117, R117, R0.reuse, -R10.reuse ;  /* 0x0000000075757223 */ /* 0x180fe2000001080a */
[-CC-:B------:R-:W-:Y:S01]  /*46b0*/  FFMA.FTZ R121, R121, R0.reuse, -R10.reuse ;  /* 0x0000000079797223 */ /* 0x180fe2000001080a */
[--C-:B------:R-:W-:Y:S01]  /*46c0*/  FFMA.FTZ R123, R123, R0, -R10.reuse ;  /* 0x000000007b7b7223 */ /* 0x100fe2000001080a */
[----:B------:R-:W-:Y:S01]  /*46d0*/  FMNMX.FTZ R6, R29, R6, !PT ;  /* 0x000000061d067209 */ /* 0x000fe20007810000 */
[----:B------:R-:W4:Y:S01]  /*46e0*/  MUFU.EX2 R196, R196 ;  /* 0x000000c400c47308 */ /* 0x000f220000000800 */
[-CC-:B------:R-:W-:Y:S01]  /*46f0*/  FFMA.FTZ R125, R125, R0.reuse, -R10.reuse ;  /* 0x000000007d7d7223 */ /* 0x180fe2000001080a */
[--C-:B------:R-:W-:Y:S01]  /*4700*/  FFMA.FTZ R127, R127, R0, -R10.reuse ;  /* 0x000000007f7f7223 */ /* 0x100fe2000001080a */
[----:B------:R-:W-:Y:S01]  /*4710*/  FMNMX.FTZ R6, R39, R6, !PT ;  /* 0x0000000627067209 */ /* 0x000fe20007810000 */
[-CC-:B------:R-:W-:Y:S01]  /*4720*/  FFMA.FTZ R129, R129, R0.reuse, -R10.reuse ;  /* 0x0000000081817223 */ /* 0x180fe2000001080a */
[----:B------:R-:W-:Y:S01]  /*4730*/  FFMA.FTZ R10, R131, R0, -R10 ;  /* 0x00000000830a7223 */ /* 0x000fe2000001080a */
[--C-:B------:R-:W-:Y:S01]  /*4740*/  IMAD.MOV.U32 R89, RZ, RZ, R119.reuse ;  /* 0x000000ffff597224 */ /* 0x100fe200078e0077 */
[----:B------:R-:W-:Y:S01]  /*4750*/  FMNMX.FTZ R6, R65, R6, !PT ;  /* 0x0000000641067209 */ /* 0x000fe20007810000 */
[----:B------:R-:W5:Y:S01]  /*4760*/  MUFU.EX2 R57, R57 ;  /* 0x0000003900397308 */ /* 0x000f620000000800 */
[----:B------:R-:W-:-:S02]  /*4770*/  IMAD.MOV.U32 R87, RZ, RZ, R119 ;  /* 0x000000ffff577224 */ /* 0x000fc400078e0077 */
[----:B------:R-:W-:Y:S01]  /*4780*/  FMNMX.FTZ R6, R27, R6, !PT ;  /* 0x000000061b067209 */ /* 0x000fe20007810000 */
[--C-:B------:R-:W-:Y:S02]  /*4790*/  IMAD.MOV.U32 R85, RZ, RZ, R119.reuse ;  /* 0x000000ffff557224 */ /* 0x100fe400078e0077 */
[--C-:B------:R-:W-:Y:S01]  /*47a0*/  IMAD.MOV.U32 R83, RZ, RZ, R119.reuse ;  /* 0x000000ffff537224 */ /* 0x100fe200078e0077 */
[----:B------:R-:W-:Y:S01]  /*47b0*/  FMNMX.FTZ R6, R69, R6, !PT ;  /* 0x0000000645067209 */ /* 0x000fe20007810000 */
[----:B------:R-:W-:Y:S01]  /*47c0*/  MUFU.EX2 R198, R198 ;  /* 0x000000c600c67308 */ /* 0x000fe20000000800 */
[--C-:B------:R-:W-:Y:S02]  /*47d0*/  IMAD.MOV.U32 R81, RZ, RZ, R119.reuse ;  /* 0x000000ffff517224 */ /* 0x100fe400078e0077 */
[----:B------:R-:W-:Y:S01]  /*47e0*/  FMNMX.FTZ R6, R31, R6, !PT ;  /* 0x000000061f067209 */ /* 0x000fe20007810000 */
[--C-:B------:R-:W-:Y:S02]  /*47f0*/  IMAD.MOV.U32 R77, RZ, RZ, R119.reuse ;  /* 0x000000ffff4d7224 */ /* 0x100fe400078e0077 */
[----:B------:R-:W-:-:S02]  /*4800*/  IMAD.MOV.U32 R73, RZ, RZ, R119 ;  /* 0x000000ffff497224 */ /* 0x000fc400078e0077 */
[----:B------:R-:W1:Y:S01]  /*4810*/  SHFL.BFLY PT, R3, R6, 0x2, 0x1f ;  /* 0x0c401f0006037f89 */ /* 0x000e6200000e0000 */
[----:B------:R-:W-:Y:S08]  /*4820*/  MUFU.EX2 R61, R61 ;  /* 0x0000003d003d7308 */ /* 0x000ff00000000800 */
[----:B------:R-:W-:Y:S08]  /*4830*/  MUFU.EX2 R192, R192 ;  /* 0x000000c000c07308 */ /* 0x000ff00000000800 */
[----:B------:R-:W-:Y:S01]  /*4840*/  MUFU.EX2 R91, R91 ;  /* 0x0000005b005b7308 */ /* 0x000fe20000000800 */
[----:B-1----:R-:W-:-:S07]  /*4850*/  FMNMX.FTZ R8, R6, R3, !PT ;  /* 0x0000000306087209 */ /* 0x002fce0007810000 */
[----:B------:R-:W-:Y:S01]  /*4860*/  MUFU.EX2 R93, R93 ;  /* 0x0000005d005d7308 */ /* 0x000fe20000000800 */
[----:B------:R-:W1:Y:S07]  /*4870*/  SHFL.BFLY PT, R3, R8, 0x1, 0x1f ;  /* 0x0c201f0008037f89 */ /* 0x000e6e00000e0000 */
[----:B------:R0:W-:Y:S08]  /*4880*/  MUFU.EX2 R194, R95 ;  /* 0x0000005f00c27308 */ /* 0x0001f00000000800 */
[----:B------:R-:W-:Y:S01]  /*4890*/  MUFU.EX2 R97, R97 ;  /* 0x0000006100617308 */ /* 0x000fe20000000800 */
[----:B0-----:R-:W-:-:S07]  /*48a0*/  IMAD.MOV.U32 R95, RZ, RZ, R119 ;  /* 0x000000ffff5f7224 */ /* 0x001fce00078e0077 */
[----:B------:R0:W-:Y:S01]  /*48b0*/  MUFU.EX2 R188, R99 ;  /* 0x0000006300bc7308 */ /* 0x0001e20000000800 */
[----:B-1----:R-:W-:-:S04]  /*48c0*/  FMNMX.FTZ R3, R8, R3, !PT ;  /* 0x0000000308037209 */ /* 0x002fc80007810000 */
[C---:B------:R-:W-:Y:S01]  /*48d0*/  FSETP.NEU.FTZ.AND P2, PT, R3.reuse, -INF , PT ;  /* 0xff8000000300780b */ /* 0x040fe20003f5d000 */
[----:B------:R-:W-:Y:S02]  /*48e0*/  FMUL.FTZ R6, R3, R0 ;  /* 0x0000000003067220 */ /* 0x000fe40000410000 */
[----:B------:R-:W-:Y:S01]  /*48f0*/  MUFU.EX2 R101, R101 ;  /* 0x0000006500657308 */ /* 0x000fe20000000800 */
[----:B0-----:R-:W-:Y:S02]  /*4900*/  IMAD.MOV.U32 R99, RZ, RZ, R119 ;  /* 0x000000ffff637224 */ /* 0x001fe400078e0077 */
[----:B------:R-:W-:Y:S02]  /*4910*/  FSEL R6, R6, RZ, P2 ;  /* 0x000000ff06067208 */ /* 0x000fe40001000000 */
[----:B------:R-:W-:-:S03]  /*4920*/  ISETP.GE.AND P2, PT, R82, 0x71, PT ;  /* 0x000000715200780c */ /* 0x000fc60003f46270 */
        /* <DEDUP_REMOVED lines=16> */
[----:B------:R-:W1:Y:S01]  /*4a30*/  MUFU.EX2 R8, R75 ;  /* 0x0000004b00087308 */ /* 0x000e620000000800 */
[----:B0-----:R-:W-:Y:S01]  /*4a40*/  FADD.FTZ R7, R200, R25 ;  /* 0x00000019c8077221 */ /* 0x001fe20000010000 */
[-CC-:B------:R-:W-:Y:S01]  /*4a50*/  FFMA.FTZ R43, R43, R0.reuse, -R6.reuse ;  /* 0x000000002b2b7223 */ /* 0x180fe20000010806 */
[-CC-:B------:R-:W-:Y:S01]  /*4a60*/  FFMA.FTZ R41, R41, R0.reuse, -R6.reuse ;  /* 0x0000000029297223 */ /* 0x180fe20000010806 */
[-CC-:B------:R-:W-:Y:S01]  /*4a70*/  FFMA.FTZ R55, R55, R0.reuse, -R6.reuse ;  /* 0x0000000037377223 */ /* 0x180fe20000010806 */
[----:B--2---:R-:W-:Y:S01]  /*4a80*/  FADD.FTZ R30, R202, R7 ;  /* 0x00000007ca1e7221 */ /* 0x004fe20000010000 */
[-CC-:B------:R-:W-:Y:S01]  /*4a90*/  FFMA.FTZ R45, R45, R0.reuse, -R6.reuse ;  /* 0x000000002d2d7223 */ /* 0x180fe20000010806 */
[-C--:B------:R-:W-:Y:S01]  /*4aa0*/  FFMA.FTZ R33, R33, R0.reuse, -R6 ;  /* 0x0000000021217223 */ /* 0x080fe20000010806 */
[----:B------:R-:W0:Y:S01]  /*4ab0*/  MUFU.EX2 R11, R11 ;  /* 0x0000000b000b7308 */ /* 0x000e220000000800 */
[----:B---3--:R-:W-:Y:S01]  /*4ac0*/  FADD.FTZ R7, R37, R30 ;  /* 0x0000001e25077221 */ /* 0x008fe20000010000 */
[-CC-:B------:R-:W-:Y:S01]  /*4ad0*/  FFMA.FTZ R111, R111, R0.reuse, -R6.reuse ;  /* 0x000000006f6f7223 */ /* 0x180fe20000010806 */
[--C-:B------:R-:W-:Y:S01]  /*4ae0*/  FFMA.FTZ R47, R47, R0, -R6.reuse ;  /* 0x000000002f2f7223 */ /* 0x100fe20000010806 */
[----:B------:R-:W-:Y:S01]  /*4af0*/  F2FP.BF16.F32.PACK_AB R200, R25, R200 ;  /* 0x000000c819c8723e */ /* 0x000fe200000010ff */
[----:B----4-:R-:W-:Y:S01]  /*4b00*/  FADD.FTZ R32, R196, R7 ;  /* 0x00000007c4207221 */ /* 0x010fe20000010000 */
[-CC-:B------:R-:W-:Y:S01]  /*4b10*/  FFMA.FTZ R35, R35, R0.reuse, -R6.reuse ;  /* 0x0000000023237223 */ /* 0x180fe20000010806 */
[-C--:B------:R-:W-:Y:S01]  /*4b20*/  FFMA.FTZ R29, R29, R0.reuse, -R6 ;  /* 0x000000001d1d7223 */ /* 0x080fe20000010806 */
[----:B------:R2:W3:Y:S01]  /*4b30*/  MUFU.EX2 R12, R79 ;  /* 0x0000004f000c7308 */ /* 0x0004e20000000800 */
[----:B-----5:R-:W-:Y:S01]  /*4b40*/  FADD.FTZ R7, R57, R32 ;  /* 0x0000002039077221 */ /* 0x020fe20000010000 */
[----:B-1----:R-:W-:Y:S01]  /*4b50*/  FADD.FTZ R32, R201, R8 ;  /* 0x00000008c9207221 */ /* 0x002fe20000010000 */
[-CC-:B------:R-:W-:Y:S01]  /*4b60*/  FFMA.FTZ R39, R39, R0.reuse, -R6.reuse ;  /* 0x0000000027277223 */ /* 0x180fe20000010806 */
[-CC-:B------:R-:W-:Y:S01]  /*4b70*/  FFMA.FTZ R65, R65, R0.reuse, -R6.reuse ;  /* 0x0000000041417223 */ /* 0x180fe20000010806 */
[----:B------:R-:W-:Y:S01]  /*4b80*/  FADD.FTZ R34, R198, R7 ;  /* 0x00000007c6227221 */ /* 0x000fe20000010000 */
[-CC-:B------:R-:W-:Y:S01]  /*4b90*/  FFMA.FTZ R27, R27, R0.reuse, -R6.reuse ;  /* 0x000000001b1b7223 */ /* 0x180fe20000010806 */
[-C--:B------:R-:W-:Y:S01]  /*4ba0*/  FFMA.FTZ R69, R69, R0.reuse, -R6 ;  /* 0x0000000045457223 */ /* 0x080fe20000010806 */
[----:B------:R-:W-:Y:S01]  /*4bb0*/  MUFU.EX2 R13, R13 ;  /* 0x0000000d000d7308 */ /* 0x000fe20000000800 */
[----:B0-----:R-:W-:Y:S01]  /*4bc0*/  FADD.FTZ R7, R11, R32 ;  /* 0x000000200b077221 */ /* 0x001fe20000010000 */
[----:B------:R-:W-:Y:S01]  /*4bd0*/  FFMA.FTZ R31, R31, R0, -R6 ;  /* 0x000000001f1f7223 */ /* 0x000fe20000010806 */
[----:B------:R-:W-:Y:S01]  /*4be0*/  F2FP.BF16.F32.PACK_AB R201, R8, R201 ;  /* 0x000000c908c9723e */ /* 0x000fe200000010ff */
[--C-:B------:R-:W-:Y:S01]  /*4bf0*/  IMAD.MOV.U32 R103, RZ, RZ, R119.reuse ;  /* 0x000000ffff677224 */ /* 0x100fe200078e0077 */
[----:B------:R-:W-:Y:S01]  /*4c00*/  F2FP.BF16.F32.PACK_AB R202, R37, R202 ;  /* 0x000000ca25ca723e */ /* 0x000fe200000010ff */
[--C-:B--2---:R-:W-:Y:S01]  /*4c10*/  IMAD.MOV.U32 R79, RZ, RZ, R119.reuse ;  /* 0x000000ffff4f7224 */ /* 0x104fe200078e0077 */
[----:B------:R-:W-:Y:S01]  /*4c20*/  F2FP.BF16.F32.PACK_AB R196, R57, R196 ;  /* 0x000000c439c4723e */ /* 0x000fe200000010ff */
[----:B------:R0:W1:Y:S01]  /*4c30*/  MUFU.EX2 R14, R67 ;  /* 0x00000043000e7308 */ /* 0x0000620000000800 */
[----:B---3--:R-:W-:Y:S01]  /*4c40*/  F2FP.BF16.F32.PACK_AB R203, R12, R11 ;  /* 0x0000000b0ccb723e */ /* 0x008fe200000010ff */
[--C-:B------:R-:W-:Y:S01]  /*4c50*/  IMAD.MOV.U32 R75, RZ, RZ, R119.reuse ;  /* 0x000000ffff4b7224 */ /* 0x100fe200078e0077 */
[----:B------:R-:W-:Y:S01]  /*4c60*/  F2FP.BF16.F32.PACK_AB R198, R61, R198 ;  /* 0x000000c63dc6723e */ /* 0x000fe200000010ff */
[--C-:B------:R-:W-:Y:S01]  /*4c70*/  IMAD.MOV.U32 R57, RZ, RZ, R119.reuse ;  /* 0x000000ffff397224 */ /* 0x100fe200078e0077 */
[----:B------:R-:W-:Y:S01]  /*4c80*/  MOV R82, R119 ;  /* 0x0000007700527202 */ /* 0x000fe20000000f00 */
[----:B------:R-:W-:-:S02]  /*4c90*/  IMAD.MOV.U32 R37, RZ, RZ, R119 ;  /* 0x000000ffff257224 */ /* 0x000fc400078e0077 */
[----:B------:R-:W2:Y:S01]  /*4ca0*/  MUFU.EX2 R15, R15 ;  /* 0x0000000f000f7308 */ /* 0x000ea20000000800 */
[----:B0-----:R-:W-:-:S07]  /*4cb0*/  IMAD.MOV.U32 R67, RZ, RZ, R119 ;  /* 0x000000ffff437224 */ /* 0x001fce00078e0077 */
[----:B------:R0:W-:Y:S01]  /*4cc0*/  MUFU.EX2 R28, R51 ;  /* 0x00000033001c7308 */ /* 0x0001e20000000800 */
[----:B-1----:R-:W-:-:S07]  /*4cd0*/  F2FP.BF16.F32.PACK_AB R197, R14, R13 ;  /* 0x0000000d0ec5723e */ /* 0x002fce00000010ff */
[----:B------:R1:W3:Y:S01]  /*4ce0*/  MUFU.EX2 R20, R71 ;  /* 0x0000004700147308 */ /* 0x0002e20000000800 */
[----:B0-----:R-:W-:Y:S01]  /*4cf0*/  FADD.FTZ R51, R61, R34 ;  /* 0x000000223d337221 */ /* 0x001fe20000010000 */
[----:B------:R-:W-:Y:S01]  /*4d00*/  FADD.FTZ R34, R12, R7 ;  /* 0x000000070c227221 */ /* 0x000fe20000010000 */
[----:B------:R-:W-:Y:S02]  /*4d10*/  IMAD.MOV.U32 R61, RZ, RZ, R119 ;  /* 0x000000ffff3d7224 */ /* 0x000fe400078e0077 */
[----:B------:R-:W-:Y:S01]  /*4d20*/  FADD.FTZ R36, R192, R51 ;  /* 0x00000033c0247221 */ /* 0x000fe20000010000 */
[----:B------:R-:W-:Y:S01]  /*4d30*/  FADD.FTZ R7, R13, R34 ;  /* 0x000000220d077221 */ /* 0x000fe20000010000 */
[C---:B------:R-:W-:Y:S01]  /*4d40*/  F2FP.BF16.F32.PACK_AB R192, R91.reuse, R192 ;  /* 0x000000c05bc0723e */ /* 0x040fe200000010ff */
[----:B------:R-:W0:Y:S01]  /*4d50*/  MUFU.EX2 R21, R21 ;  /* 0x0000001500157308 */ /* 0x000e220000000800 */
[----:B------:R-:W-:Y:S01]  /*4d60*/  FADD.FTZ R36, R91, R36 ;  /* 0x000000245b247221 */ /* 0x000fe20000010000 */
[----:B------:R-:W-:Y:S01]  /*4d70*/  FADD.FTZ R34, R14, R7 ;  /* 0x000000070e227221 */ /* 0x000fe20000010000 */
[----:B------:R-:W-:-:S02]  /*4d80*/  IMAD.MOV.U32 R91, RZ, RZ, R119 ;  /* 0x000000ffff5b7224 */ /* 0x000fc400078e0077 */
[----:B------:R-:W-:Y:S01]  /*4d90*/  FADD.FTZ R51, R93, R36 ;  /* 0x000000245d337221 */ /* 0x000fe20000010000 */
[----:B--2---:R-:W-:Y:S01]  /*4da0*/  FADD.FTZ R7, R15, R34 ;  /* 0x000000220f077221 */ /* 0x004fe20000010000 */
[----:B-1----:R-:W-:Y:S01]  /*4db0*/  IMAD.MOV.U32 R71, RZ, RZ, R119 ;  /* 0x000000ffff477224 */ /* 0x002fe200078e0077 */
[----:B------:R1:W2:Y:S01]  /*4dc0*/  MUFU.EX2 R24, R59 ;  /* 0x0000003b00187308 */ /* 0x0002a20000000800 */
[----:B------:R-:W-:Y:S01]  /*4dd0*/  FADD.FTZ R38, R194, R51 ;  /* 0x00000033c2267221 */ /* 0x000fe20000010000 */
[----:B---3--:R-:W-:Y:S01]  /*4de0*/  FADD.FTZ R36, R20, R7 ;  /* 0x0000000714247221 */ /* 0x008fe20000010000 */
[----:B------:R-:W-:Y:S01]  /*4df0*/  F2FP.BF16.F32.PACK_AB R194, R194, R93 ;  /* 0x0000005dc2c2723e */ /* 0x000fe200000010ff */
[--C-:B------:R-:W-:Y:S01]  /*4e00*/  IMAD.MOV.U32 R93, RZ, RZ, R119.reuse ;  /* 0x000000ffff5d7224 */ /* 0x100fe200078e0077 */
[----:B------:R-:W-:Y:S01]  /*4e10*/  F2FP.BF16.F32.PACK_AB R199, R20, R15 ;  /* 0x0000000f14c7723e */ /* 0x000fe200000010ff */
[--C-:B------:R-:W-:Y:S02]  /*4e20*/  IMAD.MOV.U32 R51, RZ, RZ, R119.reuse ;  /* 0x000000ffff337224 */ /* 0x100fe400078e0077 */
[----:B------:R-:W3:Y:S01]  /*4e30*/  MUFU.EX2 R49, R49 ;  /* 0x0000003100317308 */ /* 0x000ee20000000800 */
[----:B0-----:R-:W-:Y:S01]  /*4e40*/  FADD.FTZ R7, R21, R36 ;  /* 0x0000002415077221 */ /* 0x001fe20000010000 */
[----:B-1----:R-:W-:-:S06]  /*4e50*/  IMAD.MOV.U32 R59, RZ, RZ, R119 ;  /* 0x000000ffff3b7224 */ /* 0x002fcc00078e0077 */
[----:B------:R0:W1:Y:S01]  /*4e60*/  MUFU.EX2 R26, R63 ;  /* 0x0000003f001a7308 */ /* 0x0000620000000800 */
[C---:B--2---:R-:W-:Y:S01]  /*4e70*/  FADD.FTZ R2, R24.reuse, R7 ;  /* 0x0000000718027221 */ /* 0x044fe20000010000 */
[----:B------:R-:W-:Y:S01]  /*4e80*/  F2FP.BF16.F32.PACK_AB R193, R24, R21 ;  /* 0x0000001518c1723e */ /* 0x000fe200000010ff */
[----:B------:R-:W-:-:S05]  /*4e90*/  IMAD.MOV.U32 R24, RZ, RZ, R119 ;  /* 0x000000ffff187224 */ /* 0x000fca00078e0077 */
[----:B------:R-:W2:Y:S01]  /*4ea0*/  MUFU.EX2 R105, R105 ;  /* 0x0000006900697308 */ /* 0x000ea20000000800 */
[----:B---3--:R-:W-:Y:S01]  /*4eb0*/  FADD.FTZ R7, R49, R2 ;  /* 0x0000000231077221 */ /* 0x008fe20000010000 */
[----:B0-----:R-:W-:-:S06]  /*4ec0*/  IMAD.MOV.U32 R63, RZ, RZ, R119 ;  /* 0x000000ffff3f7224 */ /* 0x001fcc00078e0077 */
[----:B------:R0:W-:Y:S01]  /*4ed0*/  MUFU.EX2 R32, R43 ;  /* 0x0000002b00207308 */ /* 0x0001e20000000800 */
[----:B-1----:R-:W-:Y:S01]  /*4ee0*/  F2FP.BF16.F32.PACK_AB R195, R26, R49 ;  /* 0x000000311ac3723e */ /* 0x002fe200000010ff */
[----:B------:R-:W-:-:S06]  /*4ef0*/  IMAD.MOV.U32 R49, RZ, RZ, R119 ;  /* 0x000000ffff317224 */ /* 0x000fcc00078e0077 */
[----:B------:R-:W1:Y:S01]  /*4f00*/  MUFU.EX2 R53, R53 ;  /* 0x0000003500357308 */ /* 0x000e620000000800 */
[----:B0-----:R-:W-:-:S04]  /*4f10*/  FADD.FTZ R43, R97, R38 ;  /* 0x00000026612b7221 */ /* 0x001fc80000010000 */
        /* <DEDUP_REMOVED lines=11> */
[----:B--2---:R-:W-:Y:S01]  /*4fd0*/  FADD.FTZ R43, R105, R38 ;  /* 0x00000026692b7221 */ /* 0x004fe20000010000 */
[----:B-1----:R-:W-:Y:S01]  /*4fe0*/  FADD.FTZ R7, R53, R36 ;  /* 0x0000002435077221 */ /* 0x002fe20000010000 */
[----:B------:R-:W-:Y:S01]  /*4ff0*/  F2FP.BF16.F32.PACK_AB R189, R28, R53 ;  /* 0x000000351cbd723e */ /* 0x000fe200000010ff */
[----:B0-----:R-:W-:-:S02]  /*5000*/  IMAD.MOV.U32 R107, RZ, RZ, R119 ;  /* 0x000000ffff6b7224 */ /* 0x001fc400078e0077 */
[----:B------:R-:W-:Y:S01]  /*5010*/  FADD.FTZ R36, R28, R7 ;  /* 0x000000071c247221 */ /* 0x000fe20000010000 */
[----:B------:R-:W-:Y:S01]  /*5020*/  IMAD.MOV.U32 R53, RZ, RZ, R119 ;  /* 0x000000ffff357224 */ /* 0x000fe200078e0077 */
[----:B------:R-:W0:Y:S01]  /*5030*/  MUFU.EX2 R41, R41 ;  /* 0x0000002900297308 */ /* 0x000e220000000800 */
[C---:B---3--:R-:W-:Y:S01]  /*5040*/  FADD.FTZ R38, R184.reuse, R43 ;  /* 0x0000002bb8267221 */ /* 0x048fe20000010000 */
[----:B------:R-:W-:Y:S01]  /*5050*/  F2FP.BF16.F32.PACK_AB R184, R184, R105 ;  /* 0x00000069b8b8723e */ /* 0x000fe200000010ff */
[----:B------:R-:W-:Y:S01]  /*5060*/  IMAD.MOV.U32 R105, RZ, RZ, R119 ;  /* 0x000000ffff697224 */ /* 0x000fe200078e0077 */
[----:B------:R-:W-:-:S04]  /*5070*/  MOV R28, R119 ;  /* 0x00000077001c7202 */ /* 0x000fc80000000f00 */
[----:B------:R1:W2:Y:S01]  /*5080*/  MUFU.EX2 R186, R113 ;  /* 0x0000007100ba7308 */ /* 0x0002a20000000800 */
[----:B----4-:R-:W-:-:S07]  /*5090*/  FADD.FTZ R43, R109, R38 ;  /* 0x000000266d2b7221 */ /* 0x010fce0000010000 */
[----:B------:R3:W4:Y:S01]  /*50a0*/  MUFU.EX2 R30, R55 ;  /* 0x00000037001e7308 */ /* 0x0007220000000800 */
[----:B0-----:R-:W-:Y:S01]  /*50b0*/  FADD.FTZ R7, R41, R36 ;  /* 0x0000002429077221 */ /* 0x001fe20000010000 */
[----:B-1----:R-:W-:-:S06]  /*50c0*/  IMAD.MOV.U32 R113, RZ, RZ, R119 ;  /* 0x000000ffff717224 */ /* 0x002fcc00078e0077 */
[----:B------:R-:W0:Y:S01]  /*50d0*/  MUFU.EX2 R115, R115 ;  /* 0x0000007300737308 */ /* 0x000e220000000800 */
[C---:B--2---:R-:W-:Y:S01]  /*50e0*/  FADD.FTZ R38, R186.reuse, R43 ;  /* 0x0000002bba267221 */ /* 0x044fe20000010000 */
[----:B------:R-:W-:Y:S01]  /*50f0*/  F2FP.BF16.F32.PACK_AB R186, R186, R109 ;  /* 0x0000006dbaba723e */ /* 0x000fe200000010ff */
[--C-:B------:R-:W-:Y:S02]  /*5100*/  IMAD.MOV.U32 R109, RZ, RZ, R119.reuse ;  /* 0x000000ffff6d7224 */ /* 0x100fe400078e0077 */
[--C-:B---3--:R-:W-:Y:S02]  /*5110*/  IMAD.MOV.U32 R55, RZ, RZ, R119.reuse ;  /* 0x000000ffff377224 */ /* 0x108fe400078e0077 */
[----:B------:R-:W-:Y:S01]  /*5120*/  IMAD.MOV.U32 R43, RZ, RZ, R119 ;  /* 0x000000ffff2b7224 */ /* 0x000fe200078e0077 */
[----:B------:R-:W1:Y:S01]  /*5130*/  MUFU.EX2 R45, R45 ;  /* 0x0000002d002d7308 */ /* 0x000e620000000800 */
[C---:B----4-:R-:W-:Y:S01]  /*5140*/  FADD.FTZ R36, R30.reuse, R7 ;  /* 0x000000071e247221 */ /* 0x050fe20000010000 */
[----:B------:R-:W-:Y:S01]  /*5150*/  F2FP.BF16.F32.PACK_AB R191, R30, R41 ;  /* 0x000000291ebf723e */ /* 0x000fe200000010ff */
[----:B------:R-:W-:-:S02]  /*5160*/  IMAD.MOV.U32 R41, RZ, RZ, R119 ;  /* 0x000000ffff297224 */ /* 0x000fc400078e0077 */
[----:B------:R-:W-:-:S03]  /*5170*/  IMAD.MOV.U32 R30, RZ, RZ, R119 ;  /* 0x000000ffff1e7224 */ /* 0x000fc600078e0077 */
[----:B------:R2:W3:Y:S01]  /*5180*/  MUFU.EX2 R180, R117 ;  /* 0x0000007500b47308 */ /* 0x0004e20000000800 */
[----:B0-----:R-:W-:-:S07]  /*5190*/  FADD.FTZ R25, R115, R38 ;  /* 0x0000002673197221 */ /* 0x001fce0000010000 */
[----:B------:R-:W0:Y:S01]  /*51a0*/  MUFU.EX2 R121, R121 ;  /* 0x0000007900797308 */ /* 0x000e220000000800 */
[----:B-1----:R-:W-:Y:S01]  /*51b0*/  FADD.FTZ R7, R45, R36 ;  /* 0x000000242d077221 */ /* 0x002fe20000010000 */
[C---:B------:R-:W-:Y:S01]  /*51c0*/  F2FP.BF16.F32.PACK_AB R185, R32.reuse, R45 ;  /* 0x0000002d20b9723e */ /* 0x040fe200000010ff */
[----:B--2---:R-:W-:Y:S02]  /*51d0*/  IMAD.MOV.U32 R117, RZ, RZ, R119 ;  /* 0x000000ffff757224 */ /* 0x004fe400078e0077 */
[----:B------:R-:W-:Y:S01]  /*51e0*/  FADD.FTZ R36, R32, R7 ;  /* 0x0000000720247221 */ /* 0x000fe20000010000 */
[----:B------:R-:W-:Y:S02]  /*51f0*/  IMAD.MOV.U32 R45, RZ, RZ, R119 ;  /* 0x000000ffff2d7224 */ /* 0x000fe400078e0077 */
[----:B------:R-:W1:Y:S01]  /*5200*/  MUFU.EX2 R33, R33 ;  /* 0x0000002100217308 */ /* 0x000e620000000800 */
[C---:B---3--:R-:W-:Y:S01]  /*5210*/  FADD.FTZ R38, R180.reuse, R25 ;  /* 0x00000019b4267221 */ /* 0x048fe20000010000 */
[----:B------:R-:W-:Y:S01]  /*5220*/  F2FP.BF16.F32.PACK_AB R180, R180, R115 ;  /* 0x00000073b4b4723e */ /* 0x000fe200000010ff */
[----:B------:R-:W-:-:S02]  /*5230*/  IMAD.MOV.U32 R115, RZ, RZ, R119 ;  /* 0x000000ffff737224 */ /* 0x000fc400078e0077 */
[----:B------:R-:W-:-:S03]  /*5240*/  IMAD.MOV.U32 R32, RZ, RZ, R119 ;  /* 0x000000ffff207224 */ /* 0x000fc600078e0077 */
[----:B------:R-:W2:Y:S01]  /*5250*/  MUFU.EX2 R182, R123 ;  /* 0x0000007b00b67308 */ /* 0x000ea20000000800 */
[----:B0-----:R-:W-:-:S07]  /*5260*/  FADD.FTZ R25, R121, R38 ;  /* 0x0000002679197221 */ /* 0x001fce0000010000 */
[----:B------:R0:W3:Y:S01]  /*5270*/  MUFU.EX2 R34, R111 ;  /* 0x0000006f00227308 */ /* 0x0000e20000000800 */
[----:B-1----:R-:W-:-:S07]  /*5280*/  FADD.FTZ R7, R33, R36 ;  /* 0x0000002421077221 */ /* 0x002fce0000010000 */
[----:B------:R-:W1:Y:S01]  /*5290*/  MUFU.EX2 R125, R125 ;  /* 0x0000007d007d7308 */ /* 0x000e620000000800 */
[C---:B--2---:R-:W-:Y:S01]  /*52a0*/  FADD.FTZ R40, R182.reuse, R25 ;  /* 0x00000019b6287221 */ /* 0x044fe20000010000 */
[----:B------:R-:W-:Y:S01]  /*52b0*/  F2FP.BF16.F32.PACK_AB R182, R182, R121 ;  /* 0x00000079b6b6723e */ /* 0x000fe200000010ff */
[----:B0-----:R-:W-:-:S05]  /*52c0*/  IMAD.MOV.U32 R111, RZ, RZ, R119 ;  /* 0x000000ffff6f7224 */ /* 0x001fca00078e0077 */
[----:B------:R-:W0:Y:S01]  /*52d0*/  MUFU.EX2 R47, R47 ;  /* 0x0000002f002f7308 */ /* 0x000e220000000800 */
[C---:B---3--:R-:W-:Y:S01]  /*52e0*/  FADD.FTZ R38, R34.reuse, R7 ;  /* 0x0000000722267221 */ /* 0x048fe20000010000 */
[----:B------:R-:W-:Y:S01]  /*52f0*/  F2FP.BF16.F32.PACK_AB R187, R34, R33 ;  /* 0x0000002122bb723e */ /* 0x000fe200000010ff */
[--C-:B------:R-:W-:Y:S02]  /*5300*/  IMAD.MOV.U32 R34, RZ, RZ, R119.reuse ;  /* 0x000000ffff227224 */ /* 0x100fe400078e0077 */
[----:B------:R-:W-:-:S03]  /*5310*/  IMAD.MOV.U32 R33, RZ, RZ, R119 ;  /* 0x000000ffff217224 */ /* 0x000fc600078e0077 */
[----:B------:R-:W2:Y:S01]  /*5320*/  MUFU.EX2 R176, R127 ;  /* 0x0000007f00b07308 */ /* 0x000ea20000000800 */
[----:B-1----:R-:W-:-:S07]  /*5330*/  FADD.FTZ R25, R125, R40 ;  /* 0x000000287d197221 */ /* 0x002fce0000010000 */
[----:B------:R1:W3:Y:S01]  /*5340*/  MUFU.EX2 R2, R35 ;  /* 0x0000002300027308 */ /* 0x0002e20000000800 */
[----:B0-----:R-:W-:-:S07]  /*5350*/  FADD.FTZ R7, R47, R38 ;  /* 0x000000262f077221 */ /* 0x001fce0000010000 */
[----:B------:R-:W0:Y:S01]  /*5360*/  MUFU.EX2 R129, R129 ;  /* 0x0000008100817308 */ /* 0x000e220000000800 */
[C---:B--2---:R-:W-:Y:S01]  /*5370*/  FADD.FTZ R40, R176.reuse, R25 ;  /* 0x00000019b0287221 */ /* 0x044fe20000010000 */
[----:B------:R-:W-:Y:S01]  /*5380*/  F2FP.BF16.F32.PACK_AB R176, R176, R125 ;  /* 0x0000007db0b0723e */ /* 0x000fe200000010ff */
[----:B-1----:R-:W-:-:S05]  /*5390*/  IMAD.MOV.U32 R35, RZ, RZ, R119 ;  /* 0x000000ffff237224 */ /* 0x002fca00078e0077 */
[----:B------:R-:W1:Y:S01]  /*53a0*/  MUFU.EX2 R29, R29 ;  /* 0x0000001d001d7308 */ /* 0x000e620000000800 */
[C---:B---3--:R-:W-:Y:S01]  /*53b0*/  FADD.FTZ R38, R2.reuse, R7 ;  /* 0x0000000702267221 */ /* 0x048fe20000010000 */
[----:B------:R-:W-:Y:S01]  /*53c0*/  F2FP.BF16.F32.PACK_AB R181, R2, R47 ;  /* 0x0000002f02b5723e */ /* 0x000fe200000010ff */
[----:B------:R-:W-:Y:S02]  /*53d0*/  IMAD.MOV.U32 R2, RZ, RZ, 0x3f800000 ;  /* 0x3f800000ff027424 */ /* 0x000fe400078e00ff */
[----:B------:R-:W-:-:S03]  /*53e0*/  IMAD.MOV.U32 R47, RZ, RZ, R119 ;  /* 0x000000ffff2f7224 */ /* 0x000fc600078e0077 */
[----:B------:R-:W2:Y:S01]  /*53f0*/  MUFU.EX2 R10, R10 ;  /* 0x0000000a000a7308 */ /* 0x000ea20000000800 */
[----:B0-----:R-:W-:Y:S01]  /*5400*/  FADD.FTZ R7, R129, R40 ;  /* 0x0000002881077221 */ /* 0x001fe20000010000 */
[----:B------:R-:W-:-:S06]  /*5410*/  IMAD.MOV.U32 R40, RZ, RZ, R119 ;  /* 0x000000ffff287224 */ /* 0x000fcc00078e0077 */
[----:B------:R0:W3:Y:S01]  /*5420*/  MUFU.EX2 R6, R39 ;  /* 0x0000002700067308 */ /* 0x0000e20000000800 */
[----:B-1----:R-:W-:Y:S01]  /*5430*/  FADD.FTZ R25, R29, R38 ;  /* 0x000000261d197221 */ /* 0x002fe20000010000 */
[----:B------:R-:W-:-:S06]  /*5440*/  IMAD.MOV.U32 R38, RZ, RZ, R119 ;  /* 0x000000ffff267224 */ /* 0x000fcc00078e0077 */
[----:B------:R-:W1:Y:S01]  /*5450*/  MUFU.EX2 R65, R65 ;  /* 0x0000004100417308 */ /* 0x000e620000000800 */
[C---:B--2---:R-:W-:Y:S01]  /*5460*/  FADD.FTZ R7, R10.reuse, R7 ;  /* 0x000000070a077221 */ /* 0x044fe20000010000 */
[----:B------:R-:W-:Y:S01]  /*5470*/  F2FP.BF16.F32.PACK_AB R178, R10, R129 ;  /* 0x000000810ab2723e */ /* 0x000fe200000010ff */
[----:B0-----:R-:W-:-:S05]  /*5480*/  IMAD.MOV.U32 R39, RZ, RZ, R119 ;  /* 0x000000ffff277224 */ /* 0x001fca00078e0077 */
[----:B------:R0:W2:Y:S01]  /*5490*/  MUFU.EX2 R36, R27 ;  /* 0x0000001b00247308 */ /* 0x0000a20000000800 */
[C---:B---3--:R-:W-:Y:S01]  /*54a0*/  FADD.FTZ R10, R6.reuse, R25 ;  /* 0x00000019060a7221 */ /* 0x048fe20000010000 */
[----:B------:R-:W-:Y:S01]  /*54b0*/  F2FP.BF16.F32.PACK_AB R183, R6, R29 ;  /* 0x0000001d06b7723e */ /* 0x000fe200000010ff */
[--C-:B------:R-:W-:Y:S02]  /*54c0*/  IMAD.MOV.U32 R29, RZ, RZ, R119.reuse ;  /* 0x000000ffff1d7224 */ /* 0x100fe400078e0077 */
[----:B------:R-:W-:-:S03]  /*54d0*/  IMAD.MOV.U32 R25, RZ, RZ, R119 ;  /* 0x000000ffff197224 */ /* 0x000fc600078e0077 */
[----:B------:R-:W3:Y:S01]  /*54e0*/  MUFU.EX2 R69, R69 ;  /* 0x0000004500457308 */ /* 0x000ee20000000800 */
[----:B-1----:R-:W-:Y:S01]  /*54f0*/  FADD.FTZ R11, R65, R10 ;  /* 0x0000000a410b7221 */ /* 0x002fe20000010000 */
[----:B0-----:R-:W-:-:S06]  /*5500*/  IMAD.MOV.U32 R27, RZ, RZ, R119 ;  /* 0x000000ffff1b7224 */ /* 0x001fcc00078e0077 */
[----:B------:R0:W1:Y:S01]  /*5510*/  MUFU.EX2 R8, R31 ;  /* 0x0000001f00087308 */ /* 0x0000620000000800 */
[C---:B--2---:R-:W-:Y:S01]  /*5520*/  FADD.FTZ R10, R36.reuse, R11 ;  /* 0x0000000b240a7221 */ /* 0x044fe20000010000 */
[----:B------:R-:W-:Y:S01]  /*5530*/  F2FP.BF16.F32.PACK_AB R177, R36, R65 ;  /* 0x0000004124b1723e */ /* 0x000fe200000010ff */
[--C-:B------:R-:W-:Y:S02]  /*5540*/  IMAD.MOV.U32 R65, RZ, RZ, R119.reuse ;  /* 0x000000ffff417224 */ /* 0x100fe400078e0077 */
[--C-:B------:R-:W-:Y:S02]  /*5550*/  IMAD.MOV.U32 R36, RZ, RZ, R119.reuse ;  /* 0x000000ffff247224 */ /* 0x100fe400078e0077 */
[----:B---3--:R-:W-:Y:S01]  /*5560*/  FADD.FTZ R11, R69, R10 ;  /* 0x0000000a450b7221 */ /* 0x008fe20000010000 */
[----:B0-----:R-:W-:-:S03]  /*5570*/  IMAD.MOV.U32 R31, RZ, RZ, R119 ;  /* 0x000000ffff1f7224 */ /* 0x001fc600078e0077 */
[C---:B-1----:R-:W-:Y:S01]  /*5580*/  FADD.FTZ R6, R8.reuse, R11 ;  /* 0x0000000b08067221 */ /* 0x042fe20000010000 */
[----:B------:R-:W-:Y:S01]  /*5590*/  F2FP.BF16.F32.PACK_AB R179, R8, R69 ;  /* 0x0000004508b3723e */ /* 0x000fe200000010ff */
[----:B------:R-:W-:Y:S02]  /*55a0*/  IMAD.MOV.U32 R8, RZ, RZ, 0x3f800000 ;  /* 0x3f800000ff087424 */ /* 0x000fe400078e00ff */
[----:B------:R-:W-:Y:S01]  /*55b0*/  IMAD.MOV.U32 R69, RZ, RZ, R119 ;  /* 0x000000ffff457224 */ /* 0x000fe200078e0077 */
[----:B------:R-:W-:Y:S06]  /*55c0*/  @!P2 BRA `(.L_x_266) ;  /* 0x0000003c00a0a947 */ /* 0x000fec0003800000 */
[----:B------:R-:W-:Y:S01]  /*55d0*/  R2UR UR4, R16 ;  /* 0x00000000100472ca */ /* 0x000fe200000e0000 */
[----:B------:R-:W-:Y:S01]  /*55e0*/  VIADD R11, R120, 0xfffffffe ;  /* 0xfffffffe780b7836 */ /* 0x000fe20000000000 */
[----:B------:R-:W-:Y:S01]  /*55f0*/  CS2R R118, SRZ ;  /* 0x0000000000767805 */ /* 0x000fe2000001ff00 */
[----:B------:R-:W-:Y:S01]  /*5600*/  IMAD.MOV.U32 R10, RZ, RZ, R3 ;  /* 0x000000ffff0a7224 */ /* 0x000fe200078e0003 */
[----:B------:R-:W-:Y:S01]  /*5610*/  CS2R R114, SRZ ;  /* 0x0000000000727805 */ /* 0x000fe2000001ff00 */
[----:B------:R-:W-:Y:S01]  /*5620*/  IMAD.MOV.U32 R15, RZ, RZ, R4 ;  /* 0x000000ffff0f7224 */ /* 0x000fe200078e0004 */
[----:B------:R-:W-:Y:S01]  /*5630*/  CS2R R110, SRZ ;  /* 0x00000000006e7805 */ /* 0x000fe2000001ff00 */
[----:B------:R-:W-:Y:S01]  /*5640*/  IMAD.MOV.U32 R13, RZ, RZ, R17 ;  /* 0x000000ffff0d7224 */ /* 0x000fe200078e0011 */
[----:B------:R-:W-:Y:S01]  /*5650*/  CS2R R106, SRZ ;  /* 0x00000000006a7805 */ /* 0x000fe2000001ff00 */
[----:B------:R-:W-:Y:S01]  /*5660*/  IMAD.MOV.U32 R2, RZ, RZ, 0x3f800000 ;  /* 0x3f800000ff027424 */ /* 0x000fe200078e00ff */
        /* <DEDUP_REMOVED lines=43> */
[----:B------:R-:W-:-:S07]  /*5920*/  CS2R R24, SRZ ;  /* 0x0000000000187805 */ /* 0x000fce000001ff00 */
.L_x_275:
[----:B------:R-:W-:-:S04]  /*5930*/  UIADD3 UR5, UR4, 0x1, URZ ;  /* 0x0000000104057890 */ /* 0x000fc8000fffe03f */
[----:B------:R-:W-:-:S04]  /*5940*/  UISETP.NE.AND UP0, UPT, UR5, 0x2, UPT ;  /* 0x000000020500788c */ /* 0x000fc8000bf05270 */
[----:B------:R-:W-:Y:S02]  /*5950*/  USEL UR6, URZ, 0x1, UP0 ;  /* 0x000000013f067887 */ /* 0x000fe40008000000 */
[----:B------:R-:W-:-:S04]  /*5960*/  USEL UR5, UR5, URZ, UP0 ;  /* 0x0000003f05057287 */ /* 0x000fc80008000000 */
[----:B------:R-:W-:Y:S02]  /*5970*/  LOP3.LUT R17, R13, UR6, RZ, 0x3c, !PT ;  /* 0x000000060d117c12 */ /* 0x000fe4000f8e3cff */
[----:B------:R-:W-:Y:S01]  /*5980*/  IMAD.U32 R16, RZ, RZ, UR5 ;  /* 0x00000005ff107e24 */ /* 0x000fe2000f8e00ff */
[----:B------:R-:W-:Y:S06]  /*5990*/  @!P0 BRA `(.L_x_267) ;  /* 0x0000000000048947 */ /* 0x000fec0003800000 */
[----:B------:R-:W-:Y:S01]  /*59a0*/  BPT.TRAP 0x1 ;  /* 0x000000040000795c */ /* 0x000fe20000300000 */
.L_x_267:
[----:B------:R-:W0:Y:S01]  /*59b0*/  S2UR UR7, SR_CgaCtaId ;  /* 0x00000000000779c3 */ /* 0x000e220000008800 */
[----:B------:R-:W-:Y:S01]  /*59c0*/  UMOV UR6, 0x400 ;  /* 0x0000040000067882 */ /* 0x000fe20000000000 */
[----:B------:R-:W-:Y:S01]  /*59d0*/  IMAD.U32 R12, RZ, RZ, UR5 ;  /* 0x00000005ff0c7e24 */ /* 0x000fe2000f8e00ff */
[----:B------:R-:W-:Y:S01]  /*59e0*/  SHF.L.U32 R3, R17, 0x1f, RZ ;  /* 0x0000001f11037819 */ /* 0x000fe200000006ff */
[----:B0-----:R-:W-:-:S06]  /*59f0*/  ULEA UR6, UR7, UR6, 0x18 ;  /* 0x0000000607067291 */ /* 0x001fcc000f8ec03f */
[----:B------:R-:W-:-:S04]  /*5a00*/  IMAD.U32 R5, RZ, RZ, UR6 ;  /* 0x00000006ff057e24 */ /* 0x000fc8000f8e00ff */
[----:B------:R-:W-:-:S04]  /*5a10*/  IMAD R12, R12, 0x8, R5 ;  /* 0x000000080c0c7824 */ /* 0x000fc800078e0205 */
[----:B------:R0:W1:Y:S01]  /*5a20*/  SYNCS.PHASECHK.TRANS64.TRYWAIT P2, [R12+URZ+0x36830], R3 ;  /* 0x036830030c0075a7 */ /* 0x000062000804017f */
[----:B------:R-:W-:Y:S05]  /*5a30*/  @!P0 BRA `(.L_x_268) ;  /* 0x0000000000048947 */ /* 0x000fea0003800000 */
[----:B------:R-:W-:Y:S01]  /*5a40*/  BPT.TRAP 0x1 ;  /* 0x000000040000795c */ /* 0x000fe20000300000 */
.L_x_268:
[----:B------:R-:W-:Y:S01]  /*5a50*/  IMAD R0, R16, 0xa80, R9 ;  /* 0x00000a8010007824 */ /* 0x000fe200078e0209 */
[----:B-1----:R-:W-:Y:S06]  /*5a60*/  @P2 BRA `(.L_x_269) ;  /* 0x0000000000082947 */ /* 0x002fec0003800000 */
[----:B------:R-:W1:Y:S02]  /*5a70*/  SYNCS.PHASECHK.TRANS64.TRYWAIT P2, [R12+URZ+0x36830], R3 ;  /* 0x036830030c0075a7 */ /* 0x000e64000804017f */
[----:B-1----:R-:W-:Y:S05]  /*5a80*/  @!P2 BRA `(.L_x_270) ;  /* 0x000000bc0084a947 */ /* 0x002fea0003800000 */
.L_x_269:
        /* <DEDUP_REMOVED lines=13> */
[----:B------:R-:W-:Y:S01]  /*5b60*/  UMOV UR10, UR6 ;  /* 0x00000006000a7c82 */ /* 0x000fe20008000000 */
[----:B------:R-:W-:Y:S01]  /*5b70*/  UIADD3 UR5, UR6, 0x80, URZ ;  /* 0x0000008006057890 */ /* 0x000fe2000fffe03f */
[----:B------:R-:W-:Y:S01]  /*5b80*/  HGMMA.64x16x16.F32.BF16 R168, gdesc[UR8], RZ, !UPT, gsb0 ;  /* 0x0020000008a879f0 */ /* 0x000fe2000c0018ff */
[----:B------:R-:W-:Y:S01]  /*5b90*/  UMOV UR11, 0x40000040 ;  /* 0x40000040000b7882 */ /* 0x000fe20000000000 */
[----:B------:R-:W-:Y:S01]  /*5ba0*/  UIADD3 UR7, UR6, 0x100, URZ ;  /* 0x0000010006077890 */ /* 0x000fe2000fffe03f */
[-C--:B------:R-:W-:Y:S01]  /*5bb0*/  FMUL.FTZ R24, R24, R8.reuse ;  /* 0x0000000818187220 */ /* 0x080fe20000410000 */
[----:B------:R-:W-:Y:S01]  /*5bc0*/  UIADD3 UR14, UR6, 0x2, URZ ;  /* 0x00000002060e7890 */ /* 0x000fe2000fffe03f */
[-C--:B------:R-:W-:Y:S01]  /*5bd0*/  FMUL.FTZ R25, R25, R8.reuse ;  /* 0x0000000819197220 */ /* 0x080fe20000410000 */
[----:B------:R-:W-:Y:S01]  /*5be0*/  UMOV UR10, UR5 ;  /* 0x00000005000a7c82 */ /* 0x000fe20008000000 */
        /* <DEDUP_REMOVED lines=22> */
[----:B------:R-:W-:Y:S01]  /*5d50*/  UMOV UR55, 0x40000040 ;  /* 0x4000004000377882 */ /* 0x000fe20000000000 */
        /* <DEDUP_REMOVED lines=94> */
[----:B------:R-:W-:Y:S01]  /*6340*/  FMUL.FTZ R119, R119, R2 ;  /* 0x0000000277777220 */ /* 0x000fe20000410000 */
[----:B------:R-:W-:-:S02]  /*6350*/  WARPGROUP.DEPBAR.LE gsb0, 0x0 ;  /* 0x00008000000079c5 */ /* 0x000fc40000010000 */
        /* <DEDUP_REMOVED lines=427> */
[----:B------:R-:W-:Y:S02]  /*7e10*/  UIADD3 UR5, UR6, 0x986, URZ ;  /* 0x0000098606057890 */ /* 0x000fe4000fffe03f */
[----:B------:R-:W-:Y:S01]  /*7e20*/  UIADD3 UR6, UR6, 0xa06, URZ ;  /* 0x00000a0606067890 */ /* 0x000fe2000fffe03f */
[----:B------:R-:W-:Y:S02]  /*7e30*/  WARPGROUP.DEPBAR.LE gsb0, 0x0 ;  /* 0x00008000000079c5 */ /* 0x000fe40000010000 */
[----:B------:R-:W-:-:S06]  /*7e40*/  WARPGROUP.ARRIVE ;  /* 0x00000000000079c5 */ /* 0x000fcc0000000000 */
[----:B------:R-:W-:Y:S01]  /*7e50*/  HGMMA.64x16x16.F32.BF16 R144, gdesc[UR52], R144, gsb0 ;  /* 0x00200000349079f0 */ /* 0x000fe20008001890 */
[----:B------:R-:W-:Y:S01]  /*7e60*/  UMOV UR54, UR7 ;  /* 0x0000000700367c82 */ /* 0x000fe20008000000 */
[----:B------:R-:W-:Y:S01]  /*7e70*/  UMOV UR55, 0x40000040 ;  /* 0x4000004000377882 */ /* 0x000fe20000000000 */
        /* <DEDUP_REMOVED lines=16> */
.L_x_271:
[----:B------:R-:W-:Y:S01]  /*7f80*/  IMAD.U32 R2, RZ, RZ, UR4 ;  /* 0x00000004ff027e24 */ /* 0x000fe2000f8e00ff */
[----:B------:R-:W-:-:S03]  /*7f90*/  SHF.L.U32 R0, R13, 0x1f, RZ ;  /* 0x0000001f0d007819 */ /* 0x000fc600000006ff */
[----:B------:R-:W-:-:S04]  /*7fa0*/  IMAD R13, R2, 0x8, R5 ;  /* 0x00000008020d7824 */ /* 0x000fc800078e0205 */
[----:B------:R2:W3:Y:S01]  /*7fb0*/  SYNCS.PHASECHK.TRANS64.TRYWAIT P2, [R13+URZ+0x36850], R0 ;  /* 0x036850000d0075a7 */ /* 0x0004e2000804017f */
[----:B------:R-:W-:Y:S05]  /*7fc0*/  @!P0 BRA `(.L_x_272) ;  /* 0x0000000000048947 */ /* 0x000fea0003800000 */
[----:B------:R-:W-:Y:S01]  /*7fd0*/  BPT.TRAP 0x1 ;  /* 0x000000040000795c */ /* 0x000fe20000300000 */
.L_x_272:
[----:B---3--:R-:W-:Y:S05]  /*7fe0*/  @P2 BRA `(.L_x_273) ;  /* 0x0000000000082947 */ /* 0x008fea0003800000 */
[----:B------:R-:W3:Y:S02]  /*7ff0*/  SYNCS.PHASECHK.TRANS64.TRYWAIT P2, [R13+URZ+0x36850], R0 ;  /* 0x036850000d0075a7 */ /* 0x000ee4000804017f */
[----:B---3--:R-:W-:Y:S05]  /*8000*/  @!P2 BRA `(.L_x_274) ;  /* 0x000000980038a947 */ /* 0x008fea0003800000 */
.L_x_273:
[----:B------:R-:W-:Y:S01]  /*8010*/  R2UR UR5, R5 ;  /* 0x00000000050572ca */ /* 0x000fe200000e0000 */
[----:B------:R-:W-:Y:S01]  /*8020*/  WARPGROUP.ARRIVE ;  /* 0x00000000000079c5 */ /* 0x000fe20000000000 */
[----:B------:R-:W-:Y:S01]  /*8030*/  UMOV UR7, 0x40000040 ;  /* 0x4000004000077882 */ /* 0x000fe20000000000 */
[----:B--23--:R-:W-:Y:S01]  /*8040*/  FMNMX.FTZ R0, R168, R15, !PT ;  /* 0x0000000fa8007209 */ /* 0x00cfe20007810000 */
[----:B01----:R-:W-:Y:S01]  /*8050*/  @!P1 VIADD R12, R12, 0x36840 ;  /* 0x000368400c0c9836 */ /* 0x003fe20000000000 */
[C---:B------:R-:W-:Y:S01]  /*8060*/  ISETP.GT.AND P2, PT, R11.reuse, RZ, PT ;  /* 0x000000ff0b00720c */ /* 0x040fe20003f44270 */
[----:B------:R-:W-:Y:S01]  /*8070*/  VIADD R11, R11, 0xffffffff ;  /* 0xffffffff0b0b7836 */ /* 0x000fe20000000000 */
[----:B------:R-:W-:-:S04]  /*8080*/  FMNMX.FTZ R3, R169, R0, !PT ;  /* 0x00000000a9037209 */ /* 0x000fc80007810000 */
[----:B------:R-:W-:Y:S02]  /*8090*/  FMNMX.FTZ R0, R172, R3, !PT ;  /* 0x00000003ac007209 */ /* 0x000fe40007810000 */
[----:B------:R-:W-:Y:S02]  /*80a0*/  UIADD3 UR5, UR5, 0x400, URZ ;  /* 0x0000040005057890 */ /* 0x000fe4000fffe03f */
[----:B------:R-:W-:Y:S02]  /*80b0*/  FMNMX.FTZ R3, R173, R0, !PT ;  /* 0x00000000ad037209 */ /* 0x000fe40007810000 */
[----:B------:R-:W-:Y:S02]  /*80c0*/  USHF.R.U32.HI UR5, URZ, 0x4, UR5 ;  /* 0x000000043f057899 */ /* 0x000fe40008011605 */
[----:B------:R-:W-:Y:S02]  /*80d0*/  FMNMX.FTZ R0, R160, R3, !PT ;  /* 0x00000003a0007209 */ /* 0x000fe40007810000 */
[----:B------:R-:W-:-:S02]  /*80e0*/  ULOP3.LUT UR5, UR5, 0x3fff, URZ, 0xc0, !UPT ;  /* 0x00003fff05057892 */ /* 0x000fc4000f8ec03f */
[----:B------:R-:W-:Y:S02]  /*80f0*/  FMNMX.FTZ R3, R161, R0, !PT ;  /* 0x00000000a1037209 */ /* 0x000fe40007810000 */
[----:B------:R-:W-:Y:S02]  /*8100*/  ULOP3.LUT UR5, UR5, 0x3800000, URZ, 0xfc, !UPT ;  /* 0x0380000005057892 */ /* 0x000fe4000f8efc3f */
[----:B------:R-:W-:Y:S02]  /*8110*/  FMNMX.FTZ R0, R164, R3, !PT ;  /* 0x00000003a4007209 */ /* 0x000fe40007810000 */
[----:B------:R-:W-:Y:S02]  /*8120*/  UIMAD UR4, UR4, 0xa80, UR5 ;  /* 0x00000a80040478a4 */ /* 0x000fe4000f8e0205 */
[----:B------:R-:W-:-:S04]  /*8130*/  FMNMX.FTZ R3, R165, R0, !PT ;  /* 0x00000000a5037209 */ /* 0x000fc80007810000 */
        /* <DEDUP_REMOVED lines=24> */
[----:B------:R-:W0:Y:S03]  /*82c0*/  LDC R0, c[0x0][0x988] ;  /* 0x00026200ff007b82 */ /* 0x000e260000000800 */
[----:B------:R-:W1:Y:S02]  /*82d0*/  SHFL.BFLY PT, R3, R2, 0x2, 0x1f ;  /* 0x0c401f0002037f89 */ /* 0x000e6400000e0000 */
[----:B-1----:R-:W-:Y:S02]  /*82e0*/  FMNMX.FTZ R3, R2, R3, !PT ;  /* 0x0000000302037209 */ /* 0x002fe40007810000 */
[----:B------:R-:W-:-:S03]  /*82f0*/  FMNMX.FTZ R2, R170, R10, !PT ;  /* 0x0000000aaa027209 */ /* 0x000fc60007810000 */
[----:B------:R-:W1:Y:S02]  /*8300*/  SHFL.BFLY PT, R4, R3, 0x1, 0x1f ;  /* 0x0c201f0003047f89 */ /* 0x000e6400000e0000 */
[----:B-1----:R-:W-:Y:S02]  /*8310*/  FMNMX.FTZ R4, R3, R4, !PT ;  /* 0x0000000403047209 */ /* 0x002fe40007810000 */
[----:B------:R-:W-:-:S03]  /*8320*/  FMNMX.FTZ R3, R171, R2, !PT ;  /* 0x00000002ab037209 */ /* 0x000fc60007810000 */
[----:B------:R-:W-:Y:S01]  /*8330*/  FADD.FTZ R15, -R4, R15 ;  /* 0x0000000f040f7221 */ /* 0x000fe20000010100 */
[----:B------:R-:W-:-:S03]  /*8340*/  FMNMX.FTZ R2, R174, R3, !PT ;  /* 0x00000003ae027209 */ /* 0x000fc60007810000 */
[----:B0-----:R-:W-:Y:S01]  /*8350*/  FMUL.FTZ R8, R15, R0 ;  /* 0x000000000f087220 */ /* 0x001fe20000410000 */
        /* <DEDUP_REMOVED lines=31> */
[----:B------:R-:W0:Y:S02]  /*8550*/  SHFL.BFLY PT, R3, R2, 0x2, 0x1f ;  /* 0x0c401f0002037f89 */ /* 0x000e2400000e0000 */
[----:B0-----:R-:W-:-:S05]  /*8560*/  FMNMX.FTZ R20, R2, R3, !PT ;  /* 0x0000000302147209 */ /* 0x001fca0007810000 */
[----:B------:R-:W0:Y:S02]  /*8570*/  SHFL.BFLY PT, R3, R20, 0x1, 0x1f ;  /* 0x0c201f0014037f89 */ /* 0x000e2400000e0000 */
[----:B0-----:R-:W-:Y:S01]  /*8580*/  FMNMX.FTZ R3, R20, R3, !PT ;  /* 0x0000000314037209 */ /* 0x001fe20007810000 */
        /* <DEDUP_REMOVED lines=18> */
[----:B------:R-:W-:Y:S01]  /*86b0*/  UIADD3 UR4, UR4, 0x300, URZ ;  /* 0x0000030004047890 */ /* 0x000fe2000fffe03f */
[-CC-:B------:R-:W-:Y:S01]  /*86c0*/  FFMA.FTZ R157, R145, R0.reuse, -R189.reuse ;  /* 0x00000000919d7223 */ /* 0x180fe200000108bd */
[-CC-:B------:R-:W-:Y:S01]  /*86d0*/  FFMA.FTZ R145, R149, R0.reuse, -R189.reuse ;  /* 0x0000000095917223 */ /* 0x180fe200000108bd */
[----:B------:R-:W-:Y:S01]  /*86e0*/  FADD.FTZ R149, -R3, R10 ;  /* 0x0000000a03957221 */ /* 0x000fe20000010100 */
[-CC-:B------:R-:W-:Y:S01]  /*86f0*/  FFMA.FTZ R15, R168, R0.reuse, -R189.reuse ;  /* 0x00000000a80f7223 */ /* 0x180fe200000108bd */
[-CC-:B------:R-:W-:Y:S01]  /*8700*/  FFMA.FTZ R200, R169, R0.reuse, -R189.reuse ;  /* 0x00000000a9c87223 */ /* 0x180fe200000108bd */
[-CC-:B------:R-:W-:Y:S01]  /*8710*/  FFMA.FTZ R202, R172, R0.reuse, -R189.reuse ;  /* 0x00000000acca7223 */ /* 0x180fe200000108bd */
[-C--:B------:R-:W-:Y:S01]  /*8720*/  FMUL.FTZ R2, R149, R0.reuse ;  /* 0x0000000095027220 */ /* 0x080fe20000410000 */
[-C--:B------:R-:W-:Y:S01]  /*8730*/  FMUL.FTZ R149, R3, R0.reuse ;  /* 0x0000000003957220 */ /* 0x080fe20000410000 */
[-CC-:B------:R-:W-:Y:S01]  /*8740*/  FFMA.FTZ R169, R173, R0.reuse, -R189.reuse ;  /* 0x00000000ada97223 */ /* 0x180fe200000108bd */
[----:B------:R-:W0:Y:S01]  /*8750*/  MUFU.EX2 R15, R15 ;  /* 0x0000000f000f7308 */ /* 0x000e220000000800 */
        /* <DEDUP_REMOVED lines=8> */
[-C--:B------:R-:W-:Y:S01]  /*87e0*/  FFMA.FTZ R124, R124, R0.reuse, -R189 ;  /* 0x000000007c7c7223 */ /* 0x080fe200000108bd */
[-C--:B------:R-:W-:Y:S01]  /*87f0*/  FFMA.FTZ R197, R162, R0.reuse, -R149 ;  /* 0x00000000a2c57223 */ /* 0x080fe20000010895 */
[----:B------:R-:W-:Y:S01]  /*8800*/  @!P1 PRMT R144, RZ, 0x654, R12 ;  /* 0x00000654ff909816 */ /* 0x000fe2000000000c */
[-CC-:B------:R-:W-:Y:S01]  /*8810*/  FFMA.FTZ R173, R161, R0.reuse, -R189.reuse ;  /* 0x00000000a1ad7223 */ /* 0x180fe200000108bd */
[-C--:B------:R-:W-:Y:S01]  /*8820*/  FFMA.FTZ R198, R164, R0.reuse, -R189 ;  /* 0x00000000a4c67223 */ /* 0x080fe200000108bd */
[-C--:B------:R-:W-:Y:S01]  /*8830*/  FFMA.FTZ R199, R166, R0.reuse, -R149 ;  /* 0x00000000a6c77223 */ /* 0x080fe20000010895 */
[-C--:B------:R-:W-:Y:S01]  /*8840*/  FFMA.FTZ R161, R165, R0.reuse, -R189 ;  /* 0x00000000a5a17223 */ /* 0x080fe200000108bd */
[----:B------:R-:W-:Y:S01]  /*8850*/  MUFU.EX2 R2, R2 ;  /* 0x0000000200027308 */ /* 0x000fe20000000800 */
[----:B0-----:R-:W-:Y:S01]  /*8860*/  FFMA.FTZ R7, R8, R7, R15 ;  /* 0x0000000708077223 */ /* 0x001fe2000001000f */
[-C--:B------:R-:W-:Y:S01]  /*8870*/  FFMA.FTZ R192, R152, R0.reuse, -R189 ;  /* 0x0000000098c07223 */ /* 0x080fe200000108bd */
[-C--:B------:R-:W-:Y:S01]  /*8880*/  FFMA.FTZ R193, R154, R0.reuse, -R149 ;  /* 0x000000009ac17223 */ /* 0x080fe20000010895 */
[-C--:B------:R-:W-:Y:S01]  /*8890*/  FFMA.FTZ R194, R156, R0.reuse, -R189 ;  /* 0x000000009cc27223 */ /* 0x080fe200000108bd */
        /* <DEDUP_REMOVED lines=20> */
[----:B------:R-:W-:-:S07]  /*89e0*/  FFMA.FTZ R127, R127, R0, -R149 ;  /* 0x000000007f7f7223 */ /* 0x000fce0000010895 */
[----:B------:R-:W-:Y:S08]  /*89f0*/  MUFU.EX2 R203, R203 ;  /* 0x000000cb00cb7308 */ /* 0x000ff00000000800 */
[----:B------:R-:W-:Y:S08]  /*8a00*/  MUFU.EX2 R169, R169 ;  /* 0x000000a900a97308 */ /* 0x000ff00000000800 */
[----:B------:R-:W-:Y:S08]  /*8a10*/  MUFU.EX2 R120, R120 ;  /* 0x0000007800787308 */ /* 0x000ff00000000800 */
[----:B------:R0:W-:Y:S08]  /*8a20*/  MUFU.EX2 R20, R124 ;  /* 0x0000007c00147308 */ /* 0x0001f00000000800 */
[----:B------:R-:W-:Y:S01]  /*8a30*/  MUFU.EX2 R196, R196 ;  /* 0x000000c400c47308 */ /* 0x000fe20000000800 */
[----:B0-----:R-:W-:-:S07]  /*8a40*/  FFMA.FTZ R124, R163, R0, -R149 ;  /* 0x00000000a37c7223 */ /* 0x001fce0000010895 */
        /* <DEDUP_REMOVED lines=16> */
[-C--:B------:R-:W-:Y:S01]  /*8b50*/  FFMA.FTZ R187, R142, R0.reuse, -R149 ;  /* 0x000000008ebb7223 */ /* 0x080fe20000010895 */
[-C--:B------:R-:W-:Y:S01]  /*8b60*/  FFMA.FTZ R184, R136, R0.reuse, -R189 ;  /* 0x0000000088b87223 */ /* 0x080fe200000108bd */
[-C--:B------:R-:W-:Y:S01]  /*8b70*/  FFMA.FTZ R136, R159, R0.reuse, -R149 ;  /* 0x000000009f887223 */ /* 0x080fe20000010895 */
[-C--:B------:R-:W-:Y:S01]  /*8b80*/  FFMA.FTZ R186, R140, R0.reuse, -R189 ;  /* 0x000000008cba7223 */ /* 0x080fe200000108bd */
[----:B------:R-:W-:Y:S01]  /*8b90*/  HGMMA.64x192x16.F32.BF16 R24, R180, gdesc[UR4].tnspB, R24, gsb0 ;  /* 0x42e00004b4187df0 */ /* 0x000fe20008001818 */
[----:B------:R-:W-:Y:S01]  /*8ba0*/  UMOV UR6, UR4 ;  /* 0x0000000400067c82 */ /* 0x000fe20008000000 */
[----:B------:R-:W-:Y:S01]  /*8bb0*/  UMOV UR7, 0x40000040 ;  /* 0x4000004000077882 */ /* 0x000fe20000000000 */
[----:B------:R-:W-:Y:S01]  /*8bc0*/  FFMA.FTZ R140, R147, R0, -R149 ;  /* 0x00000000938c7223 */ /* 0x000fe20000010895 */
[----:B------:R-:W-:Y:S01]  /*8bd0*/  MUFU.EX2 R136, R136 ;  /* 0x0000008800887308 */ /* 0x000fe20000000800 */
[----:B------:R-:W-:-:S07]  /*8be0*/  R2UR UR4, R16 ;  /* 0x00000000100472ca */ /* 0x000fce00000e0000 */
        /* <DEDUP_REMOVED lines=14> */
[----:B------:R-:W0:Y:S08]  /*8cd0*/  MUFU.EX2 R131, R131 ;  /* 0x0000008300837308 */ /* 0x000e300000000800 */
[----:B------:R-:W-:Y:S08]  /*8ce0*/  MUFU.EX2 R134, R134 ;  /* 0x0000008600867308 */ /* 0x000ff00000000800 */
[----:B------:R-:W-:Y:S08]  /*8cf0*/  MUFU.EX2 R133, R133 ;  /* 0x0000008500857308 */ /* 0x000ff00000000800 */
[----:B------:R-:W1:Y:S08]  /*8d00*/  MUFU.EX2 R135, R135 ;  /* 0x0000008700877308 */ /* 0x000e700000000800 */
[----:B------:R-:W-:Y:S08]  /*8d10*/  MUFU.EX2 R14, R14 ;  /* 0x0000000e000e7308 */ /* 0x000ff00000000800 */
[----:B------:R-:W2:Y:S08]  /*8d20*/  MUFU.EX2 R121, R121 ;  /* 0x0000007900797308 */ /* 0x000eb00000000800 */
[----:B------:R-:W-:Y:S08]  /*8d30*/  MUFU.EX2 R123, R123 ;  /* 0x0000007b007b7308 */ /* 0x000ff00000000800 */
[----:B------:R-:W-:Y:S08]  /*8d40*/  MUFU.EX2 R126, R126 ;  /* 0x0000007e007e7308 */ /* 0x000ff00000000800 */
[----:B------:R-:W3:Y:S08]  /*8d50*/  MUFU.EX2 R125, R125 ;  /* 0x0000007d007d7308 */ /* 0x000ef00000000800 */
[----:B------:R-:W4:Y:S01]  /*8d60*/  MUFU.EX2 R127, R127 ;  /* 0x0000007f007f7308 */ /* 0x000f220000000800 */
[----:B------:R-:W-:-:S02]  /*8d70*/  WARPGROUP.DEPBAR.LE gsb0, 0x0 ;  /* 0x00008000000079c5 */ /* 0x000fc40000010000 */
[----:B------:R-:W-:Y:S01]  /*8d80*/  WARPGROUP.ARRIVE ;  /* 0x00000000000079c5 */ /* 0x000fe20000000000 */
[-C--:B------:R-:W-:Y:S01]  /*8d90*/  FFMA.FTZ R180, R128, R0.reuse, -R189 ;  /* 0x0000000080b47223 */ /* 0x080fe200000108bd */
[-C--:B------:R-:W-:Y:S01]  /*8da0*/  FFMA.FTZ R128, R167, R0.reuse, -R149 ;  /* 0x00000000a7807223 */ /* 0x080fe20000010895 */
[-C--:B------:R-:W-:Y:S01]  /*8db0*/  FFMA.FTZ R182, R132, R0.reuse, -R189 ;  /* 0x0000000084b67223 */ /* 0x080fe200000108bd */
[-CC-:B------:R-:W-:Y:S01]  /*8dc0*/  FFMA.FTZ R132, R155, R0.reuse, -R149.reuse ;  /* 0x000000009b847223 */ /* 0x180fe20000010895 */
[----:B------:R-:W-:Y:S01]  /*8dd0*/  FFMA.FTZ R189, R146, R0, -R149 ;  /* 0x0000000092bd7223 */ /* 0x000fe20000010895 */
[----:B------:R-:W-:Y:S01]  /*8de0*/  HGMMA.64x192x16.F32.BF16 R24, R176, gdesc[UR4].tnspB, R24, gsb0 ;  /* 0x42e00004b0187df0 */ /* 0x000fe20008001818 */
[----:B------:R-:W-:Y:S01]  /*8df0*/  MUFU.EX2 R180, R180 ;  /* 0x000000b400b47308 */ /* 0x000fe20000000800 */
[----:B0-----:R-:W-:Y:S02]  /*8e00*/  F2FP.BF16.F32.PACK_AB R181, R131, R130 ;  /* 0x0000008283b5723e */ /* 0x001fe400000010ff */
[----:B-1----:R-:W-:-:S05]  /*8e10*/  F2FP.BF16.F32.PACK_AB R183, R135, R134 ;  /* 0x0000008687b7723e */ /* 0x002fca00000010ff */
[----:B------:R-:W0:Y:S08]  /*8e20*/  MUFU.EX2 R128, R128 ;  /* 0x0000008000807308 */ /* 0x000e300000000800 */
[----:B------:R-:W1:Y:S08]  /*8e30*/  MUFU.EX2 R132, R132 ;  /* 0x0000008400847308 */ /* 0x000e700000000800 */
[----:B------:R-:W5:Y:S08]  /*8e40*/  MUFU.EX2 R189, R189 ;  /* 0x000000bd00bd7308 */ /* 0x000f700000000800 */
[----:B------:R-:W-:Y:S01]  /*8e50*/  MUFU.EX2 R182, R182 ;  /* 0x000000b600b67308 */ /* 0x000fe20000000800 */
[----:B------:R-:W-:-:S02]  /*8e60*/  WARPGROUP.DEPBAR.LE gsb0, 0x0 ;  /* 0x00008000000079c5 */ /* 0x000fc40000010000 */
[----:B------:R0:W-:Y:S01]  /*8e70*/  @!P1 SYNCS.ARRIVE.TRANS64.RED.A1T0 RZ, [R144+URZ], RZ ;  /* 0x000000ff90ff99a7 */ /* 0x0001e2000810043f */
[----:B--2---:R-:W-:Y:S02]  /*8e80*/  F2FP.BF16.F32.PACK_AB R176, R121, R14 ;  /* 0x0000000e79b0723e */ /* 0x004fe400000010ff */
[----:B---3--:R-:W-:Y:S02]  /*8e90*/  F2FP.BF16.F32.PACK_AB R178, R125, R20 ;  /* 0x000000147db2723e */ /* 0x008fe400000010ff */
[----:B----4-:R-:W-:Y:S02]  /*8ea0*/  F2FP.BF16.F32.PACK_AB R179, R127, R126 ;  /* 0x0000007e7fb3723e */ /* 0x010fe400000010ff */
[----:B0-----:R-:W-:Y:S01]  /*8eb0*/  @!P1 IADD3 R144, R13, 0x36860, RZ ;  /* 0x000368600d909810 */ /* 0x001fe20007ffe0ff */
[----:B------:R-:W-:Y:S01]  /*8ec0*/  FADD.FTZ R13, R200, R7 ;  /* 0x00000007c80d7221 */ /* 0x000fe20000010000 */
[----:B------:R-:W-:Y:S01]  /*8ed0*/  FFMA.FTZ R7, R2, R6, R201 ;  /* 0x0000000602077223 */ /* 0x000fe200000100c9 */
[----:B------:R-:W-:-:S02]  /*8ee0*/  F2FP.BF16.F32.PACK_AB R200, R200, R15 ;  /* 0x0000000fc8c8723e */ /* 0x000fc400000010ff */
[----:B------:R-:W-:Y:S01]  /*8ef0*/  FADD.FTZ R6, R202, R13 ;  /* 0x0000000dca067221 */ /* 0x000fe20000010000 */
[C---:B------:R-:W-:Y:S01]  /*8f00*/  FADD.FTZ R138, R10.reuse, R7 ;  /* 0x000000070a8a7221 */ /* 0x040fe20000010000 */
[----:B------:R-:W-:Y:S02]  /*8f10*/  F2FP.BF16.F32.PACK_AB R201, R10, R201 ;  /* 0x000000c90ac9723e */ /* 0x000fe400000010ff */
[----:B------:R-:W-:Y:S01]  /*8f20*/  FADD.FTZ R13, R169, R6 ;  /* 0x00000006a90d7221 */ /* 0x000fe20000010000 */
[----:B------:R-:W-:Y:S01]  /*8f30*/  FADD.FTZ R7, R203, R138 ;  /* 0x0000008acb077221 */ /* 0x000fe20000010000 */
[----:B------:R-:W-:Y:S01]  /*8f40*/  FFMA.FTZ R6, R139, R0, -R149 ;  /* 0x000000008b067223 */ /* 0x000fe20000010895 */
[----:B------:R-:W-:Y:S01]  /*8f50*/  F2FP.BF16.F32.PACK_AB R203, R120, R203 ;  /* 0x000000cb78cb723e */ /* 0x000fe200000010ff */
[----:B------:R-:W-:Y:S01]  /*8f60*/  FADD.FTZ R142, R196, R13 ;  /* 0x0000000dc48e7221 */ /* 0x000fe20000010000 */
[----:B------:R-:W-:Y:S01]  /*8f70*/  FADD.FTZ R138, R120, R7 ;  /* 0x00000007788a7221 */ /* 0x000fe20000010000 */
[----:B------:R-:W-:-:S02]  /*8f80*/  @!P1 PRMT R144, RZ, 0x654, R144 ;  /* 0x00000654ff909816 */ /* 0x000fc40000000090 */
[----:B------:R-:W-:Y:S01]  /*8f90*/  FADD.FTZ R13, R173, R142 ;  /* 0x0000008ead0d7221 */ /* 0x000fe20000010000 */
[----:B------:R-:W-:Y:S01]  /*8fa0*/  FADD.FTZ R7, R197, R138 ;  /* 0x0000008ac5077221 */ /* 0x000fe20000010000 */
[----:B------:R-:W0:Y:S01]  /*8fb0*/  MUFU.EX2 R6, R6 ;  /* 0x0000000600067308 */ /* 0x000e220000000800 */
[----:B------:R-:W-:Y:S01]  /*8fc0*/  F2FP.BF16.F32.PACK_AB R197, R124, R197 ;  /* 0x000000c57cc5723e */ /* 0x000fe200000010ff */
[----:B------:R-:W-:Y:S01]  /*8fd0*/  FADD.FTZ R142, R198, R13 ;  /* 0x0000000dc68e7221 */ /* 0x000fe20000010000 */
[----:B------:R-:W-:Y:S01]  /*8fe0*/  FADD.FTZ R138, R124, R7 ;  /* 0x000000077c8a7221 */ /* 0x000fe20000010000 */
[----:B------:R-:W-:Y:S01]  /*8ff0*/  FFMA.FTZ R7, R122, R0, -R149 ;  /* 0x000000007a077223 */ /* 0x000fe20000010895 */
[----:B------:R2:W-:Y:S01]  /*9000*/  @!P1 SYNCS.ARRIVE.TRANS64.RED.A1T0 RZ, [R144+URZ], RZ ;  /* 0x000000ff90ff99a7 */ /* 0x0005e2000810043f */
[----:B------:R-:W-:Y:S01]  /*9010*/  FADD.FTZ R139, R161, R142 ;  /* 0x0000008ea18b7221 */ /* 0x000fe20000010000 */
[----:B------:R-:W-:Y:S01]  /*9020*/  FADD.FTZ R13, R199, R138 ;  /* 0x0000008ac70d7221 */ /* 0x000fe20000010000 */
[----:B------:R-:W3:Y:S01]  /*9030*/  MUFU.EX2 R122, R143 ;  /* 0x0000008f007a7308 */ /* 0x000ee20000000800 */
[----:B------:R-:W-:Y:S01]  /*9040*/  F2FP.BF16.F32.PACK_AB R202, R169, R202 ;  /* 0x000000caa9ca723e */ /* 0x000fe200000010ff */
[----:B------:R-:W-:Y:S01]  /*9050*/  FADD.FTZ R142, R192, R139 ;  /* 0x0000008bc08e7221 */ /* 0x000fe20000010000 */
[----:B------:R-:W-:Y:S01]  /*9060*/  FADD.FTZ R138, R128, R13 ;  /* 0x0000000d808a7221 */ /* 0x000fe20000010000 */
[----:B------:R-:W-:-:S02]  /*9070*/  F2FP.BF16.F32.PACK_AB R196, R173, R196 ;  /* 0x000000c4adc4723e */ /* 0x000fc400000010ff */
[----:B------:R-:W-:Y:S01]  /*9080*/  FADD.FTZ R139, R21, R142 ;  /* 0x0000008e158b7221 */ /* 0x000fe20000010000 */
[----:B------:R-:W-:Y:S01]  /*9090*/  FADD.FTZ R13, R193, R138 ;  /* 0x0000008ac10d7221 */ /* 0x000fe20000010000 */
[----:B------:R4:W2:Y:S01]  /*90a0*/  MUFU.EX2 R124, R7 ;  /* 0x00000007007c7308 */ /* 0x0008a20000000800 */
[----:B------:R-:W-:Y:S01]  /*90b0*/  F2FP.BF16.F32.PACK_AB R198, R161, R198 ;  /* 0x000000c6a1c6723e */ /* 0x000fe200000010ff */
[----:B------:R-:W-:Y:S01]  /*90c0*/  FADD.FTZ R142, R194, R139 ;  /* 0x0000008bc28e7221 */ /* 0x000fe20000010000 */
[----:B-1----:R-:W-:Y:S01]  /*90d0*/  FADD.FTZ R138, R132, R13 ;  /* 0x0000000d848a7221 */ /* 0x002fe20000010000 */
[----:B------:R-:W-:Y:S02]  /*90e0*/  F2FP.BF16.F32.PACK_AB R199, R128, R199 ;  /* 0x000000c780c7723e */ /* 0x000fe400000010ff */
[----:B------:R-:W-:Y:S01]  /*90f0*/  FADD.FTZ R15, R153, R142 ;  /* 0x0000008e990f7221 */ /* 0x000fe20000010000 */
[----:B------:R-:W-:Y:S01]  /*9100*/  FADD.FTZ R13, R195, R138 ;  /* 0x0000008ac30d7221 */ /* 0x000fe20000010000 */
[----:B------:R-:W-:-:S02]  /*9110*/  F2FP.BF16.F32.PACK_AB R192, R21, R192 ;  /* 0x000000c015c0723e */ /* 0x000fc400000010ff */
[----:B------:R-:W-:Y:S01]  /*9120*/  FADD.FTZ R142, R188, R15 ;  /* 0x0000000fbc8e7221 */ /* 0x000fe20000010000 */
[----:B------:R-:W-:Y:S01]  /*9130*/  FADD.FTZ R138, R136, R13 ;  /* 0x0000000d888a7221 */ /* 0x000fe20000010000 */
[----:B------:R-:W-:Y:S02]  /*9140*/  F2FP.BF16.F32.PACK_AB R193, R132, R193 ;  /* 0x000000c184c1723e */ /* 0x000fe400000010ff */
[----:B------:R-:W-:Y:S01]  /*9150*/  FADD.FTZ R15, R157, R142 ;  /* 0x0000008e9d0f7221 */ /* 0x000fe20000010000 */
[----:B-----5:R-:W-:Y:S01]  /*9160*/  FADD.FTZ R13, R189, R138 ;  /* 0x0000008abd0d7221 */ /* 0x020fe20000010000 */
        /* <DEDUP_REMOVED lines=8> */
[----:B------:R-:W-:Y:S01]  /*91f0*/  FADD.FTZ R10, R12, R13 ;  /* 0x0000000d0c0a7221 */ /* 0x000fe20000010000 */
[----:B------:R-:W-:Y:S02]  /*9200*/  F2FP.BF16.F32.PACK_AB R189, R140, R189 ;  /* 0x000000bd8cbd723e */ /* 0x000fe400000010ff */
[----:B------:R-:W-:Y:S01]  /*9210*/  FADD.FTZ R15, R137, R120 ;  /* 0x00000078890f7221 */ /* 0x000fe20000010000 */
[----:B------:R-:W-:Y:S01]  /*9220*/  FADD.FTZ R13, R185, R10 ;  /* 0x0000000ab90d7221 */ /* 0x000fe20000010000 */
[----:B0-----:R-:W-:-:S02]  /*9230*/  F2FP.BF16.F32.PACK_AB R185, R6, R185 ;  /* 0x000000b906b9723e */ /* 0x001fc400000010ff */
[----:B------:R-:W-:Y:S01]  /*9240*/  FADD.FTZ R120, R186, R15 ;  /* 0x0000000fba787221 */ /* 0x000fe20000010000 */
[----:B------:R-:W-:Y:S01]  /*9250*/  FADD.FTZ R10, R6, R13 ;  /* 0x0000000d060a7221 */ /* 0x000fe20000010000 */
[----:B------:R-:W-:Y:S02]  /*9260*/  F2FP.BF16.F32.PACK_AB R190, R145, R190 ;  /* 0x000000be91be723e */ /* 0x000fe400000010ff */
[----:B------:R-:W-:Y:S01]  /*9270*/  FADD.FTZ R15, R141, R120 ;  /* 0x000000788d0f7221 */ /* 0x000fe20000010000 */
[----:B------:R-:W-:Y:S01]  /*9280*/  FADD.FTZ R13, R187, R10 ;  /* 0x0000000abb0d7221 */ /* 0x000fe20000010000 */
[----:B------:R-:W-:Y:S02]  /*9290*/  F2FP.BF16.F32.PACK_AB R191, R12, R191 ;  /* 0x000000bf0cbf723e */ /* 0x000fe400000010ff */
[----:B------:R-:W-:Y:S01]  /*92a0*/  FADD.FTZ R10, R180, R15 ;  /* 0x0000000fb40a7221 */ /* 0x000fe20000010000 */
[----:B---3--:R-:W-:Y:S01]  /*92b0*/  FADD.FTZ R13, R122, R13 ;  /* 0x0000000d7a0d7221 */ /* 0x008fe20000010000 */
[----:B------:R-:W-:Y:S01]  /*92c0*/  F2FP.BF16.F32.PACK_AB R184, R137, R184 ;  /* 0x000000b889b8723e */ /* 0x000fe200000010ff */
[----:B------:R-:W-:-:S02]  /*92d0*/  IMAD.MOV.U32 R15, RZ, RZ, R4 ;  /* 0x000000ffff0f7224 */ /* 0x000fc400078e0004 */
[----:B----4-:R-:W-:Y:S01]  /*92e0*/  FADD.FTZ R7, R129, R10 ;  /* 0x0000000a81077221 */ /* 0x010fe20000010000 */
[----:B------:R-:W-:Y:S01]  /*92f0*/  FADD.FTZ R13, R130, R13 ;  /* 0x0000000d820d7221 */ /* 0x000fe20000010000 */
[----:B------:R-:W-:Y:S01]  /*9300*/  F2FP.BF16.F32.PACK_AB R186, R141, R186 ;  /* 0x000000ba8dba723e */ /* 0x000fe200000010ff */
[----:B------:R-:W-:Y:S02]  /*9310*/  IMAD.MOV.U32 R10, RZ, RZ, R3 ;  /* 0x000000ffff0a7224 */ /* 0x000fe400078e0003 */
[----:B------:R-:W-:Y:S01]  /*9320*/  FADD.FTZ R6, R182, R7 ;  /* 0x00000007b6067221 */ /* 0x000fe20000010000 */
[----:B------:R-:W-:Y:S01]  /*9330*/  FADD.FTZ R13, R131, R13 ;  /* 0x0000000d830d7221 */ /* 0x000fe20000010000 */
        /* <DEDUP_REMOVED lines=8> */
[----:B--2---:R-:W-:Y:S01]  /*93c0*/  FADD.FTZ R13, R124, R13 ;  /* 0x0000000d7c0d7221 */ /* 0x004fe20000010000 */
[C---:B------:R-:W-:Y:S02]  /*93d0*/  F2FP.BF16.F32.PACK_AB R177, R123.reuse, R124 ;  /* 0x0000007c7bb1723e */ /* 0x040fe400000010ff */
[----:B------:R-:W-:Y:S01]  /*93e0*/  FADD.FTZ R6, R20, R7 ;  /* 0x0000000714067221 */ /* 0x000fe20000010000 */
[----:B------:R-:W-:-:S03]  /*93f0*/  FADD.FTZ R13, R123, R13 ;  /* 0x0000000d7b0d7221 */ /* 0x000fc60000010000 */
[----:B------:R-:W-:Y:S01]  /*9400*/  FADD.FTZ R7, R125, R6 ;  /* 0x000000067d077221 */ /* 0x000fe20000010000 */
[----:B------:R-:W-:-:S04]  /*9410*/  FADD.FTZ R13, R126, R13 ;  /* 0x0000000d7e0d7221 */ /* 0x000fc80000010000 */
[----:B------:R-:W-:Y:S01]  /*9420*/  FADD.FTZ R6, R127, R13 ;  /* 0x0000000d7f067221 */ /* 0x000fe20000010000 */
[----:B------:R-:W-:Y:S01]  /*9430*/  IMAD.MOV.U32 R13, RZ, RZ, R17 ;  /* 0x000000ffff0d7224 */ /* 0x000fe200078e0011 */
[----:B------:R-:W-:Y:S06]  /*9440*/  @P2 BRA `(.L_x_275) ;  /* 0xffffffc400382947 */ /* 0x000fec000383ffff */
.L_x_266:
        /* <DEDUP_REMOVED lines=99> */
.L_x_276:
[----:B------:R-:W-:Y:S01]  /*9a80*/  IMAD R11, R16, 0x8, R5 ;  /* 0x00000008100b7824 */ /* 0x000fe200078e0205 */
[----:B------:R-:W-:-:S04]  /*9a90*/  SHF.L.U32 R2, R17, 0x1f, RZ ;  /* 0x0000001f11027819 */ /* 0x000fc800000006ff */
[----:B------:R0:W1:Y:S01]  /*9aa0*/  SYNCS.PHASECHK.TRANS64.TRYWAIT P2, [R11+URZ+0x36850], R2 ;  /* 0x036850020b0075a7 */ /* 0x000062000804017f */
[----:B------:R-:W-:Y:S05]  /*9ab0*/  @!P0 BRA `(.L_x_277) ;  /* 0x0000000000048947 */ /* 0x000fea0003800000 */
[----:B------:R-:W-:Y:S01]  /*9ac0*/  BPT.TRAP 0x1 ;  /* 0x000000040000795c */ /* 0x000fe20000300000 */
.L_x_277:
[----:B-1----:R-:W-:Y:S05]  /*9ad0*/  @P2 BRA `(.L_x_278) ;  /* 0x0000000000082947 */ /* 0x002fea0003800000 */
[----:B------:R-:W1:Y:S02]  /*9ae0*/  SYNCS.PHASECHK.TRANS64.TRYWAIT P0, [R11+URZ+0x36850], R2 ;  /* 0x036850020b0075a7 */ /* 0x000e64000800017f */
[----:B-1----:R-:W-:Y:S05]  /*9af0*/  @!P0 BRA `(.L_x_279) ;  /* 0x0000007c00908947 */ /* 0x002fea0003800000 */
.L_x_278:
[----:B------:R-:W-:Y:S05]  /*9b00*/  WARPSYNC.ALL ;  /* 0x0000000000007948 */ /* 0x000fea0003800000 */
[----:B------:R-:W-:Y:S01]  /*9b10*/  VIADD R5, R5, 0x400 ;  /* 0x0000040005057836 */ /* 0x000fe20000000000 */
[----:B------:R-:W-:Y:S01]  /*9b20*/  WARPGROUP.ARRIVE ;  /* 0x00000000000079c5 */ /* 0x000fe20000000000 */
[----:B------:R-:W-:Y:S01]  /*9b30*/  IMAD.MOV.U32 R9, RZ, RZ, 0x40000040 ;  /* 0x40000040ff097424 */ /* 0x000fe200078e00ff */
[----:B01----:R-:W0:Y:S01]  /*9b40*/  SHFL.BFLY PT, R2, R7, 0x2, 0x1f ;  /* 0x0c401f0007027f89 */ /* 0x003e2200000e0000 */
[----:B------:R-:W-:Y:S01]  /*9b50*/  IMAD.MOV.U32 R13, RZ, RZ, 0x40000040 ;  /* 0x40000040ff0d7424 */ /* 0x000fe200078e00ff */
[----:B------:R-:W-:Y:S01]  /*9b60*/  SHF.R.U32.HI R5, RZ, 0x4, R5 ;  /* 0x00000004ff057819 */ /* 0x000fe20000011605 */
[----:B------:R-:W-:Y:S01]  /*9b70*/  @!P1 VIADD R10, R11, 0x36860 ;  /* 0x000368600b0a9836 */ /* 0x000fe20000000000 */
[----:B------:R-:W-:Y:S01]  /*9b80*/  R2UR UR7, R9 ;  /* 0x00000000090772ca */ /* 0x000fe200000e0000 */
[----:B------:R-:W-:Y:S01]  /*9b90*/  IMAD.MOV.U32 R9, RZ, RZ, 0x40000040 ;  /* 0x40000040ff097424 */ /* 0x000fe200078e00ff */
[----:B------:R-:W-:Y:S01]  /*9ba0*/  LOP3.LUT R5, R5, 0x3fff, RZ, 0xc0, !PT ;  /* 0x00003fff05057812 */ /* 0x000fe200078ec0ff */
[----:B------:R-:W-:Y:S01]  /*9bb0*/  IMAD.MOV.U32 R20, RZ, RZ, -0x800000 ;  /* 0xff800000ff147424 */ /* 0x000fe200078e00ff */
[----:B------:R-:W-:Y:S01]  /*9bc0*/  @!P1 PRMT R10, RZ, 0x654, R10 ;  /* 0x00000654ff0a9816 */ /* 0x000fe2000000000a */
[----:B------:R-:W-:Y:S01]  /*9bd0*/  VIADD R208, R208, 0x1 ;  /* 0x00000001d0d07836 */ /* 0x000fe20000000000 */
[----:B------:R-:W-:-:S05]  /*9be0*/  LOP3.LUT R5, R5, 0x3800000, RZ, 0xfc, !PT ;  /* 0x0380000005057812 */ /* 0x000fca00078efcff */
[C---:B------:R-:W-:Y:S02]  /*9bf0*/  IMAD R8, R16.reuse, 0xa80, R5 ;  /* 0x00000a8010087824 */ /* 0x040fe400078e0205 */
[----:B------:R-:W1:Y:S01]  /*9c00*/  SHFL.BFLY PT, R5, R6, 0x2, 0x1f ;  /* 0x0c401f0006057f89 */ /* 0x000e6200000e0000 */
[----:B------:R-:W-:Y:S02]  /*9c10*/  VIADD R16, R16, 0x1 ;  /* 0x0000000110107836 */ /* 0x000fe40000000000 */
[C---:B------:R-:W-:Y:S01]  /*9c20*/  R2UR UR6, R8.reuse ;  /* 0x00000000080672ca */ /* 0x040fe200000e0000 */
[----:B------:R-:W-:Y:S02]  /*9c30*/  VIADD R12, R8, 0x80 ;  /* 0x00000080080c7836 */ /* 0x000fe40000000000 */
[----:B------:R-:W-:Y:S01]  /*9c40*/  ISETP.NE.AND P2, PT, R16, 0x2, PT ;  /* 0x000000021000780c */ /* 0x000fe20003f45270 */
[----:B0-----:R-:W-:-:S03]  /*9c50*/  FADD.FTZ R2, R2, R7 ;  /* 0x0000000702027221 */ /* 0x001fc60000010000 */
[----:B------:R-:W-:-:S06]  /*9c60*/  SEL R16, R16, RZ, P2 ;  /* 0x000000ff10107207 */ /* 0x000fcc0001000000 */
[----:B------:R-:W-:Y:S01]  /*9c70*/  HGMMA.64x192x16.F32.BF16 R24, R200, gdesc[UR4].tnspB, R24, gsb0 ;  /* 0x42e00004c8187df0 */ /* 0x000fe20008001818 */
[----:B------:R-:W-:Y:S01]  /*9c80*/  R2UR UR6, R12 ;  /* 0x000000000c0672ca */ /* 0x000fe200000e0000 */
[----:B------:R-:W-:Y:S01]  /*9c90*/  VIADD R12, R8, 0x100 ;  /* 0x00000100080c7836 */ /* 0x000fe20000000000 */
[----:B------:R-:W-:Y:S01]  /*9ca0*/  R2UR UR7, R13 ;  /* 0x000000000d0772ca */ /* 0x000fe200000e0000 */
[----:B------:R-:W-:Y:S01]  /*9cb0*/  IMAD.MOV.U32 R13, RZ, RZ, 0x40000040 ;  /* 0x40000040ff0d7424 */ /* 0x000fe200078e00ff */
[----:B------:R-:W-:Y:S02]  /*9cc0*/  WARPGROUP.DEPBAR.LE gsb0, 0x0 ;  /* 0x00008000000079c5 */ /* 0x000fe40000010000 */
[----:B------:R-:W-:-:S13]  /*9cd0*/  WARPGROUP.ARRIVE ;  /* 0x00000000000079c5 */ /* 0x000fda0000000000 */
        /* <DEDUP_REMOVED lines=16> */
[C---:B------:R-:W-:Y:S01]  /*9de0*/  VIADD R12, R8.reuse, 0x280 ;  /* 0x00000280080c7836 */ /* 0x040fe20000000000 */
[----:B------:R-:W-:Y:S01]  /*9df0*/  R2UR UR7, R13 ;  /* 0x000000000d0772ca */ /* 0x000fe200000e0000 */
[----:B------:R-:W-:Y:S01]  /*9e00*/  VIADD R8, R8, 0x300 ;  /* 0x0000030008087836 */ /* 0x000fe20000000000 */
[----:B------:R-:W-:Y:S01]  /*9e10*/  MOV R13, 0x40000040 ;  /* 0x40000040000d7802 */ /* 0x000fe20000000f00 */
[----:B------:R-:W-:Y:S02]  /*9e20*/  WARPGROUP.DEPBAR.LE gsb0, 0x0 ;  /* 0x00008000000079c5 */ /* 0x000fe40000010000 */
[----:B------:R-:W-:-:S12]  /*9e30*/  WARPGROUP.ARRIVE ;  /* 0x00000000000079c5 */ /* 0x000fd80000000000 */
[----:B------:R-:W-:Y:S01]  /*9e40*/  HGMMA.64x192x16.F32.BF16 R24, R184, gdesc[UR4].tnspB, R24, gsb0 ;  /* 0x42e00004b8187df0 */ /* 0x000fe20008001818 */
[----:B------:R-:W-:Y:S02]  /*9e50*/  R2UR UR6, R12 ;  /* 0x000000000c0672ca */ /* 0x000fe400000e0000 */
[----:B------:R-:W-:Y:S01]  /*9e60*/  R2UR UR7, R13 ;  /* 0x000000000d0772ca */ /* 0x000fe200000e0000 */
[----:B------:R-:W-:Y:S02]  /*9e70*/  WARPGROUP.DEPBAR.LE gsb0, 0x0 ;  /* 0x00008000000079c5 */ /* 0x000fe40000010000 */
[----:B------:R-:W-:-:S14]  /*9e80*/  WARPGROUP.ARRIVE ;  /* 0x00000000000079c5 */ /* 0x000fdc0000000000 */
[----:B------:R-:W-:Y:S01]  /*9e90*/  HGMMA.64x192x16.F32.BF16 R24, R180, gdesc[UR4].tnspB, R24, gsb0 ;  /* 0x42e00004b4187df0 */ /* 0x000fe20008001818 */
[----:B------:R-:W-:Y:S01]  /*9ea0*/  R2UR UR6, R8 ;  /* 0x00000000080672ca */ /* 0x000fe200000e0000 */
[----:B-1----:R-:W-:Y:S01]  /*9eb0*/  FADD.FTZ R8, R5, R6 ;  /* 0x0000000605087221 */ /* 0x002fe20000010000 */
[----:B------:R-:W-:Y:S01]  /*9ec0*/  R2UR UR7, R9 ;  /* 0x00000000090772ca */ /* 0x000fe200000e0000 */
[----:B------:R-:W0:Y:S04]  /*9ed0*/  SHFL.BFLY PT, R5, R2, 0x1, 0x1f ;  /* 0x0c201f0002057f89 */ /* 0x000e2800000e0000 */
[----:B------:R-:W1:Y:S01]  /*9ee0*/  SHFL.BFLY PT, R9, R8, 0x1, 0x1f ;  /* 0x0c201f0008097f89 */ /* 0x000e6200000e0000 */
[----:B0-----:R-:W-:Y:S01]  /*9ef0*/  FADD.FTZ R12, R2, R5 ;  /* 0x00000005020c7221 */ /* 0x001fe20000010000 */
[----:B------:R-:W-:Y:S01]  /*9f00*/  IMAD.MOV.U32 R5, RZ, RZ, RZ ;  /* 0x000000ffff057224 */ /* 0x000fe200078e00ff */
[----:B------:R-:W-:Y:S01]  /*9f10*/  SEL R2, RZ, 0x1, P2 ;  /* 0x00000001ff027807 */ /* 0x000fe20001000000 */
[----:B-1----:R-:W-:-:S02]  /*9f20*/  FADD.FTZ R13, R8, R9 ;  /* 0x00000009080d7221 */ /* 0x002fc40000010000 */
[----:B------:R-:W-:Y:S01]  /*9f30*/  FSETP.NE.FTZ.AND P0, PT, R12, RZ, PT ;  /* 0x000000ff0c00720b */ /* 0x000fe20003f15000 */
[----:B------:R-:W-:Y:S01]  /*9f40*/  IMAD.MOV.U32 R8, RZ, RZ, RZ ;  /* 0x000000ffff087224 */ /* 0x000fe200078e00ff */
[----:B------:R-:W-:Y:S01]  /*9f50*/  LOP3.LUT R17, R17, R2, RZ, 0x3c, !PT ;  /* 0x0000000211117212 */ /* 0x000fe200078e3cff */
[----:B------:R-:W-:Y:S01]  /*9f60*/  IMAD.MOV.U32 R2, RZ, RZ, -0x800000 ;  /* 0xff800000ff027424 */ /* 0x000fe200078e00ff */
[----:B------:R-:W-:-:S09]  /*9f70*/  FSETP.NE.FTZ.AND P3, PT, R13, RZ, PT ;  /* 0x000000ff0d00720b */ /* 0x000fd20003f75000 */
[----:B------:R-:W0:Y:S01]  /*9f80*/  @P0 MUFU.LG2 R9, R12 ;  /* 0x0000000c00090308 */ /* 0x000e220000000c00 */
[----:B------:R-:W-:-:S03]  /*9f90*/  @P0 FMUL.FTZ R7, R0, 0.69314718246459960938 ;  /* 0x3f31721800070820 */ /* 0x000fc60000410000 */
[----:B------:R-:W-:-:S04]  /*9fa0*/  @P3 FMUL.FTZ R11, R0, 0.69314718246459960938 ;  /* 0x3f317218000b3820 */ /* 0x000fc80000410000 */
[----:B------:R-:W1:Y:S08]  /*9fb0*/  @P3 MUFU.LG2 R6, R13 ;  /* 0x0000000d00063308 */ /* 0x000e700000000c00 */
[----:B------:R-:W2:Y:S01]  /*9fc0*/  @P3 MUFU.RCP R8, R13 ;  /* 0x0000000d00083308 */ /* 0x000ea20000001000 */
[----:B0-----:R-:W-:-:S04]  /*9fd0*/  @P0 FMUL.FTZ R0, R9, 0.69314718246459960938 ;  /* 0x3f31721809000820 */ /* 0x001fc80000410000 */
[----:B------:R-:W-:-:S03]  /*9fe0*/  @P0 FFMA.FTZ R20, R7, R4, R0 ;  /* 0x0000000407140223 */ /* 0x000fc60000010000 */
[----:B------:R-:W0:Y:S01]  /*9ff0*/  @P0 MUFU.RCP R5, R12 ;  /* 0x0000000c00050308 */ /* 0x000e220000001000 */
[----:B-1----:R-:W-:Y:S01]  /*a000*/  @P3 FMUL.FTZ R6, R6, 0.69314718246459960938 ;  /* 0x3f31721806063820 */ /* 0x002fe20000410000 */
[----:B------:R-:W-:-:S03]  /*a010*/  PLOP3.LUT P0, PT, PT, PT, PT, 0x8, 0x0 ;  /* 0x000000000000781c */ /* 0x000fc60003f0e170 */
[----:B------:R-:W-:Y:S01]  /*a020*/  @P3 FFMA.FTZ R2, R11, R3, R6 ;  /* 0x000000030b023223 */ /* 0x000fe20000010006 */
[----:B------:R-:W-:Y:S02]  /*a030*/  WARPGROUP.DEPBAR.LE gsb0, 0x0 ;  /* 0x00008000000079c5 */ /* 0x000fe40000010000 */
[----:B------:R-:W-:-:S06]  /*a040*/  WARPGROUP.ARRIVE ;  /* 0x00000000000079c5 */ /* 0x000fcc0000000000 */
[----:B------:R-:W-:Y:S03]  /*a050*/  HGMMA.64x192x16.F32.BF16 R24, R176, gdesc[UR4].tnspB, R24, gsb0 ;  /* 0x42e00004b0187df0 */ /* 0x000fe60008001818 */
[----:B------:R-:W-:Y:S02]  /*a060*/  WARPGROUP.DEPBAR.LE gsb0, 0x0 ;  /* 0x00008000000079c5 */ /* 0x000fe40000010000 */
[----:B------:R1:W-:Y:S01]  /*a070*/  @!P1 SYNCS.ARRIVE.TRANS64.RED.A1T0 RZ, [R10+URZ], RZ ;  /* 0x000000ff0aff99a7 */ /* 0x0003e2000810043f */
[-C--:B--2---:R-:W-:Y:S01]  /*a080*/  FMUL.FTZ R131, R47, R8.reuse ;  /* 0x000000082f837220 */ /* 0x084fe20000410000 */
[-C--:B------:R-:W-:Y:S01]  /*a090*/  FMUL.FTZ R130, R51, R8.reuse ;  /* 0x0000000833827220 */ /* 0x080fe20000410000 */
[-C--:B0-----:R-:W-:Y:S01]  /*a0a0*/  FMUL.FTZ R0, R36, R5.reuse ;  /* 0x0000000524007220 */ /* 0x081fe20000410000 */
        /* <DEDUP_REMOVED lines=92> */
[----:B-1----:R-:W-:-:S07]  /*a670*/  FMUL.FTZ R119, R119, R8 ;  /* 0x0000000877777220 */ /* 0x002fce0000410000 */
.L_x_258:
[----:B------:R-:W0:Y:S01]  /*a680*/  S2R R5, SR_CgaCtaId ;  /* 0x0000000000057919 */ /* 0x000e220000008800 */
[----:B------:R-:W-:Y:S01]  /*a690*/  MOV R42, 0x400 ;  /* 0x00000400002a7802 */ /* 0x000fe20000000f00 */
[----:B------:R-:W-:Y:S01]  /*a6a0*/  BSSY B0, `(.L_x_280) ;  /* 0x0000234000007945 */ /* 0x000fe20003800000 */
[----:B------:R-:W-:Y:S02]  /*a6b0*/  BAR.SYNC.DEFER_BLOCKING 0x5, 0x120 ;  /* 0x0144800000007b1d */ /* 0x000fe40000010000 */
[----:B0-----:R-:W-:-:S05]  /*a6c0*/  LEA R42, R5, R42, 0x18 ;  /* 0x0000002a052a7211 */ /* 0x001fca00078ec0ff */
[----:B------:R0:W1:Y:S01]  /*a6d0*/  LDS.128 R100, [R42+0x368d0] ;  /* 0x0368d0002a647984 */ /* 0x0000620000000c00 */
[----:B------:R-:W-:Y:S06]  /*a6e0*/  BAR.ARV 0x4, 0x120 ;  /* 0x0104800000007b1d */ /* 0x000fec0000002000 */
[----:B------:R-:W-:Y:S05]  /*a6f0*/  @P0 BRA `(.L_x_281) ;  /* 0x0000001800080947 */ /* 0x000fea0003800000 */
[----:B------:R-:W2:Y:S01]  /*a700*/  S2R R5, SR_SWINHI ;  /* 0x0000000000057919 */ /* 0x000ea20000002f00 */
[----:B------:R-:W-:Y:S01]  /*a710*/  F2FP.BF16.F32.PACK_AB R6, R7, R6 ;  /* 0x000000060706723e */ /* 0x000fe200000010ff */
[----:B------:R-:W-:Y:S01]  /*a720*/  ULDC.64 UR4, c[0x0][0xbe0] ;  /* 0x0002f80000047ab9 */ /* 0x000fe20000000a00 */
        /* <DEDUP_REMOVED lines=16> */
[----:B--2---:R-:W-:-:S02]  /*a830*/  MOV R33, R5 ;  /* 0x0000000500217202 */ /* 0x004fc40000000f00 */
[----:B------:R-:W-:Y:S02]  /*a840*/  F2FP.BF16.F32.PACK_AB R114, R117, R116 ;  /* 0x000000747572723e */ /* 0x000fe400000010ff */
[----:B------:R-:W-:Y:S01]  /*a850*/  F2FP.BF16.F32.PACK_AB R115, R119, R118 ;  /* 0x000000767773723e */ /* 0x000fe200000010ff */
[----:B------:R-:W-:-:S03]  /*a860*/  IMAD.WIDE R4, R213, 0x2, R32 ;  /* 0x00000002d5047825 */ /* 0x000fc600078e0220 */
[C---:B------:R-:W-:Y:S02]  /*a870*/  IADD3 R55, P2, R4.reuse, 0x20, RZ ;  /* 0x0000002004377810 */ /* 0x040fe40007f5e0ff */
[C---:B------:R-:W-:Y:S02]  /*a880*/  IADD3 R139, P6, R4.reuse, 0x60, RZ ;  /* 0x00000060048b7810 */ /* 0x040fe40007fde0ff */
[C---:B------:R-:W-:Y:S01]  /*a890*/  LOP3.LUT R25, R4.reuse, 0x380, RZ, 0xc0, !PT ;  /* 0x0000038004197812 */ /* 0x040fe200078ec0ff */
[--C-:B------:R-:W-:Y:S01]  /*a8a0*/  IMAD.X R9, RZ, RZ, R5.reuse, P2 ;  /* 0x000000ffff097224 */ /* 0x100fe200010e0605 */
[C---:B------:R-:W-:Y:S01]  /*a8b0*/  IADD3 R95, P1, R4.reuse, 0x40, RZ ;  /* 0x00000040045f7810 */ /* 0x040fe20007f3e0ff */
[--C-:B------:R-:W-:Y:S01]  /*a8c0*/  IMAD.X R13, RZ, RZ, R5.reuse, P6 ;  /* 0x000000ffff0d7224 */ /* 0x100fe200030e0605 */
[----:B------:R-:W-:Y:S02]  /*a8d0*/  IADD3 R141, P5, R4, 0x4000, RZ ;  /* 0x00004000048d7810 */ /* 0x000fe40007fbe0ff */
[----:B------:R-:W-:Y:S01]  /*a8e0*/  LOP3.LUT R8, R55, 0x380, RZ, 0xc0, !PT ;  /* 0x0000038037087812 */ /* 0x000fe200078ec0ff */
[--C-:B------:R-:W-:Y:S01]  /*a8f0*/  IMAD.X R11, RZ, RZ, R5.reuse, P1 ;  /* 0x000000ffff0b7224 */ /* 0x100fe200008e0605 */
[----:B------:R-:W-:Y:S01]  /*a900*/  LOP3.LUT R12, R139, 0x380, RZ, 0xc0, !PT ;  /* 0x000003808b0c7812 */ /* 0x000fe200078ec0ff */
[----:B------:R-:W-:Y:S01]  /*a910*/  IMAD.X R15, RZ, RZ, R5, P5 ;  /* 0x000000ffff0f7224 */ /* 0x000fe200028e0605 */
[----:B------:R-:W-:-:S02]  /*a920*/  SHF.R.U64 R25, R25, 0x3, RZ ;  /* 0x0000000319197819 */ /* 0x000fc400000012ff */
[C---:B------:R-:W-:Y:S02]  /*a930*/  IADD3 R143, P0, R4.reuse, 0x4020, RZ ;  /* 0x00004020048f7810 */ /* 0x040fe40007f1e0ff */
[C---:B------:R-:W-:Y:S02]  /*a940*/  IADD3 R145, P4, R4.reuse, 0x4040, RZ ;  /* 0x0000404004917810 */ /* 0x040fe40007f9e0ff */
[C---:B------:R-:W-:Y:S01]  /*a950*/  IADD3 R147, P3, R4.reuse, 0x4060, RZ ;  /* 0x0000406004937810 */ /* 0x040fe20007f7e0ff */
[--C-:B------:R-:W-:Y:S01]  /*a960*/  IMAD.X R27, RZ, RZ, R5.reuse, P0 ;  /* 0x000000ffff1b7224 */ /* 0x100fe200000e0605 */
[C---:B------:R-:W-:Y:S01]  /*a970*/  IADD3 R149, P2, R4.reuse, 0x8000, RZ ;  /* 0x0000800004957810 */ /* 0x040fe20007f5e0ff */
[--C-:B------:R-:W-:Y:S01]  /*a980*/  IMAD.X R29, RZ, RZ, R5.reuse, P4 ;  /* 0x000000ffff1d7224 */ /* 0x100fe200020e0605 */
[C---:B------:R-:W-:Y:S01]  /*a990*/  IADD3 R151, P1, R4.reuse, 0x8020, RZ ;  /* 0x0000802004977810 */ /* 0x040fe20007f3e0ff */
[----:B------:R-:W-:Y:S01]  /*a9a0*/  IMAD.X R31, RZ, RZ, R5, P3 ;  /* 0x000000ffff1f7224 */ /* 0x000fe200018e0605 */
[----:B------:R-:W-:-:S02]  /*a9b0*/  IADD3 R153, P6, R4, 0x8040, RZ ;  /* 0x0000804004997810 */ /* 0x000fc40007fde0ff */
[----:B------:R-:W-:Y:S01]  /*a9c0*/  IADD3 R82, P5, R4, 0x8060, RZ ;  /* 0x0000806004527810 */ /* 0x000fe20007fbe0ff */
[--C-:B------:R-:W-:Y:S01]  /*a9d0*/  IMAD.X R37, RZ, RZ, R5.reuse, P1 ;  /* 0x000000ffff257224 */ /* 0x100fe200008e0605 */
[----:B------:R-:W-:Y:S01]  /*a9e0*/  SHF.R.U64 R8, R8, 0x3, RZ ;  /* 0x0000000308087819 */ /* 0x000fe200000012ff */
[--C-:B------:R-:W-:Y:S01]  /*a9f0*/  IMAD.X R39, RZ, RZ, R5.reuse, P6 ;  /* 0x000000ffff277224 */ /* 0x100fe200030e0605 */
[----:B------:R-:W-:Y:S02]  /*aa00*/  SHF.R.U64 R12, R12, 0x3, RZ ;  /* 0x000000030c0c7819 */ /* 0x000fe400000012ff */
[----:B------:R-:W-:Y:S01]  /*aa10*/  LOP3.LUT R4, R25, R4, RZ, 0x3c, !PT ;  /* 0x0000000419047212 */ /* 0x000fe200078e3cff */
[----:B------:R-:W-:Y:S01]  /*aa20*/  IMAD.X R25, RZ, RZ, R5, P5 ;  /* 0x000000ffff197224 */ /* 0x000fe200028e0605 */
[----:B------:R-:W-:Y:S02]  /*aa30*/  LOP3.LUT R8, R8, R55, RZ, 0x3c, !PT ;  /* 0x0000003708087212 */ /* 0x000fe400078e3cff */
[----:B------:R-:W-:-:S02]  /*aa40*/  LOP3.LUT R12, R12, R139, RZ, 0x3c, !PT ;  /* 0x0000008b0c0c7212 */ /* 0x000fc400078e3cff */
[----:B------:R-:W-:Y:S02]  /*aa50*/  MOV R139, R4 ;  /* 0x00000004008b7202 */ /* 0x000fe40000000f00 */
[----:B------:R-:W-:Y:S02]  /*aa60*/  LOP3.LUT R10, R95, 0x380, RZ, 0xc0, !PT ;  /* 0x000003805f0a7812 */ /* 0x000fe400078ec0ff */
[----:B------:R-:W-:Y:S02]  /*aa70*/  F2FP.BF16.F32.PACK_AB R4, R121, R24 ;  /* 0x000000187904723e */ /* 0x000fe400000010ff */
[----:B------:R-:W-:Y:S02]  /*aa80*/  LOP3.LUT R14, R141, 0x380, RZ, 0xc0, !PT ;  /* 0x000003808d0e7812 */ /* 0x000fe400078ec0ff */
[----:B------:R-:W-:Y:S02]  /*aa90*/  LOP3.LUT R24, R151, 0x380, RZ, 0xc0, !PT ;  /* 0x0000038097187812 */ /* 0x000fe400078ec0ff */
[----:B------:R-:W-:-:S02]  /*aaa0*/  LOP3.LUT R26, R143, 0x380, RZ, 0xc0, !PT ;  /* 0x000003808f1a7812 */ /* 0x000fc400078ec0ff */
[----:B------:R-:W-:Y:S02]  /*aab0*/  LOP3.LUT R55, R82, 0x380, RZ, 0xc0, !PT ;  /* 0x0000038052377812 */ /* 0x000fe400078ec0ff */
[----:B------:R-:W-:Y:S02]  /*aac0*/  MOV R121, R8 ;  /* 0x0000000800797202 */ /* 0x000fe40000000f00 */
[----:B------:R-:W-:Y:S02]  /*aad0*/  LOP3.LUT R28, R145, 0x380, RZ, 0xc0, !PT ;  /* 0x00000380911c7812 */ /* 0x000fe400078ec0ff */
[----:B------:R-:W-:Y:S02]  /*aae0*/  LOP3.LUT R30, R147, 0x380, RZ, 0xc0, !PT ;  /* 0x00000380931e7812 */ /* 0x000fe400078ec0ff */
[----:B------:R-:W-:Y:S02]  /*aaf0*/  F2FP.BF16.F32.PACK_AB R8, R41, R40 ;  /* 0x000000282908723e */ /* 0x000fe400000010ff */
[----:B------:R-:W-:Y:S01]  /*ab00*/  IADD3.X R35, RZ, R5, RZ, P2, !PT ;  /* 0x00000005ff237210 */ /* 0x000fe200017fe4ff */
[----:B------:R-:W2:Y:S01]  /*ab10*/  LDC.64 R40, c[0x0][0xbd8] ;  /* 0x0002f600ff287b82 */ /* 0x000ea20000000a00 */
[----:B------:R-:W-:-:S02]  /*ab20*/  SHF.R.U64 R10, R10, 0x3, RZ ;  /* 0x000000030a0a7819 */ /* 0x000fc400000012ff */
[----:B------:R-:W-:Y:S02]  /*ab30*/  SHF.R.U64 R14, R14, 0x3, RZ ;  /* 0x000000030e0e7819 */ /* 0x000fe400000012ff */
[----:B------:R-:W-:-:S03]  /*ab40*/  F2FP.BF16.F32.PACK_AB R5, R137, R138 ;  /* 0x0000008a8905723e */ /* 0x000fc600000010ff */
[----:B------:R-:W-:Y:S01]  /*ab50*/  BAR.SYNC.DEFER_BLOCKING 0x1, 0x100 ;  /* 0x0044000000007b1d */ /* 0x000fe20000010000 */
[----:B------:R-:W-:Y:S02]  /*ab60*/  SHF.R.U64 R24, R24, 0x3, RZ ;  /* 0x0000000318187819 */ /* 0x000fe400000012ff */
[----:B------:R-:W-:Y:S02]  /*ab70*/  SHF.R.U64 R26, R26, 0x3, RZ ;  /* 0x000000031a1a7819 */ /* 0x000fe400000012ff */
[----:B------:R-:W-:Y:S02]  /*ab80*/  SHF.R.U64 R55, R55, 0x3, RZ ;  /* 0x0000000337377819 */ /* 0x000fe400000012ff */
[----:B------:R-:W-:Y:S02]  /*ab90*/  SHF.R.U64 R28, R28, 0x3, RZ ;  /* 0x000000031c1c7819 */ /* 0x000fe400000012ff */
[----:B------:R-:W-:Y:S02]  /*aba0*/  SHF.R.U64 R30, R30, 0x3, RZ ;  /* 0x000000031e1e7819 */ /* 0x000fe400000012ff */
[----:B------:R-:W-:-:S02]  /*abb0*/  LOP3.LUT R10, R10, R95, RZ, 0x3c, !PT ;  /* 0x0000005f0a0a7212 */ /* 0x000fc400078e3cff */
[----:B------:R-:W-:Y:S02]  /*abc0*/  LOP3.LUT R14, R14, R141, RZ, 0x3c, !PT ;  /* 0x0000008d0e0e7212 */ /* 0x000fe400078e3cff */
[----:B------:R-:W-:Y:S02]  /*abd0*/  LOP3.LUT R36, R24, R151, RZ, 0x3c, !PT ;  /* 0x0000009718247212 */ /* 0x000fe400078e3cff */
[----:B------:R-:W-:Y:S02]  /*abe0*/  LOP3.LUT R26, R26, R143, RZ, 0x3c, !PT ;  /* 0x0000008f1a1a7212 */ /* 0x000fe400078e3cff */
[----:B------:R-:W-:Y:S02]  /*abf0*/  LOP3.LUT R24, R55, R82, RZ, 0x3c, !PT ;  /* 0x0000005237187212 */ /* 0x000fe400078e3cff */
[----:B------:R-:W-:Y:S02]  /*ac00*/  LOP3.LUT R28, R28, R145, RZ, 0x3c, !PT ;  /* 0x000000911c1c7212 */ /* 0x000fe400078e3cff */
[----:B------:R-:W-:Y:S01]  /*ac10*/  LOP3.LUT R30, R30, R147, RZ, 0x3c, !PT ;  /* 0x000000931e1e7212 */ /* 0x000fe200078e3cff */
[----:B------:R3:W-:Y:S01]  /*ac20*/  STSM.16.M88.4 [R139], R4 ;  /* 0x000000048b007844 */ /* 0x0007e20000000200 */
[----:B------:R-:W-:-:S02]  /*ac30*/  MOV R120, R10 ;  /* 0x0000000a00787202 */ /* 0x000fc40000000f00 */
[----:B-1----:R-:W-:Y:S02]  /*ac40*/  MOV R100, R12 ;  /* 0x0000000c00647202 */ /* 0x002fe40000000f00 */
[----:B------:R-:W-:Y:S02]  /*ac50*/  MOV R95, R14 ;  /* 0x0000000e005f7202 */ /* 0x000fe40000000f00 */
[----:B------:R-:W-:Y:S02]  /*ac60*/  F2FP.BF16.F32.PACK_AB R9, R134, R127 ;  /* 0x0000007f8609723e */ /* 0x000fe400000010ff */
[----:B------:R-:W-:Y:S02]  /*ac70*/  F2FP.BF16.F32.PACK_AB R10, R45, R44 ;  /* 0x0000002c2d0a723e */ /* 0x000fe400000010ff */
[----:B------:R-:W-:Y:S02]  /*ac80*/  F2FP.BF16.F32.PACK_AB R11, R131, R126 ;  /* 0x0000007e830b723e */ /* 0x000fe400000010ff */
[----:B------:R-:W-:-:S02]  /*ac90*/  MOV R94, R26 ;  /* 0x0000001a005e7202 */ /* 0x000fc40000000f00 */
[----:B------:R-:W-:Y:S02]  /*aca0*/  F2FP.BF16.F32.PACK_AB R12, R49, R48 ;  /* 0x00000030310c723e */ /* 0x000fe400000010ff */
[----:B---3--:R-:W-:Y:S02]  /*acb0*/  F2FP.BF16.F32.PACK_AB R4, R122, R3 ;  /* 0x000000037a04723e */ /* 0x008fe400000010ff */
[----:B------:R-:W-:Y:S02]  /*acc0*/  F2FP.BF16.F32.PACK_AB R5, R136, R129 ;  /* 0x000000818805723e */ /* 0x000fe400000010ff */
[----:B------:R-:W-:Y:S02]  /*acd0*/  F2FP.BF16.F32.PACK_AB R6, R21, R0 ;  /* 0x000000001506723e */ /* 0x000fe400000010ff */
[----:B------:R-:W-:Y:S02]  /*ace0*/  F2FP.BF16.F32.PACK_AB R7, R133, R128 ;  /* 0x000000808507723e */ /* 0x000fe400000010ff */
[----:B------:R-:W-:-:S02]  /*acf0*/  F2FP.BF16.F32.PACK_AB R13, R130, R125 ;  /* 0x0000007d820d723e */ /* 0x000fc400000010ff */
[----:B------:R-:W-:Y:S01]  /*ad00*/  F2FP.BF16.F32.PACK_AB R14, R53, R52 ;  /* 0x00000034350e723e */ /* 0x000fe200000010ff */
[----:B------:R1:W-:Y:S01]  /*ad10*/  STSM.16.M88.4 [R121], R4 ;  /* 0x0000000479007844 */ /* 0x0003e20000000200 */
[----:B------:R-:W-:Y:S02]  /*ad20*/  F2FP.BF16.F32.PACK_AB R15, R132, R51 ;  /* 0x00000033840f723e */ /* 0x000fe400000010ff */
[----:B------:R-:W-:Y:S01]  /*ad30*/  MOV R0, R24 ;  /* 0x0000001800007202 */ /* 0x000fe20000000f00 */
[----:B------:R3:W-:Y:S01]  /*ad40*/  STSM.16.M88.4 [R120], R8 ;  /* 0x0000000878007844 */ /* 0x0007e20000000200 */
[----:B------:R-:W-:Y:S02]  /*ad50*/  LOP3.LUT R34, R149, 0x380, RZ, 0xc0, !PT ;  /* 0x0000038095227812 */ /* 0x000fe400078ec0ff */
[----:B------:R-:W-:Y:S01]  /*ad60*/  MOV R82, R28 ;  /* 0x0000001c00527202 */ /* 0x000fe20000000f00 */
[----:B------:R-:W-:Y:S01]  /*ad70*/  STSM.16.M88.4 [R100], R12 ;  /* 0x0000000c64007844 */ /* 0x000fe20000000200 */
[----:B------:R-:W-:-:S02]  /*ad80*/  MOV R55, R30 ;  /* 0x0000001e00377202 */ /* 0x000fc40000000f00 */
[----:B------:R-:W-:Y:S02]  /*ad90*/  F2FP.BF16.F32.PACK_AB R24, R57, R56 ;  /* 0x000000383918723e */ /* 0x000fe400000010ff */
        /* <DEDUP_REMOVED lines=8> */
[----:B------:R-:W-:Y:S02]  /*ae20*/  LOP3.LUT R38, R153, 0x380, RZ, 0xc0, !PT ;  /* 0x0000038099267812 */ /* 0x000fe400078ec0ff */
[----:B-1----:R-:W-:Y:S01]  /*ae30*/  F2FP.BF16.F32.PACK_AB R4, R73, R72 ;  /* 0x000000484904723e */ /* 0x002fe200000010ff */
[----:B------:R-:W-:Y:S01]  /*ae40*/  STSM.16.M88.4 [R94], R28 ;  /* 0x0000001c5e007844 */ /* 0x000fe20000000200 */
[----:B------:R-:W-:Y:S02]  /*ae50*/  F2FP.BF16.F32.PACK_AB R5, R75, R74 ;  /* 0x0000004a4b05723e */ /* 0x000fe400000010ff */
[----:B------:R-:W-:Y:S02]  /*ae60*/  F2FP.BF16.F32.PACK_AB R6, R77, R76 ;  /* 0x0000004c4d06723e */ /* 0x000fe400000010ff */
[----:B------:R-:W-:-:S02]  /*ae70*/  F2FP.BF16.F32.PACK_AB R7, R79, R78 ;  /* 0x0000004e4f07723e */ /* 0x000fc400000010ff */
[----:B------:R-:W-:Y:S02]  /*ae80*/  SHF.R.U64 R34, R34, 0x3, RZ ;  /* 0x0000000322227819 */ /* 0x000fe400000012ff */
[----:B------:R-:W-:Y:S01]  /*ae90*/  SHF.R.U64 R38, R38, 0x3, RZ ;  /* 0x0000000326267819 */ /* 0x000fe200000012ff */
[----:B------:R1:W-:Y:S01]  /*aea0*/  STSM.16.M88.4 [R82], R4 ;  /* 0x0000000452007844 */ /* 0x0003e20000000200 */
[----:B---3--:R-:W-:Y:S02]  /*aeb0*/  F2FP.BF16.F32.PACK_AB R8, R81, R80 ;  /* 0x000000505108723e */ /* 0x008fe400000010ff */
[----:B------:R-:W-:Y:S02]  /*aec0*/  F2FP.BF16.F32.PACK_AB R9, R83, R46 ;  /* 0x0000002e5309723e */ /* 0x000fe400000010ff */
[----:B------:R-:W-:Y:S02]  /*aed0*/  F2FP.BF16.F32.PACK_AB R10, R85, R84 ;  /* 0x00000054550a723e */ /* 0x000fe400000010ff */
[----:B------:R-:W-:-:S02]  /*aee0*/  F2FP.BF16.F32.PACK_AB R11, R87, R86 ;  /* 0x00000056570b723e */ /* 0x000fc400000010ff */
[----:B------:R-:W-:Y:S02]  /*aef0*/  LOP3.LUT R34, R34, R149, RZ, 0x3c, !PT ;  /* 0x0000009522227212 */ /* 0x000fe400078e3cff */
[----:B------:R-:W-:Y:S01]  /*af00*/  LOP3.LUT R38, R38, R153, RZ, 0x3c, !PT ;  /* 0x0000009926267212 */ /* 0x000fe200078e3cff */
[----:B------:R3:W-:Y:S01]  /*af10*/  STSM.16.M88.4 [R55], R8 ;  /* 0x0000000837007844 */ /* 0x0007e20000000200 */
[----:B------:R-:W-:Y:S02]  /*af20*/  MOV R34, R34 ;  /* 0x0000002200227202 */ /* 0x000fe40000000f00 */
[----:B------:R-:W-:Y:S01]  /*af30*/  MOV R36, R36 ;  /* 0x0000002400247202 */ /* 0x000fe20000000f00 */
[----:B-1----:R-:W-:Y:S01]  /*af40*/  IMAD.SHL.U32 R5, R204, 0x4, RZ ;  /* 0x00000004cc057824 */ /* 0x002fe200078e00ff */
[----:B------:R-:W-:Y:S01]  /*af50*/  MOV R38, R38 ;  /* 0x0000002600267202 */ /* 0x000fe20000000f00 */
[----:B------:R1:W-:Y:S01]  /*af60*/  STSM.16.M88.4 [R34], R88 ;  /* 0x0000005822007844 */ /* 0x0003e20000000200 */
[----:B--2---:R-:W-:-:S02]  /*af70*/  ISETP.NE.U32.AND P0, PT, R40, RZ, PT ;  /* 0x000000ff2800720c */ /* 0x004fc40003f05070 */
[----:B------:R-:W-:Y:S01]  /*af80*/  IADD3 R6, P1, R5, R40, RZ ;  /* 0x0000002805067210 */ /* 0x000fe20007f3e0ff */
[----:B------:R1:W-:Y:S01]  /*af90*/  STSM.16.M88.4 [R36], R96 ;  /* 0x0000006024007844 */ /* 0x0003e20000000200 */
[----:B------:R-:W2:Y:S01]  /*afa0*/  LDC R21, c[0x0][0xa88] ;  /* 0x0002a200ff157b82 */ /* 0x000ea20000000800 */
[----:B------:R-:W-:Y:S01]  /*afb0*/  ISETP.NE.AND.EX P0, PT, R41, RZ, PT, P0 ;  /* 0x000000ff2900720c */ /* 0x000fe20003f05300 */
[----:B------:R-:W-:Y:S01]  /*afc0*/  IMAD.MOV.U32 R40, RZ, RZ, RZ ;  /* 0x000000ffff287224 */ /* 0x000fe200078e00ff */
[----:B------:R1:W-:Y:S01]  /*afd0*/  STSM.16.M88.4 [R38], R104 ;  /* 0x0000006826007844 */ /* 0x0003e20000000200 */
[----:B---3--:R-:W-:-:S03]  /*afe0*/  SHF.L.U64.HI R8, R204, 0x2, R207 ;  /* 0x00000002cc087819 */ /* 0x008fc600000102cf */
[----:B------:R1:W-:Y:S02]  /*aff0*/  STSM.16.M88.4 [R0], R112 ;  /* 0x0000007000007844 */ /* 0x0003e40000000200 */
[----:B------:R-:W-:Y:S01]  /*b000*/  IMAD.X R7, R8, 0x1, R41, P1 ;  /* 0x0000000108077824 */ /* 0x000fe200008e0629 */
[----:B------:R-:W-:Y:S01]  /*b010*/  BAR.SYNC.DEFER_BLOCKING 0x1, 0x100 ;  /* 0x0044000000007b1d */ /* 0x000fe20000010000 */
[----:B------:R-:W-:-:S04]  /*b020*/  ISETP.NE.U32.AND P1, PT, RZ, UR4, PT ;  /* 0x00000004ff007c0c */ /* 0x000fc8000bf25070 */
[----:B------:R-:W-:-:S13]  /*b030*/  ISETP.NE.AND.EX P1, PT, RZ, UR5, PT, P1 ;  /* 0x00000005ff007c0c */ /* 0x000fda000bf25310 */
[----:B------:R-:W-:-:S04]  /*b040*/  @P1 IADD3 R4, P2, R5, UR4, RZ ;  /* 0x0000000405041c10 */ /* 0x000fc8000ff5e0ff */
[----:B------:R-:W-:Y:S01]  /*b050*/  @P1 IADD3.X R5, R8, UR5, RZ, P2, !PT ;  /* 0x0000000508051c10 */ /* 0x000fe200097fe4ff */
[----:B------:R1:W5:Y:S01]  /*b060*/  @P0 LDG.E R40, desc[UR60][R6.64] ;  /* 0x0000003c06280981 */ /* 0x000362000c1e1900 */
[----:B------:R-:W-:-:S03]  /*b070*/  IMAD R3, R22, 0x40, R18 ;  /* 0x0000004016037824 */ /* 0x000fc600078e0212 */
[----:B--2---:R1:W5:Y:S01]  /*b080*/  @P1 LDG.E R21, desc[UR60][R4.64] ;  /* 0x0000003c04151981 */ /* 0x004362000c1e1900 */
[----:B------:R-:W-:-:S03]  /*b090*/  IMAD.WIDE R32, R3, 0x2, R32 ;  /* 0x0000000203207825 */ /* 0x000fc600078e0220 */
[----:B------:R-:W-:-:S04]  /*b0a0*/  IADD3 R13, P4, R32, 0x1000, RZ ;  /* 0x00001000200d7810 */ /* 0x000fc80007f9e0ff */
[----:B------:R-:W-:Y:S01]  /*b0b0*/  LOP3.LUT R12, R13, 0x380, RZ, 0xc0, !PT ;  /* 0x000003800d0c7812 */ /* 0x000fe200078ec0ff */
[----:B------:R-:W-:Y:S08]  /*b0c0*/  @P1 BRA `(.L_x_282) ;  /* 0x0000000000101947 */ /* 0x000ff00003800000 */
[----:B------:R-:W-:Y:S05]  /*b0d0*/  @!P0 BRA `(.L_x_282) ;  /* 0x00000000000c8947 */ /* 0x000fea0003800000 */
[----:B-1----:R-:W2:Y:S04]  /*b0e0*/  LDG.E R0, desc[UR60][R6.64] ;  /* 0x0000003c06007981 */ /* 0x002ea8000c1e1900 */
[----:B-----5:R-:W2:Y:S02]  /*b0f0*/  LDG.E R21, desc[UR60][R6.64+0x4] ;  /* 0x0000043c06157981 */ /* 0x020ea4000c1e1900 */
[----:B--2---:R-:W-:-:S07]  /*b100*/  IMAD.IADD R21, R21, 0x1, -R0 ;  /* 0x0000000115157824 */ /* 0x004fce00078e0a00 */
.L_x_282:
[----:B------:R-:W-:Y:S01]  /*b110*/  SHF.R.S32.HI R43, RZ, 0x1f, R205 ;  /* 0x0000001fff2b7819 */ /* 0x000fe200000114cd */
[----:B------:R-:W-:Y:S01]  /*b120*/  ULDC.64 UR4, c[0x0][0xb70] ;  /* 0x0002dc0000047ab9 */ /* 0x000fe20000000a00 */
[----:B-----5:R-:W-:Y:S01]  /*b130*/  SHF.R.S32.HI R41, RZ, 0x1f, R40 ;  /* 0x0000001fff297819 */ /* 0x020fe20000011428 */
[----:B------:R-:W-:Y:S01]  /*b140*/  IMAD R10, R206, 0x80, R212 ;  /* 0x00000080ce0a7824 */ /* 0x000fe200078e02d4 */
[----:B-1----:R-:W-:Y:S01]  /*b150*/  IADD3 R7, P6, R32, 0x3000, RZ ;  /* 0x0000300020077810 */ /* 0x002fe20007fde0ff */
[----:B------:R-:W-:Y:S01]  /*b160*/  IMAD R0, R43, UR4, RZ ;  /* 0x000000042b007c24 */ /* 0x000fe2000f8e02ff */
[----:B------:R-:W-:Y:S01]  /*b170*/  SEL R207, R207, RZ, !P0 ;  /* 0x000000ffcfcf7207 */ /* 0x000fe20004000000 */
[----:B------:R-:W-:Y:S01]  /*b180*/  IMAD.WIDE.U32 R4, R205, UR4, R40 ;  /* 0x00000004cd047c25 */ /* 0x000fe2000f8e0028 */
[----:B------:R-:W-:Y:S02]  /*b190*/  LOP3.LUT R6, R7, 0x380, RZ, 0xc0, !PT ;  /* 0x0000038007067812 */ /* 0x000fe400078ec0ff */
[----:B------:R-:W-:Y:S01]  /*b1a0*/  SEL R65, R204, RZ, !P0 ;  /* 0x000000ffcc417207 */ /* 0x000fe20004000000 */
[----:B------:R-:W-:Y:S01]  /*b1b0*/  IMAD R3, R205, UR5, R0 ;  /* 0x00000005cd037c24 */ /* 0x000fe2000f8e0200 */
[----:B------:R-:W-:Y:S01]  /*b1c0*/  ULDC.64 UR4, c[0x0][0xb78] ;  /* 0x0002de0000047ab9 */ /* 0x000fe20000000a00 */
[----:B------:R-:W-:Y:S01]  /*b1d0*/  SHF.R.U64 R6, R6, 0x3, RZ ;  /* 0x0000000306067819 */ /* 0x000fe200000012ff */
[----:B------:R-:W-:Y:S01]  /*b1e0*/  IMAD R0, R207, UR4, RZ ;  /* 0x00000004cf007c24 */ /* 0x000fe2000f8e02ff */
[C---:B------:R-:W-:Y:S01]  /*b1f0*/  IADD3 R57, P0, R32.reuse, 0x4000, RZ ;  /* 0x0000400020397810 */ /* 0x040fe20007f1e0ff */
[----:B------:R-:W-:Y:S01]  /*b200*/  IMAD.IADD R5, R5, 0x1, R3 ;  /* 0x0000000105057824 */ /* 0x000fe200078e0203 */
[----:B------:R-:W-:-:S02]  /*b210*/  IADD3 R9, P5, R32, 0x2000, RZ ;  /* 0x0000200020097810 */ /* 0x000fc40007fbe0ff */
[----:B------:R-:W-:Y:S01]  /*b220*/  LOP3.LUT R6, R6, R7, RZ, 0x3c, !PT ;  /* 0x0000000706067212 */ /* 0x000fe200078e3cff */
[C---:B------:R-:W-:Y:S01]  /*b230*/  IMAD.WIDE.U32 R4, R65.reuse, UR4, R4 ;  /* 0x0000000441047c25 */ /* 0x040fe2000f8e0004 */
[C---:B------:R-:W-:Y:S02]  /*b240*/  IADD3 R35, P2, R32.reuse, 0x6000, RZ ;  /* 0x0000600020237810 */ /* 0x040fe40007f5e0ff */
[----:B------:R-:W-:Y:S01]  /*b250*/  SHF.R.S32.HI R3, RZ, 0x1f, R10 ;  /* 0x0000001fff037819 */ /* 0x000fe2000001140a */
[----:B------:R-:W-:Y:S01]  /*b260*/  IMAD R7, R65, UR5, R0 ;  /* 0x0000000541077c24 */ /* 0x000fe2000f8e0200 */
[----:B------:R-:W-:Y:S01]  /*b270*/  IADD3 R45, P1, R32, 0x5000, RZ ;  /* 0x00005000202d7810 */ /* 0x000fe20007f3e0ff */
[----:B------:R-:W-:Y:S01]  /*b280*/  ULDC.64 UR4, c[0x0][0xb40] ;  /* 0x0002d00000047ab9 */ /* 0x000fe20000000a00 */
[----:B------:R-:W-:Y:S02]  /*b290*/  IADD3 R0, P3, R10, R4, RZ ;  /* 0x000000040a007210 */ /* 0x000fe40007f7e0ff */
[----:B------:R-:W-:-:S02]  /*b2a0*/  LOP3.LUT R56, R57, 0x380, RZ, 0xc0, !PT ;  /* 0x0000038039387812 */ /* 0x000fc400078ec0ff */
[----:B------:R-:W-:Y:S02]  /*b2b0*/  LOP3.LUT R8, R9, 0x380, RZ, 0xc0, !PT ;  /* 0x0000038009087812 */ /* 0x000fe400078ec0ff */
[----:B------:R-:W-:Y:S02]  /*b2c0*/  LOP3.LUT R34, R35, 0x380, RZ, 0xc0, !PT ;  /* 0x0000038023227812 */ /* 0x000fe400078ec0ff */
[----:B------:R-:W-:Y:S02]  /*b2d0*/  LOP3.LUT R44, R45, 0x380, RZ, 0xc0, !PT ;  /* 0x000003802d2c7812 */ /* 0x000fe400078ec0ff */
[----:B------:R-:W-:Y:S01]  /*b2e0*/  IADD3.X R3, R3, R5, R7, P3, !PT ;  /* 0x0000000503037210 */ /* 0x000fe20001ffe407 */
[----:B------:R-:W-:Y:S01]  /*b2f0*/  IMAD.X R7, RZ, RZ, R33, P6 ;  /* 0x000000ffff077224 */ /* 0x000fe200030e0621 */
[----:B------:R-:W-:Y:S02]  /*b300*/  SHF.R.U64 R56, R56, 0x3, RZ ;  /* 0x0000000338387819 */ /* 0x000fe400000012ff */
[----:B------:R-:W-:-:S02]  /*b310*/  SHF.R.U64 R12, R12, 0x3, RZ ;  /* 0x000000030c0c7819 */ /* 0x000fc400000012ff */
[----:B------:R-:W-:Y:S02]  /*b320*/  SHF.R.U64 R8, R8, 0x3, RZ ;  /* 0x0000000308087819 */ /* 0x000fe400000012ff */
[----:B------:R-:W-:Y:S02]  /*b330*/  LEA R30, P3, R0, UR4, 0x2 ;  /* 0x00000004001e7c11 */ /* 0x000fe4000f8610ff */
[----:B------:R-:W-:Y:S02]  /*b340*/  SHF.R.U64 R34, R34, 0x3, RZ ;  /* 0x0000000322227819 */ /* 0x000fe400000012ff */
[----:B------:R-:W-:Y:S02]  /*b350*/  SHF.R.U64 R44, R44, 0x3, RZ ;  /* 0x000000032c2c7819 */ /* 0x000fe400000012ff */
[----:B------:R-:W-:Y:S01]  /*b360*/  LOP3.LUT R56, R56, R57, RZ, 0x3c, !PT ;  /* 0x0000003938387212 */ /* 0x000fe200078e3cff */
[--C-:B------:R-:W-:Y:S01]  /*b370*/  IMAD.X R57, RZ, RZ, R33.reuse, P0 ;  /* 0x000000ffff397224 */ /* 0x100fe200000e0621 */
[----:B------:R-:W-:Y:S01]  /*b380*/  LOP3.LUT R12, R12, R13, RZ, 0x3c, !PT ;  /* 0x0000000d0c0c7212 */ /* 0x000fe200078e3cff */
[--C-:B------:R-:W-:Y:S01]  /*b390*/  IMAD.X R13, RZ, RZ, R33.reuse, P4 ;  /* 0x000000ffff0d7224 */ /* 0x100fe200020e0621 */
[----:B------:R-:W-:Y:S01]  /*b3a0*/  LOP3.LUT R8, R8, R9, RZ, 0x3c, !PT ;  /* 0x0000000908087212 */ /* 0x000fe200078e3cff */
[----:B------:R-:W-:Y:S01]  /*b3b0*/  IMAD.X R9, RZ, RZ, R33, P5 ;  /* 0x000000ffff097224 */ /* 0x000fe200028e0621 */
[----:B------:R-:W-:Y:S01]  /*b3c0*/  LEA.HI.X R31, R0, UR5, R3, 0x2, P3 ;  /* 0x00000005001f7c11 */ /* 0x000fe200098f1403 */
[----:B------:R-:W-:Y:S01]  /*b3d0*/  VIADD R0, R10, 0x8 ;  /* 0x000000080a007836 */ /* 0x000fe20000000000 */
[----:B------:R-:W-:Y:S01]  /*b3e0*/  LOP3.LUT R34, R34, R35, RZ, 0x3c, !PT ;  /* 0x0000002322227212 */ /* 0x000fe200078e3cff */
[----:B------:R-:W-:Y:S01]  /*b3f0*/  ULDC.64 UR4, c[0x0][0xaa0] ;  /* 0x0002a80000047ab9 */ /* 0x000fe20000000a00 */
[----:B------:R-:W-:-:S02]  /*b400*/  LOP3.LUT P0, RZ, R209, 0x3, RZ, 0xc0, !PT ;  /* 0x00000003d1ff7812 */ /* 0x000fc4000780c0ff */
[C---:B------:R-:W-:Y:S02]  /*b410*/  IADD3 R25, P3, R32.reuse, 0x7000, RZ ;  /* 0x0000700020197810 */ /* 0x040fe40007f7e0ff */
[C---:B------:R-:W-:Y:S02]  /*b420*/  IADD3 R61, P4, R32.reuse, 0x8000, RZ ;  /* 0x00008000203d7810 */ /* 0x040fe40007f9e0ff */
[C---:B------:R-:W-:Y:S02]  /*b430*/  IADD3 R53, P5, R32.reuse, 0x9000, RZ ;  /* 0x0000900020357810 */ /* 0x040fe40007fbe0ff */
[----:B------:R-:W-:Y:S02]  /*b440*/  IADD3 R37, P6, R32, 0xa000, RZ ;  /* 0x0000a00020257810 */ /* 0x000fe40007fde0ff */
[----:B------:R-:W-:Y:S02]  /*b450*/  IADD3.X R35, RZ, R33, RZ, P2, !PT ;  /* 0x00000021ff237210 */ /* 0x000fe400017fe4ff */
[----:B------:R-:W-:Y:S01]  /*b460*/  LOP3.LUT R44, R44, R45, RZ, 0x3c, !PT ;  /* 0x0000002d2c2c7212 */ /* 0x000fe200078e3cff */
[----:B------:R-:W-:Y:S01]  /*b470*/  IMAD.X R45, RZ, RZ, R33, P1 ;  /* 0x000000ffff2d7224 */ /* 0x000fe200008e0621 */
[----:B------:R-:W-:-:S02]  /*b480*/  IADD3 R3, P2, R32, 0xb000, RZ ;  /* 0x0000b00020037810 */ /* 0x000fc40007f5e0ff */
[----:B------:R-:W-:Y:S02]  /*b490*/  ISETP.GE.OR P1, PT, R10, R21, P0 ;  /* 0x000000150a00720c */ /* 0x000fe40000726670 */
[----:B------:R-:W-:Y:S01]  /*b4a0*/  LOP3.LUT R24, R25, 0x380, RZ, 0xc0, !PT ;  /* 0x0000038019187812 */ /* 0x000fe200078ec0ff */
[----:B------:R-:W-:Y:S01]  /*b4b0*/  IMAD.X R29, RZ, RZ, R33, P2 ;  /* 0x000000ffff1d7224 */ /* 0x000fe200010e0621 */
[----:B------:R-:W-:Y:S02]  /*b4c0*/  LOP3.LUT R60, R61, 0x380, RZ, 0xc0, !PT ;  /* 0x000003803d3c7812 */ /* 0x000fe400078ec0ff */
[----:B------:R-:W-:Y:S02]  /*b4d0*/  LOP3.LUT R52, R53, 0x380, RZ, 0xc0, !PT ;  /* 0x0000038035347812 */ /* 0x000fe400078ec0ff */
[----:B------:R-:W-:Y:S02]  /*b4e0*/  LOP3.LUT R36, R37, 0x380, RZ, 0xc0, !PT ;  /* 0x0000038025247812 */ /* 0x000fe400078ec0ff */
[----:B------:R-:W-:-:S02]  /*b4f0*/  LOP3.LUT R49, R32, 0x380, RZ, 0xc0, !PT ;  /* 0x0000038020317812 */ /* 0x000fc400078ec0ff */
[----:B------:R-:W-:Y:S01]  /*b500*/  ISETP.GE.OR P0, PT, R0, R21, P0 ;  /* 0x000000150000720c */ /* 0x000fe20000706670 */
[----:B------:R-:W-:Y:S01]  /*b510*/  @!P1 STG.E desc[UR60][R30.64], R20 ;  /* 0x000000141e009986 */ /* 0x000fe2000c10193c */
[----:B------:R-:W-:Y:S02]  /*b520*/  LOP3.LUT R0, R3, 0x380, RZ, 0xc0, !PT ;  /* 0x0000038003007812 */ /* 0x000fe400078ec0ff */
[----:B------:R-:W-:Y:S02]  /*b530*/  SHF.R.U64 R24, R24, 0x3, RZ ;  /* 0x0000000318187819 */ /* 0x000fe400000012ff */
[----:B------:R-:W-:Y:S02]  /*b540*/  SHF.R.U64 R60, R60, 0x3, RZ ;  /* 0x000000033c3c7819 */ /* 0x000fe400000012ff */
[----:B------:R-:W-:Y:S02]  /*b550*/  SHF.R.U64 R52, R52, 0x3, RZ ;  /* 0x0000000334347819 */ /* 0x000fe400000012ff */
[----:B------:R-:W-:-:S02]  /*b560*/  SHF.R.U64 R36, R36, 0x3, RZ ;  /* 0x0000000324247819 */ /* 0x000fc400000012ff */
[----:B------:R-:W-:Y:S01]  /*b570*/  SHF.R.U64 R49, R49, 0x3, RZ ;  /* 0x0000000331317819 */ /* 0x000fe200000012ff */
[----:B------:R1:W-:Y:S01]  /*b580*/  @!P0 STG.E desc[UR60][R30.64+0x20], R2 ;  /* 0x000020021e008986 */ /* 0x0003e2000c10193c */
[----:B------:R-:W-:Y:S02]  /*b590*/  SHF.R.U64 R0, R0, 0x3, RZ ;  /* 0x0000000300007819 */ /* 0x000fe400000012ff */
[----:B------:R-:W-:Y:S01]  /*b5a0*/  LOP3.LUT R24, R24, R25, RZ, 0x3c, !PT ;  /* 0x0000001918187212 */ /* 0x000fe200078e3cff */
[--C-:B------:R-:W-:Y:S01]  /*b5b0*/  IMAD.X R25, RZ, RZ, R33.reuse, P3 ;  /* 0x000000ffff197224 */ /* 0x100fe200018e0621 */
[----:B------:R-:W-:Y:S01]  /*b5c0*/  LOP3.LUT R60, R60, R61, RZ, 0x3c, !PT ;  /* 0x0000003d3c3c7212 */ /* 0x000fe200078e3cff */
[--C-:B------:R-:W-:Y:S01]  /*b5d0*/  IMAD.X R61, RZ, RZ, R33.reuse, P4 ;  /* 0x000000ffff3d7224 */ /* 0x100fe200020e0621 */
[----:B------:R-:W-:Y:S01]  /*b5e0*/  LOP3.LUT R52, R52, R53, RZ, 0x3c, !PT ;  /* 0x0000003534347212 */ /* 0x000fe200078e3cff */
[--C-:B------:R-:W-:Y:S01]  /*b5f0*/  IMAD.X R53, RZ, RZ, R33.reuse, P5 ;  /* 0x000000ffff357224 */ /* 0x100fe200028e0621 */
[----:B------:R-:W-:Y:S01]  /*b600*/  LOP3.LUT R36, R36, R37, RZ, 0x3c, !PT ;  /* 0x0000002524247212 */ /* 0x000fe200078e3cff */
[--C-:B------:R-:W-:Y:S01]  /*b610*/  IMAD.X R37, RZ, RZ, R33.reuse, P6 ;  /* 0x000000ffff257224 */ /* 0x100fe200030e0621 */
[----:B------:R-:W-:Y:S01]  /*b620*/  LOP3.LUT R48, R49, R32, RZ, 0x3c, !PT ;  /* 0x0000002031307212 */ /* 0x000fe200078e3cff */
[----:B------:R-:W-:Y:S01]  /*b630*/  IMAD.MOV.U32 R49, RZ, RZ, R33 ;  /* 0x000000ffff317224 */ /* 0x000fe200078e0021 */
[----:B------:R-:W-:Y:S01]  /*b640*/  LOP3.LUT R28, R0, R3, RZ, 0x3c, !PT ;  /* 0x00000003001c7212 */ /* 0x000fe200078e3cff */
[----:B------:R-:W5:Y:S01]  /*b650*/  LD.E.128 R12, desc[UR60][R12.64] ;  /* 0x0000003c0c0c7980 */ /* 0x000f62000c101d00 */
[----:B------:R-:W-:-:S03]  /*b660*/  SHF.R.S32.HI R3, RZ, 0x1f, R18 ;  /* 0x0000001fff037819 */ /* 0x000fc60000011412 */
[----:B------:R-:W5:Y:S04]  /*b670*/  LD.E.128 R48, desc[UR60][R48.64] ;  /* 0x0000003c30307980 */ /* 0x000f68000c101d00 */
        /* <DEDUP_REMOVED lines=9> */
[----:B-1----:R-:W5:Y:S01]  /*b710*/  LD.E.128 R28, desc[UR60][R28.64] ;  /* 0x0000003c1c1c7980 */ /* 0x002f62000c101d00 */
[----:B------:R-:W-:Y:S01]  /*b720*/  IMAD R23, R41, UR4, RZ ;  /* 0x0000000429177c24 */ /* 0x000fe2000f8e02ff */
[----:B------:R-:W-:Y:S01]  /*b730*/  @!PT LDS RZ, [RZ] ;  /* 0x00000000fffff984 */ /* 0x000fe20000000800 */
[----:B------:R-:W-:Y:S01]  /*b740*/  @!PT LDS RZ, [RZ] ;  /* 0x00000000fffff984 */ /* 0x000fe20000000800 */
[----:B------:R-:W-:Y:S01]  /*b750*/  @!PT LDS RZ, [RZ] ;  /* 0x00000000fffff984 */ /* 0x000fe20000000800 */
[----:B------:R-:W-:Y:S01]  /*b760*/  @!PT LDS RZ, [RZ] ;  /* 0x00000000fffff984 */ /* 0x000fe20000000800 */
[----:B------:R1:W-:Y:S06]  /*b770*/  MEMBAR.ALL.CTA ;  /* 0x0000000000007992 */ /* 0x0003ec0000008000 */
[----:B-1----:R-:W1:Y:S01]  /*b780*/  FENCE.VIEW.ASYNC.S ;  /* 0x00000000000073c6 */ /* 0x002e620000000000 */
[----:B------:R-:W-:-:S02]  /*b790*/  IMAD.MOV.U32 R2, RZ, RZ, R18 ;  /* 0x000000ffff027224 */ /* 0x000fc400078e0012 */
[C---:B------:R-:W-:Y:S02]  /*b7a0*/  IMAD R23, R40.reuse, UR5, R23 ;  /* 0x0000000528177c24 */ /* 0x040fe4000f8e0217 */
[----:B------:R-:W-:Y:S01]  /*b7b0*/  IMAD.WIDE.U32 R2, R40, UR4, R2 ;  /* 0x0000000428027c25 */ /* 0x000fe2000f8e0002 */
[----:B------:R-:W-:-:S03]  /*b7c0*/  ULDC.64 UR4, c[0x0][0xae0] ;  /* 0x0002b80000047ab9 */ /* 0x000fc60000000a00 */
[----:B------:R-:W-:Y:S02]  /*b7d0*/  IMAD R41, R206, -0x80, R21 ;  /* 0xffffff80ce297824 */ /* 0x000fe400078e0215 */
[----:B------:R-:W-:Y:S02]  /*b7e0*/  IMAD.IADD R3, R3, 0x1, R23 ;  /* 0x0000000103037824 */ /* 0x000fe400078e0217 */
[----:B------:R-:W-:Y:S01]  /*b7f0*/  IMAD R40, R43, UR4, RZ ;  /* 0x000000042b287c24 */ /* 0x000fe2000f8e02ff */
[C---:B------:R-:W-:Y:S01]  /*b800*/  ISETP.GE.AND P3, PT, R22.reuse, R41, PT ;  /* 0x000000291600720c */ /* 0x040fe20003f66270 */
[----:B------:R-:W-:Y:S02]  /*b810*/  VIADD R0, R22, 0x20 ;  /* 0x0000002016007836 */ /* 0x000fe40000000000 */
[C---:B------:R-:W-:Y:S02]  /*b820*/  IMAD R23, R205.reuse, UR5, R40 ;  /* 0x00000005cd177c24 */ /* 0x040fe4000f8e0228 */
[----:B------:R-:W-:Y:S01]  /*b830*/  IMAD.WIDE.U32 R2, R205, UR4, R2 ;  /* 0x00000004cd027c25 */ /* 0x000fe2000f8e0002 */
[----:B------:R-:W-:-:S03]  /*b840*/  ULDC.64 UR4, c[0x0][0xae8] ;  /* 0x0002ba0000047ab9 */ /* 0x000fc60000000a00 */
[----:B0-----:R-:W-:Y:S01]  /*b850*/  VIADD R42, R42, 0x36820 ;  /* 0x000368202a2a7836 */ /* 0x001fe20000000000 */
[-C--:B------:R-:W-:Y:S01]  /*b860*/  ISETP.GE.AND P0, PT, R0, R41.reuse, PT ;  /* 0x000000290000720c */ /* 0x080fe20003f06270 */
[C---:B------:R-:W-:Y:S02]  /*b870*/  VIADD R20, R22.reuse, 0x40 ;  /* 0x0000004016147836 */ /* 0x040fe40000000000 */
[----:B------:R-:W-:Y:S01]  /*b880*/  VIADD R21, R22, 0x60 ;  /* 0x0000006016157836 */ /* 0x000fe20000000000 */
[----:B------:R-:W-:Y:S01]  /*b890*/  PRMT R42, RZ, 0x654, R42 ;  /* 0x00000654ff2a7816 */ /* 0x000fe2000000002a */
[----:B------:R-:W-:Y:S02]  /*b8a0*/  IMAD.IADD R3, R3, 0x1, R23 ;  /* 0x0000000103037824 */ /* 0x000fe400078e0217 */
[----:B------:R-:W-:Y:S01]  /*b8b0*/  IMAD R0, R207, UR4, RZ ;  /* 0x00000004cf007c24 */ /* 0x000fe2000f8e02ff */
[-C--:B------:R-:W-:Y:S01]  /*b8c0*/  ISETP.GE.AND P1, PT, R20, R41.reuse, PT ;  /* 0x000000291400720c */ /* 0x080fe20003f26270 */
[----:B-1----:R0:W-:Y:S01]  /*b8d0*/  SYNCS.ARRIVE.TRANS64.RED.A1T0 RZ, [R42+URZ], RZ ;  /* 0x000000ff2aff79a7 */ /* 0x0021e2000810043f */
[----:B------:R-:W-:Y:S01]  /*b8e0*/  ISETP.GE.AND P2, PT, R21, R41, PT ;  /* 0x000000291500720c */ /* 0x000fe20003f46270 */
[C---:B------:R-:W-:Y:S01]  /*b8f0*/  IMAD R43, R65.reuse, UR5, R0 ;  /* 0x00000005412b7c24 */ /* 0x040fe2000f8e0200 */
[----:B------:R-:W-:Y:S01]  /*b900*/  SHF.R.S32.HI R23, RZ, 0x1f, R22 ;  /* 0x0000001fff177819 */ /* 0x000fe20000011416 */
[----:B------:R-:W-:Y:S01]  /*b910*/  IMAD.WIDE.U32 R40, R65, UR4, R2 ;  /* 0x0000000441287c25 */ /* 0x000fe2000f8e0002 */
[----:B------:R-:W-:Y:S03]  /*b920*/  BSSY B1, `(.L_x_283) ;  /* 0x0000017000017945 */ /* 0x000fe60003800000 */
[----:B------:R-:W-:-:S04]  /*b930*/  IMAD.WIDE R20, R206, 0x80, R22 ;  /* 0x00000080ce147825 */ /* 0x000fc800078e0216 */
[----:B------:R-:W-:Y:S01]  /*b940*/  IMAD.IADD R65, R41, 0x1, R43 ;  /* 0x0000000129417824 */ /* 0x000fe200078e022b */
[----:B0-----:R-:W-:Y:S06]  /*b950*/  @P3 BRA `(.L_x_284) ;  /* 0x00000000004c3947 */ /* 0x001fec0003800000 */
[----:B------:R-:W-:Y:S01]  /*b960*/  ULDC.64 UR6, c[0x0][0xad8] ;  /* 0x0002b60000067ab9 */ /* 0x000fe20000000a00 */
[----:B------:R-:W-:Y:S01]  /*b970*/  MOV R2, R40 ;  /* 0x0000002800027202 */ /* 0x000fe20000000f00 */
[C---:B------:R-:W-:Y:S01]  /*b980*/  VIADD R0, R18.reuse, 0x40 ;  /* 0x0000004012007836 */ /* 0x040fe20000000000 */
[----:B------:R-:W-:Y:S01]  /*b990*/  ULDC UR4, c[0x0][0xa8c] ;  /* 0x0002a30000047ab9 */ /* 0x000fe20000000800 */
[C---:B------:R-:W-:Y:S01]  /*b9a0*/  VIADD R42, R18.reuse, 0x80 ;  /* 0x00000080122a7836 */ /* 0x040fe20000000000 */
[----:B------:R-:W-:Y:S01]  /*b9b0*/  ISETP.GE.AND P3, PT, R18, UR4, PT ;  /* 0x0000000412007c0c */ /* 0x000fe2000bf66270 */
[----:B------:R-:W-:Y:S01]  /*b9c0*/  IMAD R43, R21, UR6, RZ ;  /* 0x00000006152b7c24 */ /* 0x000fe2000f8e02ff */
[----:B------:R-:W-:Y:S01]  /*b9d0*/  ISETP.GE.AND P4, PT, R0, UR4, PT ;  /* 0x0000000400007c0c */ /* 0x000fe2000bf86270 */
[----:B------:R-:W-:Y:S01]  /*b9e0*/  IMAD.MOV.U32 R3, RZ, RZ, R65 ;  /* 0x000000ffff037224 */ /* 0x000fe200078e0041 */
[----:B------:R-:W-:Y:S01]  /*b9f0*/  ISETP.GE.AND P5, PT, R42, UR4, PT ;  /* 0x000000042a007c0c */ /* 0x000fe2000bfa6270 */
[----:B------:R-:W-:-:S02]  /*ba00*/  IMAD R43, R20, UR7, R43 ;  /* 0x00000007142b7c24 */ /* 0x000fc4000f8e022b */
[----:B------:R-:W-:Y:S01]  /*ba10*/  IMAD.WIDE.U32 R2, R20, UR6, R2 ;  /* 0x0000000614027c25 */ /* 0x000fe2000f8e0002 */
[----:B------:R-:W-:-:S03]  /*ba20*/  ULDC.64 UR6, c[0x0][0xa80] ;  /* 0x0002a00000067ab9 */ /* 0x000fc60000000a00 */
[----:B------:R-:W-:Y:S01]  /*ba30*/  IMAD.IADD R3, R3, 0x1, R43 ;  /* 0x0000000103037824 */ /* 0x000fe200078e022b */
[----:B------:R-:W-:-:S04]  /*ba40*/  LEA R42, P6, R2, UR6, 0x1 ;  /* 0x00000006022a7c11 */ /* 0x000fc8000f8c08ff */
[----:B------:R-:W-:-:S05]  /*ba50*/  LEA.HI.X R43, R2, UR7, R3, 0x1, P6 ;  /* 0x00000007022b7c11 */ /* 0x000fca000b0f0c03 */
[----:B-----5:R0:W-:Y:S04]  /*ba60*/  @!P3 STG.E.128 desc[UR60][R42.64], R48 ;  /* 0x000000302a00b986 */ /* 0x0201e8000c101d3c */
[----:B------:R0:W-:Y:S04]  /*ba70*/  @!P4 STG.E.128 desc[UR60][R42.64+0x80], R56 ;  /* 0x000080382a00c986 */ /* 0x0001e8000c101d3c */
[----:B------:R0:W-:Y:S02]  /*ba80*/  @!P5 STG.E.128 desc[UR60][R42.64+0x100], R60 ;  /* 0x0001003c2a00d986 */ /* 0x0001e4000c101d3c */
.L_x_284:
[----:B------:R-:W-:Y:S05]  /*ba90*/  BSYNC B1 ;  /* 0x0000000000017941 */ /* 0x000fea0003800000 */
.L_x_283:
[----:B------:R-:W-:Y:S04]  /*baa0*/  BSSY B1, `(.L_x_285) ;  /* 0x0000017000017945 */ /* 0x000fe80003800000 */
[----:B------:R-:W-:Y:S05]  /*bab0*/  @P0 BRA `(.L_x_286) ;  /* 0x0000000000540947 */ /* 0x000fea0003800000 */
[----:B0-----:R-:W-:Y:S01]  /*bac0*/  IADD3 R43, P0, R20, 0x20, RZ ;  /* 0x00000020142b7810 */ /* 0x001fe20007f1e0ff */
[C---:B------:R-:W-:Y:S01]  /*bad0*/  VIADD R2, R18.reuse, 0x40 ;  /* 0x0000004012027836 */ /* 0x040fe20000000000 */
[----:B------:R-:W-:Y:S01]  /*bae0*/  ULDC UR4, c[0x0][0xa8c] ;  /* 0x0002a30000047ab9 */ /* 0x000fe20000000800 */
[----:B------:R-:W-:Y:S01]  /*baf0*/  ULDC.64 UR6, c[0x0][0xad8] ;  /* 0x0002b60000067ab9 */ /* 0x000fe20000000a00 */
[----:B------:R-:W-:Y:S01]  /*bb00*/  IMAD.MOV.U32 R3, RZ, RZ, R65 ;  /* 0x000000ffff037224 */ /* 0x000fe200078e0041 */
[----:B------:R-:W-:Y:S01]  /*bb10*/  ISETP.GE.AND P3, PT, R18, UR4, PT ;  /* 0x0000000412007c0c */ /* 0x000fe2000bf66270 */
[----:B------:R-:W-:Y:S01]  /*bb20*/  IMAD.X R0, RZ, RZ, R21, P0 ;  /* 0x000000ffff007224 */ /* 0x000fe200000e0615 */
[----:B------:R-:W-:Y:S01]  /*bb30*/  ISETP.GE.AND P4, PT, R2, UR4, PT ;  /* 0x0000000402007c0c */ /* 0x000fe2000bf86270 */
[----:B------:R-:W-:Y:S02]  /*bb40*/  IMAD.MOV.U32 R2, RZ, RZ, R40 ;  /* 0x000000ffff027224 */ /* 0x000fe400078e0028 */
[----:B------:R-:W-:-:S02]  /*bb50*/  VIADD R42, R18, 0x80 ;  /* 0x00000080122a7836 */ /* 0x000fc40000000000 */
[----:B------:R-:W-:Y:S02]  /*bb60*/  IMAD R0, R0, UR6, RZ ;  /* 0x0000000600007c24 */ /* 0x000fe4000f8e02ff */
[----:B------:R-:W-:Y:S01]  /*bb70*/  IMAD.WIDE.U32 R2, R43, UR6, R2 ;  /* 0x000000062b027c25 */ /* 0x000fe2000f8e0002 */
[----:B------:R-:W-:-:S03]  /*bb80*/  ISETP.GE.AND P5, PT, R42, UR4, PT ;  /* 0x000000042a007c0c */ /* 0x000fc6000bfa6270 */
[----:B------:R-:W-:Y:S01]  /*bb90*/  IMAD R43, R43, UR7, R0 ;  /* 0x000000072b2b7c24 */ /* 0x000fe2000f8e0200 */
[----:B------:R-:W-:Y:S02]  /*bba0*/  ULDC.64 UR6, c[0x0][0xa80] ;  /* 0x0002a00000067ab9 */ /* 0x000fe40000000a00 */
[----:B------:R-:W-:Y:S01]  /*bbb0*/  LEA R42, P0, R2, UR6, 0x1 ;  /* 0x00000006022a7c11 */ /* 0x000fe2000f8008ff */
[----:B------:R-:W-:-:S05]  /*bbc0*/  IMAD.IADD R3, R3, 0x1, R43 ;  /* 0x0000000103037824 */ /* 0x000fca00078e022b */
[----:B------:R-:W-:-:S05]  /*bbd0*/  LEA.HI.X R43, R2, UR7, R3, 0x1, P0 ;  /* 0x00000007022b7c11 */ /* 0x000fca00080f0c03 */
[----:B-----5:R1:W-:Y:S04]  /*bbe0*/  @!P3 STG.E.128 desc[UR60][R42.64], R12 ;  /* 0x0000000c2a00b986 */ /* 0x0203e8000c101d3c */
[----:B------:R1:W-:Y:S04]  /*bbf0*/  @!P4 STG.E.128 desc[UR60][R42.64+0x80], R44 ;  /* 0x0000802c2a00c986 */ /* 0x0003e8000c101d3c */
[----:B------:R1:W-:Y:S02]  /*bc00*/  @!P5 STG.E.128 desc[UR60][R42.64+0x100], R52 ;  /* 0x000100342a00d986 */ /* 0x0003e4000c101d3c */
.L_x_286:
[----:B------:R-:W-:Y:S05]  /*bc10*/  BSYNC B1 ;  /* 0x0000000000017941 */ /* 0x000fea0003800000 */
.L_x_285:
[----:B------:R-:W-:Y:S04]  /*bc20*/  BSSY B1, `(.L_x_287) ;  /* 0x0000017000017945 */ /* 0x000fe80003800000 */
[----:B------:R-:W-:Y:S05]  /*bc30*/  @P1 BRA `(.L_x_288) ;  /* 0x0000000000541947 */ /* 0x000fea0003800000 */
[----:B-1---5:R-:W-:Y:S01]  /*bc40*/  IADD3 R13, P0, R20, 0x40, RZ ;  /* 0x00000040140d7810 */ /* 0x022fe20007f1e0ff */
        /* <DEDUP_REMOVED lines=17> */
[----:B------:R2:W-:Y:S04]  /*bd60*/  @!P1 STG.E.128 desc[UR60][R12.64], R8 ;  /* 0x000000080c009986 */ /* 0x0005e8000c101d3c */
[----:B------:R2:W-:Y:S04]  /*bd70*/  @!P3 STG.E.128 desc[UR60][R12.64+0x80], R32 ;  /* 0x000080200c00b986 */ /* 0x0005e8000c101d3c */
[----:B------:R2:W-:Y:S02]  /*bd80*/  @!P4 STG.E.128 desc[UR60][R12.64+0x100], R36 ;  /* 0x000100240c00c986 */ /* 0x0005e4000c101d3c */
.L_x_288:
[----:B------:R-:W-:Y:S05]  /*bd90*/  BSYNC B1 ;  /* 0x0000000000017941 */ /* 0x000fea0003800000 */
.L_x_287:
[----:B------:R-:W-:Y:S05]  /*bda0*/  @P2 BRA `(.L_x_289) ;  /* 0x0000000c000c2947 */ /* 0x000fea0003800000 */
[----:B--2--5:R-:W-:Y:S01]  /*bdb0*/  IADD3 R9, P0, R20, 0x60, RZ ;  /* 0x0000006014097810 */ /* 0x024fe20007f1e0ff */
[----:B------:R-:W-:Y:S01]  /*bdc0*/  ULDC.64 UR4, c[0x0][0xad8] ;  /* 0x0002b60000047ab9 */ /* 0x000fe20000000a00 */
[----:B------:R-:W-:Y:S01]  /*bdd0*/  MOV R3, R65 ;  /* 0x0000004100037202 */ /* 0x000fe20000000f00 */
[----:B------:R-:W-:Y:S01]  /*bde0*/  IMAD.MOV.U32 R2, RZ, RZ, R40 ;  /* 0x000000ffff027224 */ /* 0x000fe200078e0028 */
[----:B------:R-:W-:Y:S01]  /*bdf0*/  ULDC.64 UR6, c[0x0][0xa80] ;  /* 0x0002a00000067ab9 */ /* 0x000fe20000000a00 */
[----:B------:R-:W-:Y:S02]  /*be00*/  IMAD.X R20, RZ, RZ, R21, P0 ;  /* 0x000000ffff147224 */ /* 0x000fe400000e0615 */
[----:B------:R-:W-:Y:S02]  /*be10*/  VIADD R0, R18, 0x40 ;  /* 0x0000004012007836 */ /* 0x000fe40000000000 */
[----:B------:R-:W-:Y:S02]  /*be20*/  IMAD R20, R20, UR4, RZ ;  /* 0x0000000414147c24 */ /* 0x000fe4000f8e02ff */
[----:B------:R-:W-:Y:S01]  /*be30*/  IMAD.WIDE.U32 R2, R9, UR4, R2 ;  /* 0x0000000409027c25 */ /* 0x000fe2000f8e0002 */
[----:B------:R-:W-:-:S02]  /*be40*/  ULDC UR4, c[0x0][0xa8c] ;  /* 0x0002a30000047ab9 */ /* 0x000fc40000000800 */
[----:B------:R-:W-:Y:S01]  /*be50*/  ISETP.GE.AND P1, PT, R18, UR4, PT ;  /* 0x0000000412007c0c */ /* 0x000fe2000bf26270 */
[----:B------:R-:W-:Y:S01]  /*be60*/  IMAD R9, R9, UR5, R20 ;  /* 0x0000000509097c24 */ /* 0x000fe2000f8e0214 */
[----:B------:R-:W-:Y:S01]  /*be70*/  ISETP.GE.AND P2, PT, R0, UR4, PT ;  /* 0x0000000400007c0c */ /* 0x000fe2000bf46270 */
[----:B------:R-:W-:Y:S01]  /*be80*/  VIADD R0, R18, 0x80 ;  /* 0x0000008012007836 */ /* 0x000fe20000000000 */
[----:B------:R-:W-:Y:S01]  /*be90*/  LEA R8, P0, R2, UR6, 0x1 ;  /* 0x0000000602087c11 */ /* 0x000fe2000f8008ff */
[----:B------:R-:W-:-:S05]  /*bea0*/  IMAD.IADD R3, R3, 0x1, R9 ;  /* 0x0000000103037824 */ /* 0x000fca00078e0209 */
[----:B------:R-:W-:Y:S02]  /*beb0*/  LEA.HI.X R9, R2, UR7, R3, 0x1, P0 ;  /* 0x0000000702097c11 */ /* 0x000fe400080f0c03 */
[----:B------:R-:W-:-:S03]  /*bec0*/  ISETP.GE.AND P0, PT, R0, UR4, PT ;  /* 0x0000000400007c0c */ /* 0x000fc6000bf06270 */
[----:B------:R3:W-:Y:S04]  /*bed0*/  @!P1 STG.E.128 desc[UR60][R8.64], R4 ;  /* 0x0000000408009986 */ /* 0x0007e8000c101d3c */
[----:B------:R3:W-:Y:S06]  /*bee0*/  @!P2 STG.E.128 desc[UR60][R8.64+0x80], R24 ;  /* 0x000080180800a986 */ /* 0x0007ec000c101d3c */
[----:B------:R-:W-:Y:S05]  /*bef0*/  @P0 BRA `(.L_x_289) ;  /* 0x0000000800b80947 */ /* 0x000fea0003800000 */
[----:B------:R4:W-:Y:S01]  /*bf00*/  STG.E.128 desc[UR60][R8.64+0x100], R28 ;  /* 0x0001001c08007986 */ /* 0x0009e2000c101d3c */
[----:B------:R-:W-:Y:S05]  /*bf10*/  BRA `(.L_x_289) ;  /* 0x0000000800b07947 */ /* 0x000fea0003800000 */
.L_x_281:
[----:B------:R-:W2:Y:S01]  /*bf20*/  LDC.64 R4, c[0x0][0xbd8] ;  /* 0x0002f600ff047b82 */ /* 0x000ea20000000a00 */
[C---:B------:R-:W-:Y:S01]  /*bf30*/  IMAD.SHL.U32 R3, R204.reuse, 0x4, RZ ;  /* 0x00000004cc037824 */ /* 0x040fe200078e00ff */
[----:B------:R-:W-:Y:S01]  /*bf40*/  SHF.L.U64.HI R0, R204, 0x2, R207 ;  /* 0x00000002cc007819 */ /* 0x000fe200000102cf */
[----:B------:R-:W-:Y:S01]  /*bf50*/  ULDC.64 UR4, c[0x0][0xbe0] ;  /* 0x0002f80000047ab9 */ /* 0x000fe20000000a00 */
[----:B------:R-:W-:-:S04]  /*bf60*/  IMAD.MOV.U32 R9, RZ, RZ, RZ ;  /* 0x000000ffff097224 */ /* 0x000fc800078e00ff */
[----:B------:R-:W3:Y:S01]  /*bf70*/  LDC R7, c[0x0][0xa88] ;  /* 0x0002a200ff077b82 */ /* 0x000ee20000000800 */
[----:B--2---:R-:W-:Y:S02]  /*bf80*/  ISETP.NE.U32.AND P0, PT, R4, RZ, PT ;  /* 0x000000ff0400720c */ /* 0x004fe40003f05070 */
[----:B------:R-:W-:Y:S02]  /*bf90*/  IADD3 R4, P1, R3, R4, RZ ;  /* 0x0000000403047210 */ /* 0x000fe40007f3e0ff */
[----:B------:R-:W-:-:S03]  /*bfa0*/  ISETP.NE.AND.EX P0, PT, R5, RZ, PT, P0 ;  /* 0x000000ff0500720c */ /* 0x000fc60003f05300 */
[----:B------:R-:W-:Y:S01]  /*bfb0*/  IMAD.X R5, R0, 0x1, R5, P1 ;  /* 0x0000000100057824 */ /* 0x000fe200008e0605 */
[----:B------:R-:W-:-:S04]  /*bfc0*/  ISETP.NE.U32.AND P1, PT, RZ, UR4, PT ;  /* 0x00000004ff007c0c */ /* 0x000fc8000bf25070 */
[----:B------:R-:W-:-:S05]  /*bfd0*/  ISETP.NE.AND.EX P1, PT, RZ, UR5, PT, P1 ;  /* 0x00000005ff007c0c */ /* 0x000fca000bf25310 */
[----:B------:R2:W5:Y:S08]  /*bfe0*/  @P0 LDG.E R9, desc[UR60][R4.64] ;  /* 0x0000003c04090981 */ /* 0x000570000c1e1900 */
[----:B------:R-:W-:-:S04]  /*bff0*/  @P1 IADD3 R2, P2, R3, UR4, RZ ;  /* 0x0000000403021c10 */ /* 0x000fc8000ff5e0ff */
[----:B------:R-:W-:-:S05]  /*c000*/  @P1 IADD3.X R3, R0, UR5, RZ, P2, !PT ;  /* 0x0000000500031c10 */ /* 0x000fca00097fe4ff */
[----:B---3--:R2:W5:Y:S01]  /*c010*/  @P1 LDG.E R7, desc[UR60][R2.64] ;  /* 0x0000003c02071981 */ /* 0x008562000c1e1900 */
[----:B------:R-:W-:Y:S01]  /*c020*/  ISETP.GE.AND P2, PT, R214, 0x80, PT ;  /* 0x00000080d600780c */ /* 0x000fe20003f46270 */
[----:B------:R-:W-:-:S12]  /*c030*/  @P1 BRA `(.L_x_290) ;  /* 0x0000000000101947 */ /* 0x000fd80003800000 */
[----:B------:R-:W-:Y:S05]  /*c040*/  @!P0 BRA `(.L_x_290) ;  /* 0x00000000000c8947 */ /* 0x000fea0003800000 */
[----:B------:R-:W3:Y:S04]  /*c050*/  LDG.E R0, desc[UR60][R4.64] ;  /* 0x0000003c04007981 */ /* 0x000ee8000c1e1900 */
[----:B-----5:R-:W3:Y:S02]  /*c060*/  LDG.E R7, desc[UR60][R4.64+0x4] ;  /* 0x0000043c04077981 */ /* 0x020ee4000c1e1900 */
[----:B---3--:R-:W-:-:S07]  /*c070*/  IMAD.IADD R7, R7, 0x1, -R0 ;  /* 0x0000000107077824 */ /* 0x008fce00078e0a00 */
.L_x_290:
[----:B------:R-:W-:Y:S01]  /*c080*/  BSSY B1, `(.L_x_291) ;  /* 0x000001d000017945 */ /* 0x000fe20003800000 */
[----:B------:R-:W-:Y:S02]  /*c090*/  SHF.R.S32.HI R8, RZ, 0x1f, R205 ;  /* 0x0000001fff087819 */ /* 0x000fe400000114cd */
[----:B------:R-:W-:Y:S02]  /*c0a0*/  SHF.R.S32.HI R13, RZ, 0x1f, R18 ;  /* 0x0000001fff0d7819 */ /* 0x000fe40000011412 */
[----:B------:R-:W-:Y:S02]  /*c0b0*/  SEL R11, R204, RZ, !P0 ;  /* 0x000000ffcc0b7207 */ /* 0x000fe40004000000 */
[----:B------:R-:W-:Y:S02]  /*c0c0*/  SEL R207, R207, RZ, !P0 ;  /* 0x000000ffcfcf7207 */ /* 0x000fe40004000000 */
[----:B-----5:R-:W-:Y:S01]  /*c0d0*/  SHF.R.S32.HI R6, RZ, 0x1f, R9 ;  /* 0x0000001fff067819 */ /* 0x020fe20000011409 */
[----:B------:R-:W-:Y:S06]  /*c0e0*/  @P2 BRA `(.L_x_292) ;  /* 0x0000000000582947 */ /* 0x000fec0003800000 */
[----:B------:R-:W3:Y:S02]  /*c0f0*/  S2R R0, SR_TID.X ;  /* 0x0000000000007919 */ /* 0x000ee40000002100 */
[----:B---3--:R-:W-:-:S04]  /*c100*/  IMAD R0, R206, 0x80, R0 ;  /* 0x00000080ce007824 */ /* 0x008fc800078e0200 */
[----:B------:R-:W-:-:S05]  /*c110*/  VIADD R0, R0, 0xffffff80 ;  /* 0xffffff8000007836 */ /* 0x000fca0000000000 */
[----:B------:R-:W-:-:S13]  /*c120*/  ISETP.GE.AND P0, PT, R0, R7, PT ;  /* 0x000000070000720c */ /* 0x000fda0003f06270 */
[----:B------:R-:W-:Y:S05]  /*c130*/  @P0 BRA `(.L_x_292) ;  /* 0x0000000000440947 */ /* 0x000fea0003800000 */
[----:B--2---:R-:W-:Y:S01]  /*c140*/  IADD3 R2, P0, R0, R9, RZ ;  /* 0x0000000900027210 */ /* 0x004fe20007f1e0ff */
[----:B------:R-:W-:-:S03]  /*c150*/  ULDC.64 UR4, c[0x0][0xb70] ;  /* 0x0002dc0000047ab9 */ /* 0x000fc60000000a00 */
[----:B------:R-:W-:Y:S01]  /*c160*/  LEA.HI.X.SX32 R3, R0, R6, 0x1, P0 ;  /* 0x0000000600037211 */ /* 0x000fe200000f0eff */
[----:B------:R-:W-:-:S04]  /*c170*/  IMAD R0, R8, UR4, RZ ;  /* 0x0000000408007c24 */ /* 0x000fc8000f8e02ff */
[C---:B------:R-:W-:Y:S02]  /*c180*/  IMAD R5, R205.reuse, UR5, R0 ;  /* 0x00000005cd057c24 */ /* 0x040fe4000f8e0200 */
[----:B------:R-:W-:Y:S01]  /*c190*/  IMAD.WIDE.U32 R2, R205, UR4, R2 ;  /* 0x00000004cd027c25 */ /* 0x000fe2000f8e0002 */
[----:B------:R-:W-:-:S03]  /*c1a0*/  ULDC.64 UR4, c[0x0][0xb78] ;  /* 0x0002de0000047ab9 */ /* 0x000fc60000000a00 */
[----:B------:R-:W-:Y:S02]  /*c1b0*/  IMAD R0, R207, UR4, RZ ;  /* 0x00000004cf007c24 */ /* 0x000fe4000f8e02ff */
[----:B------:R-:W-:Y:S02]  /*c1c0*/  IMAD.IADD R3, R3, 0x1, R5 ;  /* 0x0000000103037824 */ /* 0x000fe400078e0205 */
[C---:B------:R-:W-:Y:S02]  /*c1d0*/  IMAD R5, R11.reuse, UR5, R0 ;  /* 0x000000050b057c24 */ /* 0x040fe4000f8e0200 */
[----:B------:R-:W-:Y:S01]  /*c1e0*/  IMAD.WIDE.U32 R2, R11, UR4, R2 ;  /* 0x000000040b027c25 */ /* 0x000fe2000f8e0002 */
[----:B------:R-:W-:-:S03]  /*c1f0*/  ULDC.64 UR4, c[0x0][0xb40] ;  /* 0x0002d00000047ab9 */ /* 0x000fc60000000a00 */
[----:B------:R-:W-:Y:S01]  /*c200*/  IMAD.IADD R3, R3, 0x1, R5 ;  /* 0x0000000103037824 */ /* 0x000fe200078e0205 */
[----:B------:R-:W-:-:S04]  /*c210*/  LEA R4, P0, R2, UR4, 0x2 ;  /* 0x0000000402047c11 */ /* 0x000fc8000f8010ff */
[----:B------:R-:W-:Y:S01]  /*c220*/  LEA.HI.X R5, R2, UR5, R3, 0x2, P0 ;  /* 0x0000000502057c11 */ /* 0x000fe200080f1403 */
[----:B------:R-:W-:-:S05]  /*c230*/  IMAD.MOV.U32 R3, RZ, RZ, -0x800000 ;  /* 0xff800000ff037424 */ /* 0x000fca00078e00ff */
[----:B------:R3:W-:Y:S03]  /*c240*/  STG.E desc[UR60][R4.64], R3 ;  /* 0x0000000304007986 */ /* 0x0007e6000c10193c */
.L_x_292:
[----:B------:R-:W-:Y:S05]  /*c250*/  BSYNC B1 ;  /* 0x0000000000017941 */ /* 0x000fea0003800000 */
.L_x_291:
[----:B------:R-:W-:Y:S01]  /*c260*/  ULDC.64 UR4, c[0x0][0xaa0] ;  /* 0x0002a80000047ab9 */ /* 0x000fe20000000a00 */
[----:B--2---:R-:W-:Y:S01]  /*c270*/  IMAD.MOV.U32 R2, RZ, RZ, R18 ;  /* 0x000000ffff027224 */ /* 0x004fe200078e0012 */
[----:B------:R-:W-:Y:S01]  /*c280*/  BSSY B1, `(.L_x_293) ;  /* 0x000002f000017945 */ /* 0x000fe20003800000 */
[----:B---3--:R-:W-:Y:S02]  /*c290*/  IMAD.MOV.U32 R3, RZ, RZ, R13 ;  /* 0x000000ffff037224 */ /* 0x008fe400078e000d */
[----:B------:R-:W-:Y:S02]  /*c2a0*/  IMAD R0, R6, UR4, RZ ;  /* 0x0000000406007c24 */ /* 0x000fe4000f8e02ff */
[----:B------:R-:W-:-:S04]  /*c2b0*/  IMAD.WIDE.U32 R2, R9, UR4, R2 ;  /* 0x0000000409027c25 */ /* 0x000fc8000f8e0002 */
[----:B------:R-:W-:Y:S01]  /*c2c0*/  IMAD R9, R9, UR5, R0 ;  /* 0x0000000509097c24 */ /* 0x000fe2000f8e0200 */
[----:B------:R-:W-:Y:S01]  /*c2d0*/  ULDC.64 UR4, c[0x0][0xae0] ;  /* 0x0002b80000047ab9 */ /* 0x000fe20000000a00 */
[----:B------:R-:W-:Y:S02]  /*c2e0*/  IMAD R7, R206, -0x80, R7 ;  /* 0xffffff80ce077824 */ /* 0x000fe400078e0207 */
[----:B------:R-:W-:Y:S02]  /*c2f0*/  IMAD R0, R8, UR4, RZ ;  /* 0x0000000408007c24 */ /* 0x000fe4000f8e02ff */
[C---:B------:R-:W-:Y:S01]  /*c300*/  VIADD R4, R22.reuse, 0x20 ;  /* 0x0000002016047836 */ /* 0x040fe20000000000 */
[CC--:B------:R-:W-:Y:S01]  /*c310*/  ISETP.GE.AND P3, PT, R22.reuse, R7.reuse, PT ;  /* 0x000000071600720c */ /* 0x0c0fe20003f66270 */
[----:B------:R-:W-:Y:S02]  /*c320*/  IMAD.IADD R3, R3, 0x1, R9 ;  /* 0x0000000103037824 */ /* 0x000fe400078e0209 */
[C---:B------:R-:W-:Y:S01]  /*c330*/  IMAD R5, R205.reuse, UR5, R0 ;  /* 0x00000005cd057c24 */ /* 0x040fe2000f8e0200 */
[----:B------:R-:W-:Y:S01]  /*c340*/  IADD3 R0, R22, 0x40, RZ ;  /* 0x0000004016007810 */ /* 0x000fe20007ffe0ff */
[----:B------:R-:W-:Y:S01]  /*c350*/  IMAD.WIDE.U32 R2, R205, UR4, R2 ;  /* 0x00000004cd027c25 */ /* 0x000fe2000f8e0002 */
[-C--:B------:R-:W-:Y:S01]  /*c360*/  ISETP.GE.AND P2, PT, R4, R7.reuse, PT ;  /* 0x000000070400720c */ /* 0x080fe20003f46270 */
[----:B------:R-:W-:Y:S01]  /*c370*/  ULDC.64 UR4, c[0x0][0xae8] ;  /* 0x0002ba0000047ab9 */ /* 0x000fe20000000a00 */
[----:B------:R-:W-:Y:S01]  /*c380*/  ISETP.GE.AND P1, PT, R0, R7, PT ;  /* 0x000000070000720c */ /* 0x000fe20003f26270 */
[----:B------:R-:W-:-:S02]  /*c390*/  VIADD R4, R22, 0x60 ;  /* 0x0000006016047836 */ /* 0x000fc40000000000 */
[----:B------:R-:W-:Y:S02]  /*c3a0*/  IMAD.IADD R3, R3, 0x1, R5 ;  /* 0x0000000103037824 */ /* 0x000fe400078e0205 */
[----:B------:R-:W-:Y:S01]  /*c3b0*/  IMAD R0, R207, UR4, RZ ;  /* 0x00000004cf007c24 */ /* 0x000fe2000f8e02ff */
[----:B------:R-:W-:Y:S01]  /*c3c0*/  ISETP.GE.AND P0, PT, R4, R7, PT ;  /* 0x000000070400720c */ /* 0x000fe20003f06270 */
[----:B------:R-:W-:Y:S01]  /*c3d0*/  IMAD.WIDE.U32 R4, R11, UR4, R2 ;  /* 0x000000040b047c25 */ /* 0x000fe2000f8e0002 */
[----:B------:R-:W-:-:S03]  /*c3e0*/  SHF.R.S32.HI R7, RZ, 0x1f, R22 ;  /* 0x0000001fff077819 */ /* 0x000fc60000011416 */
[----:B------:R-:W-:Y:S02]  /*c3f0*/  IMAD R9, R11, UR5, R0 ;  /* 0x000000050b097c24 */ /* 0x000fe4000f8e0200 */
[----:B------:R-:W-:Y:S02]  /*c400*/  IMAD.MOV.U32 R6, RZ, RZ, R22 ;  /* 0x000000ffff067224 */ /* 0x000fe400078e0016 */
[----:B------:R-:W-:Y:S02]  /*c410*/  IMAD.IADD R11, R5, 0x1, R9 ;  /* 0x00000001050b7824 */ /* 0x000fe400078e0209 */
[----:B------:R-:W-:Y:S01]  /*c420*/  IMAD.WIDE R6, R206, 0x80, R6 ;  /* 0x00000080ce067825 */ /* 0x000fe200078e0206 */
[----:B------:R-:W-:Y:S06]  /*c430*/  @P3 BRA `(.L_x_294) ;  /* 0x00000000004c3947 */ /* 0x000fec0003800000 */
[----:B------:R-:W-:Y:S01]  /*c440*/  ULDC.64 UR6, c[0x0][0xad8] ;  /* 0x0002b60000067ab9 */ /* 0x000fe20000000a00 */
        /* <DEDUP_REMOVED lines=8> */
[----:B------:R-:W-:Y:S02]  /*c4d0*/  IMAD.MOV.U32 R3, RZ, RZ, R11 ;  /* 0x000000ffff037224 */ /* 0x000fe400078e000b */
[----:B------:R-:W-:-:S02]  /*c4e0*/  IMAD R9, R6, UR7, R9 ;  /* 0x0000000706097c24 */ /* 0x000fc4000f8e0209 */
[----:B------:R-:W-:Y:S01]  /*c4f0*/  IMAD.WIDE.U32 R2, R6, UR6, R2 ;  /* 0x0000000606027c25 */ /* 0x000fe2000f8e0002 */
[----:B------:R-:W-:-:S03]  /*c500*/  ULDC.64 UR6, c[0x0][0xa80] ;  /* 0x0002a00000067ab9 */ /* 0x000fc60000000a00 */
[----:B------:R-:W-:Y:S01]  /*c510*/  IMAD.IADD R3, R3, 0x1, R9 ;  /* 0x0000000103037824 */ /* 0x000fe200078e0209 */
[----:B------:R-:W-:-:S04]  /*c520*/  LEA R8, P3, R2, UR6, 0x1 ;  /* 0x0000000602087c11 */ /* 0x000fc8000f8608ff */
[----:B------:R-:W-:-:S05]  /*c530*/  LEA.HI.X R9, R2, UR7, R3, 0x1, P3 ;  /* 0x0000000702097c11 */ /* 0x000fca00098f0c03 */
[----:B------:R2:W-:Y:S04]  /*c540*/  @!P4 STG.E.128 desc[UR60][R8.64], RZ ;  /* 0x000000ff0800c986 */ /* 0x0005e8000c101d3c */
[----:B------:R2:W-:Y:S04]  /*c550*/  @!P5 STG.E.128 desc[UR60][R8.64+0x80], RZ ;  /* 0x000080ff0800d986 */ /* 0x0005e8000c101d3c */
[----:B------:R2:W-:Y:S02]  /*c560*/  @!P6 STG.E.128 desc[UR60][R8.64+0x100], RZ ;  /* 0x000100ff0800e986 */ /* 0x0005e4000c101d3c */
.L_x_294:
[----:B------:R-:W-:Y:S05]  /*c570*/  BSYNC B1 ;  /* 0x0000000000017941 */ /* 0x000fea0003800000 */
.L_x_293:
[----:B------:R-:W-:Y:S04]  /*c580*/  BSSY B1, `(.L_x_295) ;  /* 0x0000017000017945 */ /* 0x000fe80003800000 */
[----:B------:R-:W-:Y:S05]  /*c590*/  @P2 BRA `(.L_x_296) ;  /* 0x0000000000542947 */ /* 0x000fea0003800000 */
[----:B--2---:R-:W-:Y:S01]  /*c5a0*/  IADD3 R9, P2, R6, 0x20, RZ ;  /* 0x0000002006097810 */ /* 0x004fe20007f5e0ff */
        /* <DEDUP_REMOVED lines=17> */
[----:B------:R3:W-:Y:S04]  /*c6c0*/  @!P3 STG.E.128 desc[UR60][R8.64], RZ ;  /* 0x000000ff0800b986 */ /* 0x0007e8000c101d3c */
[----:B------:R3:W-:Y:S04]  /*c6d0*/  @!P4 STG.E.128 desc[UR60][R8.64+0x80], RZ ;  /* 0x000080ff0800c986 */ /* 0x0007e8000c101d3c */
[----:B------:R3:W-:Y:S02]  /*c6e0*/  @!P5 STG.E.128 desc[UR60][R8.64+0x100], RZ ;  /* 0x000100ff0800d986 */ /* 0x0007e4000c101d3c */
.L_x_296:
[----:B------:R-:W-:Y:S05]  /*c6f0*/  BSYNC B1 ;  /* 0x0000000000017941 */ /* 0x000fea0003800000 */
.L_x_295:
[----:B------:R-:W-:Y:S04]  /*c700*/  BSSY B1, `(.L_x_297) ;  /* 0x0000017000017945 */ /* 0x000fe80003800000 */
[----:B------:R-:W-:Y:S05]  /*c710*/  @P1 BRA `(.L_x_298) ;  /* 0x0000000000541947 */ /* 0x000fea0003800000 */
[----:B--23--:R-:W-:Y:S01]  /*c720*/  IADD3 R9, P1, R6, 0x40, RZ ;  /* 0x0000004006097810 */ /* 0x00cfe20007f3e0ff */
[----:B------:R-:W-:Y:S01]  /*c730*/  ULDC UR4, c[0x0][0xa8c] ;  /* 0x0002a30000047ab9 */ /* 0x000fe20000000800 */
[C---:B------:R-:W-:Y:S01]  /*c740*/  IADD3 R2, R18.reuse, 0x40, RZ ;  /* 0x0000004012027810 */ /* 0x040fe20007ffe0ff */
        /* <DEDUP_REMOVED lines=18> */
.L_x_298:
[----:B------:R-:W-:Y:S05]  /*c870*/  BSYNC B1 ;  /* 0x0000000000017941 */ /* 0x000fea0003800000 */
.L_x_297:
[----:B------:R-:W-:Y:S05]  /*c880*/  @P0 BRA `(.L_x_289) ;  /* 0x0000000000540947 */ /* 0x000fea0003800000 */
[----:B------:R-:W-:Y:S01]  /*c890*/  IADD3 R5, P0, R6, 0x60, RZ ;  /* 0x0000006006057810 */ /* 0x000fe20007f1e0ff */
        /* <DEDUP_REMOVED lines=8> */
[----:B------:R-:W-:-:S02]  /*c920*/  IMAD R6, R6, UR6, RZ ;  /* 0x0000000606067c24 */ /* 0x000fc4000f8e02ff */
[----:B------:R-:W-:Y:S02]  /*c930*/  VIADD R0, R18, 0x80 ;  /* 0x0000008012007836 */ /* 0x000fe40000000000 */
[----:B------:R-:W-:-:S03]  /*c940*/  IMAD.WIDE.U32 R2, R5, UR6, R2 ;  /* 0x0000000605027c25 */ /* 0x000fc6000f8e0002 */
[----:B------:R-:W-:Y:S01]  /*c950*/  ISETP.GE.AND P3, PT, R0, UR4, PT ;  /* 0x0000000400007c0c */ /* 0x000fe2000bf66270 */
        /* <DEDUP_REMOVED lines=8> */
.L_x_289:
[----:B------:R-:W-:Y:S05]  /*c9e0*/  BSYNC B0 ;  /* 0x0000000000007941 */ /* 0x000fea0003800000 */
.L_x_280:
[----:B------:R-:W-:Y:S02]  /*c9f0*/  ULDC UR4, c[0x0][0xc14] ;  /* 0x0003050000047ab9 */ /* 0x000fe40000000800 */
[----:B-1----:R-:W-:-:S13]  /*ca00*/  ISETP.GE.AND P0, PT, R103, UR4, PT ;  /* 0x0000000467007c0c */ /* 0x002fda000bf06270 */
[----:B------:R-:W-:Y:S05]  /*ca10*/  @!P0 BRA `(.L_x_299) ;  /* 0xffffff4000cc8947 */ /* 0x000fea000383ffff */
[----:B------:R-:W-:Y:S05]  /*ca20*/  EXIT ;  /* 0x000000000000794d */ /* 0x000fea0003800000 */
.L_x_255:
[----:B------:R-:W-:-:S08]  /*ca30*/  NOP ;  /* 0x0000000000007918 */ /* 0x000fd00000000000 */
[----:B0-----:R-:W0:-:S00]  /*ca40*/  USETMAXREG.DEALLOC.CTAPOOL 0x18 ;  /* 0x00000018000079c8 */ /* 0x001e0000080e0500 */
[----:B0-----:R-:W-:-:S06]  /*ca50*/  LOP3.LUT R0, R0, 0x3, RZ, 0xc0, !PT ;  /* 0x0000000300007812 */ /* 0x001fcc00078ec0ff */
[----:B------:R-:W0:Y:S02]  /*ca60*/  SHFL.IDX PT, R0, R0, RZ, 0x1f ;  /* 0x00001fff00007589 */ /* 0x000e2400000e0000 */
[----:B0-----:R-:W-:-:S13]  /*ca70*/  ISETP.NE.AND P0, PT, R0, RZ, PT ;  /* 0x000000ff0000720c */ /* 0x001fda0003f05270 */
[----:B------:R-:W-:Y:S05]  /*ca80*/  @P0 EXIT ;  /* 0x000000000000094d */ /* 0x000fea0003800000 */
[----:B------:R-:W0:Y:S01]  /*ca90*/  S2R R2, SR_TID.X ;  /* 0x0000000000027919 */ /* 0x000e220000002100 */
[----:B------:R-:W-:Y:S01]  /*caa0*/  LOP3.LUT R4, R4, 0xffffffdf, RZ, 0xc0, !PT ;  /* 0xffffffdf04047812 */ /* 0x000fe200078ec0ff */
[----:B------:R-:W-:Y:S01]  /*cab0*/  ULDC UR5, c[0x0][0xc14] ;  /* 0x0003050000057ab9 */ /* 0x000fe20000000800 */
[----:B------:R-:W-:Y:S01]  /*cac0*/  IMAD.MOV.U32 R0, RZ, RZ, RZ ;  /* 0x000000ffff007224 */ /* 0x000fe200078e00ff */
[----:B------:R-:W1:Y:S01]  /*cad0*/  S2UR UR6, SR_CTAID.X ;  /* 0x00000000000679c3 */ /* 0x000e620000002500 */
[----:B------:R-:W-:Y:S01]  /*cae0*/  ULDC UR4, c[0x0][0xc10] ;  /* 0x0003040000047ab9 */ /* 0x000fe20000000800 */
[----:B0-----:R-:W-:-:S04]  /*caf0*/  LOP3.LUT R8, R2, 0x1f, RZ, 0xc0, !PT ;  /* 0x0000001f02087812 */ /* 0x001fc800078ec0ff */
[----:B------:R-:W-:-:S13]  /*cb00*/  ISETP.NE.AND P0, PT, R8, 0x1f, PT ;  /* 0x0000001f0800780c */ /* 0x000fda0003f05270 */
[----:B------:R-:W-:Y:S02]  /*cb10*/  @P0 LOP3.LUT R4, R4, 0x20, RZ, 0xfc, !PT ;  /* 0x0000002004040812 */ /* 0x000fe400078efcff */
[----:B------:R-:W-:-:S13]  /*cb20*/  ISETP.GE.OR P0, PT, R8, UR5, !P0 ;  /* 0x0000000508007c0c */ /* 0x000fda000c706670 */
[----:B------:R-:W0:Y:S02]  /*cb30*/  @!P0 LDC.64 R2, c[0x0][0xc58] ;  /* 0x00031600ff028b82 */ /* 0x000e240000000a00 */
[----:B0-----:R-:W-:-:S05]  /*cb40*/  @!P0 IMAD.WIDE.U32 R2, R8, 0x4, R2 ;  /* 0x0000000408028825 */ /* 0x001fca00078e0002 */
[----:B------:R-:W2:Y:S01]  /*cb50*/  @!P0 LDG.E R0, desc[UR60][R2.64] ;  /* 0x0000003c02008981 */ /* 0x000ea2000c1e1900 */
[C---:B------:R-:W-:Y:S01]  /*cb60*/  ISETP.NE.AND P1, PT, R8.reuse, RZ, PT ;  /* 0x000000ff0800720c */ /* 0x040fe20003f25270 */
[----:B------:R-:W-:Y:S01]  /*cb70*/  IMAD.MOV.U32 R19, RZ, RZ, RZ ;  /* 0x000000ffff137224 */ /* 0x000fe200078e00ff */
[----:B------:R-:W-:Y:S02]  /*cb80*/  ISETP.GE.U32.AND P0, PT, R8, 0x2, PT ;  /* 0x000000020800780c */ /* 0x000fe40003f06070 */
[----:B------:R-:W-:Y:S02]  /*cb90*/  LOP3.LUT R4, R4, 0xfffffffe, RZ, 0xc0, !PT ;  /* 0xfffffffe04047812 */ /* 0x000fe400078ec0ff */
[----:B------:R-:W-:-:S07]  /*cba0*/  MOV R16, RZ ;  /* 0x000000ff00107202 */ /* 0x000fce0000000f00 */
[----:B------:R-:W-:-:S04]  /*cbb0*/  @P1 LOP3.LUT R4, R4, 0x1, RZ, 0xfc, !PT ;  /* 0x0000000104041812 */ /* 0x000fc800078efcff */
[----:B------:R-:W-:-:S04]  /*cbc0*/  LOP3.LUT R4, R4, 0xffffffef, RZ, 0xc0, !PT ;  /* 0xffffffef04047812 */ /* 0x000fc800078ec0ff */
[----:B------:R-:W-:-:S04]  /*cbd0*/  @P0 LOP3.LUT R4, R4, 0x10, RZ, 0xfc, !PT ;  /* 0x0000001004040812 */ /* 0x000fc800078efcff */
[----:B------:R-:W-:Y:S01]  /*cbe0*/  LOP3.LUT R4, R4, 0xfffffff7, RZ, 0xc0, !PT ;  /* 0xfffffff704047812 */ /* 0x000fe200078ec0ff */
[----:B--2---:R-:W0:Y:S02]  /*cbf0*/  SHFL.UP PT, R5, R0, 0x1, RZ ;  /* 0x0420000000057989 */ /* 0x004e2400000e00ff */
[----:B0-----:R-:W-:-:S05]  /*cc00*/  SEL R5, R5, RZ, P1 ;  /* 0x000000ff05057207 */ /* 0x001fca0000800000 */
[----:B------:R-:W-:-:S05]  /*cc10*/  IMAD.IADD R5, R0, 0x1, R5 ;  /* 0x0000000100057824 */ /* 0x000fca00078e0205 */
[----:B------:R-:W0:Y:S02]  /*cc20*/  SHFL.UP PT, R6, R5, 0x2, RZ ;  /* 0x0440000005067989 */ /* 0x000e2400000e00ff */
[----:B0-----:R-:W-:Y:S02]  /*cc30*/  SEL R6, R6, RZ, P0 ;  /* 0x000000ff06067207 */ /* 0x001fe40000000000 */
[----:B------:R-:W-:-:S03]  /*cc40*/  ISETP.GE.U32.AND P0, PT, R8, 0x4, PT ;  /* 0x000000040800780c */ /* 0x000fc60003f06070 */
[----:B------:R-:W-:-:S05]  /*cc50*/  IMAD.IADD R6, R5, 0x1, R6 ;  /* 0x0000000105067824 */ /* 0x000fca00078e0206 */
[----:B------:R-:W0:Y:S05]  /*cc60*/  SHFL.UP PT, R7, R6, 0x4, RZ ;  /* 0x0480000006077989 */ /* 0x000e2a00000e00ff */
[----:B------:R-:W-:-:S04]  /*cc70*/  @P0 LOP3.LUT R4, R4, 0x8, RZ, 0xfc, !PT ;  /* 0x0000000804040812 */ /* 0x000fc800078efcff */
[----:B------:R-:W-:Y:S02]  /*cc80*/  LOP3.LUT R4, R4, 0xfffffffb, RZ, 0xc0, !PT ;  /* 0xfffffffb04047812 */ /* 0x000fe400078ec0ff */
        /* <DEDUP_REMOVED lines=10> */
[----:B------:R-:W-:Y:S02]  /*cd30*/  @P0 LOP3.LUT R4, R4, 0x2, RZ, 0xfc, !PT ;  /* 0x0000000204040812 */ /* 0x000fe400078efcff */
[----:B0-----:R-:W-:-:S05]  /*cd40*/  SEL R2, R2, RZ, P0 ;  /* 0x000000ff02027207 */ /* 0x001fca0000000000 */
[----:B------:R-:W-:-:S05]  /*cd50*/  IMAD.IADD R2, R3, 0x1, R2 ;  /* 0x0000000103027824 */ /* 0x000fca00078e0202 */
[----:B------:R-:W0:Y:S02]  /*cd60*/  SHFL.IDX PT, R5, R2, 0x1f, 0x1f ;  /* 0x03e01f0002057f89 */ /* 0x000e2400000e0000 */
[----:B0-----:R-:W-:-:S04]  /*cd70*/  IMAD R5, R5, UR4, RZ ;  /* 0x0000000405057c24 */ /* 0x001fc8000f8e02ff */
[----:B------:R-:W-:Y:S01]  /*cd80*/  IMAD.MOV.U32 R6, RZ, RZ, R5 ;  /* 0x000000ffff067224 */ /* 0x000fe200078e0005 */
[----:B-1----:R-:W-:-:S13]  /*cd90*/  ISETP.GT.AND P0, PT, R5, UR6, PT ;  /* 0x0000000605007c0c */ /* 0x002fda000bf04270 */
[----:B------:R-:W-:Y:S05]  /*cda0*/  @P0 BRA `(.L_x_300) ;  /* 0x0000000000c00947 */ /* 0x000fea0003800000 */
[----:B------:R-:W-:Y:S01]  /*cdb0*/  IMAD.MOV.U32 R5, RZ, RZ, R6 ;  /* 0x000000ffff057224 */ /* 0x000fe200078e0006 */
[----:B------:R-:W-:Y:S01]  /*cdc0*/  ULDC UR5, c[0x0][0xc14] ;  /* 0x0003050000057ab9 */ /* 0x000fe20000000800 */
[----:B------:R-:W-:Y:S01]  /*cdd0*/  IMAD.MOV.U32 R19, RZ, RZ, RZ ;  /* 0x000000ffff137224 */ /* 0x000fe200078e00ff */
[----:B------:R-:W-:Y:S01]  /*cde0*/  ULDC UR7, c[0x0][0xc14] ;  /* 0x0003050000077ab9 */ /* 0x000fe20000000800 */
[----:B------:R-:W-:-:S05]  /*cdf0*/  ULDC UR4, c[0x0][0xc10] ;  /* 0x0003040000047ab9 */ /* 0x000fca0000000800 */
.L_x_304:
[----:B------:R-:W-:Y:S02]  /*ce00*/  VIADD R0, R19, 0x1f ;  /* 0x0000001f13007836 */ /* 0x000fe40000000000 */
[----:B------:R-:W-:-:S03]  /*ce10*/  IMAD.U32 R19, RZ, RZ, UR7 ;  /* 0x00000007ff137e24 */ /* 0x000fc6000f8e00ff */
[----:B------:R-:W-:-:S13]  /*ce20*/  ISETP.GE.AND P0, PT, R0, UR5, PT ;  /* 0x0000000500007c0c */ /* 0x000fda000bf06270 */
[----:B------:R-:W-:Y:S05]  /*ce30*/  @P0 BRA `(.L_x_301) ;  /* 0x0000000400400947 */ /* 0x000fea0003800000 */
[----:B------:R-:W0:Y:S01]  /*ce40*/  S2R R2, SR_TID.X ;  /* 0x0000000000027919 */ /* 0x000e220000002100 */
[----:B------:R-:W-:Y:S01]  /*ce50*/  IMAD.MOV.U32 R19, RZ, RZ, R0 ;  /* 0x000000ffff137224 */ /* 0x000fe200078e0000 */
[----:B------:R-:W-:Y:S01]  /*ce60*/  BSSY B0, `(.L_x_302) ;  /* 0x000000a000007945 */ /* 0x000fe20003800000 */
[----:B------:R-:W-:Y:S01]  /*ce70*/  IMAD.MOV.U32 R0, RZ, RZ, RZ ;  /* 0x000000ffff007224 */ /* 0x000fe200078e00ff */
[----:B0-----:R-:W-:-:S04]  /*ce80*/  LOP3.LUT R8, R2, 0x1f, RZ, 0xc0, !PT ;  /* 0x0000001f02087812 */ /* 0x001fc800078ec0ff */
[C---:B------:R-:W-:Y:S01]  /*ce90*/  ISETP.NE.AND P1, PT, R8.reuse, 0x1f, PT ;  /* 0x0000001f0800780c */ /* 0x040fe20003f25270 */
[----:B------:R-:W-:-:S05]  /*cea0*/  IMAD.IADD R7, R8, 0x1, R19 ;  /* 0x0000000108077824 */ /* 0x000fca00078e0213 */
[----:B------:R-:W-:-:S13]  /*ceb0*/  ISETP.GE.OR P0, PT, R7, UR5, !P1 ;  /* 0x0000000507007c0c */ /* 0x000fda000cf06670 */
[----:B------:R-:W-:Y:S05]  /*cec0*/  @P0 BRA `(.L_x_303) ;  /* 0x00000000000c0947 */ /* 0x000fea0003800000 */
[----:B------:R-:W0:Y:S02]  /*ced0*/  LDC.64 R2, c[0x0][0xc58] ;  /* 0x00031600ff027b82 */ /* 0x000e240000000a00 */
[----:B0-----:R-:W-:-:S05]  /*cee0*/  IMAD.WIDE R2, R7, 0x4, R2 ;  /* 0x0000000407027825 */ /* 0x001fca00078e0202 */
[----:B------:R0:W5:Y:S02]  /*cef0*/  LDG.E R0, desc[UR60][R2.64] ;  /* 0x0000003c02007981 */ /* 0x000164000c1e1900 */
.L_x_303:
[----:B------:R-:W-:Y:S05]  /*cf00*/  BSYNC B0 ;  /* 0x0000000000007941 */ /* 0x000fea0003800000 */
.L_x_302:
[----:B0----5:R-:W0:Y:S01]  /*cf10*/  SHFL.UP PT, R2, R0, 0x1, RZ ;  /* 0x0420000000027989 */ /* 0x021e2200000e00ff */
[C---:B------:R-:W-:Y:S02]  /*cf20*/  ISETP.NE.AND P0, PT, R8.reuse, RZ, PT ;  /* 0x000000ff0800720c */ /* 0x040fe40003f05270 */
[----:B------:R-:W-:Y:S02]  /*cf30*/  ISETP.GE.U32.AND P1, PT, R8, 0x2, PT ;  /* 0x000000020800780c */ /* 0x000fe40003f26070 */
[----:B0-----:R-:W-:Y:S02]  /*cf40*/  SEL R3, R2, RZ, P0 ;  /* 0x000000ff02037207 */ /* 0x001fe40000000000 */
[----:B------:R-:W-:-:S03]  /*cf50*/  ISETP.GE.U32.AND P0, PT, R8, 0x4, PT ;  /* 0x000000040800780c */ /* 0x000fc60003f06070 */
[----:B------:R-:W-:-:S05]  /*cf60*/  IMAD.IADD R3, R0, 0x1, R3 ;  /* 0x0000000100037824 */ /* 0x000fca00078e0203 */
[----:B------:R-:W0:Y:S02]  /*cf70*/  SHFL.UP PT, R2, R3, 0x2, RZ ;  /* 0x0440000003027989 */ /* 0x000e2400000e00ff */
        /* <DEDUP_REMOVED lines=8> */
[----:B0-----:R-:W-:-:S05]  /*d000*/  SEL R6, R6, RZ, P1 ;  /* 0x000000ff06067207 */ /* 0x001fca0000800000 */
[----:B------:R-:W-:-:S05]  /*d010*/  IMAD.IADD R6, R7, 0x1, R6 ;  /* 0x0000000107067824 */ /* 0x000fca00078e0206 */
[----:B------:R-:W0:Y:S02]  /*d020*/  SHFL.UP PT, R8, R6, 0x10, RZ ;  /* 0x0600000006087989 */ /* 0x000e2400000e00ff */
[----:B0-----:R-:W-:-:S05]  /*d030*/  SEL R9, R8, RZ, P0 ;  /* 0x000000ff08097207 */ /* 0x001fca0000000000 */
[----:B------:R-:W-:-:S05]  /*d040*/  IMAD.IADD R9, R6, 0x1, R9 ;  /* 0x0000000106097824 */ /* 0x000fca00078e0209 */
[----:B------:R-:W0:Y:S02]  /*d050*/  SHFL.IDX PT, R3, R9, 0x1f, 0x1f ;  /* 0x03e01f0009037f89 */ /* 0x000e2400000e0000 */
[----:B0-----:R-:W-:-:S04]  /*d060*/  IMAD R6, R3, UR4, RZ ;  /* 0x0000000403067c24 */ /* 0x001fc8000f8e02ff */
[----:B------:R-:W-:-:S05]  /*d070*/  IMAD.IADD R5, R6, 0x1, R5 ;  /* 0x0000000106057824 */ /* 0x000fca00078e0205 */
[----:B------:R-:W-:-:S13]  /*d080*/  ISETP.GT.AND P0, PT, R5, UR6, PT ;  /* 0x0000000605007c0c */ /* 0x000fda000bf04270 */
[----:B------:R-:W-:Y:S05]  /*d090*/  @!P0 BRA `(.L_x_304) ;  /* 0xfffffffc00588947 */ /* 0x000fea000383ffff */
[----:B------:R-:W-:-:S07]  /*d0a0*/  IMAD.MOV.U32 R2, RZ, RZ, R9 ;  /* 0x000000ffff027224 */ /* 0x000fce00078e0009 */
.L_x_300:
[----:B------:R-:W-:-:S05]  /*d0b0*/  IADD3 R7, -R6, R5, RZ ;  /* 0x0000000506077210 */ /* 0x000fca0007ffe1ff */
[----:B------:R-:W-:-:S05]  /*d0c0*/  IMAD R3, R2, UR4, R7 ;  /* 0x0000000402037c24 */ /* 0x000fca000f8e0207 */
[----:B------:R-:W-:-:S13]  /*d0d0*/  ISETP.GT.AND P0, PT, R3, UR6, PT ;  /* 0x0000000603007c0c */ /* 0x000fda000bf04270 */
[----:B------:R-:W-:-:S04]  /*d0e0*/  VOTE.ANY R8, PT, !P0 ;  /* 0x0000000000087806 */ /* 0x000fc800040e0100 */
[----:B------:R-:W0:Y:S01]  /*d0f0*/  POPC R5, R8 ;  /* 0x0000000800057309 */ /* 0x000e220000000000 */
[----:B------:R-:W-:Y:S01]  /*d100*/  ISETP.NE.AND P0, PT, R8, RZ, PT ;  /* 0x000000ff0800720c */ /* 0x000fe20003f05270 */
[----:B0-----:R-:W0:Y:S02]  /*d110*/  SHFL.IDX PT, R0, R0, R5, 0x1f ;  /* 0x00001f0500007589 */ /* 0x001e2400000e0000 */
[----:B0-----:R-:W-:-:S04]  /*d120*/  IABS R6, R0 ;  /* 0x0000000000067213 */ /* 0x001fc80000000000 */
[----:B------:R-:W0:Y:S08]  /*d130*/  I2F.RP R9, R6 ;  /* 0x0000000600097306 */ /* 0x000e300000209400 */
[----:B0-----:R-:W0:Y:S02]  /*d140*/  MUFU.RCP R9, R9 ;  /* 0x0000000900097308 */ /* 0x001e240000001000 */
[----:B0-----:R-:W-:-:S06]  /*d150*/  VIADD R3, R9, 0xffffffe ;  /* 0x0ffffffe09037836 */ /* 0x001fcc0000000000 */
[----:B------:R-:W0:Y:S02]  /*d160*/  F2I.FTZ.U32.TRUNC.NTZ R3, R3 ;  /* 0x0000000300037305 */ /* 0x000e24000021f000 */
[----:B0-----:R-:W-:Y:S01]  /*d170*/  IMAD.MOV R11, RZ, RZ, -R3 ;  /* 0x000000ffff0b7224 */ /* 0x001fe200078e0a03 */
[----:B------:R-:W-:Y:S06]  /*d180*/  @!P0 BRA `(.L_x_305) ;  /* 0x0000000000088947 */ /* 0x000fec0003800000 */
[----:B------:R-:W-:-:S05]  /*d190*/  VIADD R9, R5, 0xffffffff ;  /* 0xffffffff05097836 */ /* 0x000fca0000000000 */
[----:B------:R0:W1:Y:S02]  /*d1a0*/  SHFL.IDX PT, R16, R2, R9, 0x1f ;  /* 0x00001f0902107589 */ /* 0x00006400000e0000 */
.L_x_305:
[----:B-1----:R-:W-:Y:S02]  /*d1b0*/  IMAD R16, R16, UR4, R7 ;  /* 0x0000000410107c24 */ /* 0x002fe4000f8e0207 */
[----:B------:R-:W-:Y:S02]  /*d1c0*/  IMAD R7, R11, R6, RZ ;  /* 0x000000060b077224 */ /* 0x000fe400078e02ff */
[----:B0-----:R-:W-:Y:S01]  /*d1d0*/  IMAD.MOV.U32 R2, RZ, RZ, RZ ;  /* 0x000000ffff027224 */ /* 0x001fe200078e00ff */
[----:B------:R-:W-:Y:S01]  /*d1e0*/  IADD3 R17, -R16, UR6, RZ ;  /* 0x0000000610117c10 */ /* 0x000fe2000fffe1ff */
[----:B------:R-:W-:Y:S02]  /*d1f0*/  IMAD.IADD R19, R5, 0x1, R19 ;  /* 0x0000000105137824 */ /* 0x000fe400078e0213 */
[----:B------:R-:W-:Y:S01]  /*d200*/  IMAD.HI.U32 R2, R3, R7, R2 ;  /* 0x0000000703027227 */ /* 0x000fe200078e0002 */
[----:B------:R-:W-:Y:S02]  /*d210*/  IABS R7, R0 ;  /* 0x0000000000077213 */ /* 0x000fe40000000000 */
[----:B------:R-:W-:-:S03]  /*d220*/  IABS R3, R17 ;  /* 0x0000001100037213 */ /* 0x000fc60000000000 */
[----:B------:R-:W-:Y:S02]  /*d230*/  IMAD.MOV R7, RZ, RZ, -R7 ;  /* 0x000000ffff077224 */ /* 0x000fe400078e0a07 */
[----:B------:R-:W-:-:S04]  /*d240*/  IMAD.HI.U32 R2, R2, R3, RZ ;  /* 0x0000000302027227 */ /* 0x000fc800078e00ff */
[----:B------:R-:W-:-:S05]  /*d250*/  IMAD R3, R2, R7, R3 ;  /* 0x0000000702037224 */ /* 0x000fca00078e0203 */
[----:B------:R-:W-:-:S13]  /*d260*/  ISETP.GT.U32.AND P0, PT, R6, R3, PT ;  /* 0x000000030600720c */ /* 0x000fda0003f04070 */
[----:B------:R-:W-:Y:S02]  /*d270*/  @!P0 IMAD.IADD R3, R3, 0x1, -R6 ;  /* 0x0000000103038824 */ /* 0x000fe400078e0a06 */
[----:B------:R-:W-:-:S03]  /*d280*/  @!P0 VIADD R2, R2, 0x1 ;  /* 0x0000000102028836 */ /* 0x000fc60000000000 */
[----:B------:R-:W-:Y:S02]  /*d290*/  ISETP.GE.U32.AND P0, PT, R3, R6, PT ;  /* 0x000000060300720c */ /* 0x000fe40003f06070 */
[----:B------:R-:W-:-:S11]  /*d2a0*/  LOP3.LUT R3, R17, R0, RZ, 0x3c, !PT ;  /* 0x0000000011037212 */ /* 0x000fd600078e3cff */
[----:B------:R-:W-:Y:S01]  /*d2b0*/  @P0 VIADD R2, R2, 0x1 ;  /* 0x0000000102020836 */ /* 0x000fe20000000000 */
[----:B------:R-:W-:-:S13]  /*d2c0*/  ISETP.GE.AND P0, PT, R3, RZ, PT ;  /* 0x000000ff0300720c */ /* 0x000fda0003f06270 */
[----:B------:R-:W-:Y:S01]  /*d2d0*/  @!P0 IMAD.MOV R2, RZ, RZ, -R2 ;  /* 0x000000ffff028224 */ /* 0x000fe200078e0a02 */
[----:B------:R-:W-:-:S13]  /*d2e0*/  ISETP.NE.AND P0, PT, R0, RZ, PT ;  /* 0x000000ff0000720c */ /* 0x000fda0003f05270 */
[----:B------:R-:W-:-:S05]  /*d2f0*/  @!P0 LOP3.LUT R2, RZ, R0, RZ, 0x33, !PT ;  /* 0x00000000ff028212 */ /* 0x000fca00078e33ff */
[--C-:B------:R-:W-:Y:S02]  /*d300*/  IMAD.MOV R3, RZ, RZ, -R2.reuse ;  /* 0x000000ffff037224 */ /* 0x100fe400078e0a02 */
[----:B------:R-:W-:Y:S02]  /*d310*/  IMAD.MOV.U32 R18, RZ, RZ, R2 ;  /* 0x000000ffff127224 */ /* 0x000fe400078e0002 */
[----:B------:R-:W-:Y:S01]  /*d320*/  IMAD R17, R0, R3, R17 ;  /* 0x0000000300117224 */ /* 0x000fe200078e0211 */
[----:B------:R-:W-:Y:S06]  /*d330*/  BRA `(.L_x_306) ;  /* 0x00000000000c7947 */ /* 0x000fec0003800000 */
.L_x_301:
[----:B------:R-:W-:Y:S02]  /*d340*/  IMAD.MOV.U32 R17, RZ, RZ, RZ ;  /* 0x000000ffff117224 */ /* 0x000fe400078e00ff */
[----:B------:R-:W-:Y:S02]  /*d350*/  IMAD.U32 R16, RZ, RZ, UR6 ;  /* 0x00000006ff107e24 */ /* 0x000fe4000f8e00ff */
[----:B------:R-:W-:-:S07]  /*d360*/  IMAD.MOV.U32 R18, RZ, RZ, RZ ;  /* 0x000000ffff127224 */ /* 0x000fce00078e00ff */
.L_x_306:
[----:B------:R-:W0:Y:S01]  /*d370*/  S2R R0, SR_TID.X ;  /* 0x0000000000007919 */ /* 0x000e220000002100 */
[----:B------:R-:W-:Y:S01]  /*d380*/  STL [R1+0x28], RZ ;  /* 0x000028ff01007387 */ /* 0x000fe20000100800 */
[----:B0-----:R-:W-:-:S04]  /*d390*/  LOP3.LUT R0, R0, 0x1f, RZ, 0xc0, !PT ;  /* 0x0000001f00007812 */ /* 0x001fc800078ec0ff */
[----:B------:R-:W-:-:S13]  /*d3a0*/  ISETP.NE.AND P0, PT, R0, RZ, PT ;  /* 0x000000ff0000720c */ /* 0x000fda0003f05270 */
[----:B------:R-:W0:Y:S01]  /*d3b0*/  @!P0 S2R R3, SR_CgaCtaId ;  /* 0x0000000000038919 */ /* 0x000e220000008800 */
[----:B------:R-:W-:-:S04]  /*d3c0*/  @!P0 MOV R0, 0x400 ;  /* 0x0000040000008802 */ /* 0x000fc80000000f00 */
[----:B0-----:R-:W-:-:S05]  /*d3d0*/  @!P0 LEA R0, R3, R0, 0x18 ;  /* 0x0000000003008211 */ /* 0x001fca00078ec0ff */
[----:B------:R0:W-:Y:S01]  /*d3e0*/  @!P0 STS.128 [R0+0x368d0], R16 ;  /* 0x0368d01000008388 */ /* 0x0001e20000000c00 */
[----:B------:R-:W-:Y:S06]  /*d3f0*/  BAR.ARV 0x5, 0x120 ;  /* 0x0144800000007b1d */ /* 0x000fec0000002000 */
[----:B------:R-:W-:Y:S01]  /*d400*/  ISETP.GE.AND P0, PT, R19, UR5, PT ;  /* 0x0000000513007c0c */ /* 0x000fe2000bf06270 */
[----:B0-----:R-:W-:-:S05]  /*d410*/  IMAD.MOV.U32 R0, RZ, RZ, 0x1 ;  /* 0x00000001ff007424 */ /* 0x001fca00078e00ff */
[----:B------:R0:W-:Y:S04]  /*d420*/  STL [R1+0x8], R0 ;  /* 0x0000080001007387 */ /* 0x0001e80000100800 */
[----:B------:R0:W-:Y:S03]  /*d430*/  STL [R1], RZ ;  /* 0x000000ff01007387 */ /* 0x0001e60000100800 */
[----:B------:R-:W-:Y:S05]  /*d440*/  @P0 BRA `(.L_x_307) ;  /* 0x0000003c00f80947 */ /* 0x000fea0003800000 */
[----:B0-----:R-:W-:Y:S01]  /*d450*/  MOV R0, 0x1 ;  /* 0x0000000100007802 */ /* 0x001fe20000000f00 */
[----:B------:R0:W-:Y:S01]  /*d460*/  STL [R1], RZ ;  /* 0x000000ff01007387 */ /* 0x0001e20000100800 */
[----:B------:R-:W-:Y:S01]  /*d470*/  ULDC UR36, c[0x0][0xc] ;  /* 0x0000030000247ab9 */ /* 0x000fe20000000800 */
[----:B------:R-:W-:Y:S02]  /*d480*/  ULDC.64 UR38, c[0x0][0x198] ;  /* 0x0000660000267ab9 */ /* 0x000fe40000000a00 */
[----:B------:R0:W-:Y:S04]  /*d490*/  STL [R1+0x8], R0 ;  /* 0x0000080001007387 */ /* 0x0001e80000100800 */
[----:B------:R0:W-:Y:S02]  /*d4a0*/  STL [R1+0x28], RZ ;  /* 0x000028ff01007387 */ /* 0x0001e40000100800 */
.L_x_372:
[----:B-1----:R-:W1:Y:S02]  /*d4b0*/  LDC.64 R2, c[0x0][0xc60] ;  /* 0x00031800ff027b82 */ /* 0x002e640000000a00 */
[----:B-1----:R-:W-:-:S05]  /*d4c0*/  IMAD.WIDE R2, R19, 0x4, R2 ;  /* 0x0000000413027825 */ /* 0x002fca00078e0202 */
[----:B------:R-:W2:Y:S01]  /*d4d0*/  LDG.E R5, desc[UR60][R2.64] ;  /* 0x0000003c02057981 */ /* 0x000ea2000c1e1900 */
[----:B------:R-:W-:Y:S05]  /*d4e0*/  YIELD ;  /* 0x0000000000007946 */ /* 0x000fea0003800000 */
[----:B------:R-:W-:Y:S01]  /*d4f0*/  ULDC.64 UR4, c[0x0][0xa28] ;  /* 0x00028a0000047ab9 */ /* 0x000fe20000000a00 */
[----:B0-----:R-:W-:Y:S01]  /*d500*/  IMAD.MOV.U32 R0, RZ, RZ, RZ ;  /* 0x000000ffff007224 */ /* 0x001fe200078e00ff */
[----:B------:R-:W-:-:S04]  /*d510*/  ISETP.NE.U32.AND P0, PT, RZ, UR4, PT ;  /* 0x00000004ff007c0c */ /* 0x000fc8000bf05070 */
[----:B------:R-:W-:Y:S01]  /*d520*/  ISETP.NE.AND.EX P0, PT, RZ, UR5, PT, P0 ;  /* 0x00000005ff007c0c */ /* 0x000fe2000bf05300 */
[----:B------:R-:W-:Y:S01]  /*d530*/  IMAD.MOV.U32 R6, RZ, RZ, RZ ;  /* 0x000000ffff067224 */ /* 0x000fe200078e00ff */
[----:B--2---:R-:W-:Y:S01]  /*d540*/  SHF.R.S32.HI R4, RZ, 0x1f, R5 ;  /* 0x0000001fff047819 */ /* 0x004fe20000011405 */
[----:B------:R-:W-:-:S10]  /*d550*/  IMAD.SHL.U32 R7, R5, 0x4, RZ ;  /* 0x0000000405077824 */ /* 0x000fd400078e00ff */
[C---:B------:R-:W-:Y:S01]  /*d560*/  @P0 LEA R2, P1, R5.reuse, UR4, 0x2 ;  /* 0x0000000405020c11 */ /* 0x040fe2000f8210ff */
[----:B------:R-:W-:Y:S03]  /*d570*/  STL [R1+0x14], R5 ;  /* 0x0000140501007387 */ /* 0x000fe60000100800 */
[----:B------:R-:W-:Y:S01]  /*d580*/  @P0 LEA.HI.X R3, R5, UR5, R4, 0x2, P1 ;  /* 0x0000000505030c11 */ /* 0x000fe200088f1404 */
[----:B------:R-:W-:-:S04]  /*d590*/  ULDC.64 UR4, c[0x0][0xa00] ;  /* 0x0002800000047ab9 */ /* 0x000fc80000000a00 */
[----:B------:R0:W5:Y:S01]  /*d5a0*/  @P0 LDG.E R0, desc[UR60][R2.64] ;  /* 0x0000003c02000981 */ /* 0x000162000c1e1900 */
[----:B------:R-:W-:-:S04]  /*d5b0*/  ISETP.NE.U32.AND P0, PT, RZ, UR4, PT ;  /* 0x00000004ff007c0c */ /* 0x000fc8000bf05070 */
[----:B------:R-:W-:-:S13]  /*d5c0*/  ISETP.NE.AND.EX P0, PT, RZ, UR5, PT, P0 ;  /* 0x00000005ff007c0c */ /* 0x000fda000bf05300 */
[----:B0-----:R-:W-:-:S04]  /*d5d0*/  @P0 LEA R2, P1, R5, UR4, 0x2 ;  /* 0x0000000405020c11 */ /* 0x001fc8000f8210ff */
[----:B------:R-:W-:Y:S01]  /*d5e0*/  @P0 LEA.HI.X R3, R5, UR5, R4, 0x2, P1 ;  /* 0x0000000505030c11 */ /* 0x000fe200088f1404 */
[----:B------:R-:W-:-:S04]  /*d5f0*/  ULDC.64 UR4, c[0x0][0xa20] ;  /* 0x0002880000047ab9 */ /* 0x000fc80000000a00 */
[----:B------:R-:W2:Y:S01]  /*d600*/  @P0 LDG.E R6, desc[UR60][R2.64] ;  /* 0x0000003c02060981 */ /* 0x000ea2000c1e1900 */
[----:B------:R-:W-:-:S04]  /*d610*/  ISETP.NE.U32.AND P0, PT, RZ, UR4, PT ;  /* 0x00000004ff007c0c */ /* 0x000fc8000bf05070 */
[----:B------:R-:W-:Y:S01]  /*d620*/  ISETP.NE.AND.EX P0, PT, RZ, UR5, PT, P0 ;  /* 0x00000005ff007c0c */ /* 0x000fe2000bf05300 */
[----:B--2---:R0:W-:Y:S04]  /*d630*/  STL [R1+0x2c], R6 ;  /* 0x00002c0601007387 */ /* 0x0041e80000100800 */
[----:B------:R1:W-:Y:S01]  /*d640*/  STL [R1+0x1c], R7 ;  /* 0x00001c0701007387 */ /* 0x0003e20000100800 */
[----:B0-----:R-:W-:-:S07]  /*d650*/  SHF.L.U64.HI R6, R5, 0x2, R4 ;  /* 0x0000000205067819 */ /* 0x001fce0000010204 */
[C---:B------:R-:W-:Y:S01]  /*d660*/  @P0 IADD3 R4, P1, R7.reuse, UR4, RZ ;  /* 0x0000000407040c10 */ /* 0x040fe2000ff3e0ff */
[----:B------:R0:W-:Y:S03]  /*d670*/  STL [R1+0x20], R6 ;  /* 0x0000200601007387 */ /* 0x0001e60000100800 */
[----:B------:R-:W-:Y:S01]  /*d680*/  @P0 IADD3.X R5, R6, UR5, RZ, P1, !PT ;  /* 0x0000000506050c10 */ /* 0x000fe20008ffe4ff */
[----:B------:R-:W-:Y:S02]  /*d690*/  ULDC.64 UR4, c[0x0][0xa08] ;  /* 0x0002820000047ab9 */ /* 0x000fe40000000a00 */
[----:B------:R-:W-:Y:S01]  /*d6a0*/  IADD3 R2, P1, R7, UR4, RZ ;  /* 0x0000000407027c10 */ /* 0x000fe2000ff3e0ff */
[----:B-1----:R-:W-:-:S03]  /*d6b0*/  IMAD.MOV.U32 R7, RZ, RZ, RZ ;  /* 0x000000ffff077224 */ /* 0x002fc600078e00ff */
[----:B------:R-:W-:Y:S02]  /*d6c0*/  IADD3.X R3, R6, UR5, RZ, P1, !PT ;  /* 0x0000000506037c10 */ /* 0x000fe40008ffe4ff */
[----:B------:R-:W-:-:S04]  /*d6d0*/  ISETP.NE.U32.AND P1, PT, RZ, UR4, PT ;  /* 0x00000004ff007c0c */ /* 0x000fc8000bf25070 */
[----:B------:R-:W-:Y:S01]  /*d6e0*/  ISETP.NE.AND.EX P1, PT, RZ, UR5, PT, P1 ;  /* 0x00000005ff007c0c */ /* 0x000fe2000bf25310 */
[----:B------:R-:W-:Y:S02]  /*d6f0*/  ULDC.64 UR4, c[0x0][0x3f8] ;  /* 0x0000fe0000047ab9 */ /* 0x000fe40000000a00 */
[----:B------:R-:W-:-:S03]  /*d700*/  UISETP.NE.U32.AND UP0, UPT, UR4, URZ, UPT ;  /* 0x0000003f0400728c */ /* 0x000fc6000bf05070 */
[----:B------:R-:W-:Y:S01]  /*d710*/  ULDC UR4, c[0x0][0x404] ;  /* 0x0001010000047ab9 */ /* 0x000fe20000000800 */
[----:B------:R-:W-:-:S03]  /*d720*/  UISETP.NE.AND.EX UP0, UPT, UR5, URZ, UPT, UP0 ;  /* 0x0000003f0500728c */ /* 0x000fc6000bf05300 */
[----:B------:R-:W-:Y:S01]  /*d730*/  ULDC UR5, c[0x0][0x2e0] ;  /* 0x0000b80000057ab9 */ /* 0x000fe20000000800 */
[----:B------:R-:W-:Y:S02]  /*d740*/  USEL UR4, UR4, 0x1, UP0 ;  /* 0x0000000104047887 */ /* 0x000fe40008000000 */
[----:B------:R1:W5:Y:S02]  /*d750*/  @P1 LDG.E R7, desc[UR60][R2.64] ;  /* 0x0000003c02071981 */ /* 0x000364000c1e1900 */
[----:B------:R-:W-:-:S06]  /*d760*/  UIMAD UR4, UR4, UR5, URZ ;  /* 0x00000005040472a4 */ /* 0x000fcc000f8e023f */
[----:B0-----:R-:W-:-:S06]  /*d770*/  IMAD.U32 R6, RZ, RZ, UR4 ;  /* 0x00000004ff067e24 */ /* 0x001fcc000f8e00ff */
[----:B------:R1:W5:Y:S01]  /*d780*/  @P0 LDG.E R6, desc[UR60][R4.64] ;  /* 0x0000003c04060981 */ /* 0x000362000c1e1900 */
[----:B------:R-:W-:Y:S05]  /*d790*/  @P0 BRA `(.L_x_308) ;  /* 0x0000000000100947 */ /* 0x000fea0003800000 */
[----:B------:R-:W-:Y:S05]  /*d7a0*/  @!P1 BRA `(.L_x_308) ;  /* 0x00000000000c9947 */ /* 0x000fea0003800000 */
[----:B-----5:R-:W2:Y:S04]  /*d7b0*/  LDG.E R6, desc[UR60][R2.64] ;  /* 0x0000003c02067981 */ /* 0x020ea8000c1e1900 */
[----:B-1----:R-:W2:Y:S02]  /*d7c0*/  LDG.E R5, desc[UR60][R2.64+0x4] ;  /* 0x0000043c02057981 */ /* 0x002ea4000c1e1900 */
[----:B--2---:R-:W-:-:S07]  /*d7d0*/  IMAD.IADD R6, R5, 0x1, -R6 ;  /* 0x0000000105067824 */ /* 0x004fce00078e0a06 */
.L_x_308:
[--C-:B-1---5:R-:W-:Y:S01]  /*d7e0*/  IMAD.IADD R4, R6, 0x1, -R0.reuse ;  /* 0x0000000106047824 */ /* 0x122fe200078e0a00 */
[----:B------:R-:W-:Y:S01]  /*d7f0*/  BSSY B6, `(.L_x_309) ;  /* 0x0000326000067945 */ /* 0x000fe20003800000 */
[----:B------:R-:W-:Y:S02]  /*d800*/  IMAD.IADD R3, R7, 0x1, R0 ;  /* 0x0000000107037824 */ /* 0x000fe400078e0200 */
[----:B------:R-:W-:Y:S01]  /*d810*/  IMAD.MOV.U32 R2, RZ, RZ, RZ ;  /* 0x000000ffff027224 */ /* 0x000fe200078e00ff */
[----:B------:R-:W-:Y:S01]  /*d820*/  STL [R1+0x24], R4 ;  /* 0x0000240401007387 */ /* 0x000fe20000100800 */
[----:B------:R-:W-:-:S03]  /*d830*/  ISETP.GT.AND P0, PT, R4, RZ, PT ;  /* 0x000000ff0400720c */ /* 0x000fc60003f04270 */
[----:B------:R0:W-:Y:S02]  /*d840*/  STL [R1+0x4], R3 ;  /* 0x0000040301007387 */ /* 0x0001e40000100800 */
[----:B0-----:R-:W-:-:S04]  /*d850*/  VIADD R3, R4, 0x6f ;  /* 0x0000006f04037836 */ /* 0x001fc80000000000 */
[----:B------:R-:W-:-:S05]  /*d860*/  IMAD.HI R2, R3, -0x6db6db6d, R2 ;  /* 0x9249249303027827 */ /* 0x000fca00078e0202 */
[----:B------:R-:W-:-:S04]  /*d870*/  SHF.R.U32.HI R3, RZ, 0x1f, R2 ;  /* 0x0000001fff037819 */ /* 0x000fc80000011602 */
[----:B------:R-:W-:-:S05]  /*d880*/  LEA.HI.SX32 R0, R2, R3, 0x1a ;  /* 0x0000000302007211 */ /* 0x000fca00078fd2ff */
[----:B------:R0:W-:Y:S01]  /*d890*/  STL [R1+0x18], R0 ;  /* 0x0000180001007387 */ /* 0x0001e20000100800 */
[----:B------:R-:W-:Y:S05]  /*d8a0*/  @P0 BRA `(.L_x_310) ;  /* 0x0000000000440947 */ /* 0x000fea0003800000 */
[----:B------:R-:W1:Y:S02]  /*d8b0*/  S2R R4, SR_TID.X ;  /* 0x0000000000047919 */ /* 0x000e640000002100 */
[----:B-1----:R-:W-:-:S04]  /*d8c0*/  LOP3.LUT R4, R4, 0x1f, RZ, 0xc0, !PT ;  /* 0x0000001f04047812 */ /* 0x002fc800078ec0ff */
[----:B------:R-:W-:-:S13]  /*d8d0*/  ISETP.NE.AND P1, PT, R4, RZ, PT ;  /* 0x000000ff0400720c */ /* 0x000fda0003f25270 */
[----:B------:R-:W-:Y:S05]  /*d8e0*/  @P1 BRA `(.L_x_311) ;  /* 0x0000003000581947 */ /* 0x000fea0003800000 */
[----:B------:R-:W1:Y:S01]  /*d8f0*/  S2R R7, SR_LANEID ;  /* 0x0000000000077919 */ /* 0x000e620000000000 */
[----:B------:R-:W-:Y:S01]  /*d900*/  VOTEU.ANY UR4, UPT, PT ;  /* 0x0000000000047886 */ /* 0x000fe200038e0100 */
[----:B------:R-:W2:Y:S01]  /*d910*/  LDC.64 R2, c[0x0][0xc38] ;  /* 0x00030e00ff027b82 */ /* 0x000ea20000000a00 */
[----:B0-----:R-:W1:Y:S08]  /*d920*/  FLO.U32 R0, UR4 ;  /* 0x0000000400007d00 */ /* 0x001e7000080e0000 */
[----:B------:R-:W2:Y:S01]  /*d930*/  POPC R5, UR4 ;  /* 0x0000000400057d09 */ /* 0x000ea20008000000 */
[----:B-1----:R-:W-:-:S13]  /*d940*/  ISETP.EQ.U32.AND P0, PT, R0, R7, PT ;  /* 0x000000070000720c */ /* 0x002fda0003f02070 */
[----:B--2---:R-:W2:Y:S01]  /*d950*/  @P0 ATOMG.E.ADD.STRONG.GPU PT, R3, desc[UR60][R2.64], R5 ;  /* 0x00000005020309a8 */ /* 0x004ea200081ee1fc */
[----:B------:R-:W0:Y:S02]  /*d960*/  S2R R4, SR_LTMASK ;  /* 0x0000000000047919 */ /* 0x000e240000003900 */
[----:B0-----:R-:W-:-:S04]  /*d970*/  LOP3.LUT R4, R4, UR4, RZ, 0xc0, !PT ;  /* 0x0000000404047c12 */ /* 0x001fc8000f8ec0ff */
[----:B------:R-:W0:Y:S01]  /*d980*/  POPC R7, R4 ;  /* 0x0000000400077309 */ /* 0x000e220000000000 */
[----:B--2---:R-:W0:Y:S02]  /*d990*/  SHFL.IDX PT, R0, R3, R0, 0x1f ;  /* 0x00001f0003007589 */ /* 0x004e2400000e0000 */
[----:B0-----:R-:W-:Y:S01]  /*d9a0*/  IADD3 R16, R0, UR36, R7 ;  /* 0x0000002400107c10 */ /* 0x001fe2000fffe007 */
[----:B------:R-:W-:Y:S06]  /*d9b0*/  BRA `(.L_x_311) ;  /* 0x0000003000247947 */ /* 0x000fec0003800000 */
.L_x_310:
[----:B------:R-:W1:Y:S01]  /*d9c0*/  S2R R3, SR_CgaCtaId ;  /* 0x0000000000037919 */ /* 0x000e620000008800 */
[----:B0-----:R-:W-:-:S04]  /*d9d0*/  MOV R0, 0x400 ;  /* 0x0000040000007802 */ /* 0x001fc80000000f00 */
[----:B-1----:R-:W-:-:S05]  /*d9e0*/  LEA R2, R3, R0, 0x18 ;  /* 0x0000000003027211 */ /* 0x002fca00078ec0ff */
[----:B------:R0:W-:Y:S01]  /*d9f0*/  STL [R1+0x10], R2 ;  /* 0x0000100201007387 */ /* 0x0001e20000100800 */
[----:B------:R-:W-:-:S05]  /*da00*/  VIADD R0, R2, 0x21400 ;  /* 0x0002140002007836 */ /* 0x000fca0000000000 */
[----:B------:R-:W-:-:S13]  /*da10*/  LOP3.LUT P0, RZ, R0, 0x3ff, RZ, 0xc0, !PT ;  /* 0x000003ff00ff7812 */ /* 0x000fda000780c0ff */
[----:B0-----:R-:W-:Y:S05]  /*da20*/  @!P0 BRA `(.L_x_312) ;  /* 0x0000000000408947 */ /* 0x001fea0003800000 */
[----:B------:R-:W-:Y:S01]  /*da30*/  MOV R2, 0x0 ;  /* 0x0000000000027802 */ /* 0x000fe20000000f00 */
[----:B------:R-:W-:Y:S01]  /*da40*/  ULDC.64 UR6, c[0x4][0xa8] ;  /* 0x01002a0000067ab9 */ /* 0x000fe20000000a00 */
[----:B------:R-:W-:Y:S01]  /*da50*/  ULDC.64 UR8, c[0x4][0xb0] ;  /* 0x01002c0000087ab9 */ /* 0x000fe20000000a00 */
[----:B------:R-:W-:Y:S01]  /*da60*/  ULDC.64 UR4, c[0x4][0x8] ;  /* 0x0100020000047ab9 */ /* 0x000fe20000000a00 */
[----:B------:R-:W-:Y:S01]  /*da70*/  IMAD.U32 R4, RZ, RZ, UR6 ;  /* 0x00000006ff047e24 */ /* 0x000fe2000f8e00ff */
[----:B------:R-:W-:Y:S01]  /*da80*/  MOV R11, UR5 ;  /* 0x00000005000b7c02 */ /* 0x000fe20008000f00 */
[----:B------:R-:W0:Y:S01]  /*da90*/  LDC.64 R2, c[0x4][R2] ;  /* 0x0100000002027b82 */ /* 0x000e220000000a00 */
        /* <DEDUP_REMOVED lines=8> */
[----:B0-----:R-:W-:Y:S05]  /*db20*/  CALL.ABS.NOINC R2 ;  /* 0x0000000002007343 */ /* 0x001fea0003c00000 */
.L_x_312:
        /* <DEDUP_REMOVED lines=8> */
[----:B------:R0:W1:Y:S01]  /*dbb0*/  LDC.64 R2, c[0x4][R0] ;  /* 0x0100000000027b82 */ /* 0x0000620000000a00 */
        /* <DEDUP_REMOVED lines=8> */
[----:B0-----:R-:W-:-:S07]  /*dc40*/  IMAD.MOV.U32 R13, RZ, RZ, RZ ;  /* 0x000000ffff0d7224 */ /* 0x001fce00078e00ff */
[----:B------:R-:W-:-:S07]  /*dc50*/  LEPC R20, `(.L_x_314) ;  /* 0x000000001014794e */ /* 0x000fce0000000000 */
[----:B-1----:R-:W-:Y:S05]  /*dc60*/  CALL.ABS.NOINC R2 ;  /* 0x0000000002007343 */ /* 0x002fea0003c00000 */
.L_x_314:
        /* <DEDUP_REMOVED lines=16> */
.L_x_313:
[----:B------:R-:W2:Y:S01]  /*dd70*/  LDL.LU R2, [R1+0x1c] ;  /* 0x00001c0001027983 */ /* 0x000ea20000300800 */
[----:B------:R-:W-:-:S03]  /*dd80*/  ULDC.64 UR4, c[0x0][0x9f8] ;  /* 0x00027e0000047ab9 */ /* 0x000fc60000000a00 */
[----:B------:R-:W3:Y:S04]  /*dd90*/  LDL.LU R0, [R1+0x20] ;  /* 0x0000200001007983 */ /* 0x000ee80000300800 */
[----:B------:R-:W4:Y:S04]  /*dda0*/  LDL.LU R4, [R1+0x2c] ;  /* 0x00002c0001047983 */ /* 0x000f280000300800 */
[----:B------:R-:W4:Y:S01]  /*ddb0*/  LDL.LU R8, [R1+0x14] ;  /* 0x0000140001087983 */ /* 0x000f220000300800 */
[----:B------:R-:W-:-:S04]  /*ddc0*/  ISETP.NE.U32.AND P0, PT, RZ, UR4, PT ;  /* 0x00000004ff007c0c */ /* 0x000fc8000bf05070 */
[----:B------:R-:W-:Y:S01]  /*ddd0*/  ISETP.NE.AND.EX P0, PT, RZ, UR5, PT, P0 ;  /* 0x00000005ff007c0c */ /* 0x000fe2000bf05300 */
[----:B------:R-:W0:Y:S02]  /*dde0*/  S2R R9, SR_TID.X ;  /* 0x0000000000097919 */ /* 0x000e240000002100 */
[----:B0-----:R-:W-:-:S04]  /*ddf0*/  LOP3.LUT R9, R9, 0x1f, RZ, 0xc0, !PT ;  /* 0x0000001f09097812 */ /* 0x001fc800078ec0ff */
[----:B------:R-:W-:-:S13]  /*de00*/  ISETP.NE.AND P6, PT, R9, RZ, PT ;  /* 0x000000ff0900720c */ /* 0x000fda0003fc5270 */
[----:B------:R-:W-:-:S05]  /*de10*/  VOTEU.ALL UP1, P6 ;  /* 0x00000000003f7886 */ /* 0x000fca0003020000 */
[----:B------:R-:W-:-:S04]  /*de20*/  @!UP1 UIADD3 UR8, UP0, UR38, 0x270, URZ ;  /* 0x0000027026089890 */ /* 0x000fc8000ff1e03f */
[----:B------:R-:W-:-:S03]  /*de30*/  @!UP1 UIADD3.X UR9, URZ, UR39, URZ, UP0, !UPT ;  /* 0x000000273f099290 */ /* 0x000fc600087fe43f */
[----:B------:R-:W-:Y:S01]  /*de40*/  VOTEU.ALL UP0, P6 ;  /* 0x00000000003f7886 */ /* 0x000fe20003000000 */
[----:B--2---:R-:W-:-:S04]  /*de50*/  @P0 IADD3 R2, P1, R2, UR4, RZ ;  /* 0x0000000402020c10 */ /* 0x004fc8000ff3e0ff */
[----:B---3--:R-:W-:Y:S01]  /*de60*/  @P0 IADD3.X R3, R0, UR5, RZ, P1, !PT ;  /* 0x0000000500030c10 */ /* 0x008fe20008ffe4ff */
[----:B------:R-:W-:Y:S01]  /*de70*/  ULDC.64 UR4, c[0x0][0xa00] ;  /* 0x0002800000047ab9 */ /* 0x000fe20000000a00 */
[----:B----4-:R-:W-:Y:S02]  /*de80*/  IMAD R17, R17, 0x80, R4 ;  /* 0x0000008011117824 */ /* 0x010fe400078e0204 */
[----:B------:R-:W0:Y:S01]  /*de90*/  LDC R4, c[0x0][0x428] ;  /* 0x00010a00ff047b82 */ /* 0x000e220000000800 */
[----:B------:R-:W-:-:S06]  /*dea0*/  IMAD.MOV.U32 R0, RZ, RZ, R8 ;  /* 0x000000ffff007224 */ /* 0x000fcc00078e0008 */
[----:B------:R1:W5:Y:S01]  /*deb0*/  @P0 LDG.E R0, desc[UR60][R2.64] ;  /* 0x0000003c02000981 */ /* 0x000362000c1e1900 */
[----:B------:R-:W-:Y:S02]  /*dec0*/  PLOP3.LUT P1, PT, P6, PT, PT, 0x8, 0x0 ;  /* 0x000000000000781c */ /* 0x000fe4000372e170 */
[----:B0-----:R-:W-:Y:S01]  /*ded0*/  ISETP.NE.AND P0, PT, R4, 0x1, PT ;  /* 0x000000010400780c */ /* 0x001fe20003f05270 */
[----:B------:R-:W-:-:S12]  /*dee0*/  IMAD.MOV.U32 R4, RZ, RZ, R18 ;  /* 0x000000ffff047224 */ /* 0x000fd800078e0012 */
[----:B------:R-:W0:Y:S08]  /*def0*/  @P0 LDC R7, c[0x0][0x42c] ;  /* 0x00010b00ff070b82 */ /* 0x000e300000000800 */
[----:B------:R-:W2:Y:S01]  /*df00*/  @P0 LDC R5, c[0x0][0x430] ;  /* 0x00010c00ff050b82 */ /* 0x000ea20000000800 */
[----:B0-----:R-:W-:-:S05]  /*df10*/  @P0 IMAD.HI.U32 R6, R18, R7, RZ ;  /* 0x0000000712060227 */ /* 0x001fca00078e00ff */
[----:B--2---:R-:W-:Y:S02]  /*df20*/  @P0 SHF.R.U32.HI R4, RZ, R5, R6 ;  /* 0x00000005ff040219 */ /* 0x004fe40000011606 */
[----:B------:R-:W-:-:S04]  /*df30*/  ISETP.NE.U32.AND P0, PT, RZ, UR4, PT ;  /* 0x00000004ff007c0c */ /* 0x000fc8000bf05070 */
[----:B------:R-:W-:-:S04]  /*df40*/  ISETP.NE.AND.EX P0, PT, RZ, UR5, PT, P0 ;  /* 0x00000005ff007c0c */ /* 0x000fc8000bf05300 */
[----:B-1----:R-:W-:-:S09]  /*df50*/  SEL R6, R8, RZ, !P0 ;  /* 0x000000ff08067207 */ /* 0x002fd20004000000 */
.L_x_315:
[----:B------:R-:W-:Y:S02]  /*df60*/  PLOP3.LUT P0, PT, P0, P1, PT, 0xa2, 0x0 ;  /* 0x000000000000781c */ /* 0x000fe40000703472 */
[----:B------:R-:W-:Y:S01]  /*df70*/  @P1 R2UR P0, UR7, R6 ;  /* 0x00000000060712ca */ /* 0x000fe20000000000 */
[----:B------:R-:W-:-:S07]  /*df80*/  UMOV UR4, URZ ;  /* 0x0000003f00047c82 */ /* 0x000fce0008000000 */
[----:B------:R-:W-:Y:S02]  /*df90*/  PLOP3.LUT P0, PT, P0, P1, PT, 0xa2, 0x0 ;  /* 0x000000000000781c */ /* 0x000fe40000703472 */
[----:B------:R-:W-:-:S08]  /*dfa0*/  @P1 R2UR.OR P0, UR6, R18 ;  /* 0x00000000120612ca */ /* 0x000fd00000100000 */
[----:B------:R-:W-:Y:S02]  /*dfb0*/  PLOP3.LUT P0, PT, P0, P1, PT, 0xa2, 0x0 ;  /* 0x000000000000781c */ /* 0x000fe40000703472 */
[----:B------:R-:W-:-:S08]  /*dfc0*/  @P1 R2UR.OR P0, UR5, R17 ;  /* 0x00000000110512ca */ /* 0x000fd00000100000 */
[----:B------:R-:W-:-:S05]  /*dfd0*/  @P1 PLOP3.LUT P1, PT, P0, PT, PT, 0x80, 0x0 ;  /* 0x000000000000181c */ /* 0x000fca000072f070 */
[----:B------:R0:W-:Y:S08]  /*dfe0*/  @!UP0 UTMAPF.L2.4D [UR4], [UR8] ;  /* 0x00000004080085b8 */ /* 0x0001f00008018000 */
[----:B0-----:R-:W-:Y:S05]  /*dff0*/  @P1 BRA.U.ANY `(.L_x_315) ;  /* 0xfffffffd00d81947 */ /* 0x001fea000393ffff */
[----:B------:R-:W0:Y:S01]  /*e000*/  S2R R2, SR_TID.X ;  /* 0x0000000000027919 */ /* 0x000e220000002100 */
[----:B------:R-:W-:Y:S01]  /*e010*/  UMOV UR4, 0x40 ;  /* 0x0000004000047882 */ /* 0x000fe20000000000 */
[----:B0-----:R-:W-:-:S04]  /*e020*/  LOP3.LUT R2, R2, 0x1f, RZ, 0xc0, !PT ;  /* 0x0000001f02027812 */ /* 0x001fc800078ec0ff */
[----:B------:R-:W-:-:S04]  /*e030*/  ISETP.NE.AND P2, PT, R2, RZ, PT ;  /* 0x000000ff0200720c */ /* 0x000fc80003f45270 */
[----:B------:R-:W-:-:S09]  /*e040*/  PLOP3.LUT P1, PT, P2, PT, PT, 0x8, 0x0 ;  /* 0x000000000000781c */ /* 0x000fd2000172e170 */
[----:B------:R-:W-:-:S05]  /*e050*/  VOTEU.ALL UP0, P2 ;  /* 0x00000000003f7886 */ /* 0x000fca0001000000 */
.L_x_316:
[----:B------:R-:W-:Y:S02]  /*e060*/  PLOP3.LUT P0, PT, P0, P1, PT, 0xa2, 0x0 ;  /* 0x000000000000781c */ /* 0x000fe40000703472 */
[----:B------:R-:W-:-:S08]  /*e070*/  @P1 R2UR P0, UR7, R6 ;  /* 0x00000000060712ca */ /* 0x000fd00000000000 */
        /* <DEDUP_REMOVED lines=13> */
.L_x_317:
        /* <DEDUP_REMOVED lines=9> */
[----:B------:R-:W0:Y:S01]  /*e1e0*/  LDC.64 R2, c[0x0][0x3f8] ;  /* 0x0000fe00ff027b82 */ /* 0x000e220000000a00 */
[----:B------:R-:W-:Y:S02]  /*e1f0*/  ULDC.64 UR4, c[0x0][0xa08] ;  /* 0x0002820000047ab9 */ /* 0x000fe40000000a00 */
[----:B0-----:R-:W-:Y:S01]  /*e200*/  LOP3.LUT P0, RZ, R2, UR4, RZ, 0xfc, !PT ;  /* 0x0000000402ff7c12 */ /* 0x001fe2000f80fcff */
[----:B------:R-:W-:-:S03]  /*e210*/  UMOV UR4, 0xffffffff ;  /* 0xffffffff00047882 */ /* 0x000fc60000000000 */
[----:B------:R-:W-:-:S04]  /*e220*/  LOP3.LUT P0, RZ, R3, UR5, RZ, 0xfc, P0 ;  /* 0x0000000503ff7c12 */ /* 0x000fc8000800fcff */
[----:B-----5:R-:W-:Y:S01]  /*e230*/  SEL R5, R0, RZ, !P0 ;  /* 0x000000ff00057207 */ /* 0x020fe20004000000 */
[----:B------:R-:W-:Y:S08]  /*e240*/  BRA.DIV UR4, `(.L_x_318) ;  /* 0x0000003604d07947 */ /* 0x000ff0000b800000 */
.L_x_388:
[----:B------:R-:W2:Y:S01]  /*e250*/  LDL R7, [R1+0x18] ;  /* 0x0000180001077983 */ /* 0x000ea20000100800 */
[----:B------:R-:W-:Y:S01]  /*e260*/  UMOV UR4, 0xffffffff ;  /* 0xffffffff00047882 */ /* 0x000fe20000000000 */
[----:B------:R-:W-:Y:S01]  /*e270*/  SHF.R.S32.HI R12, RZ, 0x1f, R0 ;  /* 0x0000001fff0c7819 */ /* 0x000fe20000011400 */
[----:B--2---:R-:W-:Y:S01]  /*e280*/  VIADD R7, R7, 0xffffffff ;  /* 0xffffffff07077836 */ /* 0x004fe20000000000 */
[----:B------:R-:W-:Y:S06]  /*e290*/  BRA.DIV UR4, `(.L_x_319) ;  /* 0x0000003604f07947 */ /* 0x000fec000b800000 */
[----:B------:R-:W-:-:S13]  /*e2a0*/  ELECT P6, URZ, PT ;  /* 0x00000000003f782f */ /* 0x000fda00038c0000 */
.L_x_391:
[----:B------:R-:W-:Y:S05]  /*e2b0*/  @!P6 BRA `(.L_x_320) ;  /* 0x000000040034e947 */ /* 0x000fea0003800000 */
[----:B------:R0:W-:Y:S01]  /*e2c0*/  STL [R1+0xc], R7 ;  /* 0x00000c0701007387 */ /* 0x0001e20000100800 */
[----:B------:R-:W-:-:S04]  /*e2d0*/  ISETP.NE.U32.AND P0, PT, R2, RZ, PT ;  /* 0x000000ff0200720c */ /* 0x000fc80003f05070 */
[----:B------:R-:W-:-:S13]  /*e2e0*/  ISETP.NE.AND.EX P0, PT, R3, RZ, PT, P0 ;  /* 0x000000ff0300720c */ /* 0x000fda0003f05300 */
[----:B0-----:R-:W-:Y:S05]  /*e2f0*/  @!P0 BRA `(.L_x_321) ;  /* 0x00000000004c8947 */ /* 0x001fea0003800000 */
[----:B------:R-:W0:Y:S01]  /*e300*/  LDC R10, c[0x0][0x41c] ;  /* 0x00010700ff0a7b82 */ /* 0x000e220000000800 */
[----:B------:R-:W-:Y:S01]  /*e310*/  IMAD.MOV.U32 R5, RZ, RZ, R7 ;  /* 0x000000ffff057224 */ /* 0x000fe200078e0007 */
[----:B------:R-:W-:Y:S01]  /*e320*/  ULDC.64 UR4, c[0x0][0x408] ;  /* 0x0001020000047ab9 */ /* 0x000fe20000000a00 */
[----:B0-----:R-:W-:-:S13]  /*e330*/  ISETP.NE.AND P0, PT, R10, 0x1, PT ;  /* 0x000000010a00780c */ /* 0x001fda0003f05270 */
[----:B------:R-:W0:Y:S02]  /*e340*/  @P0 LDC.64 R8, c[0x0][0x420] ;  /* 0x00010800ff080b82 */ /* 0x000e240000000a00 */
[----:B0-----:R-:W-:-:S05]  /*e350*/  @P0 IMAD.HI.U32 R8, R7, R8, RZ ;  /* 0x0000000807080227 */ /* 0x001fca00078e00ff */
[----:B------:R-:W-:-:S05]  /*e360*/  @P0 SHF.R.U32.HI R5, RZ, R9, R8 ;  /* 0x00000009ff050219 */ /* 0x000fca0000011608 */
[----:B------:R-:W-:-:S04]  /*e370*/  IMAD.MOV R8, RZ, RZ, -R5 ;  /* 0x000000ffff087224 */ /* 0x000fc800078e0a05 */
[----:B------:R-:W-:Y:S02]  /*e380*/  IMAD R9, R10, R8, R7 ;  /* 0x000000080a097224 */ /* 0x000fe400078e0207 */
[----:B------:R-:W-:-:S03]  /*e390*/  IMAD R8, R12, UR4, RZ ;  /* 0x000000040c087c24 */ /* 0x000fc6000f8e02ff */
[----:B------:R0:W-:Y:S01]  /*e3a0*/  STL [R1+0xc], R9 ;  /* 0x00000c0901007387 */ /* 0x0001e20000100800 */
[----:B------:R-:W-:Y:S02]  /*e3b0*/  IMAD R10, R0, UR5, R8 ;  /* 0x00000005000a7c24 */ /* 0x000fe4000f8e0208 */
[--C-:B------:R-:W-:Y:S01]  /*e3c0*/  IMAD.MOV.U32 R8, RZ, RZ, R5.reuse ;  /* 0x000000ffff087224 */ /* 0x100fe200078e0005 */
[----:B0-----:R-:W-:-:S03]  /*e3d0*/  SHF.R.S32.HI R9, RZ, 0x1f, R5 ;  /* 0x0000001fff097819 */ /* 0x001fc60000011405 */
[----:B------:R-:W-:-:S04]  /*e3e0*/  IMAD.WIDE.U32 R8, R0, UR4, R8 ;  /* 0x0000000400087c25 */ /* 0x000fc8000f8e0008 */
[----:B------:R-:W-:Y:S01]  /*e3f0*/  IMAD.IADD R5, R9, 0x1, R10 ;  /* 0x0000000109057824 */ /* 0x000fe200078e020a */
[----:B------:R-:W-:-:S04]  /*e400*/  LEA R10, P0, R8, R2, 0x2 ;  /* 0x00000002080a7211 */ /* 0x000fc800078010ff */
[----:B------:R-:W-:-:S05]  /*e410*/  LEA.HI.X R11, R8, R3, R5, 0x2, P0 ;  /* 0x00000003080b7211 */ /* 0x000fca00000f1405 */
[----:B------:R0:W5:Y:S04]  /*e420*/  LDG.E R5, desc[UR60][R10.64] ;  /* 0x0000003c0a057981 */ /* 0x000168000c1e1900 */
.L_x_321:
[----:B------:R-:W2:Y:S01]  /*e430*/  LDL R8, [R1] ;  /* 0x0000000001087983 */ /* 0x000ea20000100800 */
[----:B0-----:R-:W-:-:S03]  /*e440*/  MOV R10, 0x400 ;  /* 0x00000400000a7802 */ /* 0x001fc60000000f00 */
[----:B------:R-:W3:Y:S01]  /*e450*/  LDL R9, [R1+0x8] ;  /* 0x0000080001097983 */ /* 0x000ee20000100800 */
[----:B------:R-:W0:Y:S02]  /*e460*/  S2R R11, SR_CgaCtaId ;  /* 0x00000000000b7919 */ /* 0x000e240000008800 */
[----:B0-----:R-:W-:-:S05]  /*e470*/  LEA R10, R11, R10, 0x18 ;  /* 0x0000000a0b0a7211 */ /* 0x001fca00078ec0ff */
[----:B--2---:R-:W-:Y:S01]  /*e480*/  IMAD R8, R8, 0x8, R10 ;  /* 0x0000000808087824 */ /* 0x004fe200078e020a */
[----:B---3--:R-:W-:-:S04]  /*e490*/  SHF.L.U32 R9, R9, 0x1f, RZ ;  /* 0x0000001f09097819 */ /* 0x008fc800000006ff */
[----:B------:R-:W0:Y:S02]  /*e4a0*/  SYNCS.PHASECHK.TRANS64.TRYWAIT P0, [R8+URZ+0x36840], R9 ;  /* 0x03684009080075a7 */ /* 0x000e24000800017f */
[----:B0-----:R-:W-:Y:S05]  /*e4b0*/  @!P0 BRA `(.L_x_322) ;  /* 0x0000003400888947 */ /* 0x001fea0003800000 */
.L_x_392:
[----:B------:R-:W1:Y:S02]  /*e4c0*/  S2R R10, SR_TID.X ;  /* 0x00000000000a7919 */ /* 0x000e640000002100 */
[----:B-1----:R-:W-:-:S04]  /*e4d0*/  LOP3.LUT R10, R10, 0x7f, RZ, 0xc0, !PT ;  /* 0x0000007f0a0a7812 */ /* 0x002fc800078ec0ff */
[----:B------:R-:W-:-:S13]  /*e4e0*/  ISETP.NE.AND P0, PT, R10, RZ, PT ;  /* 0x000000ff0a00720c */ /* 0x000fda0003f05270 */
[----:B------:R-:W-:Y:S05]  /*e4f0*/  @P0 BRA `(.L_x_323) ;  /* 0x00000000001c0947 */ /* 0x000fea0003800000 */
[----:B------:R-:W1:Y:S01]  /*e500*/  S2R R10, SR_TID.X ;  /* 0x00000000000a7919 */ /* 0x000e620000002100 */
[----:B0-----:R-:W-:-:S04]  /*e510*/  IMAD.MOV.U32 R9, RZ, RZ, 0xa800 ;  /* 0x0000a800ff097424 */ /* 0x001fc800078e00ff */
[----:B------:R2:W-:Y:S01]  /*e520*/  SYNCS.ARRIVE.TRANS64 RZ, [R8+URZ+0x36830], R9 ;  /* 0x0368300908ff79a7 */ /* 0x0005e2000800003f */
[----:B-1----:R-:W-:-:S04]  /*e530*/  LOP3.LUT R10, R10, 0x1f, RZ, 0xc0, !PT ;  /* 0x0000001f0a0a7812 */ /* 0x002fc800078ec0ff */
[----:B------:R-:W-:-:S13]  /*e540*/  ISETP.NE.AND P1, PT, R10, RZ, PT ;  /* 0x000000ff0a00720c */ /* 0x000fda0003f25270 */
[----:B--2---:R-:W-:Y:S05]  /*e550*/  @!P1 BRA `(.L_x_323) ;  /* 0x0000000000049947 */ /* 0x004fea0003800000 */
[----:B------:R-:W-:Y:S01]  /*e560*/  BPT.TRAP 0x1 ;  /* 0x000000040000795c */ /* 0x000fe20000300000 */
.L_x_323:
[----:B------:R-:W2:Y:S01]  /*e570*/  LDL R11, [R1] ;  /* 0x00000000010b7983 */ /* 0x000ea20000100800 */
[----:B------:R-:W-:-:S03]  /*e580*/  MOV R13, 0x400 ;  /* 0x00000400000d7802 */ /* 0x000fc60000000f00 */
[----:B------:R-:W3:Y:S04]  /*e590*/  LDL R10, [R1+0xc] ;  /* 0x00000c00010a7983 */ /* 0x000ee80000100800 */
[----:B0-----:R-:W4:Y:S01]  /*e5a0*/  LDL R9, [R1+0x4] ;  /* 0x0000040001097983 */ /* 0x001f220000100800 */
[----:B------:R-:W0:Y:S01]  /*e5b0*/  S2R R14, SR_CgaCtaId ;  /* 0x00000000000e7919 */ /* 0x000e220000008800 */
[----:B------:R-:W-:Y:S01]  /*e5c0*/  R2UR UR9, R8 ;  /* 0x00000000080972ca */ /* 0x000fe200000e0000 */
[----:B------:R-:W-:Y:S01]  /*e5d0*/  UIADD3 UR4, UP0, UR38, 0x370, URZ ;  /* 0x0000037026047890 */ /* 0x000fe2000ff1e03f */
[----:B------:R-:W-:Y:S02]  /*e5e0*/  R2UR UR12, R4 ;  /* 0x00000000040c72ca */ /* 0x000fe400000e0000 */
[----:B-----5:R-:W-:-:S02]  /*e5f0*/  R2UR UR13, R5 ;  /* 0x00000000050d72ca */ /* 0x020fc400000e0000 */
[----:B0-----:R-:W-:-:S07]  /*e600*/  LEA R13, R14, R13, 0x18 ;  /* 0x0000000d0e0d7211 */ /* 0x001fce00078ec0ff */
[----:B------:R-:W-:Y:S01]  /*e610*/  UIADD3 UR9, UR9, 0x36830, URZ ;  /* 0x0003683009097890 */ /* 0x000fe2000fffe03f */
[----:B------:R-:W-:Y:S01]  /*e620*/  UMOV UR10, URZ ;  /* 0x0000003f000a7c82 */ /* 0x000fe20008000000 */
[----:B------:R-:W-:Y:S01]  /*e630*/  UMOV UR6, 0x0 ;  /* 0x0000000000067882 */ /* 0x000fe20000000000 */
[----:B------:R-:W-:Y:S01]  /*e640*/  UMOV UR7, 0x14f00000 ;  /* 0x14f0000000077882 */ /* 0x000fe20000000000 */
[----:B------:R-:W-:Y:S01]  /*e650*/  UMOV UR16, 0x40 ;  /* 0x0000004000107882 */ /* 0x000fe20000000000 */
[----:B--2---:R-:W-:Y:S01]  /*e660*/  IMAD R8, R11, 0xa800, R13 ;  /* 0x0000a8000b087824 */ /* 0x004fe200078e020d */
[----:B---3--:R-:W-:-:S04]  /*e670*/  R2UR UR11, R10 ;  /* 0x000000000a0b72ca */ /* 0x008fc800000e0000 */
[----:B------:R-:W-:Y:S02]  /*e680*/  R2UR UR8, R8 ;  /* 0x00000000080872ca */ /* 0x000fe400000e0000 */
[----:B----4-:R-:W-:-:S11]  /*e690*/  R2UR UR5, R9 ;  /* 0x00000000090572ca */ /* 0x010fd600000e0000 */
[----:B------:R-:W-:Y:S02]  /*e6a0*/  UIADD3 UR14, UR8, 0x21400, URZ ;  /* 0x00021400080e7890 */ /* 0x000fe4000fffe03f */
[----:B------:R-:W-:Y:S02]  /*e6b0*/  UIMAD UR11, UR11, 0x70, UR5 ;  /* 0x000000700b0b78a4 */ /* 0x000fe4000f8e0205 */
[----:B------:R-:W-:Y:S02]  /*e6c0*/  UIADD3.X UR5, URZ, UR39, URZ, UP0, !UPT ;  /* 0x000000273f057290 */ /* 0x000fe400087fe43f */
[----:B------:R-:W-:Y:S02]  /*e6d0*/  UIADD3 UR15, UR8, 0x24c00, URZ ;  /* 0x00024c00080f7890 */ /* 0x000fe4000fffe03f */
[----:B------:R-:W-:-:S03]  /*e6e0*/  UIADD3 UR17, UR8, 0x28400, URZ ;  /* 0x0002840008117890 */ /* 0x000fc6000fffe03f */
[----:B------:R-:W-:Y:S02]  /*e6f0*/  UMOV UR8, UR14 ;  /* 0x0000000e00087c82 */ /* 0x000fe40008000000 */
[----:B------:R0:W-:Y:S01]  /*e700*/  UTMALDG.4D [UR8], [UR4], desc[UR6] ;  /* 0x00000608040075b4 */ /* 0x0001e20008019000 */
[----:B------:R-:W-:Y:S01]  /*e710*/  UMOV UR14, 0x80 ;  /* 0x00000080000e7882 */ /* 0x000fe20000000000 */
[----:B0-----:R-:W-:Y:S01]  /*e720*/  UMOV UR8, UR15 ;  /* 0x0000000f00087c82 */ /* 0x001fe20008000000 */
[----:B------:R-:W-:Y:S02]  /*e730*/  UMOV UR10, UR16 ;  /* 0x00000010000a7c82 */ /* 0x000fe40008000000 */
[----:B------:R0:W-:Y:S02]  /*e740*/  UTMALDG.4D [UR8], [UR4], desc[UR6] ;  /* 0x00000608040075b4 */ /* 0x0001e40008019000 */
[----:B0-----:R-:W-:Y:S01]  /*e750*/  UMOV UR8, UR17 ;  /* 0x0000001100087c82 */ /* 0x001fe20008000000 */
[----:B------:R-:W-:-:S02]  /*e760*/  UMOV UR10, UR14 ;  /* 0x0000000e000a7c82 */ /* 0x000fc40008000000 */
[----:B------:R0:W-:Y:S02]  /*e770*/  UTMALDG.4D [UR8], [UR4], desc[UR6] ;  /* 0x00000608040075b4 */ /* 0x0001e40008019000 */
[----:B0-----:R-:W-:Y:S01]  /*e780*/  NOP ;  /* 0x0000000000007918 */ /* 0x001fe20000000000 */
.L_x_320:
[----:B------:R-:W2:Y:S01]  /*e790*/  LDL.LU R11, [R1+0x28] ;  /* 0x00002800010b7983 */ /* 0x000ea20000300800 */
[----:B------:R-:W-:Y:S01]  /*e7a0*/  MOV R9, 0x400 ;  /* 0x0000040000097802 */ /* 0x000fe20000000f00 */
[----:B------:R-:W-:Y:S05]  /*e7b0*/  WARPSYNC.ALL ;  /* 0x0000000000007948 */ /* 0x000fea0003800000 */
[----:B------:R-:W0:Y:S01]  /*e7c0*/  S2R R10, SR_CgaCtaId ;  /* 0x00000000000a7919 */ /* 0x000e220000008800 */
[----:B------:R-:W-:-:S13]  /*e7d0*/  ELECT P0, URZ, PT ;  /* 0x00000000003f782f */ /* 0x000fda0003800000 */
[----:B------:R-:W-:Y:S01]  /*e7e0*/  @P0 R2UR UR13, R6 ;  /* 0x00000000060d02ca */ /* 0x000fe200000e0000 */
[----:B------:R-:W-:Y:S01]  /*e7f0*/  UIADD3 UR4, UP0, UR38, 0x270, URZ ;  /* 0x0000027026047890 */ /* 0x000fe2000ff1e03f */
[----:B------:R-:W-:Y:S01]  /*e800*/  @P0 R2UR UR12, R18 ;  /* 0x00000000120c02ca */ /* 0x000fe200000e0000 */
[----:B------:R-:W-:Y:S01]  /*e810*/  UMOV UR6, 0x0 ;  /* 0x0000000000067882 */ /* 0x000fe20000000000 */
[C---:B------:R-:W-:Y:S01]  /*e820*/  @P0 R2UR UR11, R17.reuse ;  /* 0x00000000110b02ca */ /* 0x040fe200000e0000 */
[----:B------:R-:W-:Y:S01]  /*e830*/  UIADD3.X UR5, URZ, UR39, URZ, UP0, !UPT ;  /* 0x000000273f057290 */ /* 0x000fe200087fe43f */
[----:B------:R-:W-:Y:S01]  /*e840*/  @P0 R2UR UR21, R6 ;  /* 0x00000000061502ca */ /* 0x000fe200000e0000 */
[----:B------:R-:W-:Y:S01]  /*e850*/  UMOV UR7, 0x12f00000 ;  /* 0x12f0000000077882 */ /* 0x000fe20000000000 */
[----:B------:R-:W-:Y:S01]  /*e860*/  UMOV UR10, URZ ;  /* 0x0000003f000a7c82 */ /* 0x000fe20008000000 */
[----:B------:R-:W-:Y:S01]  /*e870*/  @P0 R2UR UR20, R18 ;  /* 0x00000000121402ca */ /* 0x000fe200000e0000 */
[----:B------:R-:W-:Y:S01]  /*e880*/  UMOV UR14, 0x0 ;  /* 0x00000000000e7882 */ /* 0x000fe20000000000 */
[----:B------:R-:W-:Y:S01]  /*e890*/  @P0 R2UR UR19, R17 ;  /* 0x00000000111302ca */ /* 0x000fe200000e0000 */
[----:B------:R-:W-:Y:S01]  /*e8a0*/  @P0 IMAD.MOV.U32 R8, RZ, RZ, 0xc000 ;  /* 0x0000c000ff080424 */ /* 0x000fe200078e00ff */
[----:B------:R-:W-:Y:S01]  /*e8b0*/  UMOV UR15, 0x12f00000 ;  /* 0x12f00000000f7882 */ /* 0x000fe20000000000 */
[----:B------:R-:W-:Y:S01]  /*e8c0*/  UMOV UR18, 0x40 ;  /* 0x0000004000127882 */ /* 0x000fe20000000000 */
[----:B------:R-:W-:Y:S01]  /*e8d0*/  UMOV UR22, 0x0 ;  /* 0x0000000000167882 */ /* 0x000fe20000000000 */
[----:B------:R-:W-:Y:S01]  /*e8e0*/  UMOV UR23, 0x12f00000 ;  /* 0x12f0000000177882 */ /* 0x000fe20000000000 */
[----:B------:R-:W-:Y:S01]  /*e8f0*/  BSSY B0, `(.L_x_324) ;  /* 0x0000019000007945 */ /* 0x000fe20003800000 */
[----:B0-----:R-:W-:Y:S01]  /*e900*/  LEA R9, R10, R9, 0x18 ;  /* 0x000000090a097211 */ /* 0x001fe200078ec0ff */
[----:B------:R-:W-:Y:S03]  /*e910*/  BAR.SYNC.DEFER_BLOCKING 0x8, 0x120 ;  /* 0x0204800000007b1d */ /* 0x000fe60000010000 */
[----:B------:R-:W-:-:S13]  /*e920*/  R2UR UR24, R9 ;  /* 0x00000000091872ca */ /* 0x000fda00000e0000 */
[----:B------:R-:W-:Y:S02]  /*e930*/  UIADD3 UR8, UR24, 0x15400, URZ ;  /* 0x0001540018087890 */ /* 0x000fe4000fffe03f */
[----:B------:R-:W-:Y:S02]  /*e940*/  UIADD3 UR9, UR24, 0x36800, URZ ;  /* 0x0003680018097890 */ /* 0x000fe4000fffe03f */
[----:B------:R-:W-:Y:S01]  /*e950*/  UIADD3 UR16, UR24, 0x19400, URZ ;  /* 0x0001940018107890 */ /* 0x000fe2000fffe03f */
[----:B------:R0:W-:Y:S04]  /*e960*/  @P0 SYNCS.ARRIVE.TRANS64 RZ, [R9+URZ+0x36800], R8 ;  /* 0x0368000809ff09a7 */ /* 0x0001e8000800003f */
[----:B------:R-:W-:Y:S02]  /*e970*/  UMOV UR17, UR9 ;  /* 0x0000000900117c82 */ /* 0x000fe40008000000 */
[----:B------:R1:W-:Y:S02]  /*e980*/  UTMALDG.4D [UR8], [UR4], desc[UR6] ;  /* 0x00000608040075b4 */ /* 0x0003e40008019000 */
[----:B------:R0:W-:Y:S01]  /*e990*/  UTMALDG.4D [UR16], [UR4], desc[UR14] ;  /* 0x00000e10040075b4 */ /* 0x0001e20008019000 */
[----:B-1----:R-:W-:Y:S01]  /*e9a0*/  @P0 R2UR UR13, R6 ;  /* 0x00000000060d02ca */ /* 0x002fe200000e0000 */
[----:B------:R-:W-:Y:S01]  /*e9b0*/  UIADD3 UR8, UR24, 0x1d400, URZ ;  /* 0x0001d40018087890 */ /* 0x000fe2000fffe03f */
[----:B------:R-:W-:Y:S01]  /*e9c0*/  @P0 R2UR UR12, R18 ;  /* 0x00000000120c02ca */ /* 0x000fe200000e0000 */
[----:B------:R-:W-:Y:S01]  /*e9d0*/  UMOV UR10, 0x80 ;  /* 0x00000080000a7882 */ /* 0x000fe20000000000 */
[----:B------:R-:W-:-:S13]  /*e9e0*/  @P0 R2UR UR11, R17 ;  /* 0x00000000110b02ca */ /* 0x000fda00000e0000 */
[----:B------:R0:W-:Y:S01]  /*e9f0*/  UTMALDG.4D [UR8], [UR4], desc[UR22] ;  /* 0x00001608040075b4 */ /* 0x0001e20008019000 */
[----:B--2---:R-:W-:-:S04]  /*ea00*/  IADD3 R11, R11, 0x1, RZ ;  /* 0x000000010b0b7810 */ /* 0x004fc80007ffe0ff */
[----:B------:R-:W-:Y:S01]  /*ea10*/  LEA.HI R6, R11, R11, RZ, 0x1 ;  /* 0x0000000b0b067211 */ /* 0x000fe200078f08ff */
[----:B------:R0:W-:Y:S03]  /*ea20*/  STL [R1+0x28], R11 ;  /* 0x0000280b01007387 */ /* 0x0001e60000100800 */
[----:B------:R-:W-:-:S05]  /*ea30*/  LOP3.LUT R6, R6, 0xfffffffe, RZ, 0xc0, !PT ;  /* 0xfffffffe06067812 */ /* 0x000fca00078ec0ff */
[----:B------:R-:W-:-:S05]  /*ea40*/  IMAD.IADD R6, R11, 0x1, -R6 ;  /* 0x000000010b067824 */ /* 0x000fca00078e0a06 */
[----:B------:R-:W-:-:S04]  /*ea50*/  SHF.L.U32 R6, R6, 0x1f, RZ ;  /* 0x0000001f06067819 */ /* 0x000fc800000006ff */
[----:B------:R-:W1:Y:S02]  /*ea60*/  SYNCS.PHASECHK.TRANS64.TRYWAIT P0, [R9+URZ+0x36820], R6 ;  /* 0x03682006090075a7 */ /* 0x000e64000800017f */
[----:B01----:R-:W-:Y:S05]  /*ea70*/  @!P0 BRA `(.L_x_325) ;  /* 0x00000030002c8947 */ /* 0x003fea0003800000 */
.L_x_393:
[----:B------:R-:W-:Y:S05]  /*ea80*/  BSYNC B0 ;  /* 0x0000000000007941 */ /* 0x000fea0003800000 */
.L_x_324:
[----:B0-----:R-:W2:Y:S01]  /*ea90*/  LDL.LU R8, [R1+0x24] ;  /* 0x0000240001087983 */ /* 0x001ea20000300800 */
[----:B------:R-:W-:Y:S01]  /*eaa0*/  BSSY B0, `(.L_x_326) ;  /* 0x00001a6000007945 */ /* 0x000fe20003800000 */
[----:B--2---:R-:W-:-:S13]  /*eab0*/  ISETP.GE.AND P0, PT, R8, 0x71, PT ;  /* 0x000000710800780c */ /* 0x004fda0003f06270 */
[----:B------:R-:W-:Y:S05]  /*eac0*/  @!P0 BRA `(.L_x_327) ;  /* 0x00000018008c8947 */ /* 0x000fea0003800000 */
[----:B------:R-:W2:Y:S01]  /*ead0*/  LDL R8, [R1+0x18] ;  /* 0x0000180001087983 */ /* 0x000ea20000100800 */
[----:B------:R-:W-:Y:S01]  /*eae0*/  IMAD.MOV.U32 R6, RZ, RZ, 0x1 ;  /* 0x00000001ff067424 */ /* 0x000fe200078e00ff */
[----:B------:R-:W-:Y:S01]  /*eaf0*/  BSSY B1, `(.L_x_328) ;  /* 0x0000093000017945 */ /* 0x000fe20003800000 */
[----:B--2---:R-:W-:-:S05]  /*eb00*/  IMAD.MOV R14, RZ, RZ, -R8 ;  /* 0x000000ffff0e7224 */ /* 0x004fca00078e0a08 */
[----:B------:R-:W-:-:S05]  /*eb10*/  VIADDMNMX R14, R14, R6, 0xffffffff, !PT ;  /* 0xffffffff0e0e7446 */ /* 0x000fca0007800106 */
[----:B------:R-:W-:-:S05]  /*eb20*/  IMAD.IADD R6, R8, 0x1, R14 ;  /* 0x0000000108067824 */ /* 0x000fca00078e020e */
[----:B------:R-:W-:-:S04]  /*eb30*/  LOP3.LUT R6, R6, 0x1, RZ, 0xc0, !PT ;  /* 0x0000000106067812 */ /* 0x000fc800078ec0ff */
[----:B------:R-:W-:Y:S01]  /*eb40*/  ISETP.NE.U32.AND P0, PT, R6, 0x1, PT ;  /* 0x000000010600780c */ /* 0x000fe20003f05070 */
[----:B------:R-:W-:-:S12]  /*eb50*/  VIADD R6, R8, 0xfffffffe ;  /* 0xfffffffe08067836 */ /* 0x000fd80000000000 */
[----:B------:R-:W-:Y:S05]  /*eb60*/  @P0 BRA `(.L_x_329) ;  /* 0x00000008002c0947 */ /* 0x000fea0003800000 */
[----:B------:R-:W2:Y:S04]  /*eb70*/  LDL R9, [R1] ;  /* 0x0000000001097983 */ /* 0x000ea80000100800 */
[----:B------:R-:W3:Y:S01]  /*eb80*/  LDL R8, [R1+0x8] ;  /* 0x0000080001087983 */ /* 0x000ee20000100800 */
[----:B------:R-:W-:Y:S01]  /*eb90*/  BSSY B2, `(.L_x_330) ;  /* 0x0000084000027945 */ /* 0x000fe20003800000 */
[----:B--2---:R-:W-:-:S05]  /*eba0*/  VIADD R13, R9, 0x1 ;  /* 0x00000001090d7836 */ /* 0x004fca0000000000 */
[----:B------:R-:W-:-:S04]  /*ebb0*/  ISETP.NE.AND P0, PT, R13, 0x2, PT ;  /* 0x000000020d00780c */ /* 0x000fc80003f05270 */
[----:B------:R-:W-:Y:S02]  /*ebc0*/  SEL R15, RZ, 0x1, P0 ;  /* 0x00000001ff0f7807 */ /* 0x000fe40000000000 */
[----:B------:R-:W-:Y:S02]  /*ebd0*/  SEL R13, R13, RZ, P0 ;  /* 0x000000ff0d0d7207 */ /* 0x000fe40000000000 */
[----:B---3--:R-:W-:Y:S01]  /*ebe0*/  LOP3.LUT R15, R8, R15, RZ, 0x3c, !PT ;  /* 0x0000000f080f7212 */ /* 0x008fe200078e3cff */
[----:B------:R-:W-:Y:S06]  /*ebf0*/  @!P6 BRA `(.L_x_331) ;  /* 0x0000000400f4e947 */ /* 0x000fec0003800000 */
[----:B------:R-:W-:Y:S01]  /*ec00*/  ISETP.NE.U32.AND P0, PT, R2, RZ, PT ;  /* 0x000000ff0200720c */ /* 0x000fe20003f05070 */
[----:B------:R-:W-:-:S03]  /*ec10*/  IMAD.MOV.U32 R8, RZ, RZ, R5 ;  /* 0x000000ffff087224 */ /* 0x000fc600078e0005 */
[----:B------:R-:W-:-:S13]  /*ec20*/  ISETP.NE.AND.EX P0, PT, R3, RZ, PT, P0 ;  /* 0x000000ff0300720c */ /* 0x000fda0003f05300 */
[----:B------:R-:W-:Y:S05]  /*ec30*/  @!P0 BRA `(.L_x_332) ;  /* 0x0000000000448947 */ /* 0x000fea0003800000 */
[----:B------:R-:W0:Y:S01]  /*ec40*/  LDC R18, c[0x0][0x41c] ;  /* 0x00010700ff127b82 */ /* 0x000e220000000800 */
[----:B------:R-:W-:Y:S01]  /*ec50*/  ULDC.64 UR4, c[0x0][0x408] ;  /* 0x0001020000047ab9 */ /* 0x000fe20000000a00 */
[----:B0-----:R-:W-:-:S13]  /*ec60*/  ISETP.NE.AND P0, PT, R18, 0x1, PT ;  /* 0x000000011200780c */ /* 0x001fda0003f05270 */
[----:B------:R-:W0:Y:S02]  /*ec70*/  @P0 LDC.64 R8, c[0x0][0x420] ;  /* 0x00010800ff080b82 */ /* 0x000e240000000a00 */
[----:B0-----:R-:W-:-:S04]  /*ec80*/  @P0 IMAD.HI.U32 R10, R6, R8, RZ ;  /* 0x00000008060a0227 */ /* 0x001fc800078e00ff */
[----:B------:R-:W-:Y:S01]  /*ec90*/  IMAD.MOV.U32 R8, RZ, RZ, R6 ;  /* 0x000000ffff087224 */ /* 0x000fe200078e0006 */
[----:B------:R-:W-:Y:S01]  /*eca0*/  @P0 SHF.R.U32.HI R8, RZ, R9, R10 ;  /* 0x00000009ff080219 */ /* 0x000fe2000001160a */
[----:B------:R-:W-:-:S03]  /*ecb0*/  IMAD R10, R12, UR4, RZ ;  /* 0x000000040c0a7c24 */ /* 0x000fc6000f8e02ff */
[----:B------:R-:W-:Y:S01]  /*ecc0*/  SHF.R.S32.HI R9, RZ, 0x1f, R8 ;  /* 0x0000001fff097819 */ /* 0x000fe20000011408 */
[C---:B------:R-:W-:Y:S02]  /*ecd0*/  IMAD R17, R0.reuse, UR5, R10 ;  /* 0x0000000500117c24 */ /* 0x040fe4000f8e020a */
[----:B------:R-:W-:-:S04]  /*ece0*/  IMAD.WIDE.U32 R10, R0, UR4, R8 ;  /* 0x00000004000a7c25 */ /* 0x000fc8000f8e0008 */
[----:B------:R-:W-:Y:S01]  /*ecf0*/  IMAD.IADD R17, R17, 0x1, R11 ;  /* 0x0000000111117824 */ /* 0x000fe200078e020b */
[----:B------:R-:W-:Y:S01]  /*ed00*/  LEA R2, P0, R10, R2, 0x2 ;  /* 0x000000020a027211 */ /* 0x000fe200078010ff */
[----:B------:R-:W-:-:S03]  /*ed10*/  IMAD.MOV R8, RZ, RZ, -R8 ;  /* 0x000000ffff087224 */ /* 0x000fc600078e0a08 */
[----:B------:R-:W-:Y:S01]  /*ed20*/  LEA.HI.X R3, R10, R3, R17, 0x2, P0 ;  /* 0x000000030a037211 */ /* 0x000fe200000f1411 */
[----:B------:R-:W-:-:S04]  /*ed30*/  IMAD R6, R18, R8, R6 ;  /* 0x0000000812067224 */ /* 0x000fc800078e0206 */
[----:B------:R0:W5:Y:S04]  /*ed40*/  LDG.E R8, desc[UR60][R2.64] ;  /* 0x0000003c02087981 */ /* 0x000168000c1e1900 */
.L_x_332:
[----:B0-----:R-:W0:Y:S01]  /*ed50*/  S2R R3, SR_CgaCtaId ;  /* 0x0000000000037919 */ /* 0x001e220000008800 */
[----:B------:R-:W-:-:S04]  /*ed60*/  MOV R2, 0x400 ;  /* 0x0000040000027802 */ /* 0x000fc80000000f00 */
[----:B0-----:R-:W-:Y:S02]  /*ed70*/  LEA R2, R3, R2, 0x18 ;  /* 0x0000000203027211 */ /* 0x001fe400078ec0ff */
[----:B------:R-:W-:-:S03]  /*ed80*/  SHF.L.U32 R3, R15, 0x1f, RZ ;  /* 0x0000001f0f037819 */ /* 0x000fc600000006ff */
[----:B------:R-:W-:-:S04]  /*ed90*/  IMAD R2, R13, 0x8, R2 ;  /* 0x000000080d027824 */ /* 0x000fc800078e0202 */
[----:B------:R-:W0:Y:S02]  /*eda0*/  SYNCS.PHASECHK.TRANS64.TRYWAIT P0, [R2+URZ+0x36840], R3 ;  /* 0x03684003020075a7 */ /* 0x000e24000800017f */
[----:B0-----:R-:W-:Y:S05]  /*edb0*/  @!P0 BRA `(.L_x_333) ;  /* 0x0000002c007c8947 */ /* 0x001fea0003800000 */
.L_x_394:
        /* <DEDUP_REMOVED lines=11> */
.L_x_334:
[----:B------:R-:W2:Y:S04]  /*ee70*/  LDL R17, [R1+0x4] ;  /* 0x0000040001117983 */ /* 0x000ea80000100800 */
[----:B------:R-:W3:Y:S01]  /*ee80*/  LDL.LU R11, [R1+0x8] ;  /* 0x00000800010b7983 */ /* 0x000ee20000300800 */
[----:B0-----:R-:W-:-:S03]  /*ee90*/  MOV R3, 0x400 ;  /* 0x0000040000037802 */ /* 0x001fc60000000f00 */
[----:B------:R-:W4:Y:S01]  /*eea0*/  LDL R9, [R1] ;  /* 0x0000000001097983 */ /* 0x000f220000100800 */
[----:B------:R-:W0:Y:S01]  /*eeb0*/  S2R R10, SR_CgaCtaId ;  /* 0x00000000000a7919 */ /* 0x000e220000008800 */
[----:B------:R-:W-:Y:S02]  /*eec0*/  R2UR UR9, R2 ;  /* 0x00000000020972ca */ /* 0x000fe400000e0000 */
[----:B------:R-:W-:Y:S01]  /*eed0*/  R2UR UR11, R6 ;  /* 0x00000000060b72ca */ /* 0x000fe200000e0000 */
[----:B------:R-:W-:Y:S01]  /*eee0*/  UIADD3 UR4, UP0, UR38, 0x370, URZ ;  /* 0x0000037026047890 */ /* 0x000fe2000ff1e03f */
[----:B------:R-:W-:Y:S02]  /*eef0*/  R2UR UR12, R4 ;  /* 0x00000000040c72ca */ /* 0x000fe400000e0000 */
[----:B-----5:R-:W-:Y:S02]  /*ef00*/  R2UR UR13, R8 ;  /* 0x00000000080d72ca */ /* 0x020fe400000e0000 */
[----:B0-----:R-:W-:-:S05]  /*ef10*/  LEA R3, R10, R3, 0x18 ;  /* 0x000000030a037211 */ /* 0x001fca00078ec0ff */
[----:B------:R-:W-:-:S05]  /*ef20*/  IMAD R2, R13, 0xa800, R3 ;  /* 0x0000a8000d027824 */ /* 0x000fca00078e0203 */
[----:B------:R-:W-:Y:S01]  /*ef30*/  R2UR UR14, R2 ;  /* 0x00000000020e72ca */ /* 0x000fe200000e0000 */
[----:B------:R-:W-:Y:S01]  /*ef40*/  UIADD3 UR9, UR9, 0x36830, URZ ;  /* 0x0003683009097890 */ /* 0x000fe2000fffe03f */
[----:B------:R-:W-:Y:S01]  /*ef50*/  VIADD R3, R3, 0x36800 ;  /* 0x0003680003037836 */ /* 0x000fe20000000000 */
[----:B------:R-:W-:Y:S01]  /*ef60*/  UMOV UR10, URZ ;  /* 0x0000003f000a7c82 */ /* 0x000fe20008000000 */
[----:B------:R-:W-:Y:S01]  /*ef70*/  UMOV UR6, 0x0 ;  /* 0x0000000000067882 */ /* 0x000fe20000000000 */
[----:B------:R-:W-:-:S08]  /*ef80*/  UMOV UR7, 0x14f00000 ;  /* 0x14f0000000077882 */ /* 0x000fd00000000000 */
[----:B------:R-:W-:Y:S02]  /*ef90*/  UIADD3 UR8, UR14, 0x21400, URZ ;  /* 0x000214000e087890 */ /* 0x000fe4000fffe03f */
[----:B------:R-:W-:Y:S02]  /*efa0*/  UIADD3 UR15, UR14, 0x24c00, URZ ;  /* 0x00024c000e0f7890 */ /* 0x000fe4000fffe03f */
[----:B------:R-:W-:Y:S01]  /*efb0*/  UIADD3 UR14, UR14, 0x28400, URZ ;  /* 0x000284000e0e7890 */ /* 0x000fe2000fffe03f */
[----:B------:R-:W-:Y:S01]  /*efc0*/  UMOV UR16, 0x40 ;  /* 0x0000004000107882 */ /* 0x000fe20000000000 */
[----:B------:R-:W-:Y:S01]  /*efd0*/  UMOV UR17, 0x80 ;  /* 0x0000008000117882 */ /* 0x000fe20000000000 */
[----:B--2---:R-:W-:-:S13]  /*efe0*/  R2UR UR5, R17 ;  /* 0x00000000110572ca */ /* 0x004fda00000e0000 */
[----:B------:R-:W-:Y:S02]  /*eff0*/  UIMAD UR11, UR11, 0x70, UR5 ;  /* 0x000000700b0b78a4 */ /* 0x000fe4000f8e0205 */
[----:B------:R-:W-:Y:S01]  /*f000*/  UIADD3.X UR5, URZ, UR39, URZ, UP0, !UPT ;  /* 0x000000273f057290 */ /* 0x000fe200087fe43f */
[----:B---3--:R-:W-:Y:S01]  /*f010*/  SHF.L.U32 R2, R11, 0x1f, RZ ;  /* 0x0000001f0b027819 */ /* 0x008fe200000006ff */
[----:B----4-:R-:W-:-:S07]  /*f020*/  IMAD R3, R9, 0x8, R3 ;  /* 0x0000000809037824 */ /* 0x010fce00078e0203 */
[----:B------:R0:W-:Y:S02]  /*f030*/  UTMALDG.4D [UR8], [UR4], desc[UR6] ;  /* 0x00000608040075b4 */ /* 0x0001e40008019000 */
[----:B0-----:R-:W-:Y:S01]  /*f040*/  UMOV UR8, UR15 ;  /* 0x0000000f00087c82 */ /* 0x001fe20008000000 */
[----:B------:R-:W-:Y:S02]  /*f050*/  UMOV UR10, UR16 ;  /* 0x00000010000a7c82 */ /* 0x000fe40008000000 */
[----:B------:R0:W-:Y:S02]  /*f060*/  UTMALDG.4D [UR8], [UR4], desc[UR6] ;  /* 0x00000608040075b4 */ /* 0x0001e40008019000 */
[----:B0-----:R-:W-:Y:S01]  /*f070*/  UMOV UR8, UR14 ;  /* 0x0000000e00087c82 */ /* 0x001fe20008000000 */
[----:B------:R-:W-:Y:S02]  /*f080*/  UMOV UR10, UR17 ;  /* 0x00000011000a7c82 */ /* 0x000fe40008000000 */
[----:B------:R0:W-:Y:S01]  /*f090*/  UTMALDG.4D [UR8], [UR4], desc[UR6] ;  /* 0x00000608040075b4 */ /* 0x0001e20008019000 */
[----:B------:R-:W1:Y:S02]  /*f0a0*/  SYNCS.PHASECHK.TRANS64.TRYWAIT P0, [R3+URZ+0x60], R2 ;  /* 0x00006002030075a7 */ /* 0x000e64000800017f */
[----:B01----:R-:W-:Y:S05]  /*f0b0*/  @!P0 BRA `(.L_x_335) ;  /* 0x0000002800d08947 */ /* 0x003fea0003800000 */
.L_x_395:
[----:B------:R-:W-:Y:S05]  /*f0c0*/  @P1 BRA `(.L_x_336) ;  /* 0x0000000000301947 */ /* 0x000fea0003800000 */
[----:B------:R-:W1:Y:S01]  /*f0d0*/  S2R R9, SR_TID.X ;  /* 0x0000000000097919 */ /* 0x000e620000002100 */
[----:B------:R-:W-:Y:S01]  /*f0e0*/  MOV R10, 0x400 ;  /* 0x00000400000a7802 */ /* 0x000fe20000000f00 */
[----:B------:R-:W2:Y:S01]  /*f0f0*/  S2R R11, SR_CgaCtaId ;  /* 0x00000000000b7919 */ /* 0x000ea20000008800 */
[----:B-1----:R-:W-:Y:S02]  /*f100*/  LOP3.LUT R17, R9, 0x1f, RZ, 0xc0, !PT ;  /* 0x0000001f09117812 */ /* 0x002fe400078ec0ff */
[----:B------:R-:W3:Y:S02]  /*f110*/  LDL R9, [R1] ;  /* 0x0000000001097983 */ /* 0x000ee40000100800 */
[----:B------:R-:W-:Y:S02]  /*f120*/  ISETP.NE.AND P0, PT, R17, RZ, PT ;  /* 0x000000ff1100720c */ /* 0x000fe40003f05270 */
[----:B--2---:R-:W-:Y:S01]  /*f130*/  LEA R10, R11, R10, 0x18 ;  /* 0x0000000a0b0a7211 */ /* 0x004fe200078ec0ff */
[----:B0-----:R-:W-:-:S04]  /*f140*/  IMAD.MOV.U32 R3, RZ, RZ, 0xa800 ;  /* 0x0000a800ff037424 */ /* 0x001fc800078e00ff */
[----:B---3--:R-:W-:-:S04]  /*f150*/  IMAD R2, R9, 0x8, R10 ;  /* 0x0000000809027824 */ /* 0x008fc800078e020a */
[----:B------:R1:W-:Y:S02]  /*f160*/  SYNCS.ARRIVE.TRANS64 RZ, [R2+URZ+0x36850], R3 ;  /* 0x0368500302ff79a7 */ /* 0x0003e4000800003f */
[----:B------:R-:W-:Y:S05]  /*f170*/  @!P0 BRA `(.L_x_336) ;  /* 0x0000000000048947 */ /* 0x000fea0003800000 */
[----:B------:R-:W-:Y:S01]  /*f180*/  BPT.TRAP 0x1 ;  /* 0x000000040000795c */ /* 0x000fe20000300000 */
.L_x_336:
[----:B01----:R-:W2:Y:S01]  /*f190*/  LDL.LU R2, [R1+0xc] ;  /* 0x00000c0001027983 */ /* 0x003ea20000300800 */
[----:B------:R-:W-:-:S03]  /*f1a0*/  MOV R10, 0x400 ;  /* 0x00000400000a7802 */ /* 0x000fc60000000f00 */
[----:B------:R-:W3:Y:S04]  /*f1b0*/  LDL.LU R9, [R1] ;  /* 0x0000000001097983 */ /* 0x000ee80000300800 */
[----:B------:R-:W4:Y:S01]  /*f1c0*/  LDL R3, [R1+0x4] ;  /* 0x0000040001037983 */ /* 0x000f220000100800 */
[----:B------:R-:W0:Y:S01]  /*f1d0*/  S2R R11, SR_CgaCtaId ;  /* 0x00000000000b7919 */ /* 0x000e220000008800 */
[----:B------:R-:W-:Y:S01]  /*f1e0*/  R2UR UR13, R5 ;  /* 0x00000000050d72ca */ /* 0x000fe200000e0000 */
[----:B------:R-:W-:Y:S01]  /*f1f0*/  UIADD3 UR4, UP0, UR38, 0x470, URZ ;  /* 0x0000047026047890 */ /* 0x000fe2000ff1e03f */
[----:B------:R-:W-:Y:S02]  /*f200*/  R2UR UR12, R4 ;  /* 0x00000000040c72ca */ /* 0x000fe400000e0000 */
[----:B0-----:R-:W-:Y:S01]  /*f210*/  LEA R10, R11, R10, 0x18 ;  /* 0x0000000a0b0a7211 */ /* 0x001fe200078ec0ff */
[----:B------:R-:W-:Y:S01]  /*f220*/  UMOV UR10, URZ ;  /* 0x0000003f000a7c82 */ /* 0x000fe20008000000 */
[----:B------:R-:W-:Y:S01]  /*f230*/  UMOV UR6, 0x0 ;  /* 0x0000000000067882 */ /* 0x000fe20000000000 */
[----:B------:R-:W-:Y:S01]  /*f240*/  UMOV UR7, 0x14f00000 ;  /* 0x14f0000000077882 */ /* 0x000fe20000000000 */
[----:B------:R-:W-:Y:S01]  /*f250*/  UMOV UR16, 0x40 ;  /* 0x0000004000107882 */ /* 0x000fe20000000000 */
[----:B------:R0:W-:Y:S01]  /*f260*/  STL [R1+0xc], R6 ;  /* 0x00000c0601007387 */ /* 0x0001e20000100800 */
[----:B------:R-:W-:Y:S01]  /*f270*/  IMAD.MOV.U32 R5, RZ, RZ, R8 ;  /* 0x000000ffff057224 */ /* 0x000fe200078e0008 */
[----:B--2---:R-:W-:-:S02]  /*f280*/  R2UR UR11, R2 ;  /* 0x00000000020b72ca */ /* 0x004fc400000e0000 */
[----:B---3--:R-:W-:-:S04]  /*f290*/  LEA R2, R9, R10, 0x3 ;  /* 0x0000000a09027211 */ /* 0x008fc800078e18ff */
[----:B------:R-:W-:Y:S01]  /*f2a0*/  R2UR UR9, R2 ;  /* 0x00000000020972ca */ /* 0x000fe200000e0000 */
[----:B------:R-:W-:Y:S01]  /*f2b0*/  IMAD R2, R9, 0xa800, R10 ;  /* 0x0000a80009027824 */ /* 0x000fe200078e020a */
[----:B----4-:R-:W-:-:S04]  /*f2c0*/  R2UR UR5, R3 ;  /* 0x00000000030572ca */ /* 0x010fc800000e0000 */
[----:B------:R-:W-:-:S07]  /*f2d0*/  R2UR UR15, R2 ;  /* 0x00000000020f72ca */ /* 0x000fce00000e0000 */
[----:B------:R-:W-:Y:S02]  /*f2e0*/  UIADD3 UR9, UR9, 0x36850, URZ ;  /* 0x0003685009097890 */ /* 0x000fe4000fffe03f */
[----:B------:R-:W-:Y:S02]  /*f2f0*/  UIMAD UR11, UR11, 0x70, UR5 ;  /* 0x000000700b0b78a4 */ /* 0x000fe4000f8e0205 */
[----:B------:R-:W-:Y:S02]  /*f300*/  UIADD3.X UR5, URZ, UR39, URZ, UP0, !UPT ;  /* 0x000000273f057290 */ /* 0x000fe400087fe43f */
        /* <DEDUP_REMOVED lines=11> */
[----:B0-----:R-:W-:Y:S01]  /*f3c0*/  NOP ;  /* 0x0000000000007918 */ /* 0x001fe20000000000 */
.L_x_331:
[----:B------:R-:W-:Y:S05]  /*f3d0*/  BSYNC B2 ;  /* 0x0000000000027941 */ /* 0x000fea0003800000 */
.L_x_330:
[----:B------:R-:W2:Y:S04]  /*f3e0*/  LDL.LU R2, [R1+0x18] ;  /* 0x0000180001027983 */ /* 0x000ea80000300800 */
[----:B------:R0:W-:Y:S04]  /*f3f0*/  STL [R1], R13 ;  /* 0x0000000d01007387 */ /* 0x0001e80000100800 */
[----:B------:R0:W-:Y:S02]  /*f400*/  STL [R1+0x8], R15 ;  /* 0x0000080f01007387 */ /* 0x0001e40000100800 */
[----:B0-2---:R-:W-:-:S07]  /*f410*/  VIADD R6, R2, 0xfffffffd ;  /* 0xfffffffd02067836 */ /* 0x005fce0000000000 */
.L_x_329:
[----:B------:R-:W-:Y:S05]  /*f420*/  BSYNC B1 ;  /* 0x0000000000017941 */ /* 0x000fea0003800000 */
.L_x_328:
[----:B------:R-:W-:-:S05]  /*f430*/  IMAD.MOV R14, RZ, RZ, -R14 ;  /* 0x000000ffff0e7224 */ /* 0x000fca00078e0a0e */
[----:B------:R-:W-:-:S13]  /*f440*/  ISETP.NE.AND P0, PT, R7, R14, PT ;  /* 0x0000000e0700720c */ /* 0x000fda0003f05270 */
[----:B------:R-:W-:Y:S05]  /*f450*/  @!P0 BRA `(.L_x_327) ;  /* 0x0000001000288947 */ /* 0x000fea0003800000 */
[----:B------:R-:W-:-:S07]  /*f460*/  IMAD.MOV.U32 R10, RZ, RZ, R5 ;  /* 0x000000ffff0a7224 */ /* 0x000fce00078e0005 */
.L_x_351:
[----:B------:R-:W2:Y:S04]  /*f470*/  LDL R3, [R1] ;  /* 0x0000000001037983 */ /* 0x000ea80000100800 */
[----:B------:R-:W3:Y:S01]  /*f480*/  LDL R2, [R1+0x8] ;  /* 0x0000080001027983 */ /* 0x000ee20000100800 */
[----:B------:R-:W-:Y:S05]  /*f490*/  YIELD ;  /* 0x0000000000007946 */ /* 0x000fea0003800000 */
[----:B------:R-:W-:Y:S01]  /*f4a0*/  BSSY B1, `(.L_x_337) ;  /* 0x0000080000017945 */ /* 0x000fe20003800000 */
[----:B--2---:R-:W-:-:S05]  /*f4b0*/  VIADD R7, R3, 0x1 ;  /* 0x0000000103077836 */ /* 0x004fca0000000000 */
[----:B------:R-:W-:-:S04]  /*f4c0*/  ISETP.NE.AND P0, PT, R7, 0x2, PT ;  /* 0x000000020700780c */ /* 0x000fc80003f05270 */
[----:B------:R-:W-:Y:S02]  /*f4d0*/  SEL R8, RZ, 0x1, P0 ;  /* 0x00000001ff087807 */ /* 0x000fe40000000000 */
[----:B------:R-:W-:Y:S02]  /*f4e0*/  SEL R7, R7, RZ, P0 ;  /* 0x000000ff07077207 */ /* 0x000fe40000000000 */
[----:B---3--:R-:W-:Y:S01]  /*f4f0*/  LOP3.LUT R8, R2, R8, RZ, 0x3c, !PT ;  /* 0x0000000802087212 */ /* 0x008fe200078e3cff */
[----:B0-----:R-:W-:Y:S06]  /*f500*/  @!P6 BRA `(.L_x_338) ;  /* 0x0000000400e4e947 */ /* 0x001fec0003800000 */
[----:B------:R-:W-:Y:S01]  /*f510*/  ULDC.64 UR4, c[0x0][0x3f8] ;  /* 0x0000fe0000047ab9 */ /* 0x000fe20000000a00 */
[----:B------:R-:W-:Y:S01]  /*f520*/  IMAD.MOV.U32 R9, RZ, RZ, R6 ;  /* 0x000000ffff097224 */ /* 0x000fe200078e0006 */
[----:B------:R-:W-:-:S04]  /*f530*/  ISETP.NE.U32.AND P0, PT, RZ, UR4, PT ;  /* 0x00000004ff007c0c */ /* 0x000fc8000bf05070 */
[----:B------:R-:W-:-:S13]  /*f540*/  ISETP.NE.AND.EX P0, PT, RZ, UR5, PT, P0 ;  /* 0x00000005ff007c0c */ /* 0x000fda000bf05300 */
        /* <DEDUP_REMOVED lines=8> */
[----:B------:R-:W-:-:S04]  /*f5d0*/  IMAD R10, R12, UR6, RZ ;  /* 0x000000060c0a7c24 */ /* 0x000fc8000f8e02ff */
[----:B------:R-:W-:Y:S02]  /*f5e0*/  IMAD.MOV R3, RZ, RZ, -R2 ;  /* 0x000000ffff037224 */ /* 0x000fe400078e0a02 */
[----:B------:R-:W-:Y:S02]  /*f5f0*/  IMAD R10, R0, UR7, R10 ;  /* 0x00000007000a7c24 */ /* 0x000fe4000f8e020a */
[----:B------:R-:W-:Y:S01]  /*f600*/  IMAD R9, R9, R3, R6 ;  /* 0x0000000309097224 */ /* 0x000fe200078e0206 */
[----:B------:R-:W-:-:S03]  /*f610*/  SHF.R.S32.HI R3, RZ, 0x1f, R2 ;  /* 0x0000001fff037819 */ /* 0x000fc60000011402 */
[----:B------:R-:W-:-:S04]  /*f620*/  IMAD.WIDE.U32 R2, R0, UR6, R2 ;  /* 0x0000000600027c25 */ /* 0x000fc8000f8e0002 */
[----:B------:R-:W-:Y:S01]  /*f630*/  IMAD.IADD R3, R10, 0x1, R3 ;  /* 0x000000010a037824 */ /* 0x000fe200078e0203 */
[----:B------:R-:W-:-:S04]  /*f640*/  LEA R10, P0, R2, UR4, 0x2 ;  /* 0x00000004020a7c11 */ /* 0x000fc8000f8010ff */
[----:B------:R-:W-:-:S05]  /*f650*/  LEA.HI.X R11, R2, UR5, R3, 0x2, P0 ;  /* 0x00000005020b7c11 */ /* 0x000fca00080f1403 */
[----:B------:R0:W5:Y:S04]  /*f660*/  LDG.E R10, desc[UR60][R10.64] ;  /* 0x0000003c0a0a7981 */ /* 0x000168000c1e1900 */
.L_x_339:
[----:B------:R-:W1:Y:S01]  /*f670*/  S2R R3, SR_CgaCtaId ;  /* 0x0000000000037919 */ /* 0x000e620000008800 */
[----:B------:R-:W-:-:S04]  /*f680*/  MOV R2, 0x400 ;  /* 0x0000040000027802 */ /* 0x000fc80000000f00 */
[----:B-1----:R-:W-:Y:S02]  /*f690*/  LEA R2, R3, R2, 0x18 ;  /* 0x0000000203027211 */ /* 0x002fe400078ec0ff */
[----:B------:R-:W-:-:S03]  /*f6a0*/  SHF.L.U32 R3, R8, 0x1f, RZ ;  /* 0x0000001f08037819 */ /* 0x000fc600000006ff */
[----:B------:R-:W-:-:S04]  /*f6b0*/  IMAD R2, R7, 0x8, R2 ;  /* 0x0000000807027824 */ /* 0x000fc800078e0202 */
[----:B------:R-:W1:Y:S02]  /*f6c0*/  SYNCS.PHASECHK.TRANS64.TRYWAIT P0, [R2+URZ+0x36840], R3 ;  /* 0x03684003020075a7 */ /* 0x000e64000800017f */
[----:B-1----:R-:W-:Y:S05]  /*f6d0*/  @!P0 BRA `(.L_x_340) ;  /* 0x00000024005c8947 */ /* 0x002fea0003800000 */
.L_x_396:
[----:B0-----:R-:W0:Y:S02]  /*f6e0*/  S2R R11, SR_TID.X ;  /* 0x00000000000b7919 */ /* 0x001e240000002100 */
[----:B0-----:R-:W-:-:S04]  /*f6f0*/  LOP3.LUT R11, R11, 0x7f, RZ, 0xc0, !PT ;  /* 0x0000007f0b0b7812 */ /* 0x001fc800078ec0ff */
[----:B------:R-:W-:-:S13]  /*f700*/  ISETP.NE.AND P0, PT, R11, RZ, PT ;  /* 0x000000ff0b00720c */ /* 0x000fda0003f05270 */
[----:B------:R-:W-:Y:S05]  /*f710*/  @P0 BRA `(.L_x_341) ;  /* 0x00000000001c0947 */ /* 0x000fea0003800000 */
[----:B------:R-:W0:Y:S01]  /*f720*/  S2R R11, SR_TID.X ;  /* 0x00000000000b7919 */ /* 0x000e220000002100 */
[----:B-1----:R-:W-:-:S04]  /*f730*/  IMAD.MOV.U32 R3, RZ, RZ, 0xa800 ;  /* 0x0000a800ff037424 */ /* 0x002fc800078e00ff */
[----:B------:R2:W-:Y:S01]  /*f740*/  SYNCS.ARRIVE.TRANS64 RZ, [R2+URZ+0x36830], R3 ;  /* 0x0368300302ff79a7 */ /* 0x0005e2000800003f */
[----:B0-----:R-:W-:-:S04]  /*f750*/  LOP3.LUT R11, R11, 0x1f, RZ, 0xc0, !PT ;  /* 0x0000001f0b0b7812 */ /* 0x001fc800078ec0ff */
[----:B------:R-:W-:-:S13]  /*f760*/  ISETP.NE.AND P1, PT, R11, RZ, PT ;  /* 0x000000ff0b00720c */ /* 0x000fda0003f25270 */
[----:B--2---:R-:W-:Y:S05]  /*f770*/  @!P1 BRA `(.L_x_341) ;  /* 0x0000000000049947 */ /* 0x004fea0003800000 */
[----:B------:R-:W-:Y:S01]  /*f780*/  BPT.TRAP 0x1 ;  /* 0x000000040000795c */ /* 0x000fe20000300000 */
.L_x_341:
[----:B------:R-:W2:Y:S04]  /*f790*/  LDL R15, [R1+0x4] ;  /* 0x00000400010f7983 */ /* 0x000ea80000100800 */
[----:B-1----:R-:W3:Y:S01]  /*f7a0*/  LDL.LU R3, [R1+0x8] ;  /* 0x0000080001037983 */ /* 0x002ee20000300800 */
[----:B------:R-:W-:-:S03]  /*f7b0*/  MOV R13, 0x400 ;  /* 0x00000400000d7802 */ /* 0x000fc60000000f00 */
        /* <DEDUP_REMOVED lines=34> */
.L_x_397:
        /* <DEDUP_REMOVED lines=8> */
.L_x_343:
[----:B------:R-:W2:Y:S01]  /*fa60*/  LDL.LU R15, [R1+0xc] ;  /* 0x00000c00010f7983 */ /* 0x000ea20000300800 */
[----:B------:R-:W-:-:S03]  /*fa70*/  MOV R13, 0x400 ;  /* 0x00000400000d7802 */ /* 0x000fc60000000f00 */
[----:B0-----:R-:W3:Y:S04]  /*fa80*/  LDL.LU R3, [R1] ;  /* 0x0000000001037983 */ /* 0x001ee80000300800 */
[----:B------:R-:W4:Y:S01]  /*fa90*/  LDL R11, [R1+0x4] ;  /* 0x00000400010b7983 */ /* 0x000f220000100800 */
[----:B------:R-:W0:Y:S01]  /*faa0*/  S2R R14, SR_CgaCtaId ;  /* 0x00000000000e7919 */ /* 0x000e220000008800 */
[----:B------:R-:W-:Y:S01]  /*fab0*/  R2UR UR9, R2 ;  /* 0x00000000020972ca */ /* 0x000fe200000e0000 */
[----:B------:R-:W-:Y:S01]  /*fac0*/  UIADD3 UR4, UP0, UR38, 0x470, URZ ;  /* 0x0000047026047890 */ /* 0x000fe2000ff1e03f */
[----:B------:R-:W-:Y:S02]  /*fad0*/  R2UR UR13, R5 ;  /* 0x00000000050d72ca */ /* 0x000fe400000e0000 */
[----:B------:R-:W-:-:S02]  /*fae0*/  R2UR UR12, R4 ;  /* 0x00000000040c72ca */ /* 0x000fc400000e0000 */
[----:B0-----:R-:W-:-:S07]  /*faf0*/  LEA R13, R14, R13, 0x18 ;  /* 0x0000000d0e0d7211 */ /* 0x001fce00078ec0ff */
[----:B------:R-:W-:Y:S01]  /*fb00*/  UIADD3 UR9, UR9, 0x50, URZ ;  /* 0x0000005009097890 */ /* 0x000fe2000fffe03f */
[----:B------:R-:W-:Y:S01]  /*fb10*/  UMOV UR10, URZ ;  /* 0x0000003f000a7c82 */ /* 0x000fe20008000000 */
[----:B------:R-:W-:Y:S01]  /*fb20*/  UMOV UR6, 0x0 ;  /* 0x0000000000067882 */ /* 0x000fe20000000000 */
[----:B------:R-:W-:Y:S01]  /*fb30*/  UMOV UR7, 0x14f00000 ;  /* 0x14f0000000077882 */ /* 0x000fe20000000000 */
[----:B------:R-:W-:Y:S01]  /*fb40*/  UMOV UR17, 0x40 ;  /* 0x0000004000117882 */ /* 0x000fe20000000000 */
[----:B------:R0:W-:Y:S01]  /*fb50*/  STL [R1+0xc], R9 ;  /* 0x00000c0901007387 */ /* 0x0001e20000100800 */
[----:B------:R-:W-:Y:S01]  /*fb60*/  IMAD.MOV.U32 R5, RZ, RZ, R10 ;  /* 0x000000ffff057224 */ /* 0x000fe200078e000a */
[----:B--2---:R-:W-:Y:S01]  /*fb70*/  R2UR UR11, R15 ;  /* 0x000000000f0b72ca */ /* 0x004fe200000e0000 */
[----:B---3--:R-:W-:Y:S01]  /*fb80*/  IMAD R3, R3, 0xa800, R13 ;  /* 0x0000a80003037824 */ /* 0x008fe200078e020d */
[----:B----4-:R-:W-:-:S04]  /*fb90*/  R2UR UR5, R11 ;  /* 0x000000000b0572ca */ /* 0x010fc800000e0000 */
[----:B------:R-:W-:-:S09]  /*fba0*/  R2UR UR8, R3 ;  /* 0x00000000030872ca */ /* 0x000fd200000e0000 */
[----:B------:R-:W-:-:S04]  /*fbb0*/  UIMAD UR11, UR11, 0x70, UR5 ;  /* 0x000000700b0b78a4 */ /* 0x000fc8000f8e0205 */
[----:B------:R-:W-:Y:S02]  /*fbc0*/  UIADD3 UR14, UR8, 0x400, URZ ;  /* 0x00000400080e7890 */ /* 0x000fe4000fffe03f */
[----:B------:R-:W-:Y:S02]  /*fbd0*/  UIADD3.X UR5, URZ, UR39, URZ, UP0, !UPT ;  /* 0x000000273f057290 */ /* 0x000fe400087fe43f */
[----:B------:R-:W-:Y:S02]  /*fbe0*/  UIADD3 UR15, UR8, 0x3c00, URZ ;  /* 0x00003c00080f7890 */ /* 0x000fe4000fffe03f */
[----:B------:R-:W-:-:S03]  /*fbf0*/  UIADD3 UR16, UR8, 0x7400, URZ ;  /* 0x0000740008107890 */ /* 0x000fc6000fffe03f */
[----:B------:R-:W-:Y:S02]  /*fc00*/  UMOV UR8, UR14 ;  /* 0x0000000e00087c82 */ /* 0x000fe40008000000 */
[----:B------:R1:W-:Y:S01]  /*fc10*/  UTMALDG.4D [UR8], [UR4], desc[UR6] ;  /* 0x00000608040075b4 */ /* 0x0003e20008019000 */
[----:B------:R-:W-:Y:S01]  /*fc20*/  UMOV UR14, 0x80 ;  /* 0x00000080000e7882 */ /* 0x000fe20000000000 */
[----:B-1----:R-:W-:Y:S01]  /*fc30*/  UMOV UR8, UR15 ;  /* 0x0000000f00087c82 */ /* 0x002fe20008000000 */
[----:B------:R-:W-:Y:S02]  /*fc40*/  UMOV UR10, UR17 ;  /* 0x00000011000a7c82 */ /* 0x000fe40008000000 */
[----:B------:R1:W-:Y:S02]  /*fc50*/  UTMALDG.4D [UR8], [UR4], desc[UR6] ;  /* 0x00000608040075b4 */ /* 0x0003e40008019000 */
[----:B-1----:R-:W-:Y:S01]  /*fc60*/  UMOV UR8, UR16 ;  /* 0x0000001000087c82 */ /* 0x002fe20008000000 */
[----:B------:R-:W-:-:S02]  /*fc70*/  UMOV UR10, UR14 ;  /* 0x0000000e000a7c82 */ /* 0x000fc40008000000 */
[----:B------:R0:W-:Y:S02]  /*fc80*/  UTMALDG.4D [UR8], [UR4], desc[UR6] ;  /* 0x00000608040075b4 */ /* 0x0001e40008019000 */
[----:B0-----:R-:W-:Y:S01]  /*fc90*/  NOP ;  /* 0x0000000000007918 */ /* 0x001fe20000000000 */
.L_x_338:
[----:B------:R-:W-:Y:S05]  /*fca0*/  BSYNC B1 ;  /* 0x0000000000017941 */ /* 0x000fea0003800000 */
.L_x_337:
[----:B------:R-:W-:Y:S01]  /*fcb0*/  VIADD R2, R7, 0x1 ;  /* 0x0000000107027836 */ /* 0x000fe20000000000 */
[----:B------:R-:W-:Y:S04]  /*fcc0*/  BSSY B1, `(.L_x_344) ;  /* 0x0000080000017945 */ /* 0x000fe80003800000 */
[----:B------:R-:W-:-:S04]  /*fcd0*/  ISETP.NE.AND P0, PT, R2, 0x2, PT ;  /* 0x000000020200780c */ /* 0x000fc80003f05270 */
[----:B------:R-:W-:Y:S02]  /*fce0*/  SEL R3, RZ, 0x1, P0 ;  /* 0x00000001ff037807 */ /* 0x000fe40000000000 */
[----:B------:R-:W-:Y:S02]  /*fcf0*/  SEL R14, R2, RZ, P0 ;  /* 0x000000ff020e7207 */ /* 0x000fe40000000000 */
[----:B------:R-:W-:-:S05]  /*fd00*/  LOP3.LUT R13, R8, R3, RZ, 0x3c, !PT ;  /* 0x00000003080d7212 */ /* 0x000fca00078e3cff */
[----:B------:R0:W-:Y:S04]  /*fd10*/  STL [R1+0x8], R13 ;  /* 0x0000080d01007387 */ /* 0x0001e80000100800 */
[----:B------:R0:W-:Y:S01]  /*fd20*/  STL [R1], R14 ;  /* 0x0000000e01007387 */ /* 0x0001e20000100800 */
[----:B------:R-:W-:Y:S05]  /*fd30*/  @!P6 BRA `(.L_x_345) ;  /* 0x0000000400e0e947 */ /* 0x000fea0003800000 */
[----:B------:R-:W-:Y:S01]  /*fd40*/  ULDC.64 UR4, c[0x0][0x3f8] ;  /* 0x0000fe0000047ab9 */ /* 0x000fe20000000a00 */
[----:B------:R-:W-:Y:S02]  /*fd50*/  IADD3 R9, R6, -0x1, RZ ;  /* 0xffffffff06097810 */ /* 0x000fe40007ffe0ff */
[----:B------:R-:W-:-:S04]  /*fd60*/  ISETP.NE.U32.AND P0, PT, RZ, UR4, PT ;  /* 0x00000004ff007c0c */ /* 0x000fc8000bf05070 */
[----:B------:R-:W-:-:S13]  /*fd70*/  ISETP.NE.AND.EX P0, PT, RZ, UR5, PT, P0 ;  /* 0x00000005ff007c0c */ /* 0x000fda000bf05300 */
[----:B------:R-:W-:Y:S05]  /*fd80*/  @!P0 BRA `(.L_x_346) ;  /* 0x0000000000448947 */ /* 0x000fea0003800000 */
[----:B------:R-:W1:Y:S01]  /*fd90*/  LDC R11, c[0x0][0x41c] ;  /* 0x00010700ff0b7b82 */ /* 0x000e620000000800 */
[----:B------:R-:W-:Y:S01]  /*fda0*/  ULDC.64 UR6, c[0x0][0x408] ;  /* 0x0001020000067ab9 */ /* 0x000fe20000000a00 */
[----:B-1----:R-:W-:-:S13]  /*fdb0*/  ISETP.NE.AND P0, PT, R11, 0x1, PT ;  /* 0x000000010b00780c */ /* 0x002fda0003f05270 */
[----:B------:R-:W1:Y:S02]  /*fdc0*/  @P0 LDC.64 R2, c[0x0][0x420] ;  /* 0x00010800ff020b82 */ /* 0x000e640000000a00 */
[----:B-1----:R-:W-:-:S04]  /*fdd0*/  @P0 IMAD.HI.U32 R10, R9, R2, RZ ;  /* 0x00000002090a0227 */ /* 0x002fc800078e00ff */
        /* <DEDUP_REMOVED lines=12> */
.L_x_346:
[----:B------:R-:W2:Y:S01]  /*fea0*/  S2R R3, SR_CgaCtaId ;  /* 0x0000000000037919 */ /* 0x000ea20000008800 */
[----:B------:R-:W-:-:S04]  /*feb0*/  MOV R2, 0x400 ;  /* 0x0000040000027802 */ /* 0x000fc80000000f00 */
[----:B--2---:R-:W-:Y:S02]  /*fec0*/  LEA R2, R3, R2, 0x18 ;  /* 0x0000000203027211 */ /* 0x004fe400078ec0ff */
[----:B------:R-:W-:-:S03]  /*fed0*/  SHF.L.U32 R3, R13, 0x1f, RZ ;  /* 0x0000001f0d037819 */ /* 0x000fc600000006ff */
[----:B------:R-:W-:-:S04]  /*fee0*/  IMAD R2, R14, 0x8, R2 ;  /* 0x000000080e027824 */ /* 0x000fc800078e0202 */
[----:B------:R-:W2:Y:S02]  /*fef0*/  SYNCS.PHASECHK.TRANS64.TRYWAIT P0, [R2+URZ+0x36840], R3 ;  /* 0x03684003020075a7 */ /* 0x000ea4000800017f */
[----:B--2---:R-:W-:Y:S05]  /*ff00*/  @!P0 BRA `(.L_x_347) ;  /* 0x0000001c00788947 */ /* 0x004fea0003800000 */
.L_x_398:
        /* <DEDUP_REMOVED lines=11> */
.L_x_348:
[----:B0-----:R-:W3:Y:S01]  /*ffc0*/  LDL R13, [R1] ;  /* 0x00000000010d7983 */ /* 0x001ee20000100800 */
[----:B------:R-:W-:-:S03]  /*ffd0*/  MOV R14, 0x400 ;  /* 0x00000400000e7802 */ /* 0x000fc60000000f00 */
[----:B------:R-:W4:Y:S01]  /*ffe0*/  LDL R11, [R1+0x4] ;  /* 0x00000400010b7983 */ /* 0x000f220000100800 */
[----:B------:R-:W0:Y:S01]  /*fff0*/  S2R R15, SR_CgaCtaId ;  /* 0x00000000000f7919 */ /* 0x000e220000008800 */
[----:B------:R-:W-:Y:S01]  /*10000*/  R2UR UR11, R9 ;  /* 0x00000000090b72ca */ /* 0x000fe200000e0000 */
[----:B------:R-:W-:Y:S01]  /*10010*/  UIADD3 UR4, UP0, UR38, 0x370, URZ ;  /* 0x0000037026047890 */ /* 0x000fe2000ff1e03f */
[----:B------:R-:W-:Y:S02]  /*10020*/  R2UR UR12, R4 ;  /* 0x00000000040c72ca */ /* 0x000fe400000e0000 */
[----:B0-----:R-:W-:-:S05]  /*10030*/  LEA R14, R15, R14, 0x18 ;  /* 0x0000000e0f0e7211 */ /* 0x001fca00078ec0ff */
[----:B--2---:R-:W-:Y:S01]  /*10040*/  VIADD R2, R14, 0x36800 ;  /* 0x000368000e027836 */ /* 0x004fe20000000000 */
[----:B-----5:R-:W-:Y:S01]  /*10050*/  R2UR UR13, R10 ;  /* 0x000000000a0d72ca */ /* 0x020fe200000e0000 */
[----:B------:R-:W-:Y:S01]  /*10060*/  UMOV UR10, URZ ;  /* 0x0000003f000a7c82 */ /* 0x000fe20008000000 */
[----:B------:R-:W-:Y:S01]  /*10070*/  UMOV UR6, 0x0 ;  /* 0x0000000000067882 */ /* 0x000fe20000000000 */
[----:B------:R-:W-:Y:S01]  /*10080*/  UMOV UR7, 0x14f00000 ;  /* 0x14f0000000077882 */ /* 0x000fe20000000000 */
[----:B------:R-:W-:Y:S01]  /*10090*/  UMOV UR17, 0x40 ;  /* 0x0000004000117882 */ /* 0x000fe20000000000 */
[----:B------:R-:W-:Y:S01]  /*100a0*/  UMOV UR18, 0x80 ;  /* 0x0000008000127882 */ /* 0x000fe20000000000 */
[----:B------:R-:W-:Y:S01]  /*100b0*/  SHF.L.U32 R8, R8, 0x1f, RZ ;  /* 0x0000001f08087819 */ /* 0x000fe200000006ff */
[----:B---3--:R-:W-:-:S05]  /*100c0*/  IMAD R3, R13, 0x8, R2 ;  /* 0x000000080d037824 */ /* 0x008fca00078e0202 */
        /* <DEDUP_REMOVED lines=9> */
[----:B------:R-:W-:-:S03]  /*10160*/  UIADD3 UR16, UR8, 0x28400, URZ ;  /* 0x0002840008107890 */ /* 0x000fc6000fffe03f */
[----:B------:R-:W-:Y:S02]  /*10170*/  UMOV UR8, UR14 ;  /* 0x0000000e00087c82 */ /* 0x000fe40008000000 */
[----:B------:R0:W-:Y:S01]  /*10180*/  UTMALDG.4D [UR8], [UR4], desc[UR6] ;  /* 0x00000608040075b4 */ /* 0x0001e20008019000 */
[----:B------:R-:W-:Y:S01]  /*10190*/  IMAD R2, R7, 0x8, R2 ;  /* 0x0000000807027824 */ /* 0x000fe200078e0202 */
[----:B0-----:R-:W-:Y:S01]  /*101a0*/  UMOV UR8, UR15 ;  /* 0x0000000f00087c82 */ /* 0x001fe20008000000 */
[----:B------:R-:W-:Y:S02]  /*101b0*/  UMOV UR10, UR17 ;  /* 0x00000011000a7c82 */ /* 0x000fe40008000000 */
[----:B------:R0:W-:Y:S02]  /*101c0*/  UTMALDG.4D [UR8], [UR4], desc[UR6] ;  /* 0x00000608040075b4 */ /* 0x0001e40008019000 */
[----:B0-----:R-:W-:Y:S01]  /*101d0*/  UMOV UR8, UR16 ;  /* 0x0000001000087c82 */ /* 0x001fe20008000000 */
[----:B------:R-:W-:-:S02]  /*101e0*/  UMOV UR10, UR18 ;  /* 0x00000012000a7c82 */ /* 0x000fc40008000000 */
[----:B------:R0:W-:Y:S01]  /*101f0*/  UTMALDG.4D [UR8], [UR4], desc[UR6] ;  /* 0x00000608040075b4 */ /* 0x0001e20008019000 */
[----:B------:R-:W1:Y:S02]  /*10200*/  SYNCS.PHASECHK.TRANS64.TRYWAIT P1, [R2+URZ+0x60], R8 ;  /* 0x00006008020075a7 */ /* 0x000e64000802017f */
[----:B01----:R-:W-:Y:S05]  /*10210*/  @!P1 BRA `(.L_x_349) ;  /* 0x0000001800c89947 */ /* 0x003fea0003800000 */
.L_x_399:
[----:B------:R-:W-:Y:S05]  /*10220*/  @P0 BRA `(.L_x_350) ;  /* 0x00000000001c0947 */ /* 0x000fea0003800000 */
[----:B------:R-:W1:Y:S02]  /*10230*/  S2R R3, SR_TID.X ;  /* 0x0000000000037919 */ /* 0x000e640000002100 */
[----:B-1----:R-:W-:-:S04]  /*10240*/  LOP3.LUT R3, R3, 0x1f, RZ, 0xc0, !PT ;  /* 0x0000001f03037812 */ /* 0x002fc800078ec0ff */
[----:B------:R-:W-:Y:S01]  /*10250*/  ISETP.NE.AND P1, PT, R3, RZ, PT ;  /* 0x000000ff0300720c */ /* 0x000fe20003f25270 */
[----:B------:R-:W-:-:S04]  /*10260*/  IMAD.MOV.U32 R3, RZ, RZ, 0xa800 ;  /* 0x0000a800ff037424 */ /* 0x000fc800078e00ff */
[----:B------:R1:W-:Y:S08]  /*10270*/  SYNCS.ARRIVE.TRANS64 RZ, [R2+URZ+0x50], R3 ;  /* 0x0000500302ff79a7 */ /* 0x0003f0000800003f */
[----:B------:R-:W-:Y:S05]  /*10280*/  @!P1 BRA `(.L_x_350) ;  /* 0x0000000000049947 */ /* 0x000fea0003800000 */
[----:B------:R-:W-:Y:S01]  /*10290*/  BPT.TRAP 0x1 ;  /* 0x000000040000795c */ /* 0x000fe20000300000 */
.L_x_350:
[----:B------:R-:W2:Y:S01]  /*102a0*/  LDL.LU R13, [R1+0xc] ;  /* 0x00000c00010d7983 */ /* 0x000ea20000300800 */
[----:B0-----:R-:W-:-:S03]  /*102b0*/  MOV R8, 0x400 ;  /* 0x0000040000087802 */ /* 0x001fc60000000f00 */
[----:B-1----:R-:W3:Y:S01]  /*102c0*/  LDL R3, [R1+0x4] ;  /* 0x0000040001037983 */ /* 0x002ee20000100800 */
[----:B------:R-:W0:Y:S01]  /*102d0*/  S2R R11, SR_CgaCtaId ;  /* 0x00000000000b7919 */ /* 0x000e220000008800 */
[----:B------:R-:W-:Y:S01]  /*102e0*/  R2UR UR9, R2 ;  /* 0x00000000020972ca */ /* 0x000fe200000e0000 */
[----:B------:R-:W-:Y:S01]  /*102f0*/  UIADD3 UR4, UP0, UR38, 0x470, URZ ;  /* 0x0000047026047890 */ /* 0x000fe2000ff1e03f */
[----:B------:R-:W-:Y:S02]  /*10300*/  R2UR UR13, R5 ;  /* 0x00000000050d72ca */ /* 0x000fe400000e0000 */
[----:B------:R-:W-:Y:S02]  /*10310*/  R2UR UR12, R4 ;  /* 0x00000000040c72ca */ /* 0x000fe400000e0000 */
[----:B0-----:R-:W-:-:S05]  /*10320*/  LEA R8, R11, R8, 0x18 ;  /* 0x000000080b087211 */ /* 0x001fca00078ec0ff */
[----:B------:R-:W-:-:S05]  /*10330*/  IMAD R7, R7, 0xa800, R8 ;  /* 0x0000a80007077824 */ /* 0x000fca00078e0208 */
[----:B------:R-:W-:Y:S01]  /*10340*/  R2UR UR15, R7 ;  /* 0x00000000070f72ca */ /* 0x000fe200000e0000 */
[----:B------:R-:W-:Y:S01]  /*10350*/  UIADD3 UR9, UR9, 0x50, URZ ;  /* 0x0000005009097890 */ /* 0x000fe2000fffe03f */
[----:B------:R-:W-:Y:S01]  /*10360*/  UMOV UR10, URZ ;  /* 0x0000003f000a7c82 */ /* 0x000fe20008000000 */
[----:B------:R-:W-:Y:S01]  /*10370*/  UMOV UR6, 0x0 ;  /* 0x0000000000067882 */ /* 0x000fe20000000000 */
[----:B------:R-:W-:-:S09]  /*10380*/  UMOV UR7, 0x14f00000 ;  /* 0x14f0000000077882 */ /* 0x000fd20000000000 */
[----:B------:R-:W-:Y:S02]  /*10390*/  UIADD3 UR8, UR15, 0x400, URZ ;  /* 0x000004000f087890 */ /* 0x000fe4000fffe03f */
[----:B------:R-:W-:Y:S02]  /*103a0*/  UIADD3 UR14, UR15, 0x3c00, URZ ;  /* 0x00003c000f0e7890 */ /* 0x000fe4000fffe03f */
[----:B------:R-:W-:Y:S01]  /*103b0*/  UIADD3 UR15, UR15, 0x7400, URZ ;  /* 0x000074000f0f7890 */ /* 0x000fe2000fffe03f */
[----:B------:R-:W-:Y:S01]  /*103c0*/  UMOV UR16, 0x40 ;  /* 0x0000004000107882 */ /* 0x000fe20000000000 */
[----:B------:R1:W-:Y:S01]  /*103d0*/  STL [R1+0xc], R9 ;  /* 0x00000c0901007387 */ /* 0x0003e20000100800 */
[----:B------:R-:W-:Y:S01]  /*103e0*/  IMAD.MOV.U32 R5, RZ, RZ, R10 ;  /* 0x000000ffff057224 */ /* 0x000fe200078e000a */
[----:B--2---:R-:W-:Y:S02]  /*103f0*/  R2UR UR11, R13 ;  /* 0x000000000d0b72ca */ /* 0x004fe400000e0000 */
[----:B---3--:R-:W-:-:S13]  /*10400*/  R2UR UR5, R3 ;  /* 0x00000000030572ca */ /* 0x008fda00000e0000 */
[----:B------:R-:W-:Y:S02]  /*10410*/  UIMAD UR11, UR11, 0x70, UR5 ;  /* 0x000000700b0b78a4 */ /* 0x000fe4000f8e0205 */
[----:B------:R-:W-:-:S09]  /*10420*/  UIADD3.X UR5, URZ, UR39, URZ, UP0, !UPT ;  /* 0x000000273f057290 */ /* 0x000fd200087fe43f */
[----:B------:R0:W-:Y:S02]  /*10430*/  UTMALDG.4D [UR8], [UR4], desc[UR6] ;  /* 0x00000608040075b4 */ /* 0x0001e40008019000 */
[----:B0-----:R-:W-:Y:S01]  /*10440*/  UMOV UR8, UR14 ;  /* 0x0000000e00087c82 */ /* 0x001fe20008000000 */
[----:B------:R-:W-:Y:S01]  /*10450*/  UMOV UR10, UR16 ;  /* 0x00000010000a7c82 */ /* 0x000fe20008000000 */
[----:B------:R-:W-:Y:S01]  /*10460*/  UMOV UR14, 0x80 ;  /* 0x00000080000e7882 */ /* 0x000fe20000000000 */
[----:B------:R0:W-:Y:S02]  /*10470*/  UTMALDG.4D [UR8], [UR4], desc[UR6] ;  /* 0x00000608040075b4 */ /* 0x0001e40008019000 */
[----:B0-----:R-:W-:Y:S01]  /*10480*/  UMOV UR8, UR15 ;  /* 0x0000000f00087c82 */ /* 0x001fe20008000000 */
[----:B------:R-:W-:Y:S02]  /*10490*/  UMOV UR10, UR14 ;  /* 0x0000000e000a7c82 */ /* 0x000fe40008000000 */
[----:B------:R1:W-:Y:S02]  /*104a0*/  UTMALDG.4D [UR8], [UR4], desc[UR6] ;  /* 0x00000608040075b4 */ /* 0x0003e40008019000 */
[----:B-1----:R-:W-:Y:S01]  /*104b0*/  NOP ;  /* 0x0000000000007918 */ /* 0x002fe20000000000 */
.L_x_345:
[----:B------:R-:W-:Y:S05]  /*104c0*/  BSYNC B1 ;  /* 0x0000000000017941 */ /* 0x000fea0003800000 */
.L_x_344:
[C---:B------:R-:W-:Y:S01]  /*104d0*/  ISETP.GT.AND P0, PT, R6.reuse, 0x1, PT ;  /* 0x000000010600780c */ /* 0x040fe20003f04270 */
[----:B------:R-:W-:-:S12]  /*104e0*/  VIADD R6, R6, 0xfffffffe ;  /* 0xfffffffe06067836 */ /* 0x000fd80000000000 */
[----:B------:R-:W-:Y:S05]  /*104f0*/  @P0 BRA `(.L_x_351) ;  /* 0xffffffec00dc0947 */ /* 0x000fea000383ffff */
.L_x_327:
[----:B------:R-:W-:Y:S05]  /*10500*/  BSYNC B0 ;  /* 0x0000000000007941 */ /* 0x000fea0003800000 */
.L_x_326:
[----:B------:R-:W1:Y:S01]  /*10510*/  S2R R2, SR_TID.X ;  /* 0x0000000000027919 */ /* 0x000e620000002100 */
[----:B------:R-:W-:Y:S01]  /*10520*/  BSSY B0, `(.L_x_352) ;  /* 0x0000010000007945 */ /* 0x000fe20003800000 */
[----:B-1----:R-:W-:-:S04]  /*10530*/  LOP3.LUT R2, R2, 0x1f, RZ, 0xc0, !PT ;  /* 0x0000001f02027812 */ /* 0x002fc800078ec0ff */
[----:B------:R-:W-:-:S13]  /*10540*/  ISETP.NE.AND P0, PT, R2, RZ, PT ;  /* 0x000000ff0200720c */ /* 0x000fda0003f05270 */
[----:B------:R-:W-:Y:S05]  /*10550*/  @P0 BRA `(.L_x_353) ;  /* 0x0000000000300947 */ /* 0x000fea0003800000 */
[----:B------:R-:W1:Y:S01]  /*10560*/  S2R R9, SR_LANEID ;  /* 0x0000000000097919 */ /* 0x000e620000000000 */
[----:B------:R-:W-:Y:S01]  /*10570*/  VOTEU.ANY UR4, UPT, PT ;  /* 0x0000000000047886 */ /* 0x000fe200038e0100 */
[----:B------:R-:W2:Y:S01]  /*10580*/  LDC.64 R2, c[0x0][0xc38] ;  /* 0x00030e00ff027b82 */ /* 0x000ea20000000a00 */
[----:B------:R-:W1:Y:S08]  /*10590*/  FLO.U32 R0, UR4 ;  /* 0x0000000400007d00 */ /* 0x000e7000080e0000 */
[----:B------:R-:W2:Y:S01]  /*105a0*/  POPC R7, UR4 ;  /* 0x0000000400077d09 */ /* 0x000ea20008000000 */
[----:B-1----:R-:W-:-:S13]  /*105b0*/  ISETP.EQ.U32.AND P0, PT, R0, R9, PT ;  /* 0x000000090000720c */ /* 0x002fda0003f02070 */
[----:B--2---:R-:W2:Y:S01]  /*105c0*/  @P0 ATOMG.E.ADD.STRONG.GPU PT, R3, desc[UR60][R2.64], R7 ;  /* 0x00000007020309a8 */ /* 0x004ea200081ee1fc */
[----:B------:R-:W1:Y:S02]  /*105d0*/  S2R R6, SR_LTMASK ;  /* 0x0000000000067919 */ /* 0x000e640000003900 */
[----:B-1----:R-:W-:-:S04]  /*105e0*/  LOP3.LUT R6, R6, UR4, RZ, 0xc0, !PT ;  /* 0x0000000406067c12 */ /* 0x002fc8000f8ec0ff */
[----:B------:R-:W1:Y:S01]  /*105f0*/  POPC R9, R6 ;  /* 0x0000000600097309 */ /* 0x000e620000000000 */
[----:B--2---:R-:W1:Y:S02]  /*10600*/  SHFL.IDX PT, R0, R3, R0, 0x1f ;  /* 0x00001f0003007589 */ /* 0x004e6400000e0000 */
[----:B-1----:R-:W-:-:S07]  /*10610*/  IADD3 R16, R0, UR36, R9 ;  /* 0x0000002400107c10 */ /* 0x002fce000fffe009 */
.L_x_353:
[----:B------:R-:W-:Y:S05]  /*10620*/  BSYNC B0 ;  /* 0x0000000000007941 */ /* 0x000fea0003800000 */
.L_x_352:
[----:B------:R-:W-:Y:S04]  /*10630*/  BSSY B0, `(.L_x_354) ;  /* 0x0000038000007945 */ /* 0x000fe80003800000 */
[----:B------:R-:W-:Y:S05]  /*10640*/  @!P6 BRA `(.L_x_355) ;  /* 0x0000000000d8e947 */ /* 0x000fea0003800000 */
[----:B------:R-:W2:Y:S01]  /*10650*/  LDL R2, [R1] ;  /* 0x0000000001027983 */ /* 0x000ea20000100800 */
[----:B------:R-:W-:-:S03]  /*10660*/  MOV R3, 0x400 ;  /* 0x0000040000037802 */ /* 0x000fc60000000f00 */
[----:B------:R-:W3:Y:S01]  /*10670*/  LDL R0, [R1+0x8] ;  /* 0x0000080001007983 */ /* 0x000ee20000100800 */
[----:B------:R-:W1:Y:S02]  /*10680*/  S2R R6, SR_CgaCtaId ;  /* 0x0000000000067919 */ /* 0x000e640000008800 */
[----:B-1----:R-:W-:-:S05]  /*10690*/  LEA R3, R6, R3, 0x18 ;  /* 0x0000000306037211 */ /* 0x002fca00078ec0ff */
[----:B--2---:R-:W-:Y:S01]  /*106a0*/  IMAD R3, R2, 0x8, R3 ;  /* 0x0000000802037824 */ /* 0x004fe200078e0203 */
[----:B---3--:R-:W-:-:S04]  /*106b0*/  SHF.L.U32 R0, R0, 0x1f, RZ ;  /* 0x0000001f00007819 */ /* 0x008fc800000006ff */
[----:B------:R-:W1:Y:S02]  /*106c0*/  SYNCS.PHASECHK.TRANS64.TRYWAIT P0, [R3+URZ+0x36860], R0 ;  /* 0x03686000030075a7 */ /* 0x000e64000800017f */
[----:B-1----:R-:W-:Y:S05]  /*106d0*/  @!P0 BRA `(.L_x_356) ;  /* 0x0000001400ac8947 */ /* 0x002fea0003800000 */
.L_x_400:
        /* <DEDUP_REMOVED lines=11> */
.L_x_357:
[----:B-1----:R-:W2:Y:S01]  /*10790*/  LDL R0, [R1] ;  /* 0x0000000001007983 */ /* 0x002ea20000100800 */
[----:B------:R-:W-:-:S03]  /*107a0*/  MOV R7, 0x400 ;  /* 0x0000040000077802 */ /* 0x000fc60000000f00 */
[----:B------:R-:W3:Y:S04]  /*107b0*/  LDL.LU R6, [R1+0x4] ;  /* 0x0000040001067983 */ /* 0x000ee80000300800 */
[----:B------:R-:W4:Y:S01]  /*107c0*/  LDL R2, [R1+0xc] ;  /* 0x00000c0001027983 */ /* 0x000f220000100800 */
[----:B------:R-:W1:Y:S01]  /*107d0*/  S2R R8, SR_CgaCtaId ;  /* 0x0000000000087919 */ /* 0x000e620000008800 */
[----:B------:R-:W-:Y:S01]  /*107e0*/  R2UR UR9, R3 ;  /* 0x00000000030972ca */ /* 0x000fe200000e0000 */
[----:B------:R-:W-:Y:S01]  /*107f0*/  UIADD3 UR4, UP0, UR38, 0x470, URZ ;  /* 0x0000047026047890 */ /* 0x000fe2000ff1e03f */
[----:B------:R-:W-:Y:S02]  /*10800*/  R2UR UR12, R4 ;  /* 0x00000000040c72ca */ /* 0x000fe400000e0000 */
[----:B------:R-:W-:-:S02]  /*10810*/  R2UR UR13, R5 ;  /* 0x00000000050d72ca */ /* 0x000fc400000e0000 */
[----:B-1----:R-:W-:-:S07]  /*10820*/  LEA R7, R8, R7, 0x18 ;  /* 0x0000000708077211 */ /* 0x002fce00078ec0ff */
        /* <DEDUP_REMOVED lines=23> */
[----:B-1----:R-:W-:Y:S01]  /*109a0*/  NOP ;  /* 0x0000000000007918 */ /* 0x002fe20000000000 */
.L_x_355:
[----:B------:R-:W-:Y:S05]  /*109b0*/  BSYNC B0 ;  /* 0x0000000000007941 */ /* 0x000fea0003800000 */
.L_x_354:
[----:B------:R-:W2:Y:S04]  /*109c0*/  LDL.LU R0, [R1] ;  /* 0x0000000001007983 */ /* 0x000ea80000300800 */
[----:B------:R-:W3:Y:S01]  /*109d0*/  LDL.LU R3, [R1+0x8] ;  /* 0x0000080001037983 */ /* 0x000ee20000300800 */
[----:B--2---:R-:W-:-:S05]  /*109e0*/  VIADD R0, R0, 0x1 ;  /* 0x0000000100007836 */ /* 0x004fca0000000000 */
[----:B------:R-:W-:-:S04]  /*109f0*/  ISETP.NE.AND P0, PT, R0, 0x2, PT ;  /* 0x000000020000780c */ /* 0x000fc80003f05270 */
[----:B------:R-:W-:Y:S02]  /*10a00*/  SEL R2, RZ, 0x1, P0 ;  /* 0x00000001ff027807 */ /* 0x000fe40000000000 */
[----:B------:R-:W-:Y:S02]  /*10a10*/  SEL R0, R0, RZ, P0 ;  /* 0x000000ff00007207 */ /* 0x000fe40000000000 */
[----:B---3--:R-:W-:-:S05]  /*10a20*/  LOP3.LUT R3, R3, R2, RZ, 0x3c, !PT ;  /* 0x0000000203037212 */ /* 0x008fca00078e3cff */
[----:B------:R1:W-:Y:S04]  /*10a30*/  STL [R1+0x8], R3 ;  /* 0x0000080301007387 */ /* 0x0003e80000100800 */
[----:B------:R1:W-:Y:S02]  /*10a40*/  STL [R1], R0 ;  /* 0x0000000001007387 */ /* 0x0003e40000100800 */
.L_x_311:
[----:B------:R-:W-:Y:S05]  /*10a50*/  BSYNC B6 ;  /* 0x0000000000067941 */ /* 0x000fea0003800000 */
.L_x_309:
[----:B------:R-:W-:-:S03]  /*10a60*/  UMOV UR4, 0xffffffff ;  /* 0xffffffff00047882 */ /* 0x000fc60000000000 */
[----:B------:R-:W-:Y:S05]  /*10a70*/  BRA.DIV UR4, `(.L_x_358) ;  /* 0x0000001204d87947 */ /* 0x000fea000b800000 */
[----:B------:R2:W3:Y:S04]  /*10a80*/  SHFL.IDX PT, R4, R16, RZ, 0x1f ;  /* 0x00001fff10047589 */ /* 0x0004e800000e0000 */
[----:B------:R2:W4:Y:S02]  /*10a90*/  SHFL.IDX PT, R5, R16, 0x1, 0x1f ;  /* 0x00201f0010057f89 */ /* 0x00052400000e0000 */
.L_x_404:
[----:B01----:R-:W0:Y:S01]  /*10aa0*/  S2R R0, SR_TID.X ;  /* 0x0000000000007919 */ /* 0x003e220000002100 */
[----:B------:R-:W-:Y:S01]  /*10ab0*/  ULDC UR4, c[0x0][0xc14] ;  /* 0x0003050000047ab9 */ /* 0x000fe20000000800 */
[----:B------:R-:W-:Y:S01]  /*10ac0*/  BSSY B0, `(.L_x_359) ;  /* 0x000000b000007945 */ /* 0x000fe20003800000 */
[----:B------:R-:W-:Y:S02]  /*10ad0*/  MOV R3, RZ ;  /* 0x000000ff00037202 */ /* 0x000fe40000000f00 */
[----:B0-----:R-:W-:Y:S01]  /*10ae0*/  LOP3.LUT R9, R0, 0x1f, RZ, 0xc0, !PT ;  /* 0x0000001f00097812 */ /* 0x001fe200078ec0ff */
[----:B------:R-:W-:-:S03]  /*10af0*/  IMAD.U32 R0, RZ, RZ, UR4 ;  /* 0x00000004ff007e24 */ /* 0x000fc6000f8e00ff */
[C---:B------:R-:W-:Y:S01]  /*10b00*/  ISETP.NE.AND P0, PT, R9.reuse, 0x1f, PT ;  /* 0x0000001f0900780c */ /* 0x040fe20003f05270 */
[----:B------:R-:W-:-:S05]  /*10b10*/  IMAD.IADD R7, R9, 0x1, R19 ;  /* 0x0000000109077824 */ /* 0x000fca00078e0213 */
[----:B------:R-:W-:-:S13]  /*10b20*/  ISETP.GE.OR P0, PT, R7, R0, !P0 ;  /* 0x000000000700720c */ /* 0x000fda0004706670 */
[----:B------:R-:W-:Y:S05]  /*10b30*/  @P0 BRA `(.L_x_360) ;  /* 0x00000000000c0947 */ /* 0x000fea0003800000 */
[----:B------:R-:W0:Y:S02]  /*10b40*/  LDC.64 R2, c[0x0][0xc58] ;  /* 0x00031600ff027b82 */ /* 0x000e240000000a00 */
[----:B0-----:R-:W-:-:S06]  /*10b50*/  IMAD.WIDE R2, R7, 0x4, R2 ;  /* 0x0000000407027825 */ /* 0x001fcc00078e0202 */
[----:B------:R0:W5:Y:S02]  /*10b60*/  LDG.E R3, desc[UR60][R2.64] ;  /* 0x0000003c02037981 */ /* 0x000164000c1e1900 */
.L_x_360:
[----:B------:R-:W-:Y:S05]  /*10b70*/  BSYNC B0 ;  /* 0x0000000000007941 */ /* 0x000fea0003800000 */
.L_x_359:
[----:B------:R-:W-:-:S03]  /*10b80*/  UMOV UR4, 0xffffffff ;  /* 0xffffffff00047882 */ /* 0x000fc60000000000 */
[----:B------:R-:W-:Y:S05]  /*10b90*/  BRA.DIV UR4, `(.L_x_361) ;  /* 0x0000001204dc7947 */ /* 0x000fea000b800000 */
[----:B-----5:R-:W1:Y:S01]  /*10ba0*/  SHFL.UP PT, R14, R3, 0x1, RZ ;  /* 0x04200000030e7989 */ /* 0x020e6200000e00ff */
[C---:B------:R-:W-:Y:S02]  /*10bb0*/  ISETP.NE.AND P0, PT, R9.reuse, RZ, PT ;  /* 0x000000ff0900720c */ /* 0x040fe40003f05270 */
[C---:B------:R-:W-:Y:S02]  /*10bc0*/  ISETP.GE.U32.AND P1, PT, R9.reuse, 0x2, PT ;  /* 0x000000020900780c */ /* 0x040fe40003f26070 */
[----:B-1----:R-:W-:Y:S02]  /*10bd0*/  SEL R14, R14, RZ, P0 ;  /* 0x000000ff0e0e7207 */ /* 0x002fe40000000000 */
[----:B------:R-:W-:-:S03]  /*10be0*/  ISETP.GE.U32.AND P0, PT, R9, 0x4, PT ;  /* 0x000000040900780c */ /* 0x000fc60003f06070 */
[----:B------:R-:W-:-:S05]  /*10bf0*/  IMAD.IADD R13, R3, 0x1, R14 ;  /* 0x00000001030d7824 */ /* 0x000fca00078e020e */
[----:B------:R-:W1:Y:S02]  /*10c00*/  SHFL.UP PT, R14, R13, 0x2, RZ ;  /* 0x044000000d0e7989 */ /* 0x000e6400000e00ff */
        /* <DEDUP_REMOVED lines=8> */
[----:B-1----:R-:W-:-:S05]  /*10c90*/  SEL R8, R14, RZ, P1 ;  /* 0x000000ff0e087207 */ /* 0x002fca0000800000 */
[----:B------:R-:W-:-:S05]  /*10ca0*/  IMAD.IADD R8, R7, 0x1, R8 ;  /* 0x0000000107087824 */ /* 0x000fca00078e0208 */
[----:B------:R-:W1:Y:S02]  /*10cb0*/  SHFL.UP PT, R14, R8, 0x10, RZ ;  /* 0x06000000080e7989 */ /* 0x000e6400000e00ff */
[----:B-1----:R-:W-:-:S05]  /*10cc0*/  SEL R9, R14, RZ, P0 ;  /* 0x000000ff0e097207 */ /* 0x002fca0000000000 */
[----:B0-----:R-:W-:-:S05]  /*10cd0*/  IMAD.IADD R2, R8, 0x1, R9 ;  /* 0x0000000108027824 */ /* 0x001fca00078e0209 */
[----:B------:R0:W1:Y:S02]  /*10ce0*/  SHFL.IDX PT, R14, R2, 0x1f, 0x1f ;  /* 0x03e01f00020e7f89 */ /* 0x00006400000e0000 */
.L_x_412:
[----:B------:R-:W-:Y:S02]  /*10cf0*/  ULDC UR4, c[0x0][0xc10] ;  /* 0x0003040000047ab9 */ /* 0x000fe40000000800 */
[----:B--2---:R-:W-:-:S04]  /*10d00*/  IMAD.U32 R16, RZ, RZ, UR4 ;  /* 0x00000004ff107e24 */ /* 0x004fc8000f8e00ff */
[----:B-1----:R-:W-:-:S04]  /*10d10*/  IMAD R6, R14, R16, RZ ;  /* 0x000000100e067224 */ /* 0x002fc800078e02ff */
[----:B----4-:R-:W-:-:S05]  /*10d20*/  IMAD.IADD R5, R5, 0x1, R6 ;  /* 0x0000000105057824 */ /* 0x010fca00078e0206 */
[----:B---3--:R-:W-:-:S13]  /*10d30*/  ISETP.GT.AND P0, PT, R5, R4, PT ;  /* 0x000000040500720c */ /* 0x008fda0003f04270 */
[----:B------:R-:W-:Y:S05]  /*10d40*/  @P0 BRA `(.L_x_362) ;  /* 0x0000000000b40947 */ /* 0x000fea0003800000 */
[----:B------:R-:W1:Y:S02]  /*10d50*/  LDC R0, c[0x0][0xc14] ;  /* 0x00030500ff007b82 */ /* 0x000e640000000800 */
.L_x_367:
[----:B------:R-:W-:-:S05]  /*10d60*/  VIADD R19, R19, 0x1f ;  /* 0x0000001f13137836 */ /* 0x000fca0000000000 */
[----:B-1----:R-:W-:-:S13]  /*10d70*/  ISETP.GE.AND P0, PT, R19, R0, PT ;  /* 0x000000001300720c */ /* 0x002fda0003f06270 */
[----:B------:R-:W-:Y:S05]  /*10d80*/  @P0 BRA `(.L_x_363) ;  /* 0x00000004005c0947 */ /* 0x000fea0003800000 */
[----:B0-----:R-:W0:Y:S01]  /*10d90*/  S2R R2, SR_TID.X ;  /* 0x0000000000027919 */ /* 0x001e220000002100 */
[----:B------:R-:W-:Y:S01]  /*10da0*/  BSSY B0, `(.L_x_364) ;  /* 0x000000a000007945 */ /* 0x000fe20003800000 */
[----:B------:R-:W-:Y:S01]  /*10db0*/  IMAD.MOV.U32 R3, RZ, RZ, RZ ;  /* 0x000000ffff037224 */ /* 0x000fe200078e00ff */
[----:B0-----:R-:W-:-:S04]  /*10dc0*/  LOP3.LUT R8, R2, 0x1f, RZ, 0xc0, !PT ;  /* 0x0000001f02087812 */ /* 0x001fc800078ec0ff */
[C---:B------:R-:W-:Y:S01]  /*10dd0*/  ISETP.NE.AND P1, PT, R8.reuse, 0x1f, PT ;  /* 0x0000001f0800780c */ /* 0x040fe20003f25270 */
[----:B------:R-:W-:-:S05]  /*10de0*/  IMAD.IADD R7, R8, 0x1, R19 ;  /* 0x0000000108077824 */ /* 0x000fca00078e0213 */
[----:B------:R-:W-:-:S13]  /*10df0*/  ISETP.GE.OR P0, PT, R7, R0, !P1 ;  /* 0x000000000700720c */ /* 0x000fda0004f06670 */
[----:B------:R-:W-:Y:S05]  /*10e00*/  @P0 BRA `(.L_x_365) ;  /* 0x00000000000c0947 */ /* 0x000fea0003800000 */
[----:B------:R-:W0:Y:S02]  /*10e10*/  LDC.64 R2, c[0x0][0xc58] ;  /* 0x00031600ff027b82 */ /* 0x000e240000000a00 */
[----:B0-----:R-:W-:-:S06]  /*10e20*/  IMAD.WIDE R2, R7, 0x4, R2 ;  /* 0x0000000407027825 */ /* 0x001fcc00078e0202 */
[----:B------:R0:W5:Y:S02]  /*10e30*/  LDG.E R3, desc[UR60][R2.64] ;  /* 0x0000003c02037981 */ /* 0x000164000c1e1900 */
.L_x_365:
[----:B------:R-:W-:Y:S05]  /*10e40*/  BSYNC B0 ;  /* 0x0000000000007941 */ /* 0x000fea0003800000 */
.L_x_364:
[----:B------:R-:W-:-:S03]  /*10e50*/  UMOV UR4, 0xffffffff ;  /* 0xffffffff00047882 */ /* 0x000fc60000000000 */
[----:B------:R-:W-:Y:S05]  /*10e60*/  BRA.DIV UR4, `(.L_x_366) ;  /* 0x0000001204f87947 */ /* 0x000fea000b800000 */
[----:B-----5:R-:W1:Y:S01]  /*10e70*/  SHFL.UP PT, R14, R3, 0x1, RZ ;  /* 0x04200000030e7989 */ /* 0x020e6200000e00ff */
[C---:B------:R-:W-:Y:S02]  /*10e80*/  ISETP.NE.AND P0, PT, R8.reuse, RZ, PT ;  /* 0x000000ff0800720c */ /* 0x040fe40003f05270 */
[----:B------:R-:W-:Y:S02]  /*10e90*/  ISETP.GE.U32.AND P1, PT, R8, 0x2, PT ;  /* 0x000000020800780c */ /* 0x000fe40003f26070 */
[----:B-1----:R-:W-:Y:S02]  /*10ea0*/  SEL R14, R14, RZ, P0 ;  /* 0x000000ff0e0e7207 */ /* 0x002fe40000000000 */
        /* <DEDUP_REMOVED lines=16> */
[----:B------:R0:W1:Y:S02]  /*10fb0*/  SHFL.IDX PT, R14, R2, 0x1f, 0x1f ;  /* 0x03e01f00020e7f89 */ /* 0x00006400000e0000 */
.L_x_420:
[----:B------:R-:W-:Y:S02]  /*10fc0*/  ULDC UR4, c[0x0][0xc10] ;  /* 0x0003040000047ab9 */ /* 0x000fe40000000800 */
[----:B------:R-:W-:-:S04]  /*10fd0*/  IMAD.U32 R16, RZ, RZ, UR4 ;  /* 0x00000004ff107e24 */ /* 0x000fc8000f8e00ff */
[----:B-1----:R-:W-:-:S05]  /*10fe0*/  IMAD R6, R14, R16, RZ ;  /* 0x000000100e067224 */ /* 0x002fca00078e02ff */
[----:B------:R-:W-:-:S04]  /*10ff0*/  IADD3 R5, R6, R5, RZ ;  /* 0x0000000506057210 */ /* 0x000fc80007ffe0ff */
[----:B------:R-:W-:-:S13]  /*11000*/  ISETP.GT.AND P0, PT, R5, R4, PT ;  /* 0x000000040500720c */ /* 0x000fda0003f04270 */
[----:B------:R-:W-:Y:S05]  /*11010*/  @!P0 BRA `(.L_x_367) ;  /* 0xfffffffc00508947 */ /* 0x000fea000383ffff */
.L_x_362:
[----:B------:R-:W-:Y:S01]  /*11020*/  IMAD.IADD R6, R5, 0x1, -R6 ;  /* 0x0000000105067824 */ /* 0x000fe200078e0a06 */
[----:B------:R-:W-:-:S03]  /*11030*/  UMOV UR4, 0xffffffff ;  /* 0xffffffff00047882 */ /* 0x000fc60000000000 */
[----:B------:R-:W-:-:S05]  /*11040*/  IMAD R5, R2, R16, R6 ;  /* 0x0000001002057224 */ /* 0x000fca00078e0206 */
[----:B------:R-:W-:Y:S01]  /*11050*/  ISETP.GT.AND P6, PT, R5, R4, PT ;  /* 0x000000040500720c */ /* 0x000fe20003fc4270 */
[----:B------:R-:W-:-:S12]  /*11060*/  BRA.DIV UR4, `(.L_x_368) ;  /* 0x0000001604487947 */ /* 0x000fd8000b800000 */
[----:B------:R-:W-:-:S04]  /*11070*/  VOTE.ANY R7, PT, !P6 ;  /* 0x0000000000077806 */ /* 0x000fc800070e0100 */
[----:B------:R-:W1:Y:S02]  /*11080*/  POPC R5, R7 ;  /* 0x0000000700057309 */ /* 0x000e640000000000 */
[----:B-1----:R1:W2:Y:S02]  /*11090*/  SHFL.IDX PT, R17, R3, R5, 0x1f ;  /* 0x00001f0503117589 */ /* 0x0022a400000e0000 */
.L_x_424:
[----:B------:R-:W-:Y:S01]  /*110a0*/  ISETP.NE.AND P0, PT, R7, RZ, PT ;  /* 0x000000ff0700720c */ /* 0x000fe20003f05270 */
[----:B------:R-:W-:-:S12]  /*110b0*/  IMAD.MOV.U32 R14, RZ, RZ, RZ ;  /* 0x000000ffff0e7224 */ /* 0x000fd800078e00ff */
[----:B------:R-:W-:Y:S05]  /*110c0*/  @!P0 BRA `(.L_x_369) ;  /* 0x0000000000108947 */ /* 0x000fea0003800000 */
[----:B------:R-:W-:Y:S01]  /*110d0*/  UMOV UR4, 0xffffffff ;  /* 0xffffffff00047882 */ /* 0x000fe20000000000 */
[----:B------:R-:W-:Y:S02]  /*110e0*/  VIADD R12, R5, 0xffffffff ;  /* 0xffffffff050c7836 */ /* 0x000fe40000000000 */
[----:B------:R-:W-:Y:S05]  /*110f0*/  BRA.DIV UR4, `(.L_x_370) ;  /* 0x00000016046c7947 */ /* 0x000fea000b800000 */
[----:B------:R3:W4:Y:S02]  /*11100*/  SHFL.IDX PT, R14, R2, R12, 0x1f ;  /* 0x00001f0c020e7589 */ /* 0x00072400000e0000 */
.L_x_369:
[-C--:B--2---:R-:W-:Y:S01]  /*11110*/  IABS R7, R17.reuse ;  /* 0x0000001100077213 */ /* 0x084fe20000000000 */
[----:B----4-:R-:W-:Y:S01]  /*11120*/  IMAD R16, R14, R16, R6 ;  /* 0x000000100e107224 */ /* 0x010fe200078e0206 */
[----:B------:R-:W-:Y:S01]  /*11130*/  IABS R6, R17 ;  /* 0x0000001100067213 */ /* 0x000fe20000000000 */
[----:B------:R-:W-:Y:S01]  /*11140*/  IMAD.IADD R19, R5, 0x1, R19 ;  /* 0x0000000105137824 */ /* 0x000fe200078e0213 */
[----:B------:R-:W2:Y:S03]  /*11150*/  I2F.RP R8, R7 ;  /* 0x0000000700087306 */ /* 0x000ea60000209400 */
[----:B------:R-:W-:-:S05]  /*11160*/  IMAD.MOV R6, RZ, RZ, -R6 ;  /* 0x000000ffff067224 */ /* 0x000fca00078e0a06 */
[----:B--2---:R-:W2:Y:S02]  /*11170*/  MUFU.RCP R8, R8 ;  /* 0x0000000800087308 */ /* 0x004ea40000001000 */
[----:B--2---:R-:W-:-:S06]  /*11180*/  VIADD R9, R8, 0xffffffe ;  /* 0x0ffffffe08097836 */ /* 0x004fcc0000000000 */
[----:B-1----:R-:W0:Y:S02]  /*11190*/  F2I.FTZ.U32.TRUNC.NTZ R3, R9 ;  /* 0x0000000900037305 */ /* 0x002e24000021f000 */
[----:B0--3--:R-:W-:-:S04]  /*111a0*/  IMAD.MOV R2, RZ, RZ, -R3 ;  /* 0x000000ffff027224 */ /* 0x009fc800078e0a03 */
[----:B------:R-:W-:Y:S02]  /*111b0*/  IMAD R11, R2, R7, RZ ;  /* 0x00000007020b7224 */ /* 0x000fe400078e02ff */
[----:B------:R-:W-:-:S04]  /*111c0*/  IMAD.MOV.U32 R2, RZ, RZ, RZ ;  /* 0x000000ffff027224 */ /* 0x000fc800078e00ff */
[----:B------:R-:W-:-:S04]  /*111d0*/  IMAD.HI.U32 R3, R3, R11, R2 ;  /* 0x0000000b03037227 */ /* 0x000fc800078e0002 */
[----:B------:R-:W-:-:S05]  /*111e0*/  IMAD.IADD R2, R4, 0x1, -R16 ;  /* 0x0000000104027824 */ /* 0x000fca00078e0a10 */
[----:B------:R-:W-:-:S05]  /*111f0*/  IABS R4, R2 ;  /* 0x0000000200047213 */ /* 0x000fca0000000000 */
        /* <DEDUP_REMOVED lines=16> */
.L_x_363:
[----:B------:R-:W-:Y:S01]  /*11300*/  UMOV UR4, URZ ;  /* 0x0000003f00047c82 */ /* 0x000fe20008000000 */
[----:B------:R-:W-:Y:S01]  /*11310*/  UMOV UR5, URZ ;  /* 0x0000003f00057c82 */ /* 0x000fe20008000000 */
[----:B------:R-:W-:Y:S01]  /*11320*/  ULDC UR6, c[0x0][0xc14] ;  /* 0x0003050000067ab9 */ /* 0x000fe20000000800 */
[----:B------:R-:W-:Y:S01]  /*11330*/  IMAD.MOV.U32 R16, RZ, RZ, R4 ;  /* 0x000000ffff107224 */ /* 0x000fe200078e0004 */
[----:B------:R-:W-:Y:S01]  /*11340*/  MOV R17, UR4 ;  /* 0x0000000400117c02 */ /* 0x000fe20008000f00 */
[----:B------:R-:W-:Y:S02]  /*11350*/  IMAD.U32 R18, RZ, RZ, UR5 ;  /* 0x00000005ff127e24 */ /* 0x000fe4000f8e00ff */
[----:B------:R-:W-:-:S07]  /*11360*/  IMAD.U32 R19, RZ, RZ, UR6 ;  /* 0x00000006ff137e24 */ /* 0x000fce000f8e00ff */
.L_x_371:
[----:B0-----:R-:W0:Y:S01]  /*11370*/  S2R R2, SR_TID.X ;  /* 0x0000000000027919 */ /* 0x001e220000002100 */
[----:B------:R-:W-:Y:S05]  /*11380*/  WARPSYNC.ALL ;  /* 0x0000000000007948 */ /* 0x000fea0003800000 */
[----:B------:R-:W-:Y:S01]  /*11390*/  BAR.SYNC.DEFER_BLOCKING 0x4, 0x120 ;  /* 0x0104800000007b1d */ /* 0x000fe20000010000 */
[----:B0-----:R-:W-:-:S04]  /*113a0*/  LOP3.LUT R2, R2, 0x1f, RZ, 0xc0, !PT ;  /* 0x0000001f02027812 */ /* 0x001fc800078ec0ff */
[----:B------:R-:W-:-:S13]  /*113b0*/  ISETP.NE.AND P0, PT, R2, RZ, PT ;  /* 0x000000ff0200720c */ /* 0x000fda0003f05270 */
[----:B------:R-:W0:Y:S01]  /*113c0*/  @!P0 S2R R3, SR_CgaCtaId ;  /* 0x0000000000038919 */ /* 0x000e220000008800 */
[----:B------:R-:W-:-:S04]  /*113d0*/  @!P0 MOV R2, 0x400 ;  /* 0x0000040000028802 */ /* 0x000fc80000000f00 */
[----:B0-----:R-:W-:-:S05]  /*113e0*/  @!P0 LEA R2, R3, R2, 0x18 ;  /* 0x0000000203028211 */ /* 0x001fca00078ec0ff */
[----:B------:R1:W-:Y:S01]  /*113f0*/  @!P0 STS.128 [R2+0x368d0], R16 ;  /* 0x0368d01002008388 */ /* 0x0003e20000000c00 */
[----:B------:R-:W-:Y:S06]  /*11400*/  BAR.ARV 0x5, 0x120 ;  /* 0x0144800000007b1d */ /* 0x000fec0000002000 */
[----:B------:R-:W-:-:S13]  /*11410*/  ISETP.GE.AND P0, PT, R19, R0, PT ;  /* 0x000000001300720c */ /* 0x000fda0003f06270 */
[----:B------:R-:W-:Y:S05]  /*11420*/  @!P0 BRA `(.L_x_372) ;  /* 0xffffffc000208947 */ /* 0x000fea000383ffff */
.L_x_307:
[----:B0-----:R-:W2:Y:S01]  /*11430*/  LDL.LU R0, [R1+0x28] ;  /* 0x0000280001007983 */ /* 0x001ea20000300800 */
[----:B------:R-:W-:Y:S01]  /*11440*/  BSSY B0, `(.L_x_373) ;  /* 0x000000b000007945 */ /* 0x000fe20003800000 */
[----:B------:R-:W0:Y:S01]  /*11450*/  S2R R5, SR_CgaCtaId ;  /* 0x0000000000057919 */ /* 0x000e220000008800 */
[----:B--2---:R-:W-:-:S05]  /*11460*/  VIADD R0, R0, 0x1 ;  /* 0x0000000100007836 */ /* 0x004fca0000000000 */
[----:B-1----:R-:W-:-:S04]  /*11470*/  LEA.HI R2, R0, R0, RZ, 0x1 ;  /* 0x0000000000027211 */ /* 0x002fc800078f08ff */
[----:B------:R-:W-:-:S05]  /*11480*/  LOP3.LUT R3, R2, 0xfffffffe, RZ, 0xc0, !PT ;  /* 0xfffffffe02037812 */ /* 0x000fca00078ec0ff */
[----:B------:R-:W-:Y:S01]  /*11490*/  IMAD.IADD R3, R0, 0x1, -R3 ;  /* 0x0000000100037824 */ /* 0x000fe200078e0a03 */
[----:B------:R-:W-:-:S04]  /*114a0*/  MOV R0, 0x400 ;  /* 0x0000040000007802 */ /* 0x000fc80000000f00 */
[----:B0-----:R-:W-:Y:S02]  /*114b0*/  LEA R0, R5, R0, 0x18 ;  /* 0x0000000005007211 */ /* 0x001fe400078ec0ff */
[----:B------:R-:W-:-:S04]  /*114c0*/  SHF.L.U32 R3, R3, 0x1f, RZ ;  /* 0x0000001f03037819 */ /* 0x000fc800000006ff */
[----:B------:R-:W0:Y:S02]  /*114d0*/  SYNCS.PHASECHK.TRANS64.TRYWAIT P0, [R0+URZ+0x36820], R3 ;  /* 0x03682003000075a7 */ /* 0x000e24000800017f */
[----:B0-----:R-:W-:Y:S05]  /*114e0*/  @!P0 BRA `(.L_x_374) ;  /* 0x0000001000948947 */ /* 0x001fea0003800000 */
.L_x_427:
[----:B------:R-:W-:Y:S05]  /*114f0*/  BSYNC B0 ;  /* 0x0000000000007941 */ /* 0x000fea0003800000 */
.L_x_373:
[----:B------:R-:W-:-:S03]  /*11500*/  UMOV UR4, 0xffffffff ;  /* 0xffffffff00047882 */ /* 0x000fc60000000000 */
[----:B------:R-:W-:Y:S05]  /*11510*/  BRA.DIV UR4, `(.L_x_375) ;  /* 0x00000012049c7947 */ /* 0x000fea000b800000 */
[----:B------:R-:W1:Y:S02]  /*11520*/  S2R R2, SR_TID.X ;  /* 0x0000000000027919 */ /* 0x000e640000002100 */
[----:B-1----:R-:W-:-:S04]  /*11530*/  SHF.R.U32.HI R2, RZ, 0x5, R2 ;  /* 0x00000005ff027819 */ /* 0x002fc80000011602 */
[----:B------:R-:W-:-:S05]  /*11540*/  LOP3.LUT R2, R2, 0x3, RZ, 0xc0, !PT ;  /* 0x0000000302027812 */ /* 0x000fca00078ec0ff */
[----:B------:R1:W2:Y:S02]  /*11550*/  SHFL.IDX PT, R14, R2, RZ, 0x1f ;  /* 0x00001fff020e7589 */ /* 0x0002a400000e0000 */
.L_x_430:
[----:B--2---:R-:W-:Y:S01]  /*11560*/  ISETP.NE.AND P0, PT, R14, RZ, PT ;  /* 0x000000ff0e00720c */ /* 0x004fe20003f05270 */
[----:B------:R-:W-:-:S12]  /*11570*/  BSSY B0, `(.L_x_376) ;  /* 0x0000027000007945 */ /* 0x000fd80003800000 */
[----:B------:R-:W-:Y:S05]  /*11580*/  @P0 BRA `(.L_x_377) ;  /* 0x0000000000940947 */ /* 0x000fea0003800000 */
[----:B------:R-:W-:-:S03]  /*11590*/  UMOV UR4, 0xffffffff ;  /* 0xffffffff00047882 */ /* 0x000fc60000000000 */
[----:B------:R-:W-:Y:S05]  /*115a0*/  BRA.DIV UR4, `(.L_x_378) ;  /* 0x0000001204ac7947 */ /* 0x000fea000b800000 */
[----:B------:R-:W-:-:S13]  /*115b0*/  ELECT P6, URZ, PT ;  /* 0x00000000003f782f */ /* 0x000fda00038c0000 */
.L_x_433:
[----:B------:R-:W-:Y:S05]  /*115c0*/  @!P6 BRA `(.L_x_377) ;  /* 0x000000000084e947 */ /* 0x000fea0003800000 */
[----:B-1----:R-:W2:Y:S02]  /*115d0*/  LDL.LU R2, [R1+0x30] ;  /* 0x0000300001027983 */ /* 0x002ea40000300800 */
[----:B--2---:R-:W-:-:S04]  /*115e0*/  LOP3.LUT R2, R2, 0x2, RZ, 0xfc, !PT ;  /* 0x0000000202027812 */ /* 0x004fc800078efcff */
[----:B------:R-:W-:-:S13]  /*115f0*/  ISETP.NE.AND P2, PT, R2, 0x3, PT ;  /* 0x000000030200780c */ /* 0x000fda0003f45270 */
[----:B------:R-:W-:Y:S05]  /*11600*/  @!P2 BRA `(.L_x_379) ;  /* 0x000000000004a947 */ /* 0x000fea0003800000 */
[----:B------:R-:W-:Y:S01]  /*11610*/  BPT.TRAP 0x1 ;  /* 0x000000040000795c */ /* 0x000fe20000300000 */
.L_x_379:
[----:B0-----:R-:W2:Y:S04]  /*11620*/  LDL R3, [R1] ;  /* 0x0000000001037983 */ /* 0x001ea80000100800 */
[----:B------:R-:W3:Y:S01]  /*11630*/  LDL.LU R7, [R1+0x8] ;  /* 0x0000080001077983 */ /* 0x000ee20000300800 */
[----:B------:R-:W-:-:S04]  /*11640*/  VIADD R2, R0, 0x36840 ;  /* 0x0003684000027836 */ /* 0x000fc80000000000 */
[C---:B--2---:R-:W-:Y:S02]  /*11650*/  IMAD R6, R3.reuse, 0x8, R2 ;  /* 0x0000000803067824 */ /* 0x044fe400078e0202 */
[----:B------:R-:W-:Y:S01]  /*11660*/  VIADD R3, R3, 0x1 ;  /* 0x0000000103037836 */ /* 0x000fe20000000000 */
[----:B---3--:R-:W-:-:S04]  /*11670*/  SHF.L.U32 R5, R7, 0x1f, RZ ;  /* 0x0000001f07057819 */ /* 0x008fc800000006ff */
[C---:B------:R-:W-:Y:S01]  /*11680*/  ISETP.NE.AND P1, PT, R3.reuse, 0x2, PT ;  /* 0x000000020300780c */ /* 0x040fe20003f25270 */
[----:B------:R-:W0:Y:S03]  /*11690*/  SYNCS.PHASECHK.TRANS64.TRYWAIT P0, [R6+URZ], R5 ;  /* 0x00000005060075a7 */ /* 0x000e26000800017f */
[----:B------:R-:W-:Y:S02]  /*116a0*/  SEL R4, RZ, 0x1, P1 ;  /* 0x00000001ff047807 */ /* 0x000fe40000800000 */
[----:B------:R-:W-:Y:S02]  /*116b0*/  SEL R3, R3, RZ, P1 ;  /* 0x000000ff03037207 */ /* 0x000fe40000800000 */
[----:B------:R-:W-:-:S03]  /*116c0*/  LOP3.LUT R4, R7, R4, RZ, 0x3c, !PT ;  /* 0x0000000407047212 */ /* 0x000fc600078e3cff */
[----:B------:R-:W-:Y:S01]  /*116d0*/  IMAD R7, R3, 0x8, R2 ;  /* 0x0000000803077824 */ /* 0x000fe200078e0202 */
[----:B------:R-:W-:Y:S01]  /*116e0*/  SHF.L.U32 R2, R4, 0x1f, RZ ;  /* 0x0000001f04027819 */ /* 0x000fe200000006ff */
[----:B0-----:R-:W-:Y:S06]  /*116f0*/  @!P0 BRA `(.L_x_380) ;  /* 0x0000001000788947 */ /* 0x001fec0003800000 */
.L_x_434:
[----:B------:R-:W1:Y:S02]  /*11700*/  SYNCS.PHASECHK.TRANS64.TRYWAIT P0, [R7+URZ], R2 ;  /* 0x00000002070075a7 */ /* 0x000e64000800017f */
[----:B-1----:R-:W-:Y:S05]  /*11710*/  @!P0 BRA `(.L_x_381) ;  /* 0x0000001000848947 */ /* 0x002fea0003800000 */
.L_x_435:
[----:B------:R-:W-:Y:S05]  /*11720*/  @!P2 BRA `(.L_x_382) ;  /* 0x000000000004a947 */ /* 0x000fea0003800000 */
[----:B------:R-:W-:Y:S01]  /*11730*/  BPT.TRAP 0x1 ;  /* 0x000000040000795c */ /* 0x000fe20000300000 */
.L_x_382:
[----:B------:R-:W2:Y:S01]  /*11740*/  LDL.LU R4, [R1] ;  /* 0x0000000001047983 */ /* 0x000ea20000300800 */
[----:B------:R-:W-:-:S04]  /*11750*/  VIADD R0, R0, 0x36860 ;  /* 0x0003686000007836 */ /* 0x000fc80000000000 */
[----:B--2---:R-:W-:-:S04]  /*11760*/  IMAD R4, R4, 0x8, R0 ;  /* 0x0000000804047824 */ /* 0x004fc800078e0200 */
[----:B------:R-:W2:Y:S02]  /*11770*/  SYNCS.PHASECHK.TRANS64.TRYWAIT P0, [R4+URZ], R5 ;  /* 0x00000005040075a7 */ /* 0x000ea4000800017f */
[----:B--2---:R-:W-:Y:S05]  /*11780*/  @!P0 BRA `(.L_x_383) ;  /* 0x00000010007c8947 */ /* 0x004fea0003800000 */
.L_x_436:
[----:B------:R-:W-:-:S07]  /*11790*/  IMAD R3, R3, 0x8, R0 ;  /* 0x0000000803037824 */ /* 0x000fce00078e0200 */
.L_x_384:
[----:B---3--:R3:W4:Y:S02]  /*117a0*/  SYNCS.PHASECHK.TRANS64.TRYWAIT P0, [R3+URZ], R2 ;  /* 0x00000002030075a7 */ /* 0x008724000800017f */
[----:B----4-:R-:W-:Y:S05]  /*117b0*/  @!P0 NANOSLEEP.SYNCS 0x989680 ;  /* 0x009896800000895d */ /* 0x010fea0003900000 */
[----:B------:R-:W4:Y:S02]  /*117c0*/  @!P0 SYNCS.PHASECHK.TRANS64 P0, [R3+URZ], R2 ;  /* 0x00000002030085a7 */ /* 0x000f24000800007f */
[----:B----4-:R-:W-:Y:S05]  /*117d0*/  @!P0 BRA `(.L_x_384) ;  /* 0xfffffffc00f08947 */ /* 0x010fea000383ffff */
.L_x_377:
[----:B------:R-:W-:Y:S05]  /*117e0*/  BSYNC B0 ;  /* 0x0000000000007941 */ /* 0x000fea0003800000 */
.L_x_376:
[----:B------:R-:W-:Y:S05]  /*117f0*/  EXIT ;  /* 0x000000000000794d */ /* 0x000fea0003800000 */
.L_x_261:
[----:B0-----:R0:W1:Y:S02]  /*11800*/  SYNCS.PHASECHK.TRANS64.TRYWAIT P1, [R5+URZ+0x36800], R0 ;  /* 0x03680000050075a7 */ /* 0x001064000802017f */
[----:B-1----:R-:W-:Y:S05]  /*11810*/  @!P1 NANOSLEEP.SYNCS 0x989680 ;  /* 0x009896800000995d */ /* 0x002fea0003900000 */
[----:B------:R-:W1:Y:S02]  /*11820*/  @!P1 SYNCS.PHASECHK.TRANS64 P1, [R5+URZ+0x36800], R0 ;  /* 0x03680000050095a7 */ /* 0x000e64000802007f */
[----:B-1----:R-:W-:Y:S05]  /*11830*/  @!P1 BRA `(.L_x_261) ;  /* 0xfffffffc00f09947 */ /* 0x002fea000383ffff */
[----:B------:R-:W-:Y:S05]  /*11840*/  BRA `(.L_x_385) ;  /* 0xfffffefc00787947 */ /* 0x000fea000383ffff */
.L_x_265:
[----:B0-----:R0:W2:Y:S02]  /*11850*/  SYNCS.PHASECHK.TRANS64.TRYWAIT P2, [R2+URZ+0x36830], R3 ;  /* 0x03683003020075a7 */ /* 0x0010a4000804017f */
[----:B--2---:R-:W-:Y:S05]  /*11860*/  @!P2 NANOSLEEP.SYNCS 0x989680 ;  /* 0x009896800000a95d */ /* 0x004fea0003900000 */
[----:B------:R-:W2:Y:S02]  /*11870*/  @!P2 SYNCS.PHASECHK.TRANS64 P2, [R2+URZ+0x36830], R3 ;  /* 0x036830030200a5a7 */ /* 0x000ea4000804007f */
[----:B--2---:R-:W-:Y:S05]  /*11880*/  @!P2 BRA `(.L_x_265) ;  /* 0xfffffffc00f0a947 */ /* 0x004fea000383ffff */
[----:B------:R-:W-:Y:S05]  /*11890*/  BRA `(.L_x_264) ;  /* 0xfffffefc009c7947 */ /* 0x000fea000383ffff */
.L_x_270:
[----:B-1----:R1:W2:Y:S02]  /*118a0*/  SYNCS.PHASECHK.TRANS64.TRYWAIT P2, [R12+URZ+0x36830], R3 ;  /* 0x036830030c0075a7 */ /* 0x0022a4000804017f */
[----:B--2---:R-:W-:Y:S05]  /*118b0*/  @!P2 NANOSLEEP.SYNCS 0x989680 ;  /* 0x009896800000a95d */ /* 0x004fea0003900000 */
[----:B------:R-:W2:Y:S02]  /*118c0*/  @!P2 SYNCS.PHASECHK.TRANS64 P2, [R12+URZ+0x36830], R3 ;  /* 0x036830030c00a5a7 */ /* 0x000ea4000804007f */
[----:B--2---:R-:W-:Y:S05]  /*118d0*/  @!P2 BRA `(.L_x_270) ;  /* 0xfffffffc00f0a947 */ /* 0x004fea000383ffff */
[----:B------:R-:W-:Y:S05]  /*118e0*/  BRA `(.L_x_269) ;  /* 0xffffff4000687947 */ /* 0x000fea000383ffff */
.L_x_274:
[----:B---3--:R3:W4:Y:S02]  /*118f0*/  SYNCS.PHASECHK.TRANS64.TRYWAIT P2, [R13+URZ+0x36850], R0 ;  /* 0x036850000d0075a7 */ /* 0x008724000804017f */
[----:B----4-:R-:W-:Y:S05]  /*11900*/  @!P2 NANOSLEEP.SYNCS 0x989680 ;  /* 0x009896800000a95d */ /* 0x010fea0003900000 */
[----:B------:R-:W4:Y:S02]  /*11910*/  @!P2 SYNCS.PHASECHK.TRANS64 P2, [R13+URZ+0x36850], R0 ;  /* 0x036850000d00a5a7 */ /* 0x000f24000804007f */
[----:B----4-:R-:W-:Y:S05]  /*11920*/  @!P2 BRA `(.L_x_274) ;  /* 0xfffffffc00f0a947 */ /* 0x010fea000383ffff */
[----:B------:R-:W-:Y:S05]  /*11930*/  BRA `(.L_x_273) ;  /* 0xffffff6400b47947 */ /* 0x000fea000383ffff */
.L_x_279:
[----:B-1----:R1:W2:Y:S02]  /*11940*/  SYNCS.PHASECHK.TRANS64.TRYWAIT P0, [R11+URZ+0x36850], R2 ;  /* 0x036850020b0075a7 */ /* 0x0022a4000800017f */
[----:B--2---:R-:W-:Y:S05]  /*11950*/  @!P0 NANOSLEEP.SYNCS 0x989680 ;  /* 0x009896800000895d */ /* 0x004fea0003900000 */
[----:B------:R-:W2:Y:S02]  /*11960*/  @!P0 SYNCS.PHASECHK.TRANS64 P0, [R11+URZ+0x36850], R2 ;  /* 0x036850020b0085a7 */ /* 0x000ea4000800007f */
[----:B--2---:R-:W-:Y:S05]  /*11970*/  @!P0 BRA `(.L_x_279) ;  /* 0xfffffffc00f08947 */ /* 0x004fea000383ffff */
[----:B------:R-:W-:Y:S05]  /*11980*/  BRA `(.L_x_278) ;  /* 0xffffff80005c7947 */ /* 0x000fea000383ffff */
.L_x_318:
[----:B------:R-:W0:Y:S01]  /*11990*/  S2R R7, SR_TID.X ;  /* 0x0000000000077919 */ /* 0x000e220000002100 */
[----:B------:R-:W-:Y:S01]  /*119a0*/  BSSY B0, `(.L_x_386) ;  /* 0x000000a000007945 */ /* 0x000fe20003800000 */
[----:B------:R-:W-:Y:S02]  /*119b0*/  IMAD.MOV.U32 R12, RZ, RZ, RZ ;  /* 0x000000ffff0c7224 */ /* 0x000fe400078e00ff */
[----:B------:R-:W-:Y:S02]  /*119c0*/  IMAD.MOV.U32 R11, RZ, RZ, 0x1f ;  /* 0x0000001fff0b7424 */ /* 0x000fe400078e00ff */
[----:B------:R-:W-:Y:S01]  /*119d0*/  IMAD.MOV.U32 R15, RZ, RZ, -0x1 ;  /* 0xffffffffff0f7424 */ /* 0x000fe200078e00ff */
[----:B0-----:R-:W-:-:S04]  /*119e0*/  SHF.R.U32.HI R7, RZ, 0x5, R7 ;  /* 0x00000005ff077819 */ /* 0x001fc80000011607 */
[----:B------:R-:W-:-:S05]  /*119f0*/  LOP3.LUT R7, R7, 0x3, RZ, 0xc0, !PT ;  /* 0x0000000307077812 */ /* 0x000fca00078ec0ff */
[----:B------:R-:W-:-:S07]  /*11a00*/  IMAD.MOV.U32 R13, RZ, RZ, R7 ;  /* 0x000000ffff0d7224 */ /* 0x000fce00078e0007 */
[----:B------:R-:W-:Y:S05]  /*11a10*/  WARPSYNC.COLLECTIVE R15, `(.L_x_387) ;  /* 0x000000000f087348 */ /* 0x000fea0003c00000 */
[----:B------:R0:W1:Y:S02]  /*11a20*/  SHFL.IDX P6, R14, R13, R12, R11 ;  /* 0x0000000c0d0e7389 */ /* 0x00006400000c000b */
[----:B01----:R-:W-:Y:S01]  /*11a30*/  ENDCOLLECTIVE ;  /* 0x000000000000791b */ /* 0x003fe20003800000 */
.L_x_387:
[----:B------:R-:W-:Y:S05]  /*11a40*/  BSYNC B0 ;  /* 0x0000000000007941 */ /* 0x000fea0003800000 */
.L_x_386:
[----:B------:R-:W-:Y:S05]  /*11a50*/  BRA `(.L_x_388) ;  /* 0xffffffc400fc7947 */ /* 0x000fea000383ffff */
.L_x_319:
[----:B------:R-:W-:Y:S01]  /*11a60*/  BSSY B0, `(.L_x_389) ;  /* 0x0000006000007945 */ /* 0x000fe20003800000 */
[----:B------:R-:W-:-:S07]  /*11a70*/  IMAD.MOV.U32 R15, RZ, RZ, -0x1 ;  /* 0xffffffffff0f7424 */ /* 0x000fce00078e00ff */
[----:B------:R-:W-:Y:S05]  /*11a80*/  WARPSYNC.COLLECTIVE R15, `(.L_x_390) ;  /* 0x000000000f0c7348 */ /* 0x000fea0003c00000 */
[----:B------:R-:W-:Y:S02]  /*11a90*/  ELECT P6, UR62, PT ;  /* 0x00000000003e782f */ /* 0x000fe400038c0000 */
[----:B------:R-:W-:Y:S01]  /*11aa0*/  MOV R14, UR62 ;  /* 0x0000003e000e7c02 */ /* 0x000fe20008000f00 */
[----:B------:R-:W-:Y:S10]  /*11ab0*/  ENDCOLLECTIVE ;  /* 0x000000000000791b */ /* 0x000ff40003800000 */
.L_x_390:
[----:B------:R-:W-:Y:S05]  /*11ac0*/  BSYNC B0 ;  /* 0x0000000000007941 */ /* 0x000fea0003800000 */
.L_x_389:
[----:B------:R-:W-:Y:S05]  /*11ad0*/  BRA `(.L_x_391) ;  /* 0xffffffc400f47947 */ /* 0x000fea000383ffff */
.L_x_322:
[----:B0-----:R0:W1:Y:S02]  /*11ae0*/  SYNCS.PHASECHK.TRANS64.TRYWAIT P0, [R8+URZ+0x36840], R9 ;  /* 0x03684009080075a7 */ /* 0x001064000800017f */
[----:B-1----:R-:W-:Y:S05]  /*11af0*/  @!P0 NANOSLEEP.SYNCS 0x989680 ;  /* 0x009896800000895d */ /* 0x002fea0003900000 */
[----:B------:R-:W1:Y:S02]  /*11b00*/  @!P0 SYNCS.PHASECHK.TRANS64 P0, [R8+URZ+0x36840], R9 ;  /* 0x03684009080085a7 */ /* 0x000e64000800007f */
[----:B-1----:R-:W-:Y:S05]  /*11b10*/  @!P0 BRA `(.L_x_322) ;  /* 0xfffffffc00f08947 */ /* 0x002fea000383ffff */
[----:B------:R-:W-:Y:S05]  /*11b20*/  BRA `(.L_x_392) ;  /* 0xffffffc800647947 */ /* 0x000fea000383ffff */
.L_x_325:
[----:B0-----:R-:W0:Y:S01]  /*11b30*/  S2R R9, SR_CgaCtaId ;  /* 0x0000000000097919 */ /* 0x001e220000008800 */
[----:B------:R-:W-:-:S04]  /*11b40*/  MOV R8, 0x400 ;  /* 0x0000040000087802 */ /* 0x000fc80000000f00 */
[----:B0-----:R-:W-:-:S04]  /*11b50*/  LEA R8, R9, R8, 0x18 ;  /* 0x0000000809087211 */ /* 0x001fc800078ec0ff */
[----:B------:R0:W1:Y:S03]  /*11b60*/  SYNCS.PHASECHK.TRANS64.TRYWAIT P0, [R8+URZ+0x36820], R6 ;  /* 0x03682006080075a7 */ /* 0x000066000800017f */
[----:B-1----:R-:W-:Y:S05]  /*11b70*/  @!P0 NANOSLEEP.SYNCS 0x989680 ;  /* 0x009896800000895d */ /* 0x002fea0003900000 */
[----:B------:R-:W1:Y:S02]  /*11b80*/  @!P0 SYNCS.PHASECHK.TRANS64 P0, [R8+URZ+0x36820], R6 ;  /* 0x03682006080085a7 */ /* 0x000e64000800007f */
[----:B-1----:R-:W-:Y:S05]  /*11b90*/  @!P0 BRA `(.L_x_325) ;  /* 0xfffffffc00e48947 */ /* 0x002fea000383ffff */
[----:B------:R-:W-:Y:S05]  /*11ba0*/  BRA `(.L_x_393) ;  /* 0xffffffcc00b47947 */ /* 0x000fea000383ffff */
.L_x_333:
[----:B0-----:R0:W1:Y:S02]  /*11bb0*/  SYNCS.PHASECHK.TRANS64.TRYWAIT P0, [R2+URZ+0x36840], R3 ;  /* 0x03684003020075a7 */ /* 0x001064000800017f */
[----:B-1----:R-:W-:Y:S05]  /*11bc0*/  @!P0 NANOSLEEP.SYNCS 0x989680 ;  /* 0x009896800000895d */ /* 0x002fea0003900000 */
[----:B------:R-:W1:Y:S02]  /*11bd0*/  @!P0 SYNCS.PHASECHK.TRANS64 P0, [R2+URZ+0x36840], R3 ;  /* 0x03684003020085a7 */ /* 0x000e64000800007f */
[----:B-1----:R-:W-:Y:S05]  /*11be0*/  @!P0 BRA `(.L_x_333) ;  /* 0xfffffffc00f08947 */ /* 0x002fea000383ffff */
[----:B------:R-:W-:Y:S05]  /*11bf0*/  BRA `(.L_x_394) ;  /* 0xffffffd000707947 */ /* 0x000fea000383ffff */
.L_x_335:
[----:B0-----:R0:W1:Y:S02]  /*11c00*/  SYNCS.PHASECHK.TRANS64.TRYWAIT P0, [R3+URZ+0x60], R2 ;  /* 0x00006002030075a7 */ /* 0x001064000800017f */
[----:B-1----:R-:W-:Y:S05]  /*11c10*/  @!P0 NANOSLEEP.SYNCS 0x989680 ;  /* 0x009896800000895d */ /* 0x002fea0003900000 */
[----:B------:R-:W1:Y:S02]  /*11c20*/  @!P0 SYNCS.PHASECHK.TRANS64 P0, [R3+URZ+0x60], R2 ;  /* 0x00006002030085a7 */ /* 0x000e64000800007f */
[----:B-1----:R-:W-:Y:S05]  /*11c30*/  @!P0 BRA `(.L_x_335) ;  /* 0xfffffffc00f08947 */ /* 0x002fea000383ffff */
[----:B------:R-:W-:Y:S05]  /*11c40*/  BRA `(.L_x_395) ;  /* 0xffffffd4001c7947 */ /* 0x000fea000383ffff */
.L_x_340:
[----:B-1----:R1:W2:Y:S02]  /*11c50*/  SYNCS.PHASECHK.TRANS64.TRYWAIT P0, [R2+URZ+0x36840], R3 ;  /* 0x03684003020075a7 */ /* 0x0022a4000800017f */
[----:B--2---:R-:W-:Y:S05]  /*11c60*/  @!P0 NANOSLEEP.SYNCS 0x989680 ;  /* 0x009896800000895d */ /* 0x004fea0003900000 */
[----:B------:R-:W2:Y:S02]  /*11c70*/  @!P0 SYNCS.PHASECHK.TRANS64 P0, [R2+URZ+0x36840], R3 ;  /* 0x03684003020085a7 */ /* 0x000ea4000800007f */
[----:B--2---:R-:W-:Y:S05]  /*11c80*/  @!P0 BRA `(.L_x_340) ;  /* 0xfffffffc00f08947 */ /* 0x004fea000383ffff */
[----:B------:R-:W-:Y:S05]  /*11c90*/  BRA `(.L_x_396) ;  /* 0xffffffd800907947 */ /* 0x000fea000383ffff */
.L_x_342:
[----:B0-----:R0:W1:Y:S02]  /*11ca0*/  SYNCS.PHASECHK.TRANS64.TRYWAIT P1, [R2+URZ+0x60], R3 ;  /* 0x00006003020075a7 */ /* 0x001064000802017f */
[----:B-1----:R-:W-:Y:S05]  /*11cb0*/  @!P1 NANOSLEEP.SYNCS 0x989680 ;  /* 0x009896800000995d */ /* 0x002fea0003900000 */
[----:B------:R-:W1:Y:S02]  /*11cc0*/  @!P1 SYNCS.PHASECHK.TRANS64 P1, [R2+URZ+0x60], R3 ;  /* 0x00006003020095a7 */ /* 0x000e64000802007f */
[----:B-1----:R-:W-:Y:S05]  /*11cd0*/  @!P1 BRA `(.L_x_342) ;  /* 0xfffffffc00f09947 */ /* 0x002fea000383ffff */
[----:B------:R-:W-:Y:S05]  /*11ce0*/  BRA `(.L_x_397) ;  /* 0xffffffdc003c7947 */ /* 0x000fea000383ffff */
.L_x_347:
[----:B--2---:R2:W3:Y:S02]  /*11cf0*/  SYNCS.PHASECHK.TRANS64.TRYWAIT P0, [R2+URZ+0x36840], R3 ;  /* 0x03684003020075a7 */ /* 0x0044e4000800017f */
[----:B---3--:R-:W-:Y:S05]  /*11d00*/  @!P0 NANOSLEEP.SYNCS 0x989680 ;  /* 0x009896800000895d */ /* 0x008fea0003900000 */
[----:B------:R-:W3:Y:S02]  /*11d10*/  @!P0 SYNCS.PHASECHK.TRANS64 P0, [R2+URZ+0x36840], R3 ;  /* 0x03684003020085a7 */ /* 0x000ee4000800007f */
[----:B---3--:R-:W-:Y:S05]  /*11d20*/  @!P0 BRA `(.L_x_347) ;  /* 0xfffffffc00f08947 */ /* 0x008fea000383ffff */
[----:B------:R-:W-:Y:S05]  /*11d30*/  BRA `(.L_x_398) ;  /* 0xffffffe000747947 */ /* 0x000fea000383ffff */
.L_x_349:
[----:B0-----:R0:W1:Y:S02]  /*11d40*/  SYNCS.PHASECHK.TRANS64.TRYWAIT P1, [R2+URZ+0x60], R8 ;  /* 0x00006008020075a7 */ /* 0x001064000802017f */
[----:B-1----:R-:W-:Y:S05]  /*11d50*/  @!P1 NANOSLEEP.SYNCS 0x989680 ;  /* 0x009896800000995d */ /* 0x002fea0003900000 */
[----:B------:R-:W1:Y:S02]  /*11d60*/  @!P1 SYNCS.PHASECHK.TRANS64 P1, [R2+URZ+0x60], R8 ;  /* 0x00006008020095a7 */ /* 0x000e64000802007f */
[----:B-1----:R-:W-:Y:S05]  /*11d70*/  @!P1 BRA `(.L_x_349) ;  /* 0xfffffffc00f09947 */ /* 0x002fea000383ffff */
[----:B------:R-:W-:Y:S05]  /*11d80*/  BRA `(.L_x_399) ;  /* 0xffffffe400247947 */ /* 0x000fea000383ffff */
.L_x_356:
[----:B-1----:R1:W2:Y:S02]  /*11d90*/  SYNCS.PHASECHK.TRANS64.TRYWAIT P0, [R3+URZ+0x36860], R0 ;  /* 0x03686000030075a7 */ /* 0x0022a4000800017f */
[----:B--2---:R-:W-:Y:S05]  /*11da0*/  @!P0 NANOSLEEP.SYNCS 0x989680 ;  /* 0x009896800000895d */ /* 0x004fea0003900000 */
[----:B------:R-:W2:Y:S02]  /*11db0*/  @!P0 SYNCS.PHASECHK.TRANS64 P0, [R3+URZ+0x36860], R0 ;  /* 0x03686000030085a7 */ /* 0x000ea4000800007f */
[----:B--2---:R-:W-:Y:S05]  /*11dc0*/  @!P0 BRA `(.L_x_356) ;  /* 0xfffffffc00f08947 */ /* 0x004fea000383ffff */
[----:B------:R-:W-:Y:S05]  /*11dd0*/  BRA `(.L_x_400) ;  /* 0xffffffe800407947 */ /* 0x000fea000383ffff */
.L_x_358:
[----:B------:R-:W-:Y:S01]  /*11de0*/  BSSY B0, `(.L_x_401) ;  /* 0x0000008000007945 */ /* 0x000fe20003800000 */
[----:B0-----:R-:W-:Y:S01]  /*11df0*/  MOV R13, R16 ;  /* 0x00000010000d7202 */ /* 0x001fe20000000f00 */
[----:B------:R-:W-:Y:S02]  /*11e00*/  IMAD.MOV.U32 R12, RZ, RZ, RZ ;  /* 0x000000ffff0c7224 */ /* 0x000fe400078e00ff */
[----:B------:R-:W-:Y:S02]  /*11e10*/  IMAD.MOV.U32 R11, RZ, RZ, 0x1f ;  /* 0x0000001fff0b7424 */ /* 0x000fe400078e00ff */
[----:B------:R-:W-:-:S07]  /*11e20*/  IMAD.MOV.U32 R15, RZ, RZ, -0x1 ;  /* 0xffffffffff0f7424 */ /* 0x000fce00078e00ff */
[----:B-1----:R-:W-:Y:S05]  /*11e30*/  WARPSYNC.COLLECTIVE R15, `(.L_x_402) ;  /* 0x000000000f087348 */ /* 0x002fea0003c00000 */
[----:B------:R0:W2:Y:S02]  /*11e40*/  SHFL.IDX P6, R14, R13, R12, R11 ;  /* 0x0000000c0d0e7389 */ /* 0x0000a400000c000b */
[----:B012---:R-:W-:Y:S01]  /*11e50*/  ENDCOLLECTIVE ;  /* 0x000000000000791b */ /* 0x007fe20003800000 */
.L_x_402:
[----:B------:R-:W-:Y:S05]  /*11e60*/  BSYNC B0 ;  /* 0x0000000000007941 */ /* 0x000fea0003800000 */
.L_x_401:
[----:B------:R-:W-:Y:S02]  /*11e70*/  IMAD.MOV.U32 R13, RZ, RZ, R16 ;  /* 0x000000ffff0d7224 */ /* 0x000fe400078e0010 */
[----:B------:R-:W-:Y:S02]  /*11e80*/  IMAD.MOV.U32 R12, RZ, RZ, 0x1 ;  /* 0x00000001ff0c7424 */ /* 0x000fe400078e00ff */
[----:B------:R-:W-:Y:S02]  /*11e90*/  IMAD.MOV.U32 R11, RZ, RZ, 0x1f ;  /* 0x0000001fff0b7424 */ /* 0x000fe400078e00ff */
[----:B------:R-:W-:Y:S02]  /*11ea0*/  IMAD.MOV.U32 R15, RZ, RZ, -0x1 ;  /* 0xffffffffff0f7424 */ /* 0x000fe400078e00ff */
[----:B------:R-:W-:-:S07]  /*11eb0*/  IMAD.MOV.U32 R4, RZ, RZ, R14 ;  /* 0x000000ffff047224 */ /* 0x000fce00078e000e */
[----:B------:R-:W-:Y:S05]  /*11ec0*/  WARPSYNC.COLLECTIVE R15, `(.L_x_403) ;  /* 0x000000000f087348 */ /* 0x000fea0003c00000 */
[----:B------:R0:W1:Y:S02]  /*11ed0*/  SHFL.IDX P6, R14, R13, R12, R11 ;  /* 0x0000000c0d0e7389 */ /* 0x00006400000c000b */
[----:B01----:R-:W-:Y:S01]  /*11ee0*/  ENDCOLLECTIVE ;  /* 0x000000000000791b */ /* 0x003fe20003800000 */
.L_x_403:
[----:B------:R-:W-:Y:S01]  /*11ef0*/  IMAD.MOV.U32 R5, RZ, RZ, R14 ;  /* 0x000000ffff057224 */ /* 0x000fe200078e000e */
[----:B------:R-:W-:Y:S06]  /*11f00*/  BRA `(.L_x_404) ;  /* 0xffffffe800e47947 */ /* 0x000fec000383ffff */
.L_x_361:
[----:B------:R-:W-:Y:S01]  /*11f10*/  BSSY B0, `(.L_x_405) ;  /* 0x0000008000007945 */ /* 0x000fe20003800000 */
[----:B-----5:R-:W-:Y:S02]  /*11f20*/  IMAD.MOV.U32 R13, RZ, RZ, R3 ;  /* 0x000000ffff0d7224 */ /* 0x020fe400078e0003 */
[----:B------:R-:W-:Y:S02]  /*11f30*/  IMAD.MOV.U32 R12, RZ, RZ, 0x1 ;  /* 0x00000001ff0c7424 */ /* 0x000fe400078e00ff */
[----:B------:R-:W-:Y:S02]  /*11f40*/  IMAD.MOV.U32 R11, RZ, RZ, RZ ;  /* 0x000000ffff0b7224 */ /* 0x000fe400078e00ff */
[----:B------:R-:W-:-:S07]  /*11f50*/  IMAD.MOV.U32 R15, RZ, RZ, -0x1 ;  /* 0xffffffffff0f7424 */ /* 0x000fce00078e00ff */
[----:B0-234-:R-:W-:Y:S05]  /*11f60*/  WARPSYNC.COLLECTIVE R15, `(.L_x_406) ;  /* 0x000000000f087348 */ /* 0x01dfea0003c00000 */
[----:B------:R1:W0:Y:S02]  /*11f70*/  SHFL.UP P6, R14, R13, R12, R11 ;  /* 0x0400000c0d0e7389 */ /* 0x00022400000c000b */
[----:B01234-:R-:W-:Y:S01]  /*11f80*/  ENDCOLLECTIVE ;  /* 0x000000000000791b */ /* 0x01ffe20003800000 */
.L_x_406:
[----:B------:R-:W-:Y:S05]  /*11f90*/  BSYNC B0 ;  /* 0x0000000000007941 */ /* 0x000fea0003800000 */
.L_x_405:
[C---:B------:R-:W-:Y:S01]  /*11fa0*/  ISETP.NE.AND P0, PT, R9.reuse, RZ, PT ;  /* 0x000000ff0900720c */ /* 0x040fe20003f05270 */
[----:B------:R-:W-:Y:S01]  /*11fb0*/  IMAD.MOV.U32 R12, RZ, RZ, 0x2 ;  /* 0x00000002ff0c7424 */ /* 0x000fe200078e00ff */
[----:B------:R-:W-:Y:S01]  /*11fc0*/  MOV R15, 0xffffffff ;  /* 0xffffffff000f7802 */ /* 0x000fe20000000f00 */
[----:B------:R-:W-:Y:S01]  /*11fd0*/  IMAD.MOV.U32 R11, RZ, RZ, RZ ;  /* 0x000000ffff0b7224 */ /* 0x000fe200078e00ff */
[----:B------:R-:W-:Y:S02]  /*11fe0*/  SEL R14, R14, RZ, P0 ;  /* 0x000000ff0e0e7207 */ /* 0x000fe40000000000 */
[----:B------:R-:W-:-:S03]  /*11ff0*/  ISETP.GE.U32.AND P0, PT, R9, 0x2, PT ;  /* 0x000000020900780c */ /* 0x000fc60003f06070 */
[----:B------:R-:W-:-:S10]  /*12000*/  IMAD.IADD R13, R3, 0x1, R14 ;  /* 0x00000001030d7824 */ /* 0x000fd400078e020e */
[----:B------:R-:W-:Y:S05]  /*12010*/  WARPSYNC.COLLECTIVE R15, `(.L_x_407) ;  /* 0x000000000f087348 */ /* 0x000fea0003c00000 */
[----:B------:R0:W1:Y:S02]  /*12020*/  SHFL.UP P6, R14, R13, R12, R11 ;  /* 0x0400000c0d0e7389 */ /* 0x00006400000c000b */
[----:B01----:R-:W-:Y:S01]  /*12030*/  ENDCOLLECTIVE ;  /* 0x000000000000791b */ /* 0x003fe20003800000 */
.L_x_407:
[----:B------:R-:W-:Y:S01]  /*12040*/  IMAD.MOV.U32 R12, RZ, RZ, 0x4 ;  /* 0x00000004ff0c7424 */ /* 0x000fe200078e00ff */
[----:B------:R-:W-:Y:S02]  /*12050*/  SEL R6, R14, RZ, P0 ;  /* 0x000000ff0e067207 */ /* 0x000fe40000000000 */
[----:B------:R-:W-:-:S03]  /*12060*/  ISETP.GE.U32.AND P0, PT, R9, 0x4, PT ;  /* 0x000000040900780c */ /* 0x000fc60003f06070 */
[----:B------:R-:W-:-:S04]  /*12070*/  IMAD.IADD R6, R13, 0x1, R6 ;  /* 0x000000010d067824 */ /* 0x000fc800078e0206 */
[----:B------:R-:W-:-:S07]  /*12080*/  IMAD.MOV.U32 R13, RZ, RZ, R6 ;  /* 0x000000ffff0d7224 */ /* 0x000fce00078e0006 */
[----:B------:R-:W-:Y:S05]  /*12090*/  WARPSYNC.COLLECTIVE R15, `(.L_x_408) ;  /* 0x000000000f087348 */ /* 0x000fea0003c00000 */
[----:B------:R0:W1:Y:S02]  /*120a0*/  SHFL.UP P6, R14, R13, R12, R11 ;  /* 0x0400000c0d0e7389 */ /* 0x00006400000c000b */
[----:B01----:R-:W-:Y:S01]  /*120b0*/  ENDCOLLECTIVE ;  /* 0x000000000000791b */ /* 0x003fe20003800000 */
.L_x_408:
        /* <DEDUP_REMOVED lines=8> */
.L_x_409:
        /* <DEDUP_REMOVED lines=8> */
.L_x_410:
[----:B------:R-:W-:Y:S02]  /*121c0*/  IMAD.MOV.U32 R12, RZ, RZ, 0x1f ;  /* 0x0000001fff0c7424 */ /* 0x000fe400078e00ff */
[----:B------:R-:W-:Y:S01]  /*121d0*/  IMAD.MOV.U32 R11, RZ, RZ, 0x1f ;  /* 0x0000001fff0b7424 */ /* 0x000fe200078e00ff */
[----:B------:R-:W-:-:S05]  /*121e0*/  SEL R7, R14, RZ, P0 ;  /* 0x000000ff0e077207 */ /* 0x000fca0000000000 */
[----:B------:R-:W-:-:S04]  /*121f0*/  IMAD.IADD R2, R8, 0x1, R7 ;  /* 0x0000000108027824 */ /* 0x000fc800078e0207 */
[----:B------:R-:W-:-:S07]  /*12200*/  IMAD.MOV.U32 R13, RZ, RZ, R2 ;  /* 0x000000ffff0d7224 */ /* 0x000fce00078e0002 */
[----:B------:R-:W-:Y:S05]  /*12210*/  WARPSYNC.COLLECTIVE R15, `(.L_x_411) ;  /* 0x000000000f087348 */ /* 0x000fea0003c00000 */
[----:B------:R0:W1:Y:S02]  /*12220*/  SHFL.IDX P6, R14, R13, R12, R11 ;  /* 0x0000000c0d0e7389 */ /* 0x00006400000c000b */
[----:B01----:R-:W-:Y:S01]  /*12230*/  ENDCOLLECTIVE ;  /* 0x000000000000791b */ /* 0x003fe20003800000 */
.L_x_411:
[----:B------:R-:W-:Y:S05]  /*12240*/  BRA `(.L_x_412) ;  /* 0xffffffe800a87947 */ /* 0x000fea000383ffff */
.L_x_366:
[----:B------:R-:W-:Y:S01]  /*12250*/  BSSY B0, `(.L_x_413) ;  /* 0x0000008000007945 */ /* 0x000fe20003800000 */
[----:B-----5:R-:W-:Y:S01]  /*12260*/  IMAD.MOV.U32 R13, RZ, RZ, R3 ;  /* 0x000000ffff0d7224 */ /* 0x020fe200078e0003 */
[----:B------:R-:W-:Y:S01]  /*12270*/  MOV R15, 0xffffffff ;  /* 0xffffffff000f7802 */ /* 0x000fe20000000f00 */
[----:B------:R-:W-:Y:S02]  /*12280*/  IMAD.MOV.U32 R12, RZ, RZ, 0x1 ;  /* 0x00000001ff0c7424 */ /* 0x000fe400078e00ff */
[----:B------:R-:W-:-:S07]  /*12290*/  IMAD.MOV.U32 R11, RZ, RZ, RZ ;  /* 0x000000ffff0b7224 */ /* 0x000fce00078e00ff */
[----:B0-----:R-:W-:Y:S05]  /*122a0*/  WARPSYNC.COLLECTIVE R15, `(.L_x_414) ;  /* 0x000000000f087348 */ /* 0x001fea0003c00000 */
[----:B------:R1:W2:Y:S02]  /*122b0*/  SHFL.UP P6, R14, R13, R12, R11 ;  /* 0x0400000c0d0e7389 */ /* 0x0002a400000c000b */
[----:B012---:R-:W-:Y:S01]  /*122c0*/  ENDCOLLECTIVE ;  /* 0x000000000000791b */ /* 0x007fe20003800000 */
.L_x_414:
[----:B------:R-:W-:Y:S05]  /*122d0*/  BSYNC B0 ;  /* 0x0000000000007941 */ /* 0x000fea0003800000 */
.L_x_413:
[----:B------:R-:W-:Y:S01]  /*122e0*/  ISETP.NE.AND P0, PT, R8, RZ, PT ;  /* 0x000000ff0800720c */ /* 0x000fe20003f05270 */
[----:B------:R-:W-:Y:S02]  /*122f0*/  IMAD.MOV.U32 R12, RZ, RZ, 0x2 ;  /* 0x00000002ff0c7424 */ /* 0x000fe400078e00ff */
[----:B------:R-:W-:Y:S01]  /*12300*/  IMAD.MOV.U32 R11, RZ, RZ, RZ ;  /* 0x000000ffff0b7224 */ /* 0x000fe200078e00ff */
[----:B------:R-:W-:Y:S01]  /*12310*/  SEL R14, R14, RZ, P0 ;  /* 0x000000ff0e0e7207 */ /* 0x000fe20000000000 */
[----:B------:R-:W-:Y:S01]  /*12320*/  IMAD.MOV.U32 R15, RZ, RZ, -0x1 ;  /* 0xffffffffff0f7424 */ /* 0x000fe200078e00ff */
[----:B------:R-:W-:-:S03]  /*12330*/  ISETP.GE.U32.AND P0, PT, R8, 0x2, PT ;  /* 0x000000020800780c */ /* 0x000fc60003f06070 */
[----:B------:R-:W-:-:S10]  /*12340*/  IMAD.IADD R13, R3, 0x1, R14 ;  /* 0x00000001030d7824 */ /* 0x000fd400078e020e */
[----:B------:R-:W-:Y:S05]  /*12350*/  WARPSYNC.COLLECTIVE R15, `(.L_x_415) ;  /* 0x000000000f087348 */ /* 0x000fea0003c00000 */
[----:B------:R0:W1:Y:S02]  /*12360*/  SHFL.UP P6, R14, R13, R12, R11 ;  /* 0x0400000c0d0e7389 */ /* 0x00006400000c000b */
[----:B01----:R-:W-:Y:S01]  /*12370*/  ENDCOLLECTIVE ;  /* 0x000000000000791b */ /* 0x003fe20003800000 */
.L_x_415:
        /* <DEDUP_REMOVED lines=8> */
.L_x_416:
        /* <DEDUP_REMOVED lines=8> */
.L_x_417:
        /* <DEDUP_REMOVED lines=8> */
.L_x_418:
[----:B------:R-:W-:Y:S01]  /*12500*/  IMAD.MOV.U32 R12, RZ, RZ, 0x1f ;  /* 0x0000001fff0c7424 */ /* 0x000fe200078e00ff */
[----:B------:R-:W-:Y:S02]  /*12510*/  MOV R11, 0x1f ;  /* 0x0000001f000b7802 */ /* 0x000fe40000000f00 */
[----:B------:R-:W-:-:S05]  /*12520*/  SEL R2, R14, RZ, P0 ;  /* 0x000000ff0e027207 */ /* 0x000fca0000000000 */
[----:B------:R-:W-:-:S04]  /*12530*/  IMAD.IADD R2, R7, 0x1, R2 ;  /* 0x0000000107027824 */ /* 0x000fc800078e0202 */
[----:B------:R-:W-:-:S07]  /*12540*/  IMAD.MOV.U32 R13, RZ, RZ, R2 ;  /* 0x000000ffff0d7224 */ /* 0x000fce00078e0002 */
[----:B------:R-:W-:Y:S05]  /*12550*/  WARPSYNC.COLLECTIVE R15, `(.L_x_419) ;  /* 0x000000000f087348 */ /* 0x000fea0003c00000 */
[----:B------:R0:W1:Y:S02]  /*12560*/  SHFL.IDX P6, R14, R13, R12, R11 ;  /* 0x0000000c0d0e7389 */ /* 0x00006400000c000b */
[----:B01----:R-:W-:Y:S01]  /*12570*/  ENDCOLLECTIVE ;  /* 0x000000000000791b */ /* 0x003fe20003800000 */
.L_x_419:
[----:B------:R-:W-:Y:S05]  /*12580*/  BRA `(.L_x_420) ;  /* 0xffffffe8008c7947 */ /* 0x000fea000383ffff */
.L_x_368:
[----:B------:R-:W-:Y:S01]  /*12590*/  BSSY B0, `(.L_x_421) ;  /* 0x0000006000007945 */ /* 0x000fe20003800000 */
[----:B------:R-:W-:Y:S01]  /*125a0*/  PLOP3.LUT P6, PT, P6, PT, PT, 0x8, 0x0 ;  /* 0x000000000000781c */ /* 0x000fe200037ce170 */
[----:B------:R-:W-:-:S12]  /*125b0*/  IMAD.MOV.U32 R15, RZ, RZ, -0x1 ;  /* 0xffffffffff0f7424 */ /* 0x000fd800078e00ff */
[----:B0-----:R-:W-:Y:S05]  /*125c0*/  WARPSYNC.COLLECTIVE R15, `(.L_x_422) ;  /* 0x000000000f087348 */ /* 0x001fea0003c00000 */
[----:B------:R-:W-:Y:S01]  /*125d0*/  VOTE.ANY R14, PT, P6 ;  /* 0x00000000000e7806 */ /* 0x000fe200030e0100 */
[----:B0-----:R-:W-:Y:S06]  /*125e0*/  ENDCOLLECTIVE ;  /* 0x000000000000791b */ /* 0x001fec0003800000 */
.L_x_422:
[----:B------:R-:W-:Y:S05]  /*125f0*/  BSYNC B0 ;  /* 0x0000000000007941 */ /* 0x000fea0003800000 */
.L_x_421:
[----:B------:R-:W-:Y:S02]  /*12600*/  IMAD.MOV.U32 R7, RZ, RZ, R14 ;  /* 0x000000ffff077224 */ /* 0x000fe400078e000e */
[----:B------:R-:W-:Y:S02]  /*12610*/  IMAD.MOV.U32 R13, RZ, RZ, R3 ;  /* 0x000000ffff0d7224 */ /* 0x000fe400078e0003 */
[----:B------:R-:W0:Y:S01]  /*12620*/  POPC R5, R7 ;  /* 0x0000000700057309 */ /* 0x000e220000000000 */
[----:B------:R-:W-:Y:S02]  /*12630*/  IMAD.MOV.U32 R11, RZ, RZ, 0x1f ;  /* 0x0000001fff0b7424 */ /* 0x000fe400078e00ff */
[----:B------:R-:W-:Y:S02]  /*12640*/  IMAD.MOV.U32 R15, RZ, RZ, -0x1 ;  /* 0xffffffffff0f7424 */ /* 0x000fe400078e00ff */
[----:B0-----:R-:W-:-:S07]  /*12650*/  IMAD.MOV.U32 R12, RZ, RZ, R5 ;  /* 0x000000ffff0c7224 */ /* 0x001fce00078e0005 */
[----:B------:R-:W-:Y:S05]  /*12660*/  WARPSYNC.COLLECTIVE R15, `(.L_x_423) ;  /* 0x000000000f087348 */ /* 0x000fea0003c00000 */
[----:B------:R0:W1:Y:S02]  /*12670*/  SHFL.IDX P6, R14, R13, R12, R11 ;  /* 0x0000000c0d0e7389 */ /* 0x00006400000c000b */
[----:B01----:R-:W-:Y:S01]  /*12680*/  ENDCOLLECTIVE ;  /* 0x000000000000791b */ /* 0x003fe20003800000 */
.L_x_423:
[----:B------:R-:W-:Y:S01]  /*12690*/  IMAD.MOV.U32 R17, RZ, RZ, R14 ;  /* 0x000000ffff117224 */ /* 0x000fe200078e000e */
[----:B------:R-:W-:Y:S06]  /*126a0*/  BRA `(.L_x_424) ;  /* 0xffffffe8007c7947 */ /* 0x000fec000383ffff */
.L_x_370:
[----:B------:R-:W-:Y:S01]  /*126b0*/  BSSY B0, `(.L_x_425) ;  /* 0x0000007000007945 */ /* 0x000fe20003800000 */
[----:B------:R-:W-:Y:S02]  /*126c0*/  IMAD.MOV.U32 R13, RZ, RZ, R2 ;  /* 0x000000ffff0d7224 */ /* 0x000fe400078e0002 */
[----:B------:R-:W-:Y:S02]  /*126d0*/  IMAD.MOV.U32 R11, RZ, RZ, 0x1f ;  /* 0x0000001fff0b7424 */ /* 0x000fe400078e00ff */
[----:B------:R-:W-:-:S07]  /*126e0*/  IMAD.MOV.U32 R15, RZ, RZ, -0x1 ;  /* 0xffffffffff0f7424 */ /* 0x000fce00078e00ff */
[----:B012---:R-:W-:Y:S05]  /*126f0*/  WARPSYNC.COLLECTIVE R15, `(.L_x_426) ;  /* 0x000000000f087348 */ /* 0x007fea0003c00000 */
[----:B------:R3:W4:Y:S02]  /*12700*/  SHFL.IDX P6, R14, R13, R12, R11 ;  /* 0x0000000c0d0e7389 */ /* 0x00072400000c000b */
[----:B01234-:R-:W-:Y:S01]  /*12710*/  ENDCOLLECTIVE ;  /* 0x000000000000791b */ /* 0x01ffe20003800000 */
.L_x_426:
[----:B------:R-:W-:Y:S05]  /*12720*/  BSYNC B0 ;  /* 0x0000000000007941 */ /* 0x000fea0003800000 */
.L_x_425:
[----:B------:R-:W-:Y:S05]  /*12730*/  BRA `(.L_x_369) ;  /* 0xffffffe800747947 */ /* 0x000fea000383ffff */
.L_x_374:
[----:B0-----:R0:W1:Y:S02]  /*12740*/  SYNCS.PHASECHK.TRANS64.TRYWAIT P0, [R0+URZ+0x36820], R3 ;  /* 0x03682003000075a7 */ /* 0x001064000800017f */
[----:B-1----:R-:W-:Y:S05]  /*12750*/  @!P0 NANOSLEEP.SYNCS 0x989680 ;  /* 0x009896800000895d */ /* 0x002fea0003900000 */
[----:B------:R-:W1:Y:S02]  /*12760*/  @!P0 SYNCS.PHASECHK.TRANS64 P0, [R0+URZ+0x36820], R3 ;  /* 0x03682003000085a7 */ /* 0x000e64000800007f */
[----:B-1----:R-:W-:Y:S05]  /*12770*/  @!P0 BRA `(.L_x_374) ;  /* 0xfffffffc00f08947 */ /* 0x002fea000383ffff */
[----:B------:R-:W-:Y:S05]  /*12780*/  BRA `(.L_x_427) ;  /* 0xffffffec00587947 */ /* 0x000fea000383ffff */
.L_x_375:
        /* <DEDUP_REMOVED lines=8> */
[----:B0-----:R-:W-:Y:S05]  /*12810*/  WARPSYNC.COLLECTIVE R15, `(.L_x_429) ;  /* 0x000000000f087348 */ /* 0x001fea0003c00000 */
[----:B------:R1:W2:Y:S02]  /*12820*/  SHFL.IDX P6, R14, R13, R12, R11 ;  /* 0x0000000c0d0e7389 */ /* 0x0002a400000c000b */
[----:B012---:R-:W-:Y:S01]  /*12830*/  ENDCOLLECTIVE ;  /* 0x000000000000791b */ /* 0x007fe20003800000 */
.L_x_429:
[----:B------:R-:W-:Y:S05]  /*12840*/  BSYNC B0 ;  /* 0x0000000000007941 */ /* 0x000fea0003800000 */
.L_x_428:
[----:B------:R-:W-:Y:S05]  /*12850*/  BRA `(.L_x_430) ;  /* 0xffffffec00407947 */ /* 0x000fea000383ffff */
.L_x_378:
[----:B------:R-:W-:Y:S01]  /*12860*/  BSSY B1, `(.L_x_431) ;  /* 0x0000006000017945 */ /* 0x000fe20003800000 */
[----:B------:R-:W-:-:S07]  /*12870*/  IMAD.MOV.U32 R15, RZ, RZ, -0x1 ;  /* 0xffffffffff0f7424 */ /* 0x000fce00078e00ff */
[----:B01----:R-:W-:Y:S05]  /*12880*/  WARPSYNC.COLLECTIVE R15, `(.L_x_432) ;  /* 0x000000000f0c7348 */ /* 0x003fea0003c00000 */
[----:B------:R-:W-:Y:S02]  /*12890*/  ELECT P6, UR62, PT ;  /* 0x00000000003e782f */ /* 0x000fe400038c0000 */
[----:B------:R-:W-:Y:S01]  /*128a0*/  MOV R14, UR62 ;  /* 0x0000003e000e7c02 */ /* 0x000fe20008000f00 */
[----:B01----:R-:W-:Y:S10]  /*128b0*/  ENDCOLLECTIVE ;  /* 0x000000000000791b */ /* 0x003ff40003800000 */
.L_x_432:
[----:B------:R-:W-:Y:S05]  /*128c0*/  BSYNC B1 ;  /* 0x0000000000017941 */ /* 0x000fea0003800000 */
.L_x_431:
[----:B------:R-:W-:Y:S05]  /*128d0*/  BRA `(.L_x_433) ;  /* 0xffffffec00387947 */ /* 0x000fea000383ffff */
.L_x_380:
[----:B0-----:R0:W1:Y:S02]  /*128e0*/  SYNCS.PHASECHK.TRANS64.TRYWAIT P0, [R6+URZ], R5 ;  /* 0x00000005060075a7 */ /* 0x001064000800017f */
[----:B-1----:R-:W-:Y:S05]  /*128f0*/  @!P0 NANOSLEEP.SYNCS 0x989680 ;  /* 0x009896800000895d */ /* 0x002fea0003900000 */
[----:B------:R-:W1:Y:S02]  /*12900*/  @!P0 SYNCS.PHASECHK.TRANS64 P0, [R6+URZ], R5 ;  /* 0x00000005060085a7 */ /* 0x000e64000800007f */
[----:B-1----:R-:W-:Y:S05]  /*12910*/  @!P0 BRA `(.L_x_380) ;  /* 0xfffffffc00f08947 */ /* 0x002fea000383ffff */
[----:B------:R-:W-:Y:S05]  /*12920*/  BRA `(.L_x_434) ;  /* 0xffffffec00747947 */ /* 0x000fea000383ffff */
.L_x_381:
[----:B-1----:R1:W2:Y:S02]  /*12930*/  SYNCS.PHASECHK.TRANS64.TRYWAIT P0, [R7+URZ], R2 ;  /* 0x00000002070075a7 */ /* 0x0022a4000800017f */
[----:B--2---:R-:W-:Y:S05]  /*12940*/  @!P0 NANOSLEEP.SYNCS 0x989680 ;  /* 0x009896800000895d */ /* 0x004fea0003900000 */
[----:B------:R-:W2:Y:S02]  /*12950*/  @!P0 SYNCS.PHASECHK.TRANS64 P0, [R7+URZ], R2 ;  /* 0x00000002070085a7 */ /* 0x000ea4000800007f */
[----:B--2---:R-:W-:Y:S05]  /*12960*/  @!P0 BRA `(.L_x_381) ;  /* 0xfffffffc00f08947 */ /* 0x004fea000383ffff */
[----:B------:R-:W-:Y:S05]  /*12970*/  BRA `(.L_x_435) ;  /* 0xffffffec00687947 */ /* 0x000fea000383ffff */
.L_x_383:
[----:B--2---:R2:W3:Y:S02]  /*12980*/  SYNCS.PHASECHK.TRANS64.TRYWAIT P0, [R4+URZ], R5 ;  /* 0x00000005040075a7 */ /* 0x0044e4000800017f */
[----:B---3--:R-:W-:Y:S05]  /*12990*/  @!P0 NANOSLEEP.SYNCS 0x989680 ;  /* 0x009896800000895d */ /* 0x008fea0003900000 */
[----:B------:R-:W3:Y:S02]  /*129a0*/  @!P0 SYNCS.PHASECHK.TRANS64 P0, [R4+URZ], R5 ;  /* 0x00000005040085a7 */ /* 0x000ee4000800007f */
[----:B---3--:R-:W-:Y:S05]  /*129b0*/  @!P0 BRA `(.L_x_383) ;  /* 0xfffffffc00f08947 */ /* 0x008fea000383ffff */
[----:B------:R-:W-:Y:S05]  /*129c0*/  BRA `(.L_x_436) ;  /* 0xffffffec00707947 */ /* 0x000fea000383ffff */
.L_x_437:
        /* <DEDUP_REMOVED lines=11> */
.L_x_2657:


//--------------------- .text._ZN7cutlass13device_kernelIN5flash11enable_sm90INS1_16FlashAttnFwdSm90INS1_25CollectiveMainloopFwdSm90ILi2EN4cute5tupleIJNS5_1CILi1EEES8_S8_EEENS6_IJNS7_ILi128EEENS7_ILi112EEENS7_ILi192EEEEEELi192ENS_10bfloat16_tEfNS_4arch4Sm90ELb0ELb0ELb0ELb1ELb0ELb1ELb0ELb1ELb1ELb0ELb0ELb0EEENS1_21CollectiveEpilogueFwdINS6_IJSA_SC_SB_EEES9_SE_SG_Li256ELb1ELb0ELb0ELb0EEENS1_36VarlenDynamicPersistentTileSchedulerILi128ELi112ELi256ELi32ELb0ELb0ELb1ELb0ELb1ELb1EEEEEEEEEvNT_6ParamsE --------------------------
	.section	.text._ZN7cutlass13device_kernelIN5flash11enable_sm90INS1_16FlashAttnFwdSm90INS1_25CollectiveMainloopFwdSm90ILi2EN4cute5tupleIJNS5_1CILi1EEES8_S8_EEENS6_IJNS7_ILi128EEENS7_ILi112EEENS7_ILi192EEEEEELi192ENS_10bfloat16_tEfNS_4arch4Sm90ELb0ELb0ELb0ELb1ELb0ELb1ELb0ELb1ELb1ELb0ELb0ELb0EEENS1_21CollectiveEpilogueFwdINS6_IJSA_SC_SB_EEES9_SE_SG_Li256ELb1ELb0ELb0ELb0EEENS1_36VarlenDynamicPersistentTileSchedulerILi128ELi112ELi256ELi32ELb0ELb0ELb1ELb0ELb1ELb1EEEEEEEEEvNT_6ParamsE,"ax",@progbits
	.align	128
.text._ZN7cutlass13device_kernelIN5flash11enable_sm90INS1_16FlashAttnFwdSm90INS1_25CollectiveMainloopFwdSm90ILi2EN4cute5tupleIJNS5_1CILi1EEES8_S8_EEENS6_IJNS7_ILi128EEENS7_ILi112EEENS7_ILi192EEEEEELi192ENS_10bfloat16_tEfNS_4arch4Sm90ELb0ELb0ELb0ELb1ELb0ELb1ELb0ELb1ELb1ELb0ELb0ELb0EEENS1_21CollectiveEpilogueFwdINS6_IJSA_SC_SB_EEES9_SE_SG_Li256ELb1ELb0ELb0ELb0EEENS1_36VarlenDynamicPersistentTileSchedulerILi128ELi112ELi256ELi32ELb0ELb0ELb1ELb0ELb1ELb1EEEEEEEEEvNT_6ParamsE:
        .type           _ZN7cutlass13device_kernelIN5flash11enable_sm90INS1_16FlashAttnFwdSm90INS1_25CollectiveMainloopFwdSm90ILi2EN4cute5tupleIJNS5_1CILi1EEES8_S8_EEENS6_IJNS7_ILi128EEENS7_ILi112EEENS7_ILi192EEEEEELi192ENS_10bfloat16_tEfNS_4arch4Sm90ELb0ELb0ELb0ELb1ELb0ELb1ELb0ELb1ELb1ELb0ELb0ELb0EEENS1_21CollectiveEpilogueFwdINS6_IJSA_SC_SB_EEES9_SE_SG_Li256ELb1ELb0ELb0ELb0EEENS1_36VarlenDynamicPersistentTileSchedulerILi128ELi112ELi256ELi32ELb0ELb0ELb1ELb0ELb1ELb1EEEEEEEEEvNT_6ParamsE,@function
        .size           _ZN7cutlass13device_kernelIN5flash11enable_sm90INS1_16FlashAttnFwdSm90INS1_25CollectiveMainloopFwdSm90ILi2EN4cute5tupleIJNS5_1CILi1EEES8_S8_EEENS6_IJNS7_ILi128EEENS7_ILi112EEENS7_ILi192EEEEEELi192ENS_10bfloat16_tEfNS_4arch4Sm90ELb0ELb0ELb0ELb1ELb0ELb1ELb0ELb1ELb1ELb0ELb0ELb0EEENS1_21CollectiveEpilogueFwdINS6_IJSA_SC_SB_EEES9_SE_SG_Li256ELb1ELb0ELb0ELb0EEENS1_36VarlenDynamicPersistentTileSchedulerILi128ELi112ELi256ELi32ELb0ELb0ELb1ELb0ELb1ELb1EEEEEEEEEvNT_6ParamsE,(.L_x_2658 - _ZN7cutlass13device_kernelIN5flash11enable_sm90INS1_16FlashAttnFwdSm90INS1_25CollectiveMainloopFwdSm90ILi2EN4cute5tupleIJNS5_1CILi1EEES8_S8_EEENS6_IJNS7_ILi128EEENS7_ILi112EEENS7_ILi192EEEEEELi192ENS_10bfloat16_tEfNS_4arch4Sm90ELb0ELb0ELb0ELb1ELb0ELb1ELb0ELb1ELb1ELb0ELb0ELb0EEENS1_21CollectiveEpilogueFwdINS6_IJSA_SC_SB_EEES9_SE_SG_Li256ELb1ELb0ELb0ELb0EEENS1_36VarlenDynamicPersistentTileSchedulerILi128ELi112ELi256ELi32ELb0ELb0ELb1ELb0ELb1ELb1EEEEEEEEEvNT_6ParamsE)
        .other          _ZN7cutlass13device_kernelIN5flash11enable_sm90INS1_16FlashAttnFwdSm90INS1_25CollectiveMainloopFwdSm90ILi2EN4cute5tupleIJNS5_1CILi1EEES8_S8_EEENS6_IJNS7_ILi128EEENS7_ILi112EEENS7_ILi192EEEEEELi192ENS_10bfloat16_tEfNS_4arch4Sm90ELb0ELb0ELb0ELb1ELb0ELb1ELb0ELb1ELb1ELb0ELb0ELb0EEENS1_21CollectiveEpilogueFwdINS6_IJSA_SC_SB_EEES9_SE_SG_Li256ELb1ELb0ELb0ELb0EEENS1_36VarlenDynamicPersistentTileSchedulerILi128ELi112ELi256ELi32ELb0ELb0ELb1ELb0ELb1ELb1EEEEEEEEEvNT_6ParamsE,@"STO_CUDA_ENTRY STV_DEFAULT"
_ZN7cutlass13device_kernelIN5flash11enable_sm90INS1_16FlashAttnFwdSm90INS1_25CollectiveMainloopFwdSm90ILi2EN4cute5tupleIJNS5_1CILi1EEES8_S8_EEENS6_IJNS7_ILi128EEENS7_ILi112EEENS7_ILi192EEEEEELi192ENS_10bfloat16_tEfNS_4arch4Sm90ELb0ELb0ELb0ELb1ELb0ELb1ELb0ELb1ELb1ELb0ELb0ELb0EEENS1_21CollectiveEpilogueFwdINS6_IJSA_SC_SB_EEES9_SE_SG_Li256ELb1ELb0ELb0ELb0EEENS1_36VarlenDynamicPersistentTileSchedulerILi128ELi112ELi256ELi32ELb0ELb0ELb1ELb0ELb1ELb1EEEEEEEEEvNT_6ParamsE:
[----:B------:R-:W0:Y:S02]  /*0000*/  LDC R1, c[0x0][0x28] ;  /* 0x00000a00ff017b82 */ /* 0x000e240000000800 */
[----:B0-----:R-:W-:Y:S01]  /*0010*/  VIADD R1, R1, 0xffffff98 ;  /* 0xffffff9801017836 */ /* 0x001fe20000000000 */
[----:B------:R-:W0:Y:S01]  /*0020*/  S2R R4, SR_TID.X ;  /* 0x0000000000047919 */ /* 0x000e220000002100 */
[----:B------:R-:W-:Y:S01]  /*0030*/  ELECT P0, URZ, PT ;  /* 0x00000000003f782f */ /* 0x000fe20003800000 */
[----:B------:R-:W-:Y:S01]  /*0040*/  BSSY B0, `(.L_x_438) ;  /* 0x0000017000007945 */ /* 0x000fe20003800000 */
[----:B0-----:R-:W-:-:S05]  /*0050*/  SHF.R.U32.HI R0, RZ, 0x5, R4 ;  /* 0x00000005ff007819 */ /* 0x001fca0000011604 */
[----:B------:R-:W0:Y:S02]  /*0060*/  SHFL.IDX PT, R2, R0, RZ, 0x1f ;  /* 0x00001fff00027589 */ /* 0x000e2400000e0000 */
[----:B0-----:R-:W-:Y:S02]  /*0070*/  ISETP.EQ.AND P0, PT, R2, RZ, P0 ;  /* 0x000000ff0200720c */ /* 0x001fe40000702270 */
[----:B------:R-:W-:-:S11]  /*0080*/  SHF.R.U32.HI R2, RZ, 0x7, R4 ;  /* 0x00000007ff027819 */ /* 0x000fd60000011604 */
[----:B------:R-:W-:Y:S05]  /*0090*/  @!P0 BRA `(.L_x_439) ;  /* 0x0000000000448947 */ /* 0x000fea0003800000 */
[----:B------:R-:W-:Y:S02]  /*00a0*/  ULDC.64 UR4, c[0x0][0x198] ;  /* 0x0000660000047ab9 */ /* 0x000fe40000000a00 */
[----:B------:R-:W-:Y:S02]  /*00b0*/  UIADD3 UR6, UP0, UR4, 0x270, URZ ;  /* 0x0000027004067890 */ /* 0x000fe4000ff1e03f */
[----:B------:R-:W-:Y:S02]  /*00c0*/  UIADD3 UR8, UP1, UR4, 0x370, URZ ;  /* 0x0000037004087890 */ /* 0x000fe4000ff3e03f */
[----:B------:R-:W-:Y:S02]  /*00d0*/  UIADD3 UR10, UP2, UR4, 0x470, URZ ;  /* 0x00000470040a7890 */ /* 0x000fe4000ff5e03f */
[----:B------:R-:W-:Y:S02]  /*00e0*/  UIADD3 UR12, UP3, UR4, 0x570, URZ ;  /* 0x00000570040c7890 */ /* 0x000fe4000ff7e03f */
[----:B------:R-:W-:-:S02]  /*00f0*/  UIADD3 UR4, UP4, UR4, 0x670, URZ ;  /* 0x0000067004047890 */ /* 0x000fc4000ff9e03f */
[----:B------:R-:W-:Y:S02]  /*0100*/  UIADD3.X UR7, URZ, UR5, URZ, UP0, !UPT ;  /* 0x000000053f077290 */ /* 0x000fe400087fe43f */
[----:B------:R-:W-:Y:S02]  /*0110*/  UIADD3.X UR9, URZ, UR5, URZ, UP1, !UPT ;  /* 0x000000053f097290 */ /* 0x000fe40008ffe43f */
[----:B------:R-:W-:Y:S02]  /*0120*/  UIADD3.X UR11, URZ, UR5, URZ, UP2, !UPT ;  /* 0x000000053f0b7290 */ /* 0x000fe400097fe43f */
[----:B------:R-:W-:Y:S02]  /*0130*/  UIADD3.X UR13, URZ, UR5, URZ, UP3, !UPT ;  /* 0x000000053f0d7290 */ /* 0x000fe40009ffe43f */
[----:B------:R-:W-:Y:S01]  /*0140*/  UIADD3.X UR5, URZ, UR5, URZ, UP4, !UPT ;  /* 0x000000053f057290 */ /* 0x000fe2000a7fe43f */
[----:B------:R0:W-:Y:S02]  /*0150*/  UTMACCTL.PF [UR6] ;  /* 0x00000000060079b9 */ /* 0x0001e40008040000 */
[----:B------:R0:W-:Y:S02]  /*0160*/  UTMACCTL.PF [UR8] ;  /* 0x00000000080079b9 */ /* 0x0001e40008040000 */
[----:B------:R0:W-:Y:S02]  /*0170*/  UTMACCTL.PF [UR10] ;  /* 0x000000000a0079b9 */ /* 0x0001e40008040000 */
[----:B------:R0:W-:Y:S02]  /*0180*/  UTMACCTL.PF [UR12] ;  /* 0x000000000c0079b9 */ /* 0x0001e40008040000 */
[----:B------:R0:W-:Y:S02]  /*0190*/  UTMACCTL.PF [UR4] ;  /* 0x00000000040079b9 */ /* 0x0001e40008040000 */
[----:B0-----:R-:W-:Y:S01]  /*01a0*/  NOP ;  /* 0x0000000000007918 */ /* 0x001fe20000000000 */
.L_x_439:
[----:B------:R-:W-:Y:S05]  /*01b0*/  BSYNC B0 ;  /* 0x0000000000007941 */ /* 0x000fea0003800000 */
.L_x_438:
[----:B------:R-:W-:Y:S01]  /*01c0*/  VOTEU.ANY UP0, P0 ;  /* 0x00000000003f7886 */ /* 0x000fe20000000100 */
[----:B------:R-:W0:Y:S01]  /*01d0*/  SHFL.IDX PT, R2, R2, RZ, 0x1f ;  /* 0x00001fff02027589 */ /* 0x000e2200000e0000 */
[----:B------:R-:W-:Y:S01]  /*01e0*/  UMOV UR4, 0x1 ;  /* 0x0000000100047882 */ /* 0x000fe20000000000 */
[----:B------:R-:W-:Y:S01]  /*01f0*/  UMOV UR7, 0x100 ;  /* 0x0000010000077882 */ /* 0x000fe20000000000 */
[----:B------:R-:W-:Y:S01]  /*0200*/  VOTEU.ANY UP1, P0 ;  /* 0x00000000003f7886 */ /* 0x000fe20000020100 */
[----:B------:R-:W1:Y:S01]  /*0210*/  @UP0 S2UR UR8, SR_CgaCtaId ;  /* 0x00000000000809c3 */ /* 0x000e620000008800 */
[----:B------:R-:W2:Y:S01]  /*0220*/  SHFL.IDX PT, R3, R0, RZ, 0x1f ;  /* 0x00001fff00037589 */ /* 0x000ea200000e0000 */
[----:B------:R-:W-:Y:S01]  /*0230*/  @UP0 UMOV UR6, 0x400 ;  /* 0x0000040000060882 */ /* 0x000fe20000000000 */
[----:B------:R-:W-:-:S04]  /*0240*/  @UP0 UIADD3 UR4, -UR4, 0x100000, URZ ;  /* 0x0010000004040890 */ /* 0x000fc8000fffe13f */
[----:B------:R-:W-:Y:S02]  /*0250*/  @UP0 USHF.L.U32 UR5, UR4, 0xb, URZ ;  /* 0x0000000b04050899 */ /* 0x000fe4000800063f */
[----:B------:R-:W-:Y:S01]  /*0260*/  @UP0 USHF.L.U32 UR4, UR4, 0x1, URZ ;  /* 0x0000000104040899 */ /* 0x000fe2000800063f */
[----:B------:R-:W-:Y:S01]  /*0270*/  VOTEU.ANY UP2, P0 ;  /* 0x00000000003f7886 */ /* 0x000fe20000040100 */
[----:B0-----:R-:W-:Y:S01]  /*0280*/  R2UR UR9, R2 ;  /* 0x00000000020972ca */ /* 0x001fe200000e0000 */
[----:B-1----:R-:W-:Y:S01]  /*0290*/  @UP0 ULEA UR8, UR8, UR6, 0x18 ;  /* 0x0000000608080291 */ /* 0x002fe2000f8ec03f */
[----:B--2---:R-:W-:Y:S01]  /*02a0*/  ISETP.NE.AND P1, PT, R3, RZ, PT ;  /* 0x000000ff0300720c */ /* 0x004fe20003f25270 */
[----:B------:R-:W-:-:S04]  /*02b0*/  @UP0 UIADD3 UR6, -UR7, 0x100000, URZ ;  /* 0x0010000007060890 */ /* 0x000fc8000fffe13f */
[----:B------:R-:W-:Y:S02]  /*02c0*/  @UP0 USHF.L.U32 UR7, UR6, 0xb, URZ ;  /* 0x0000000b06070899 */ /* 0x000fe4000800063f */
[----:B------:R-:W-:-:S04]  /*02d0*/  @UP0 USHF.L.U32 UR6, UR6, 0x1, URZ ;  /* 0x0000000106060899 */ /* 0x000fc8000800063f */
[----:B------:R-:W-:Y:S01]  /*02e0*/  UISETP.NE.AND UP0, UPT, UR9, URZ, UPT ;  /* 0x0000003f0900728c */ /* 0x000fe2000bf05270 */
[----:B------:R-:W0:Y:S02]  /*02f0*/  FENCE.VIEW.ASYNC.S ;  /* 0x00000000000073c6 */ /* 0x000e240000000000 */
[----:B0-----:R0:W1:Y:S05]  /*0300*/  @UP1 SYNCS.EXCH.64 URZ, [UR8+0x36800], UR4 ;  /* 0x03680004083f15b2 */ /* 0x00106a0008000100 */
[----:B------:R0:W2:Y:S01]  /*0310*/  @UP2 SYNCS.EXCH.64 URZ, [UR8+0x36820], UR6 ;  /* 0x03682006083f25b2 */ /* 0x0000a20008000100 */
[----:B------:R-:W-:Y:S05]  /*0320*/  @P1 BRA `(.L_x_440) ;  /* 0x0000000000481947 */ /* 0x000fea0003800000 */
[----:B0-----:R-:W0:Y:S01]  /*0330*/  S2UR UR5, SR_CgaCtaId ;  /* 0x00000000000579c3 */ /* 0x001e220000008800 */
[----:B------:R-:W-:Y:S01]  /*0340*/  UMOV UR4, 0x400 ;  /* 0x0000040000047882 */ /* 0x000fe20000000000 */
[----:B------:R-:W-:Y:S01]  /*0350*/  UMOV UR6, 0x1 ;  /* 0x0000000100067882 */ /* 0x000fe20000000000 */
[----:B------:R-:W-:Y:S01]  /*0360*/  UMOV UR9, 0x2 ;  /* 0x0000000200097882 */ /* 0x000fe20000000000 */
[----:B------:R-:W-:-:S04]  /*0370*/  UIADD3 UR6, -UR6, 0x100000, URZ ;  /* 0x0010000006067890 */ /* 0x000fc8000fffe13f */
[----:B------:R-:W-:Y:S02]  /*0380*/  USHF.L.U32 UR7, UR6, 0xb, URZ ;  /* 0x0000000b06077899 */ /* 0x000fe4000800063f */
[----:B------:R-:W-:Y:S01]  /*0390*/  USHF.L.U32 UR6, UR6, 0x1, URZ ;  /* 0x0000000106067899 */ /* 0x000fe2000800063f */
[----:B------:R-:W-:Y:S01]  /*03a0*/  ELECT P0, URZ, PT ;  /* 0x00000000003f782f */ /* 0x000fe20003800000 */
[----:B0-----:R-:W-:Y:S02]  /*03b0*/  ULEA UR8, UR5, UR4, 0x18 ;  /* 0x0000000405087291 */ /* 0x001fe4000f8ec03f */
[----:B------:R-:W-:-:S04]  /*03c0*/  UIADD3 UR4, -UR9, 0x100000, URZ ;  /* 0x0010000009047890 */ /* 0x000fc8000fffe13f */
[----:B------:R-:W-:Y:S02]  /*03d0*/  USHF.L.U32 UR5, UR4, 0xb, URZ ;  /* 0x0000000b04057899 */ /* 0x000fe4000800063f */
[----:B------:R-:W-:Y:S01]  /*03e0*/  USHF.L.U32 UR4, UR4, 0x1, URZ ;  /* 0x0000000104047899 */ /* 0x000fe2000800063f */
[----:B------:R-:W0:Y:S03]  /*03f0*/  FENCE.VIEW.ASYNC.S ;  /* 0x00000000000073c6 */ /* 0x000e260000000000 */
[----:B0-----:R3:W4:Y:S08]  /*0400*/  SYNCS.EXCH.64 URZ, [UR8+0x36830], UR6 ;  /* 0x03683006083f75b2 */ /* 0x0017300008000100 */
[----:B------:R3:W0:Y:S01]  /*0410*/  SYNCS.EXCH.64 URZ, [UR8+0x36840], UR4 ;  /* 0x03684004083f75b2 */ /* 0x0006220008000100 */
[----:B------:R3:W0:Y:S01]  /*0420*/  SYNCS.EXCH.64 URZ, [UR8+0x36838], UR6 ;  /* 0x03683806083f75b2 */ /* 0x0006220008000100 */
[----:B------:R3:W0:Y:S02]  /*0430*/  SYNCS.EXCH.64 URZ, [UR8+0x36848], UR4 ;  /* 0x03684804083f75b2 */ /* 0x0006240008000100 */
[----:B---3--:R-:W-:Y:S01]  /*0440*/  NOP ;  /* 0x0000000000007918 */ /* 0x008fe20000000000 */
.L_x_440:
[----:B------:R-:W3:Y:S01]  /*0450*/  SHFL.IDX PT, R2, R0, RZ, 0x1f ;  /* 0x00001fff00027589 */ /* 0x000ee200000e0000 */
[----:B------:R-:W-:Y:S01]  /*0460*/  NOP ;  /* 0x0000000000007918 */ /* 0x000fe20000000000 */
[----:B---3--:R-:W-:-:S13]  /*0470*/  ISETP.NE.AND P0, PT, R2, RZ, PT ;  /* 0x000000ff0200720c */ /* 0x008fda0003f05270 */
[----:B------:R-:W-:Y:S05]  /*0480*/  @P0 BRA `(.L_x_441) ;  /* 0x0000000000480947 */ /* 0x000fea0003800000 */
[----:B0-----:R-:W0:Y:S01]  /*0490*/  S2UR UR5, SR_CgaCtaId ;  /* 0x00000000000579c3 */ /* 0x001e220000008800 */
[----:B------:R-:W-:Y:S01]  /*04a0*/  UMOV UR4, 0x400 ;  /* 0x0000040000047882 */ /* 0x000fe20000000000 */
[----:B------:R-:W-:Y:S01]  /*04b0*/  UMOV UR6, 0x1 ;  /* 0x0000000100067882 */ /* 0x000fe20000000000 */
[----:B------:R-:W-:Y:S01]  /*04c0*/  UMOV UR7, 0x2 ;  /* 0x0000000200077882 */ /* 0x000fe20000000000 */
[----:B------:R-:W-:Y:S01]  /*04d0*/  ELECT P0, URZ, PT ;  /* 0x00000000003f782f */ /* 0x000fe20003800000 */
[----:B0-----:R-:W-:Y:S02]  /*04e0*/  ULEA UR8, UR5, UR4, 0x18 ;  /* 0x0000000405087291 */ /* 0x001fe4000f8ec03f */
[----:B------:R-:W-:-:S04]  /*04f0*/  UIADD3 UR4, -UR6, 0x100000, URZ ;  /* 0x0010000006047890 */ /* 0x000fc8000fffe13f */
[----:B------:R-:W-:Y:S02]  /*0500*/  USHF.L.U32 UR5, UR4, 0xb, URZ ;  /* 0x0000000b04057899 */ /* 0x000fe4000800063f */
[----:B------:R-:W-:Y:S02]  /*0510*/  USHF.L.U32 UR4, UR4, 0x1, URZ ;  /* 0x0000000104047899 */ /* 0x000fe4000800063f */
[----:B------:R-:W-:-:S04]  /*0520*/  UIADD3 UR6, -UR7, 0x100000, URZ ;  /* 0x0010000007067890 */ /* 0x000fc8000fffe13f */
[----:B------:R-:W-:Y:S02]  /*0530*/  USHF.L.U32 UR7, UR6, 0xb, URZ ;  /* 0x0000000b06077899 */ /* 0x000fe4000800063f */
[----:B------:R-:W-:Y:S01]  /*0540*/  USHF.L.U32 UR6, UR6, 0x1, URZ ;  /* 0x0000000106067899 */ /* 0x000fe2000800063f */
[----:B------:R-:W0:Y:S03]  /*0550*/  FENCE.VIEW.ASYNC.S ;  /* 0x00000000000073c6 */ /* 0x000e260000000000 */
[----:B0-----:R3:W0:Y:S08]  /*0560*/  SYNCS.EXCH.64 URZ, [UR8+0x36850], UR4 ;  /* 0x03685004083f75b2 */ /* 0x0016300008000100 */
[----:B------:R3:W0:Y:S01]  /*0570*/  SYNCS.EXCH.64 URZ, [UR8+0x36860], UR6 ;  /* 0x03686006083f75b2 */ /* 0x0006220008000100 */
[----:B------:R3:W0:Y:S01]  /*0580*/  SYNCS.EXCH.64 URZ, [UR8+0x36858], UR4 ;  /* 0x03685804083f75b2 */ /* 0x0006220008000100 */
[----:B------:R3:W0:Y:S02]  /*0590*/  SYNCS.EXCH.64 URZ, [UR8+0x36868], UR6 ;  /* 0x03686806083f75b2 */ /* 0x0006240008000100 */
[----:B---3--:R-:W-:Y:S01]  /*05a0*/  NOP ;  /* 0x0000000000007918 */ /* 0x008fe20000000000 */
.L_x_441:
[----:B------:R-:W3:Y:S01]  /*05b0*/  SHFL.IDX PT, R2, R0, RZ, 0x1f ;  /* 0x00001fff00027589 */ /* 0x000ee200000e0000 */
[----:B------:R-:W-:Y:S01]  /*05c0*/  NOP ;  /* 0x0000000000007918 */ /* 0x000fe20000000000 */
[----:B---3--:R-:W-:-:S13]  /*05d0*/  ISETP.NE.AND P0, PT, R2, RZ, PT ;  /* 0x000000ff0200720c */ /* 0x008fda0003f05270 */
[----:B------:R-:W-:Y:S05]  /*05e0*/  @P0 BRA `(.L_x_442) ;  /* 0x0000000000380947 */ /* 0x000fea0003800000 */
[----:B0-----:R-:W0:Y:S01]  /*05f0*/  S2UR UR5, SR_CgaCtaId ;  /* 0x00000000000579c3 */ /* 0x001e220000008800 */
[----:B------:R-:W-:Y:S01]  /*0600*/  UMOV UR4, 0x400 ;  /* 0x0000040000047882 */ /* 0x000fe20000000000 */
[----:B------:R-:W-:Y:S01]  /*0610*/  UMOV UR7, 0x1 ;  /* 0x0000000100077882 */ /* 0x000fe20000000000 */
[----:B------:R-:W-:Y:S01]  /*0620*/  ELECT P0, URZ, PT ;  /* 0x00000000003f782f */ /* 0x000fe20003800000 */
[----:B0-----:R-:W-:Y:S02]  /*0630*/  ULEA UR6, UR5, UR4, 0x18 ;  /* 0x0000000405067291 */ /* 0x001fe4000f8ec03f */
[----:B------:R-:W-:-:S04]  /*0640*/  UIADD3 UR4, -UR7, 0x100000, URZ ;  /* 0x0010000007047890 */ /* 0x000fc8000fffe13f */
[----:B------:R-:W-:Y:S02]  /*0650*/  USHF.L.U32 UR5, UR4, 0xb, URZ ;  /* 0x0000000b04057899 */ /* 0x000fe4000800063f */
[----:B------:R-:W-:Y:S01]  /*0660*/  USHF.L.U32 UR4, UR4, 0x1, URZ ;  /* 0x0000000104047899 */ /* 0x000fe2000800063f */
[----:B------:R-:W0:Y:S11]  /*0670*/  FENCE.VIEW.ASYNC.S ;  /* 0x00000000000073c6 */ /* 0x000e360000000000 */
[----:B0-----:R3:W0:Y:S01]  /*0680*/  SYNCS.EXCH.64 URZ, [UR6+0x36870], UR4 ;  /* 0x03687004063f75b2 */ /* 0x0016220008000100 */
[----:B------:R3:W0:Y:S01]  /*0690*/  SYNCS.EXCH.64 URZ, [UR6+0x36880], UR4 ;  /* 0x03688004063f75b2 */ /* 0x0006220008000100 */
[----:B------:R3:W0:Y:S01]  /*06a0*/  SYNCS.EXCH.64 URZ, [UR6+0x36878], UR4 ;  /* 0x03687804063f75b2 */ /* 0x0006220008000100 */
[----:B------:R3:W0:Y:S02]  /*06b0*/  SYNCS.EXCH.64 URZ, [UR6+0x36888], UR4 ;  /* 0x03688804063f75b2 */ /* 0x0006240008000100 */
[----:B---3--:R-:W-:Y:S01]  /*06c0*/  NOP ;  /* 0x0000000000007918 */ /* 0x008fe20000000000 */
.L_x_442:
        /* <DEDUP_REMOVED lines=22> */
.L_x_443:
        /* <DEDUP_REMOVED lines=22> */
.L_x_444:
[----:B0-----:R-:W-:Y:S01]  /*0990*/  UMOV UR4, 0x1 ;  /* 0x0000000100047882 */ /* 0x001fe20000000000 */
[----:B------:R-:W-:Y:S01]  /*09a0*/  PLOP3.LUT P0, PT, PT, PT, UP0, 0x80, 0x0 ;  /* 0x000000000000781c */ /* 0x000fe20003f0f008 */
[----:B------:R-:W-:Y:S01]  /*09b0*/  USEL UR4, UR4, 0x2, !UP0 ;  /* 0x0000000204047887 */ /* 0x000fe2000c000000 */
[----:B------:R-:W-:Y:S01]  /*09c0*/  NOP ;  /* 0x0000000000007918 */ /* 0x000fe20000000000 */
[----:B------:R-:W-:Y:S01]  /*09d0*/  ULDC.64 UR60, c[0x0][0x208] ;  /* 0x00008200003c7ab9 */ /* 0x000fe20000000a00 */
[----:B------:R-:W-:Y:S03]  /*09e0*/  BSSY B7, `(.L_x_445) ;  /* 0x0002360000077945 */ /* 0x000fe60003800000 */
[----:B------:R-:W-:-:S05]  /*09f0*/  IMAD.U32 R2, RZ, RZ, UR4 ;  /* 0x00000004ff027e24 */ /* 0x000fca000f8e00ff */
[----:B------:R0:W-:Y:S01]  /*0a00*/  STL [R1+0x64], R2 ;  /* 0x0000640201007387 */ /* 0x0001e20000100800 */
[----:B-12-4-:R-:W-:Y:S06]  /*0a10*/  BAR.SYNC.DEFER_BLOCKING 0x0 ;  /* 0x0000000000007b1d */ /* 0x016fec0000010000 */
[----:B------:R-:W-:Y:S05]  /*0a20*/  @!P0 BRA `(.L_x_446) ;  /* 0x000001d400fc8947 */ /* 0x000fea0003800000 */
.L_x_447:
        /* <DEDUP_REMOVED lines=8> */
[----:B-1----:R-:W-:-:S06]  /*0ab0*/  ULEA UR4, UR5, UR4, 0x18 ;  /* 0x0000000405047291 */ /* 0x002fcc000f8ec03f */
[----:B------:R-:W-:Y:S01]  /*0ac0*/  IMAD.U32 R18, RZ, RZ, UR4 ;  /* 0x00000004ff127e24 */ /* 0x000fe2000f8e00ff */
[----:B------:R-:W-:-:S04]  /*0ad0*/  ULDC UR4, c[0x0][0xc14] ;  /* 0x0003050000047ab9 */ /* 0x000fc80000000800 */
[----:B------:R-:W1:Y:S01]  /*0ae0*/  LDS.128 R144, [R18+0x368d0] ;  /* 0x0368d00012907984 */ /* 0x000e620000000c00 */
[----:B------:R-:W-:Y:S06]  /*0af0*/  BAR.ARV 0x4, 0x120 ;  /* 0x0104800000007b1d */ /* 0x000fec0000002000 */
[----:B-1----:R-:W-:-:S13]  /*0b00*/  ISETP.GE.AND P0, PT, R147, UR4, PT ;  /* 0x0000000493007c0c */ /* 0x002fda000bf06270 */
[----:B------:R-:W-:Y:S05]  /*0b10*/  @P0 BRA `(.L_x_448) ;  /* 0x0000023400300947 */ /* 0x000fea0003800000 */
[----:B------:R-:W2:Y:S01]  /*0b20*/  LDL R0, [R1+0x64] ;  /* 0x0000640001007983 */ /* 0x000ea20000100800 */
[----:B------:R-:W-:Y:S01]  /*0b30*/  VIADD R228, R4, 0xffffff80 ;  /* 0xffffff8004e47836 */ /* 0x000fe20000000000 */
[----:B------:R-:W-:Y:S01]  /*0b40*/  R2UR UR4, R18 ;  /* 0x00000000120472ca */ /* 0x000fe200000e0000 */
[----:B------:R-:W-:Y:S02]  /*0b50*/  IMAD.MOV.U32 R225, RZ, RZ, RZ ;  /* 0x000000ffffe17224 */ /* 0x000fe400078e00ff */
[----:B------:R-:W-:Y:S01]  /*0b60*/  IMAD.MOV.U32 R207, RZ, RZ, RZ ;  /* 0x000000ffffcf7224 */ /* 0x000fe200078e00ff */
[----:B------:R-:W-:Y:S01]  /*0b70*/  SHF.R.S32.HI R3, RZ, 0x1f, R228 ;  /* 0x0000001fff037819 */ /* 0x000fe200000114e4 */
[----:B------:R-:W-:Y:S02]  /*0b80*/  IMAD.MOV.U32 R19, RZ, RZ, RZ ;  /* 0x000000ffff137224 */ /* 0x000fe400078e00ff */
[----:B------:R-:W-:Y:S01]  /*0b90*/  IMAD.MOV.U32 R214, RZ, RZ, RZ ;  /* 0x000000ffffd67224 */ /* 0x000fe200078e00ff */
[CC--:B0-----:R-:W-:Y:S01]  /*0ba0*/  LEA.HI R2, R3.reuse, R228.reuse, RZ, 0x4 ;  /* 0x000000e403027211 */ /* 0x0c1fe200078f20ff */
[----:B------:R-:W-:Y:S01]  /*0bb0*/  IMAD.MOV.U32 R212, RZ, RZ, RZ ;  /* 0x000000ffffd47224 */ /* 0x000fe200078e00ff */
[----:B------:R-:W-:-:S02]  /*0bc0*/  LEA.HI R4, R3, R228, RZ, 0x5 ;  /* 0x000000e403047211 */ /* 0x000fc400078f28ff */
[CC--:B------:R-:W-:Y:S01]  /*0bd0*/  LEA.HI R218, R3.reuse, R228.reuse, RZ, 0x3 ;  /* 0x000000e403da7211 */ /* 0x0c0fe200078f18ff */
[----:B------:R-:W-:Y:S01]  /*0be0*/  UIADD3 UR4, UR4, 0x15400, URZ ;  /* 0x0001540004047890 */ /* 0x000fe2000fffe03f */
[----:B------:R-:W-:Y:S02]  /*0bf0*/  LEA.HI R10, R3, R228, RZ, 0x2 ;  /* 0x000000e4030a7211 */ /* 0x000fe400078f10ff */
[----:B------:R-:W-:Y:S02]  /*0c00*/  SHF.R.S32.HI R4, RZ, 0x5, R4 ;  /* 0x00000005ff047819 */ /* 0x000fe40000011404 */
[----:B------:R-:W-:Y:S02]  /*0c10*/  LOP3.LUT R7, R218, 0x1ffffff8, RZ, 0xc0, !PT ;  /* 0x1ffffff8da077812 */ /* 0x000fe400078ec0ff */
[----:B------:R-:W-:Y:S01]  /*0c20*/  LOP3.LUT R13, R10, 0xfffffffc, RZ, 0xc0, !PT ;  /* 0xfffffffc0a0d7812 */ /* 0x000fe200078ec0ff */
[----:B------:R-:W-:Y:S01]  /*0c30*/  IMAD.SHL.U32 R211, R4, 0x200, RZ ;  /* 0x0000020004d37824 */ /* 0x000fe200078e00ff */
[----:B------:R-:W-:Y:S01]  /*0c40*/  SHF.R.S32.HI R204, RZ, 0x2, R10 ;  /* 0x00000002ffcc7819 */ /* 0x000fe2000001140a */
[----:B------:R-:W-:Y:S01]  /*0c50*/  IMAD.IADD R7, R228, 0x1, -R7 ;  /* 0x00000001e4077824 */ /* 0x000fe200078e0a07 */
[----:B------:R-:W-:-:S03]  /*0c60*/  SHF.R.S32.HI R218, RZ, 0x3, R218 ;  /* 0x00000003ffda7819 */ /* 0x000fc600000114da */
[----:B------:R-:W-:Y:S02]  /*0c70*/  VIADD R224, R204, 0x40 ;  /* 0x00000040cce07836 */ /* 0x000fe40000000000 */
[----:B------:R-:W-:Y:S02]  /*0c80*/  IMAD.SHL.U32 R215, R7, 0x8, RZ ;  /* 0x0000000807d77824 */ /* 0x000fe400078e00ff */
[----:B------:R-:W-:-:S05]  /*0c90*/  IMAD.SHL.U32 R208, R224, 0x40, RZ ;  /* 0x00000040e0d07824 */ /* 0x000fca00078e00ff */
[----:B------:R-:W-:-:S04]  /*0ca0*/  LOP3.LUT R208, R208, 0x1c0, RZ, 0xc0, !PT ;  /* 0x000001c0d0d07812 */ /* 0x000fc800078ec0ff */
[----:B------:R-:W-:Y:S02]  /*0cb0*/  SHF.R.U32.HI R237, RZ, 0x3, R208 ;  /* 0x00000003ffed7819 */ /* 0x000fe400000116d0 */
[----:B--2---:R-:W-:Y:S02]  /*0cc0*/  R2UR UR5, R0 ;  /* 0x00000000000572ca */ /* 0x004fe400000e0000 */
[----:B------:R-:W-:Y:S02]  /*0cd0*/  LEA.HI R0, R3, R228, RZ, 0x7 ;  /* 0x000000e403007211 */ /* 0x000fe400078f38ff */
[----:B------:R-:W-:Y:S02]  /*0ce0*/  LOP3.LUT R3, R2, 0x3fffff0, RZ, 0xc0, !PT ;  /* 0x03fffff002037812 */ /* 0x000fe400078ec0ff */
[----:B------:R-:W-:Y:S02]  /*0cf0*/  LOP3.LUT R5, R0, 0xffffff80, RZ, 0xc0, !PT ;  /* 0xffffff8000057812 */ /* 0x000fe400078ec0ff */
[----:B------:R-:W-:Y:S01]  /*0d00*/  SHF.R.S32.HI R12, RZ, 0x7, R0 ;  /* 0x00000007ff0c7819 */ /* 0x000fe20000011400 */
[----:B------:R-:W-:-:S02]  /*0d10*/  IMAD.IADD R3, R228, 0x1, -R3 ;  /* 0x00000001e4037824 */ /* 0x000fc400078e0a03 */
[C---:B------:R-:W-:Y:S01]  /*0d20*/  IMAD.IADD R230, R228.reuse, 0x1, -R5 ;  /* 0x00000001e4e67824 */ /* 0x040fe200078e0a05 */
[----:B------:R-:W-:Y:S01]  /*0d30*/  SHF.R.S32.HI R5, RZ, 0x4, R2 ;  /* 0x00000004ff057819 */ /* 0x000fe20000011402 */
[----:B------:R-:W-:Y:S01]  /*0d40*/  IMAD.IADD R228, R228, 0x1, -R13 ;  /* 0x00000001e4e47824 */ /* 0x000fe200078e0a0d */
[----:B------:R-:W-:Y:S01]  /*0d50*/  LEA.HI R0, R0, R12, RZ, 0x1 ;  /* 0x0000000c00007211 */ /* 0x000fe200078f08ff */
[----:B------:R-:W-:Y:S01]  /*0d60*/  ULOP3.LUT UR5, UR5, 0x1, URZ, 0xfc, !UPT ;  /* 0x0000000105057892 */ /* 0x000fe2000f8efc3f */
[----:B------:R-:W-:Y:S01]  /*0d70*/  SHF.R.S32.HI R9, RZ, 0x1f, R230 ;  /* 0x0000001fff097819 */ /* 0x000fe200000114e6 */
[----:B------:R-:W-:Y:S01]  /*0d80*/  IMAD.SHL.U32 R22, R228, 0x8, RZ ;  /* 0x00000008e4167824 */ /* 0x000fe200078e00ff */
[----:B------:R-:W-:Y:S01]  /*0d90*/  LEA.HI R2, R2, R5, RZ, 0x1 ;  /* 0x0000000502027211 */ /* 0x000fe200078f08ff */
[----:B------:R-:W-:Y:S01]  /*0da0*/  IMAD.SHL.U32 R16, R228, 0x4, RZ ;  /* 0x00000004e4107824 */ /* 0x000fe200078e00ff */
[----:B------:R-:W-:Y:S01]  /*0db0*/  LEA.HI R6, R9, R230, RZ, 0x2 ;  /* 0x000000e609067211 */ /* 0x000fe200078f10ff */
[----:B------:R-:W-:Y:S01]  /*0dc0*/  VIADD R205, R22, 0x20 ;  /* 0x0000002016cd7836 */ /* 0x000fe20000000000 */
[----:B------:R-:W-:Y:S01]  /*0dd0*/  LOP3.LUT R2, R2, 0x1ffffffe, RZ, 0xc0, !PT ;  /* 0x1ffffffe02027812 */ /* 0x000fe200078ec0ff */
[----:B------:R-:W-:Y:S01]  /*0de0*/  VIADD R206, R22, 0x40 ;  /* 0x0000004016ce7836 */ /* 0x000fe20000000000 */
[----:B------:R-:W-:-:S02]  /*0df0*/  SHF.R.S32.HI R8, RZ, 0x2, R6 ;  /* 0x00000002ff087819 */ /* 0x000fc40000011406 */
[----:B------:R-:W-:Y:S01]  /*0e00*/  SHF.R.S32.HI R11, RZ, 0x1f, R6 ;  /* 0x0000001fff0b7819 */ /* 0x000fe20000011406 */
[----:B------:R-:W-:Y:S01]  /*0e10*/  IMAD.IADD R2, R5, 0x1, -R2 ;  /* 0x0000000105027824 */ /* 0x000fe200078e0a02 */
[----:B------:R-:W-:Y:S01]  /*0e20*/  LOP3.LUT R5, R6, 0x7ffffffc, RZ, 0xc0, !PT ;  /* 0x7ffffffc06057812 */ /* 0x000fe200078ec0ff */
[----:B------:R-:W-:Y:S01]  /*0e30*/  IMAD.MOV.U32 R6, RZ, RZ, -0x2 ;  /* 0xfffffffeff067424 */ /* 0x000fe200078e00ff */
[----:B------:R-:W-:Y:S02]  /*0e40*/  LEA.HI R11, R11, R8, RZ, 0x3 ;  /* 0x000000080b0b7211 */ /* 0x000fe400078f18ff */
[----:B------:R-:W-:Y:S01]  /*0e50*/  LEA.HI R9, R9, R230, RZ, 0x5 ;  /* 0x000000e609097211 */ /* 0x000fe200078f28ff */
[----:B------:R-:W-:Y:S01]  /*0e60*/  IMAD.IADD R5, R230, 0x1, -R5 ;  /* 0x00000001e6057824 */ /* 0x000fe200078e0a05 */
[----:B------:R-:W-:Y:S02]  /*0e70*/  LOP3.LUT R11, R11, 0xfffffff8, RZ, 0xc0, !PT ;  /* 0xfffffff80b0b7812 */ /* 0x000fe400078ec0ff */
[----:B------:R-:W-:-:S02]  /*0e80*/  SHF.R.S32.HI R9, RZ, 0x5, R9 ;  /* 0x00000005ff097819 */ /* 0x000fc40000011409 */
[----:B------:R-:W-:Y:S01]  /*0e90*/  LOP3.LUT R0, R0, 0x3fffffe, RZ, 0xc0, !PT ;  /* 0x03fffffe00007812 */ /* 0x000fe200078ec0ff */
[----:B------:R-:W-:Y:S02]  /*0ea0*/  IMAD.IADD R8, R8, 0x1, -R11 ;  /* 0x0000000108087824 */ /* 0x000fe400078e0a0b */
[----:B------:R-:W-:Y:S01]  /*0eb0*/  IMAD R11, R4, 0x10, R3 ;  /* 0x00000010040b7824 */ /* 0x000fe200078e0203 */
[----:B------:R-:W-:Y:S01]  /*0ec0*/  SHF.R.S32.HI R3, RZ, 0x1f, R10 ;  /* 0x0000001fff037819 */ /* 0x000fe2000001140a */
[----:B------:R-:W-:Y:S02]  /*0ed0*/  IMAD R9, R9, 0x10, R8 ;  /* 0x0000001009097824 */ /* 0x000fe400078e0208 */
[----:B------:R-:W-:Y:S01]  /*0ee0*/  IMAD R10, R11, 0x8, R2 ;  /* 0x000000080b0a7824 */ /* 0x000fe200078e0202 */
[----:B------:R-:W-:Y:S01]  /*0ef0*/  LEA.HI R3, R3, R204, RZ, 0x3 ;  /* 0x000000cc03037211 */ /* 0x000fe200078f18ff */
[----:B------:R-:W-:Y:S01]  /*0f00*/  IMAD R2, R5, R6, 0x70 ;  /* 0x0000007005027424 */ /* 0x000fe200078e0206 */
[----:B------:R-:W-:Y:S01]  /*0f10*/  SHF.R.S32.HI R5, RZ, 0x1f, R224 ;  /* 0x0000001fff057819 */ /* 0x000fe200000114e0 */
[----:B------:R-:W-:Y:S01]  /*0f20*/  IMAD.IADD R0, R12, 0x1, -R0 ;  /* 0x000000010c007824 */ /* 0x000fe200078e0a00 */
[----:B------:R-:W-:-:S02]  /*0f30*/  LOP3.LUT R3, R3, 0xfffffff8, RZ, 0xc0, !PT ;  /* 0xfffffff803037812 */ /* 0x000fc400078ec0ff */
[----:B------:R0:W-:Y:S01]  /*0f40*/  STL [R1+0x58], R2 ;  /* 0x0000580201007387 */ /* 0x0001e20000100800 */
[----:B------:R-:W-:Y:S01]  /*0f50*/  LEA.HI R5, R5, R224, RZ, 0x3 ;  /* 0x000000e005057211 */ /* 0x000fe200078f18ff */
[----:B------:R-:W-:Y:S01]  /*0f60*/  IMAD R0, R0, 0x40, R9 ;  /* 0x0000004000007824 */ /* 0x000fe200078e0209 */
[----:B------:R-:W-:Y:S01]  /*0f70*/  SHF.R.S32.HI R11, RZ, 0x1f, R206 ;  /* 0x0000001fff0b7819 */ /* 0x000fe200000114ce */
[----:B------:R-:W-:Y:S01]  /*0f80*/  IMAD.IADD R217, R204, 0x1, -R3 ;  /* 0x00000001ccd97824 */ /* 0x000fe200078e0a03 */
[----:B------:R-:W-:Y:S01]  /*0f90*/  STL [R1+0x54], R12 ;  /* 0x0000540c01007387 */ /* 0x000fe20000100800 */
[----:B------:R-:W-:Y:S01]  /*0fa0*/  IMAD.SHL.U32 R5, R5, 0x40, RZ ;  /* 0x0000004005057824 */ /* 0x000fe200078e00ff */
[-C--:B------:R-:W-:Y:S01]  /*0fb0*/  LEA.HI R234, R11, R206.reuse, RZ, 0x3 ;  /* 0x000000ce0bea7211 */ /* 0x080fe200078f18ff */
[----:B------:R-:W-:Y:S01]  /*0fc0*/  IMAD.SHL.U32 R209, R217, 0x40, RZ ;  /* 0x00000040d9d17824 */ /* 0x000fe200078e00ff */
[----:B------:R-:W-:Y:S01]  /*0fd0*/  LEA.HI R11, R11, R206, RZ, 0x6 ;  /* 0x000000ce0b0b7211 */ /* 0x000fe200078f30ff */
[----:B------:R1:W-:Y:S01]  /*0fe0*/  STL [R1+0x5c], R0 ;  /* 0x00005c0001007387 */ /* 0x0003e20000100800 */
[----:B0-----:R-:W-:-:S02]  /*0ff0*/  SHF.R.S32.HI R2, RZ, 0x1f, R205 ;  /* 0x0000001fff027819 */ /* 0x001fc400000114cd */
[----:B------:R-:W-:Y:S01]  /*1000*/  LOP3.LUT R209, R209, 0x1c0, RZ, 0xc0, !PT ;  /* 0x000001c0d1d17812 */ /* 0x000fe200078ec0ff */
[----:B------:R-:W-:Y:S01]  /*1010*/  IMAD.SHL.U32 R11, R11, 0x80, RZ ;  /* 0x000000800b0b7824 */ /* 0x000fe200078e00ff */
[CC--:B------:R-:W-:Y:S02]  /*1020*/  LEA.HI R3, R2.reuse, R205.reuse, RZ, 0x6 ;  /* 0x000000cd02037211 */ /* 0x0c0fe400078f30ff */
[----:B------:R-:W-:Y:S02]  /*1030*/  LEA.HI R2, R2, R205, RZ, 0x3 ;  /* 0x000000cd02027211 */ /* 0x000fe400078f18ff */
[----:B------:R-:W-:Y:S01]  /*1040*/  SHF.R.U32.HI R210, RZ, 0x3, R209 ;  /* 0x00000003ffd27819 */ /* 0x000fe200000116d1 */
[----:B------:R-:W-:Y:S01]  /*1050*/  IMAD.SHL.U32 R4, R3, 0x80, RZ ;  /* 0x0000008003047824 */ /* 0x000fe200078e00ff */
[--C-:B------:R-:W-:Y:S01]  /*1060*/  LOP3.LUT R3, R209, 0x38, R2.reuse, 0xf8, !PT ;  /* 0x00000038d1037812 */ /* 0x100fe200078ef802 */
[----:B-1----:R-:W-:Y:S01]  /*1070*/  IMAD.U32 R0, RZ, RZ, UR5 ;  /* 0x00000005ff007e24 */ /* 0x002fe2000f8e00ff */
[----:B------:R-:W-:-:S02]  /*1080*/  LOP3.LUT R6, R208, 0x38, R2, 0xf8, !PT ;  /* 0x00000038d0067812 */ /* 0x000fc400078ef802 */
[----:B------:R-:W-:Y:S02]  /*1090*/  LOP3.LUT R213, R5, 0xfffffe00, RZ, 0xc0, !PT ;  /* 0xfffffe0005d57812 */ /* 0x000fe400078ec0ff */
[----:B------:R-:W-:Y:S01]  /*10a0*/  LOP3.LUT R4, R4, 0xffffe000, RZ, 0xc0, !PT ;  /* 0xffffe00004047812 */ /* 0x000fe200078ec0ff */
[----:B------:R0:W-:Y:S01]  /*10b0*/  STL [R1+0x1c], R0 ;  /* 0x00001c0001007387 */ /* 0x0001e20000100800 */
[----:B------:R-:W-:Y:S02]  /*10c0*/  LOP3.LUT R3, R3, R210, RZ, 0x3c, !PT ;  /* 0x000000d203037212 */ /* 0x000fe400078e3cff */
[----:B------:R-:W-:Y:S02]  /*10d0*/  LOP3.LUT R6, R6, R237, RZ, 0x3c, !PT ;  /* 0x000000ed06067212 */ /* 0x000fe400078e3cff */
[--C-:B------:R-:W-:Y:S02]  /*10e0*/  LOP3.LUT R5, R209, 0x38, R234.reuse, 0xf8, !PT ;  /* 0x00000038d1057812 */ /* 0x100fe400078ef8ea */
[----:B------:R-:W-:-:S02]  /*10f0*/  LOP3.LUT R8, R208, 0x38, R234, 0xf8, !PT ;  /* 0x00000038d0087812 */ /* 0x000fc400078ef8ea */
[-C--:B------:R-:W-:Y:S02]  /*1100*/  IADD3 R3, R3, R4.reuse, R211 ;  /* 0x0000000403037210 */ /* 0x080fe40007ffe0d3 */
[----:B------:R-:W-:Y:S02]  /*1110*/  IADD3 R6, R6, R4, R213 ;  /* 0x0000000406067210 */ /* 0x000fe40007ffe0d5 */
[----:B------:R-:W-:Y:S02]  /*1120*/  LOP3.LUT R4, R11, 0xffffe000, RZ, 0xc0, !PT ;  /* 0xffffe0000b047812 */ /* 0x000fe400078ec0ff */
[----:B------:R-:W-:Y:S02]  /*1130*/  LOP3.LUT R5, R5, R210, RZ, 0x3c, !PT ;  /* 0x000000d205057212 */ /* 0x000fe400078e3cff */
[----:B------:R-:W-:Y:S02]  /*1140*/  LOP3.LUT R8, R8, R237, RZ, 0x3c, !PT ;  /* 0x000000ed08087212 */ /* 0x000fe400078e3cff */
[----:B------:R-:W-:-:S02]  /*1150*/  IADD3 R5, R5, R4, R211 ;  /* 0x0000000405057210 */ /* 0x000fc40007ffe0d3 */
[----:B------:R-:W-:Y:S01]  /*1160*/  IADD3 R8, R8, R4, R213 ;  /* 0x0000000408087210 */ /* 0x000fe20007ffe0d5 */
[----:B------:R-:W-:Y:S01]  /*1170*/  IMAD.U32 R4, RZ, RZ, UR4 ;  /* 0x00000004ff047e24 */ /* 0x000fe2000f8e00ff */
[----:B0-----:R-:W-:Y:S02]  /*1180*/  LOP3.LUT R0, R208, 0x38, R22, 0xf8, !PT ;  /* 0x00000038d0007812 */ /* 0x001fe400078ef816 */
[----:B------:R-:W-:Y:S02]  /*1190*/  SHF.R.S32.HI R229, RZ, 0x3, R2 ;  /* 0x00000003ffe57819 */ /* 0x000fe40000011402 */
[----:B------:R0:W-:Y:S01]  /*11a0*/  STL [R1+0x50], R4 ;  /* 0x0000500401007387 */ /* 0x0001e20000100800 */
[----:B------:R-:W-:Y:S02]  /*11b0*/  LOP3.LUT R0, R213, R0, R237, 0xf6, !PT ;  /* 0x00000000d5007212 */ /* 0x000fe400078ef6ed */
[----:B------:R-:W-:Y:S02]  /*11c0*/  SHF.R.S32.HI R234, RZ, 0x3, R234 ;  /* 0x00000003ffea7819 */ /* 0x000fe400000114ea */
[----:B------:R-:W-:-:S02]  /*11d0*/  LEA R235, R0, UR4, 0x1 ;  /* 0x0000000400eb7c11 */ /* 0x000fc4000f8e08ff */
[----:B------:R-:W-:Y:S02]  /*11e0*/  LEA R236, R3, UR4, 0x1 ;  /* 0x0000000403ec7c11 */ /* 0x000fe4000f8e08ff */
[----:B------:R-:W-:Y:S01]  /*11f0*/  LEA R232, R6, UR4, 0x1 ;  /* 0x0000000406e87c11 */ /* 0x000fe2000f8e08ff */
[----:B0-----:R-:W-:Y:S01]  /*1200*/  IMAD.SHL.U32 R4, R10, 0x8, RZ ;  /* 0x000000080a047824 */ /* 0x001fe200078e00ff */
[----:B------:R-:W-:Y:S02]  /*1210*/  LEA R233, R5, UR4, 0x1 ;  /* 0x0000000405e97c11 */ /* 0x000fe4000f8e08ff */
[----:B------:R-:W-:Y:S02]  /*1220*/  LEA R231, R8, UR4, 0x1 ;  /* 0x0000000408e77c11 */ /* 0x000fe4000f8e08ff */
[----:B------:R0:W-:Y:S05]  /*1230*/  STL [R1+0x60], R4 ;  /* 0x0000600401007387 */ /* 0x0001ea0000100800 */
.L_x_659:
[----:B------:R-:W1:Y:S01]  /*1240*/  LDC.64 R2, c[0x0][0xc60] ;  /* 0x00031800ff027b82 */ /* 0x000e620000000a00 */
[----:B------:R-:W-:Y:S01]  /*1250*/  ULDC.64 UR4, c[0x0][0xa28] ;  /* 0x00028a0000047ab9 */ /* 0x000fe20000000a00 */
[----:B------:R-:W-:Y:S01]  /*1260*/  ULDC.64 UR8, c[0x0][0xa18] ;  /* 0x0002860000087ab9 */ /* 0x000fe20000000a00 */
[----:B------:R-:W-:Y:S01]  /*1270*/  ULDC.64 UR6, c[0x0][0xa08] ;  /* 0x0002820000067ab9 */ /* 0x000fe20000000a00 */
[----:B-1----:R-:W-:-:S05]  /*1280*/  IMAD.WIDE R2, R147, 0x4, R2 ;  /* 0x0000000493027825 */ /* 0x002fca00078e0202 */
[----:B--2---:R-:W2:Y:S01]  /*1290*/  LDG.E R223, desc[UR60][R2.64] ;  /* 0x0000003c02df7981 */ /* 0x004ea2000c1e1900 */
[----:B------:R-:W-:Y:S01]  /*12a0*/  ISETP.NE.U32.AND P2, PT, RZ, UR4, PT ;  /* 0x00000004ff007c0c */ /* 0x000fe2000bf45070 */
[----:B------:R-:W-:Y:S01]  /*12b0*/  IMAD.MOV.U32 R0, RZ, RZ, RZ ;  /* 0x000000ffff007224 */ /* 0x000fe200078e00ff */
[----:B------:R-:W-:Y:S01]  /*12c0*/  ISETP.NE.U32.AND P1, PT, RZ, UR8, PT ;  /* 0x00000008ff007c0c */ /* 0x000fe2000bf25070 */
[----:B-----5:R-:W-:Y:S01]  /*12d0*/  IMAD.MOV.U32 R26, RZ, RZ, RZ ;  /* 0x000000ffff1a7224 */ /* 0x020fe200078e00ff */
[----:B------:R-:W-:Y:S02]  /*12e0*/  ISETP.NE.AND.EX P2, PT, RZ, UR5, PT, P2 ;  /* 0x00000005ff007c0c */ /* 0x000fe4000bf45320 */
[----:B------:R-:W-:Y:S02]  /*12f0*/  ISETP.NE.AND.EX P1, PT, RZ, UR9, PT, P1 ;  /* 0x00000009ff007c0c */ /* 0x000fe4000bf25310 */
[----:B------:R-:W-:-:S04]  /*1300*/  ISETP.NE.U32.AND P0, PT, RZ, UR6, PT ;  /* 0x00000006ff007c0c */ /* 0x000fc8000bf05070 */
[----:B------:R-:W-:Y:S02]  /*1310*/  ISETP.NE.AND.EX P0, PT, RZ, UR7, PT, P0 ;  /* 0x00000007ff007c0c */ /* 0x000fe4000bf05300 */
[----:B--2---:R-:W-:Y:S01]  /*1320*/  SHF.R.S32.HI R227, RZ, 0x1f, R223 ;  /* 0x0000001fffe37819 */ /* 0x004fe200000114df */
[C---:B------:R-:W-:Y:S02]  /*1330*/  IMAD.SHL.U32 R221, R223.reuse, 0x4, RZ ;  /* 0x00000004dfdd7824 */ /* 0x040fe400078e00ff */
[C---:B------:R-:W-:Y:S02]  /*1340*/  @P2 LEA R2, P3, R223.reuse, UR4, 0x2 ;  /* 0x00000004df022c11 */ /* 0x040fe4000f8610ff */
[C-C-:B------:R-:W-:Y:S02]  /*1350*/  SHF.L.U64.HI R222, R223.reuse, 0x2, R227.reuse ;  /* 0x00000002dfde7819 */ /* 0x140fe400000102e3 */
[----:B------:R-:W-:Y:S01]  /*1360*/  @P2 LEA.HI.X R3, R223, UR5, R227, 0x2, P3 ;  /* 0x00000005df032c11 */ /* 0x000fe200098f14e3 */
[----:B------:R-:W-:Y:S01]  /*1370*/  ULDC UR4, c[0x0][0x288] ;  /* 0x0000a20000047ab9 */ /* 0x000fe20000000800 */
[----:B------:R-:W-:-:S03]  /*1380*/  IADD3 R6, P4, R221, UR6, RZ ;  /* 0x00000006dd067c10 */ /* 0x000fc6000ff9e0ff */
[----:B------:R1:W5:Y:S01]  /*1390*/  @P2 LDG.E R0, desc[UR60][R2.64] ;  /* 0x0000003c02002981 */ /* 0x000362000c1e1900 */
[----:B0--34-:R-:W-:Y:S01]  /*13a0*/  @P1 IADD3 R4, P2, R221, UR8, RZ ;  /* 0x00000008dd041c10 */ /* 0x019fe2000ff5e0ff */
[----:B------:R-:W-:Y:S01]  /*13b0*/  IMAD.U32 R151, RZ, RZ, UR4 ;  /* 0x00000004ff977e24 */ /* 0x000fe2000f8e00ff */
[C---:B------:R-:W-:Y:S01]  /*13c0*/  IADD3.X R7, R222.reuse, UR7, RZ, P4, !PT ;  /* 0x00000007de077c10 */ /* 0x040fe2000a7fe4ff */
[----:B------:R-:W-:Y:S01]  /*13d0*/  ULDC.64 UR4, c[0x0][0x3f8] ;  /* 0x0000fe0000047ab9 */ /* 0x000fe20000000a00 */
[----:B------:R-:W-:-:S03]  /*13e0*/  @P1 IADD3.X R5, R222, UR9, RZ, P2, !PT ;  /* 0x00000009de051c10 */ /* 0x000fc600097fe4ff */
[----:B------:R1:W5:Y:S01]  /*13f0*/  @P0 LDG.E R26, desc[UR60][R6.64] ;  /* 0x0000003c061a0981 */ /* 0x000362000c1e1900 */
[----:B------:R-:W-:Y:S01]  /*1400*/  UISETP.NE.U32.AND UP0, UPT, UR4, URZ, UPT ;  /* 0x0000003f0400728c */ /* 0x000fe2000bf05070 */
[----:B------:R-:W-:Y:S02]  /*1410*/  ULDC.64 UR8, c[0x0][0xa20] ;  /* 0x0002880000087ab9 */ /* 0x000fe40000000a00 */
[----:B------:R1:W5:Y:S01]  /*1420*/  @P1 LDG.E R151, desc[UR60][R4.64] ;  /* 0x0000003c04971981 */ /* 0x000362000c1e1900 */
[----:B------:R-:W-:Y:S01]  /*1430*/  UISETP.NE.AND.EX UP0, UPT, UR5, URZ, UPT, UP0 ;  /* 0x0000003f0500728c */ /* 0x000fe2000bf05300 */
[----:B------:R-:W-:Y:S01]  /*1440*/  ULDC UR4, c[0x0][0x404] ;  /* 0x0001010000047ab9 */ /* 0x000fe20000000800 */
[----:B------:R-:W-:Y:S02]  /*1450*/  ISETP.NE.U32.AND P2, PT, RZ, UR8, PT ;  /* 0x00000008ff007c0c */ /* 0x000fe4000bf45070 */
[----:B------:R-:W-:Y:S01]  /*1460*/  USEL UR4, UR4, 0x1, UP0 ;  /* 0x0000000104047887 */ /* 0x000fe20008000000 */
[----:B------:R-:W-:Y:S01]  /*1470*/  ULDC UR5, c[0x0][0x2e0] ;  /* 0x0000b80000057ab9 */ /* 0x000fe20000000800 */
[----:B------:R-:W-:-:S02]  /*1480*/  ISETP.NE.AND.EX P2, PT, RZ, UR9, PT, P2 ;  /* 0x00000009ff007c0c */ /* 0x000fc4000bf45320 */
[----:B------:R-:W-:-:S03]  /*1490*/  UIMAD UR4, UR4, UR5, URZ ;  /* 0x00000005040472a4 */ /* 0x000fc6000f8e023f */
[----:B------:R-:W-:Y:S01]  /*14a0*/  ULDC UR5, c[0x0][0x338] ;  /* 0x0000ce0000057ab9 */ /* 0x000fe20000000800 */
[----:B------:R-:W-:Y:S02]  /*14b0*/  IMAD.MOV.U32 R226, RZ, RZ, R145 ;  /* 0x000000ffffe27224 */ /* 0x000fe400078e0091 */
[----:B------:R-:W-:Y:S02]  /*14c0*/  IMAD.MOV.U32 R220, RZ, RZ, R146 ;  /* 0x000000ffffdc7224 */ /* 0x000fe400078e0092 */
[----:B------:R-:W-:Y:S01]  /*14d0*/  IMAD.MOV.U32 R27, RZ, RZ, R223 ;  /* 0x000000ffff1b7224 */ /* 0x000fe200078e00df */
[----:B-1----:R-:W-:Y:S06]  /*14e0*/  @P1 BRA `(.L_x_449) ;  /* 0x0000000000241947 */ /* 0x002fec0003800000 */
[----:B------:R-:W-:Y:S02]  /*14f0*/  ULDC.64 UR6, c[0x0][0xa00] ;  /* 0x0002800000067ab9 */ /* 0x000fe40000000a00 */
[----:B------:R-:W-:-:S04]  /*1500*/  ISETP.NE.U32.AND P1, PT, RZ, UR6, PT ;  /* 0x00000006ff007c0c */ /* 0x000fc8000bf25070 */
[----:B------:R-:W-:-:S13]  /*1510*/  ISETP.NE.AND.EX P1, PT, RZ, UR7, PT, P1 ;  /* 0x00000007ff007c0c */ /* 0x000fda000bf25310 */
[----:B------:R-:W-:Y:S05]  /*1520*/  @!P1 BRA `(.L_x_449) ;  /* 0x0000000000149947 */ /* 0x000fea0003800000 */
[----:B------:R-:W0:Y:S02]  /*1530*/  LDC.64 R2, c[0x0][0xa00] ;  /* 0x00028000ff027b82 */ /* 0x000e240000000a00 */
[----:B0-----:R-:W-:-:S05]  /*1540*/  IMAD.WIDE R2, R27, 0x4, R2 ;  /* 0x000000041b027825 */ /* 0x001fca00078e0202 */
[----:B-----5:R-:W2:Y:S04]  /*1550*/  LDG.E R151, desc[UR60][R2.64] ;  /* 0x0000003c02977981 */ /* 0x020ea8000c1e1900 */
[----:B------:R-:W2:Y:S02]  /*1560*/  LDG.E R4, desc[UR60][R2.64+0x4] ;  /* 0x0000043c02047981 */ /* 0x000ea4000c1e1900 */
[----:B--2---:R-:W-:-:S07]  /*1570*/  IMAD.IADD R151, R4, 0x1, -R151 ;  /* 0x0000000104977824 */ /* 0x004fce00078e0a97 */
.L_x_449:
[----:B------:R-:W-:Y:S02]  /*1580*/  IMAD.U32 R2, RZ, RZ, UR5 ;  /* 0x00000005ff027e24 */ /* 0x000fe4000f8e00ff */
[----:B------:R-:W-:Y:S01]  /*1590*/  IMAD.U32 R29, RZ, RZ, UR4 ;  /* 0x00000004ff1d7e24 */ /* 0x000fe2000f8e00ff */
[----:B------:R-:W-:Y:S06]  /*15a0*/  @!P2 BRA `(.L_x_450) ;  /* 0x000000000010a947 */ /* 0x000fec0003800000 */
[----:B------:R-:W-:-:S04]  /*15b0*/  IADD3 R4, P0, R221, UR8, RZ ;  /* 0x00000008dd047c10 */ /* 0x000fc8000ff1e0ff */
[----:B------:R-:W-:-:S05]  /*15c0*/  IADD3.X R5, R222, UR9, RZ, P0, !PT ;  /* 0x00000009de057c10 */ /* 0x000fca00087fe4ff */
[----:B------:R0:W5:Y:S01]  /*15d0*/  LDG.E R29, desc[UR60][R4.64] ;  /* 0x0000003c041d7981 */ /* 0x000162000c1e1900 */
[----:B------:R-:W-:Y:S05]  /*15e0*/  BRA `(.L_x_451) ;  /* 0x0000000000107947 */ /* 0x000fea0003800000 */
.L_x_450:
[----:B------:R-:W-:Y:S05]  /*15f0*/  @!P0 BRA `(.L_x_451) ;  /* 0x00000000000c8947 */ /* 0x000fea0003800000 */
[----:B------:R-:W2:Y:S04]  /*1600*/  LDG.E R4, desc[UR60][R6.64] ;  /* 0x0000003c06047981 */ /* 0x000ea8000c1e1900 */
[----:B------:R-:W2:Y:S02]  /*1610*/  LDG.E R29, desc[UR60][R6.64+0x4] ;  /* 0x0000043c061d7981 */ /* 0x000ea4000c1e1900 */
[----:B--2---:R-:W-:-:S07]  /*1620*/  IMAD.IADD R29, R29, 0x1, -R4 ;  /* 0x000000011d1d7824 */ /* 0x004fce00078e0a04 */
.L_x_451:
[----:B------:R-:W-:Y:S02]  /*1630*/  ULDC.64 UR4, c[0x0][0xa10] ;  /* 0x0002840000047ab9 */ /* 0x000fe40000000a00 */
[----:B------:R-:W-:-:S04]  /*1640*/  ISETP.NE.U32.AND P0, PT, RZ, UR4, PT ;  /* 0x00000004ff007c0c */ /* 0x000fc8000bf05070 */
[----:B------:R-:W-:Y:S01]  /*1650*/  ISETP.NE.AND.EX P0, PT, RZ, UR5, PT, P0 ;  /* 0x00000005ff007c0c */ /* 0x000fe2000bf05300 */
[----:B------:R-:W-:-:S12]  /*1660*/  ULDC.64 UR4, c[0x0][0xa30] ;  /* 0x00028c0000047ab9 */ /* 0x000fd80000000a00 */
[----:B0-----:R-:W0:Y:S02]  /*1670*/  @P0 LDC.64 R4, c[0x0][0xa10] ;  /* 0x00028400ff040b82 */ /* 0x001e240000000a00 */
[----:B0-----:R-:W-:-:S05]  /*1680*/  @P0 IMAD.WIDE R4, R27, 0x4, R4 ;  /* 0x000000041b040825 */ /* 0x001fca00078e0204 */
[----:B------:R-:W2:Y:S04]  /*1690*/  @P0 LDG.E R3, desc[UR60][R4.64] ;  /* 0x0000003c04030981 */ /* 0x000ea8000c1e1900 */
[----:B------:R0:W2:Y:S01]  /*16a0*/  @P0 LDG.E R8, desc[UR60][R4.64+0x4] ;  /* 0x0000043c04080981 */ /* 0x0000a2000c1e1900 */
[----:B------:R-:W-:Y:S01]  /*16b0*/  ISETP.NE.U32.AND P1, PT, RZ, UR4, PT ;  /* 0x00000004ff007c0c */ /* 0x000fe2000bf25070 */
[----:B-----5:R-:W-:-:S03]  /*16c0*/  IMAD.MOV.U32 R144, RZ, RZ, R29 ;  /* 0x000000ffff907224 */ /* 0x020fc600078e001d */
[----:B------:R-:W-:-:S13]  /*16d0*/  ISETP.NE.AND.EX P1, PT, RZ, UR5, PT, P1 ;  /* 0x00000005ff007c0c */ /* 0x000fda000bf25310 */
[----:B------:R-:W-:-:S04]  /*16e0*/  @P1 IADD3 R6, P2, R221, UR4, RZ ;  /* 0x00000004dd061c10 */ /* 0x000fc8000ff5e0ff */
[----:B------:R-:W-:-:S05]  /*16f0*/  @P1 IADD3.X R7, R222, UR5, RZ, P2, !PT ;  /* 0x00000005de071c10 */ /* 0x000fca00097fe4ff */
[----:B------:R1:W5:Y:S01]  /*1700*/  @P1 LDG.E R144, desc[UR60][R6.64] ;  /* 0x0000003c06901981 */ /* 0x000362000c1e1900 */
[----:B------:R-:W-:Y:S01]  /*1710*/  IMAD.IADD R9, R29, 0x1, -R0 ;  /* 0x000000011d097824 */ /* 0x000fe200078e0a00 */
[----:B------:R-:W-:Y:S01]  /*1720*/  PLOP3.LUT P2, PT, PT, PT, PT, 0x80, 0x0 ;  /* 0x000000000000781c */ /* 0x000fe20003f4f070 */
[----:B0-----:R-:W-:Y:S02]  /*1730*/  IMAD.MOV.U32 R4, RZ, RZ, RZ ;  /* 0x000000ffff047224 */ /* 0x001fe400078e00ff */
[----:B------:R-:W-:-:S05]  /*1740*/  IMAD.MOV R0, RZ, RZ, -R9 ;  /* 0x000000ffff007224 */ /* 0x000fca00078e0a09 */
[----:B------:R-:W-:-:S04]  /*1750*/  VIMNMX R0, RZ, R0, !PT ;  /* 0x00000000ff007248 */ /* 0x000fc80007fe0100 */
[----:B------:R-:W-:-:S05]  /*1760*/  SHF.R.U32.HI R124, RZ, 0x4, R0 ;  /* 0x00000004ff7c7819 */ /* 0x000fca0000011600 */
[----:B------:R-:W-:-:S04]  /*1770*/  IMAD.WIDE.U32 R124, R124, 0x24924925, RZ ;  /* 0x249249257c7c7825 */ /* 0x000fc800078e00ff */
[----:B------:R-:W-:Y:S02]  /*1780*/  IMAD.MOV.U32 R24, RZ, RZ, R125 ;  /* 0x000000ffff187224 */ /* 0x000fe400078e007d */
[----:B--2---:R-:W-:-:S05]  /*1790*/  @P0 IMAD.IADD R2, R8, 0x1, -R3 ;  /* 0x0000000108020824 */ /* 0x004fca00078e0a03 */
[----:B------:R-:W-:-:S05]  /*17a0*/  IADD3 R150, R9, R2, RZ ;  /* 0x0000000209967210 */ /* 0x000fca0007ffe0ff */
[----:B------:R-:W-:-:S04]  /*17b0*/  VIADD R5, R150, 0x6f ;  /* 0x0000006f96057836 */ /* 0x000fc80000000000 */
[----:B------:R-:W-:-:S05]  /*17c0*/  IMAD.HI R4, R5, -0x6db6db6d, R4 ;  /* 0x9249249305047827 */ /* 0x000fca00078e0204 */
[----:B------:R-:W-:-:S04]  /*17d0*/  SHF.R.U32.HI R3, RZ, 0x1f, R4 ;  /* 0x0000001fff037819 */ /* 0x000fc80000011604 */
[----:B------:R-:W-:-:S05]  /*17e0*/  LEA.HI.SX32 R152, R4, R3, 0x1a ;  /* 0x0000000304987211 */ /* 0x000fca00078fd2ff */
[----:B------:R-:W-:-:S05]  /*17f0*/  IMAD R3, R152, 0x70, -R9 ;  /* 0x0000007098037824 */ /* 0x000fca00078e0a09 */
[----:B------:R-:W-:-:S04]  /*1800*/  VIMNMX R3, R3, R2, PT ;  /* 0x0000000203037248 */ /* 0x000fc80003fe0100 */
[----:B------:R-:W-:-:S13]  /*1810*/  ISETP.GT.AND P0, PT, R3, R0, PT ;  /* 0x000000000300720c */ /* 0x000fda0003f04270 */
[----:B------:R-:W-:Y:S02]  /*1820*/  @P0 VIADD R5, R3, 0x6f ;  /* 0x0000006f03050836 */ /* 0x000fe40000000000 */
[----:B------:R-:W-:-:S04]  /*1830*/  @P0 IMAD.MOV.U32 R4, RZ, RZ, RZ ;  /* 0x000000ffff040224 */ /* 0x000fc800078e00ff */
[----:B------:R-:W-:-:S05]  /*1840*/  @P0 IMAD.HI R4, R5, -0x6db6db6d, R4 ;  /* 0x9249249305040827 */ /* 0x000fca00078e0204 */
[----:B------:R-:W-:-:S04]  /*1850*/  @P0 SHF.R.U32.HI R3, RZ, 0x1f, R4 ;  /* 0x0000001fff030819 */ /* 0x000fc80000011604 */
[----:B------:R-:W-:-:S04]  /*1860*/  @P0 LEA.HI.SX32 R24, R4, R3, 0x1a ;  /* 0x0000000304180211 */ /* 0x000fc800078fd2ff */
[----:B------:R-:W-:-:S13]  /*1870*/  ISETP.GT.AND P0, PT, R24, R125, PT ;  /* 0x0000007d1800720c */ /* 0x000fda0003f04270 */
[----:B-1----:R-:W-:Y:S05]  /*1880*/  @!P0 BRA `(.L_x_452) ;  /* 0x0000009000d48947 */ /* 0x002fea0003800000 */
[----:B------:R-:W-:Y:S01]  /*1890*/  VIADD R0, R18, 0x21400 ;  /* 0x0002140012007836 */ /* 0x000fe20000000000 */
[----:B------:R-:W-:Y:S04]  /*18a0*/  BSSY B6, `(.L_x_453) ;  /* 0x0000013000067945 */ /* 0x000fe80003800000 */
[----:B------:R-:W-:-:S13]  /*18b0*/  LOP3.LUT P0, RZ, R0, 0x3ff, RZ, 0xc0, !PT ;  /* 0x000003ff00ff7812 */ /* 0x000fda000780c0ff */
[----:B------:R-:W-:Y:S05]  /*18c0*/  @!P0 BRA `(.L_x_454) ;  /* 0x0000000000408947 */ /* 0x000fea0003800000 */
[----:B------:R-:W-:Y:S01]  /*18d0*/  MOV R0, 0x0 ;  /* 0x0000000000007802 */ /* 0x000fe20000000f00 */
[----:B------:R-:W-:Y:S01]  /*18e0*/  ULDC.64 UR4, c[0x4][0xa8] ;  /* 0x01002a0000047ab9 */ /* 0x000fe20000000a00 */
[----:B------:R-:W-:Y:S01]  /*18f0*/  ULDC.64 UR6, c[0x4][0x18] ;  /* 0x0100060000067ab9 */ /* 0x000fe20000000a00 */
[----:B------:R-:W-:Y:S01]  /*1900*/  IMAD.U32 R4, RZ, RZ, UR4 ;  /* 0x00000004ff047e24 */ /* 0x000fe2000f8e00ff */
[----:B------:R0:W1:Y:S01]  /*1910*/  LDC.64 R14, c[0x4][R0] ;  /* 0x01000000000e7b82 */ /* 0x0000620000000a00 */
        /* <DEDUP_REMOVED lines=10> */
[----:B-1---5:R-:W-:Y:S05]  /*19c0*/  CALL.ABS.NOINC R14 ;  /* 0x000000000e007343 */ /* 0x022fea0003c00000 */
.L_x_454:
[----:B------:R-:W-:Y:S05]  /*19d0*/  BSYNC B6 ;  /* 0x0000000000067941 */ /* 0x000fea0003800000 */
.L_x_453:
        /* <DEDUP_REMOVED lines=20> */
.L_x_456:
[----:B------:R-:W-:Y:S05]  /*1b20*/  BSYNC B6 ;  /* 0x0000000000067941 */ /* 0x000fea0003800000 */
.L_x_455:
[----:B------:R-:W-:Y:S01]  /*1b30*/  ULDC.64 UR4, c[0x0][0x9f8] ;  /* 0x00027e0000047ab9 */ /* 0x000fe20000000a00 */
[----:B------:R-:W2:Y:S01]  /*1b40*/  LDL.LU R20, [R1] ;  /* 0x0000000001147983 */ /* 0x000ea20000300800 */
[----:B------:R-:W-:Y:S01]  /*1b50*/  ISETP.NE.U32.AND P0, PT, RZ, UR4, PT ;  /* 0x00000004ff007c0c */ /* 0x000fe2000bf05070 */
[----:B------:R-:W0:Y:S01]  /*1b60*/  LDC R0, c[0x0][0x428] ;  /* 0x00010a00ff007b82 */ /* 0x000e220000000800 */
[----:B------:R-:W-:-:S07]  /*1b70*/  ULDC UR6, c[0x0][0x2e4] ;  /* 0x0000b90000067ab9 */ /* 0x000fce0000000800 */
[----:B------:R-:W1:Y:S01]  /*1b80*/  LDC.64 R114, c[0x0][0x2f0] ;  /* 0x0000bc00ff727b82 */ /* 0x000e620000000a00 */
[----:B------:R-:W-:Y:S01]  /*1b90*/  ISETP.NE.AND.EX P0, PT, RZ, UR5, PT, P0 ;  /* 0x00000005ff007c0c */ /* 0x000fe2000bf05300 */
[----:B------:R-:W-:Y:S01]  /*1ba0*/  IMAD.IADD R121, R26, 0x1, R29 ;  /* 0x000000011a797824 */ /* 0x000fe200078e021d */
[----:B------:R-:W-:Y:S01]  /*1bb0*/  SHF.R.S32.HI R23, RZ, 0x1f, R22 ;  /* 0x0000001fff177819 */ /* 0x000fe20000011416 */
[----:B------:R-:W-:-:S04]  /*1bc0*/  ULDC.64 UR8, c[0x0][0xa08] ;  /* 0x0002820000087ab9 */ /* 0x000fc80000000a00 */
[----:B------:R-:W3:Y:S06]  /*1bd0*/  LDC.64 R108, c[0x0][0x3e8] ;  /* 0x0000fa00ff6c7b82 */ /* 0x000eec0000000a00 */
[----:B------:R-:W-:Y:S02]  /*1be0*/  @P0 IADD3 R4, P1, R221, UR4, RZ ;  /* 0x00000004dd040c10 */ /* 0x000fe4000ff3e0ff */
[----:B------:R-:W4:Y:S02]  /*1bf0*/  LDC.64 R102, c[0x0][0x3d8] ;  /* 0x0000f600ff667b82 */ /* 0x000f240000000a00 */
[----:B------:R-:W-:Y:S01]  /*1c00*/  @P0 IADD3.X R5, R222, UR5, RZ, P1, !PT ;  /* 0x00000005de050c10 */ /* 0x000fe20008ffe4ff */
[----:B------:R-:W-:-:S04]  /*1c10*/  ULDC.64 UR4, c[0x0][0x320] ;  /* 0x0000c80000047ab9 */ /* 0x000fc80000000a00 */
[----:B------:R3:W2:Y:S01]  /*1c20*/  @P0 LDG.E R27, desc[UR60][R4.64] ;  /* 0x0000003c041b0981 */ /* 0x0006a2000c1e1900 */
[----:B0-----:R-:W-:Y:S01]  /*1c30*/  ISETP.NE.AND P0, PT, R0, 0x1, PT ;  /* 0x000000010000780c */ /* 0x001fe20003f05270 */
[----:B------:R-:W0:Y:S01]  /*1c40*/  LDC R31, c[0x0][0x3d4] ;  /* 0x0000f500ff1f7b82 */ /* 0x000e220000000800 */
[----:B------:R-:W-:Y:S01]  /*1c50*/  ISETP.GE.AND P2, PT, R205, UR6, PT ;  /* 0x00000006cd007c0c */ /* 0x000fe2000bf46270 */
[----:B------:R-:W0:Y:S01]  /*1c60*/  S2R R153, SR_TID.X ;  /* 0x0000000000997919 */ /* 0x000e220000002100 */
[----:B------:R-:W-:Y:S01]  /*1c70*/  ISETP.GE.AND P1, PT, R22, UR6, PT ;  /* 0x0000000616007c0c */ /* 0x000fe2000bf26270 */
[----:B-1----:R-:W-:Y:S01]  /*1c80*/  IMAD R33, R115, 0x70, RZ ;  /* 0x0000007073217824 */ /* 0x002fe200078e02ff */
[----:B------:R-:W-:Y:S01]  /*1c90*/  SEL R0, RZ, 0xffffffff, P2 ;  /* 0xffffffffff007807 */ /* 0x000fe20001000000 */
[----:B------:R-:W-:Y:S01]  /*1ca0*/  IMAD.SHL.U32 R136, R114, 0x40, RZ ;  /* 0x0000004072887824 */ /* 0x000fe200078e00ff */
[----:B------:R-:W-:Y:S01]  /*1cb0*/  SEL R3, RZ, 0x1, P1 ;  /* 0x00000001ff037807 */ /* 0x000fe20000800000 */
[----:B---3--:R-:W-:Y:S01]  /*1cc0*/  IMAD.WIDE.U32 R110, R204, R108, R22 ;  /* 0x0000006ccc6e7225 */ /* 0x008fe200078e0016 */
[----:B------:R-:W-:-:S02]  /*1cd0*/  ISETP.GE.AND P1, PT, R206, UR6, PT ;  /* 0x00000006ce007c0c */ /* 0x000fc4000bf26270 */
[----:B------:R-:W-:Y:S01]  /*1ce0*/  SHF.R.S32.HI R15, RZ, 0x1f, R121 ;  /* 0x0000001fff0f7819 */ /* 0x000fe20000011479 */
[----:B------:R-:W1:Y:S01]  /*1cf0*/  @P0 LDC R7, c[0x0][0x42c] ;  /* 0x00010b00ff070b82 */ /* 0x000e620000000800 */
[----:B------:R-:W-:Y:S01]  /*1d00*/  IMAD.SHL.U32 R4, R0, 0x2, RZ ;  /* 0x0000000200047824 */ /* 0x000fe200078e00ff */
[----:B------:R-:W-:Y:S01]  /*1d10*/  SEL R5, RZ, 0x4, P1 ;  /* 0x00000004ff057807 */ /* 0x000fe20000800000 */
[----:B------:R-:W-:Y:S01]  /*1d20*/  VIADD R0, R22, 0x60 ;  /* 0x0000006016007836 */ /* 0x000fe20000000000 */
[----:B------:R-:W-:Y:S01]  /*1d30*/  SHF.R.S32.HI R147, RZ, 0x1f, R204 ;  /* 0x0000001fff937819 */ /* 0x000fe200000114cc */
[----:B------:R-:W-:Y:S01]  /*1d40*/  IMAD R10, R15, R114, RZ ;  /* 0x000000720f0a7224 */ /* 0x000fe200078e02ff */
[----:B------:R-:W-:Y:S01]  /*1d50*/  LOP3.LUT R4, R4, 0x2, R3, 0xe2, !PT ;  /* 0x0000000204047812 */ /* 0x000fe200078ee203 */
[----:B----4-:R-:W-:Y:S01]  /*1d60*/  IMAD.WIDE.U32 R104, R204, R102, R22 ;  /* 0x00000066cc687225 */ /* 0x010fe200078e0016 */
[----:B------:R-:W3:Y:S01]  /*1d70*/  @P0 LDC R8, c[0x0][0x430] ;  /* 0x00010c00ff080b82 */ /* 0x000ee20000000800 */
[----:B------:R-:W-:-:S02]  /*1d80*/  ISETP.GE.AND P2, PT, R0, UR6, PT ;  /* 0x0000000600007c0c */ /* 0x000fc4000bf46270 */
[----:B------:R-:W-:Y:S01]  /*1d90*/  IMAD R11, R121, R115, R10 ;  /* 0x00000073790b7224 */ /* 0x000fe200078e020a */
[--C-:B------:R-:W-:Y:S01]  /*1da0*/  SHF.R.S32.HI R17, RZ, 0x1f, R16.reuse ;  /* 0x0000001fff117819 */ /* 0x100fe20000011410 */
[----:B0-----:R-:W-:Y:S01]  /*1db0*/  IMAD.SHL.U32 R124, R31, 0x2, RZ ;  /* 0x000000021f7c7824 */ /* 0x001fe200078e00ff */
[----:B------:R-:W-:Y:S01]  /*1dc0*/  SEL R6, RZ, 0x8, P2 ;  /* 0x00000008ff067807 */ /* 0x000fe20001000000 */
[----:B------:R-:W-:Y:S01]  /*1dd0*/  IMAD R35, R109, 0x70, RZ ;  /* 0x000000706d237824 */ /* 0x000fe200078e02ff */
[-C--:B------:R-:W-:Y:S01]  /*1de0*/  ISETP.GE.AND P1, PT, R205, R31.reuse, PT ;  /* 0x0000001fcd00720c */ /* 0x080fe20003f26270 */
[----:B------:R-:W-:Y:S01]  /*1df0*/  IMAD.WIDE.U32 R106, R204, R102, R16 ;  /* 0x00000066cc6a7225 */ /* 0x000fe200078e0010 */
[----:B------:R-:W-:Y:S02]  /*1e00*/  LOP3.LUT R30, R6, R4, R5, 0xfe, !PT ;  /* 0x00000004061e7212 */ /* 0x000fe400078efe05 */
[----:B------:R-:W-:Y:S01]  /*1e10*/  ISETP.GE.AND P3, PT, R206, R31, PT ;  /* 0x0000001fce00720c */ /* 0x000fe20003f66270 */
[----:B------:R-:W-:Y:S01]  /*1e20*/  IMAD.WIDE.U32 R112, R204, R108, R16 ;  /* 0x0000006ccc707225 */ /* 0x000fe200078e0010 */
[----:B------:R-:W-:-:S02]  /*1e30*/  LOP3.LUT P2, RZ, R217, 0x4, RZ, 0xc0, !PT ;  /* 0x00000004d9ff7812 */ /* 0x000fc4000784c0ff */
[----:B------:R-:W-:Y:S01]  /*1e40*/  SHF.L.U64.HI R135, R114, 0x6, R115 ;  /* 0x0000000672877819 */ /* 0x000fe20000010273 */
[----:B-1----:R-:W-:Y:S01]  /*1e50*/  @P0 IMAD.HI.U32 R3, R146, R7, RZ ;  /* 0x0000000792030227 */ /* 0x002fe200078e00ff */
[----:B------:R-:W-:Y:S02]  /*1e60*/  SHF.R.S32.HI R148, RZ, 0x1f, R224 ;  /* 0x0000001fff947819 */ /* 0x000fe400000114e0 */
[----:B------:R-:W-:Y:S01]  /*1e70*/  LEA.HI R153, R153, 0x8, RZ, 0x19 ;  /* 0x0000000899997811 */ /* 0x000fe200078fc8ff */
[----:B------:R-:W-:Y:S01]  /*1e80*/  IMAD R133, R103, 0x70, RZ ;  /* 0x0000007067857824 */ /* 0x000fe200078e02ff */
[----:B---3--:R-:W-:Y:S01]  /*1e90*/  @P0 SHF.R.U32.HI R146, RZ, R8, R3 ;  /* 0x00000008ff920219 */ /* 0x008fe20000011603 */
[----:B------:R-:W-:-:S03]  /*1ea0*/  VIADD R3, R22, 0x80 ;  /* 0x0000008016037836 */ /* 0x000fc60000000000 */
[----:B------:R-:W-:Y:S01]  /*1eb0*/  SHF.R.S32.HI R8, RZ, 0x1f, R146 ;  /* 0x0000001fff087819 */ /* 0x000fe20000011492 */
[----:B------:R-:W-:Y:S01]  /*1ec0*/  IMAD.WIDE.U32 R6, R146, UR4, R22 ;  /* 0x0000000492067c25 */ /* 0x000fe2000f8e0016 */
[----:B------:R-:W-:-:S03]  /*1ed0*/  ISETP.GE.AND P0, PT, R3, UR6, PT ;  /* 0x0000000603007c0c */ /* 0x000fc6000bf06270 */
[----:B------:R-:W-:Y:S01]  /*1ee0*/  IMAD R5, R8, UR4, RZ ;  /* 0x0000000408057c24 */ /* 0x000fe2000f8e02ff */
[----:B------:R-:W-:Y:S01]  /*1ef0*/  SEL R9, RZ, 0x10, P0 ;  /* 0x00000010ff097807 */ /* 0x000fe20000000000 */
[----:B------:R-:W-:Y:S01]  /*1f00*/  IMAD.MOV.U32 R116, RZ, RZ, R6 ;  /* 0x000000ffff747224 */ /* 0x000fe200078e0006 */
[----:B------:R-:W-:Y:S01]  /*1f10*/  ISETP.NE.U32.AND P0, PT, RZ, UR8, PT ;  /* 0x00000008ff007c0c */ /* 0x000fe2000bf05070 */
[----:B------:R-:W-:Y:S01]  /*1f20*/  IMAD R117, R146, UR5, R5 ;  /* 0x0000000592757c24 */ /* 0x000fe2000f8e0205 */
[----:B------:R-:W-:Y:S01]  /*1f30*/  ULDC.64 UR4, c[0x0][0x2f8] ;  /* 0x0000be0000047ab9 */ /* 0x000fe20000000a00 */
[----:B------:R-:W-:Y:S01]  /*1f40*/  IMAD.WIDE.U32 R4, R121, R114, RZ ;  /* 0x0000007279047225 */ /* 0x000fe200078e00ff */
[----:B------:R-:W-:Y:S02]  /*1f50*/  ISETP.NE.AND.EX P0, PT, RZ, UR9, PT, P0 ;  /* 0x00000009ff007c0c */ /* 0x000fe4000bf05300 */
[----:B------:R-:W-:Y:S01]  /*1f60*/  LOP3.LUT R30, R30, R9, RZ, 0xfc, !PT ;  /* 0x000000091e1e7212 */ /* 0x000fe200078efcff */
[----:B------:R-:W-:-:S02]  /*1f70*/  IMAD.IADD R117, R7, 0x1, R117 ;  /* 0x0000000107757824 */ /* 0x000fc400078e0275 */
[----:B------:R-:W-:Y:S02]  /*1f80*/  IMAD.IADD R5, R5, 0x1, R11 ;  /* 0x0000000105057824 */ /* 0x000fe400078e020b */
[----:B------:R-:W-:Y:S02]  /*1f90*/  IMAD R7, R8, UR4, RZ ;  /* 0x0000000408077c24 */ /* 0x000fe4000f8e02ff */
[----:B------:R-:W-:-:S04]  /*1fa0*/  IMAD.WIDE.U32 R4, R146, UR4, R4 ;  /* 0x0000000492047c25 */ /* 0x000fc8000f8e0004 */
[----:B------:R-:W-:Y:S01]  /*1fb0*/  IMAD R7, R146, UR5, R7 ;  /* 0x0000000592077c24 */ /* 0x000fe2000f8e0207 */
[----:B------:R-:W-:-:S03]  /*1fc0*/  ULDC.64 UR4, c[0x0][0x300] ;  /* 0x0000c00000047ab9 */ /* 0x000fc60000000a00 */
[----:B------:R-:W-:Y:S01]  /*1fd0*/  IMAD.IADD R5, R5, 0x1, R7 ;  /* 0x0000000105057824 */ /* 0x000fe200078e0207 */
[----:B--2---:R-:W-:-:S04]  /*1fe0*/  LOP3.LUT R20, R20, 0xfffffffe, RZ, 0xc0, !PT ;  /* 0xfffffffe14147812 */ /* 0x004fc800078ec0ff */
[----:B------:R-:W-:-:S04]  /*1ff0*/  @P3 LOP3.LUT R20, R20, 0x1, RZ, 0xfc, !PT ;  /* 0x0000000114143812 */ /* 0x000fc800078efcff */
[----:B------:R-:W-:-:S04]  /*2000*/  LOP3.LUT R20, R20, 0xfffffffb, RZ, 0xc0, !PT ;  /* 0xfffffffb14147812 */ /* 0x000fc800078ec0ff */
[----:B------:R-:W-:-:S05]  /*2010*/  @P2 LOP3.LUT R20, R20, 0x4, RZ, 0xfc, !PT ;  /* 0x0000000414142812 */ /* 0x000fca00078efcff */
[----:B------:R0:W-:Y:S01]  /*2020*/  STL [R1], R20 ;  /* 0x0000001401007387 */ /* 0x0001e20000100800 */
[----:B------:R-:W-:Y:S02]  /*2030*/  SHF.R.S32.HI R6, RZ, 0x1f, R27 ;  /* 0x0000001fff067819 */ /* 0x000fe4000001141b */
[----:B------:R-:W-:Y:S02]  /*2040*/  SEL R9, R27, RZ, !P0 ;  /* 0x000000ff1b097207 */ /* 0x000fe40004000000 */
[----:B------:R-:W-:Y:S01]  /*2050*/  SEL R8, R6, RZ, !P0 ;  /* 0x000000ff06087207 */ /* 0x000fe20004000000 */
[----:B------:R-:W-:Y:S02]  /*2060*/  IMAD R6, R147, R108, RZ ;  /* 0x0000006c93067224 */ /* 0x000fe400078e02ff */
[----:B------:R-:W-:-:S04]  /*2070*/  IMAD.WIDE.U32 R118, R9, UR4, R4 ;  /* 0x0000000409767c25 */ /* 0x000fc8000f8e0004 */
[----:B------:R-:W-:Y:S02]  /*2080*/  IMAD R10, R8, UR4, RZ ;  /* 0x00000004080a7c24 */ /* 0x000fe4000f8e02ff */
[-C--:B------:R-:W-:Y:S02]  /*2090*/  IMAD R4, R147, R114.reuse, RZ ;  /* 0x0000007293047224 */ /* 0x080fe400078e02ff */
[C---:B------:R-:W-:Y:S02]  /*20a0*/  IMAD R11, R204.reuse, R109, R6 ;  /* 0x0000006dcc0b7224 */ /* 0x040fe400078e0206 */
[----:B------:R-:W-:Y:S01]  /*20b0*/  IMAD R13, R9, UR5, R10 ;  /* 0x00000005090d7c24 */ /* 0x000fe2000f8e020a */
[----:B------:R-:W-:Y:S01]  /*20c0*/  ULDC.64 UR4, c[0x0][0x328] ;  /* 0x0000ca0000047ab9 */ /* 0x000fe20000000a00 */
[----:B------:R-:W-:-:S04]  /*20d0*/  IMAD.WIDE.U32 R6, R204, R114, R22 ;  /* 0x00000072cc067225 */ /* 0x000fc800078e0016 */
[----:B------:R-:W-:Y:S01]  /*20e0*/  IMAD R21, R204, R115, R4 ;  /* 0x00000073cc157224 */ /* 0x000fe200078e0204 */
[----:B------:R-:W-:Y:S01]  /*20f0*/  IADD3 R5, P0, R118, R6, RZ ;  /* 0x0000000676057210 */ /* 0x000fe20007f1e0ff */
[----:B------:R-:W-:Y:S02]  /*2100*/  IMAD.IADD R4, R119, 0x1, R13 ;  /* 0x0000000177047824 */ /* 0x000fe400078e020d */
[----:B------:R-:W-:Y:S02]  /*2110*/  IMAD R8, R8, UR4, RZ ;  /* 0x0000000408087c24 */ /* 0x000fe4000f8e02ff */
[----:B------:R-:W-:Y:S01]  /*2120*/  IMAD.WIDE.U32 R116, R9, UR4, R116 ;  /* 0x0000000409747c25 */ /* 0x000fe2000f8e0074 */
[----:B------:R-:W-:Y:S02]  /*2130*/  IADD3.X R6, R4, R7, R21, P0, !PT ;  /* 0x0000000704067210 */ /* 0x000fe400007fe415 */
[----:B------:R-:W-:Y:S01]  /*2140*/  ISETP.GE.AND P0, PT, R22, R31, PT ;  /* 0x0000001f1600720c */ /* 0x000fe20003f06270 */
[----:B------:R-:W-:-:S02]  /*2150*/  IMAD R7, R147, R102, RZ ;  /* 0x0000006693077224 */ /* 0x000fc400078e02ff */
[----:B------:R-:W-:Y:S01]  /*2160*/  IMAD R41, R9, UR5, R8 ;  /* 0x0000000509297c24 */ /* 0x000fe2000f8e0208 */
[C---:B------:R-:W-:Y:S01]  /*2170*/  SEL R8, R31.reuse, RZ, P1 ;  /* 0x000000ff1f087207 */ /* 0x040fe20000800000 */
[----:B------:R-:W-:Y:S01]  /*2180*/  IMAD R9, R204, R103, R7 ;  /* 0x00000067cc097224 */ /* 0x000fe200078e0207 */
[----:B------:R-:W-:Y:S01]  /*2190*/  SEL R7, R31, RZ, P0 ;  /* 0x000000ff1f077207 */ /* 0x000fe20000000000 */
[----:B------:R-:W-:Y:S02]  /*21a0*/  IMAD.IADD R113, R113, 0x1, R11 ;  /* 0x0000000171717824 */ /* 0x000fe400078e020b */
[----:B------:R-:W-:Y:S02]  /*21b0*/  IMAD.IADD R107, R107, 0x1, R9 ;  /* 0x000000016b6b7824 */ /* 0x000fe400078e0209 */
[----:B------:R-:W-:Y:S02]  /*21c0*/  IMAD.IADD R7, R22, 0x1, R7 ;  /* 0x0000000116077824 */ /* 0x000fe400078e0207 */
[----:B------:R-:W-:-:S02]  /*21d0*/  IMAD.IADD R105, R9, 0x1, R105 ;  /* 0x0000000109697824 */ /* 0x000fc400078e0269 */
[----:B------:R-:W-:Y:S01]  /*21e0*/  IMAD.IADD R9, R205, 0x1, R8 ;  /* 0x00000001cd097824 */ /* 0x000fe200078e0208 */
[----:B------:R-:W-:Y:S01]  /*21f0*/  SHF.R.S32.HI R8, RZ, 0x1f, R7 ;  /* 0x0000001fff087819 */ /* 0x000fe20000011407 */
[----:B------:R-:W-:Y:S01]  /*2200*/  IMAD.IADD R111, R11, 0x1, R111 ;  /* 0x000000010b6f7824 */ /* 0x000fe200078e026f */
[----:B------:R-:W-:Y:S01]  /*2210*/  SEL R11, R31, RZ, P3 ;  /* 0x000000ff1f0b7207 */ /* 0x000fe20001800000 */
[-C--:B-----5:R-:W-:Y:S01]  /*2220*/  IMAD.WIDE.U32 R112, R144, R108.reuse, R112 ;  /* 0x0000006c90707225 */ /* 0x0a0fe200078e0070 */
[CC--:B------:R-:W-:Y:S02]  /*2230*/  LEA.HI R21, R8.reuse, R7.reuse, RZ, 0x3 ;  /* 0x0000000708157211 */ /* 0x0c0fe400078f18ff */
[----:B------:R-:W-:Y:S01]  /*2240*/  LEA.HI R7, R8, R7, RZ, 0x6 ;  /* 0x0000000708077211 */ /* 0x000fe200078f30ff */
[----:B------:R-:W-:Y:S01]  /*2250*/  IMAD.IADD R13, R206, 0x1, R11 ;  /* 0x00000001ce0d7824 */ /* 0x000fe200078e020b */
[----:B------:R-:W-:Y:S01]  /*2260*/  SHF.R.S32.HI R10, RZ, 0x1f, R9 ;  /* 0x0000001fff0a7819 */ /* 0x000fe20000011409 */
[----:B------:R-:W-:Y:S01]  /*2270*/  IMAD.WIDE.U32 R110, R144, R108, R110 ;  /* 0x0000006c906e7225 */ /* 0x000fe200078e006e */
[----:B------:R-:W-:-:S02]  /*2280*/  SHF.R.S32.HI R8, RZ, 0x6, R7 ;  /* 0x00000006ff087819 */ /* 0x000fc40000011407 */
[----:B------:R-:W-:Y:S01]  /*2290*/  LOP3.LUT R7, R209, 0x38, R21, 0xf8, !PT ;  /* 0x00000038d1077812 */ /* 0x000fe200078ef815 */
[----:B------:R-:W-:Y:S01]  /*22a0*/  IMAD.WIDE.U32 R106, R144, R102, R106 ;  /* 0x00000066906a7225 */ /* 0x000fe200078e006a */
[----:B------:R-:W-:Y:S02]  /*22b0*/  SHF.R.S32.HI R14, RZ, 0x1f, R13 ;  /* 0x0000001fff0e7819 */ /* 0x000fe4000001140d */
[----:B------:R-:W-:Y:S01]  /*22c0*/  LEA.HI R11, R10, R9, RZ, 0x6 ;  /* 0x000000090a0b7211 */ /* 0x000fe200078f30ff */
[----:B------:R-:W-:Y:S01]  /*22d0*/  IMAD R143, R8, 0x1c00, R211 ;  /* 0x00001c00088f7824 */ /* 0x000fe200078e02d3 */
[-C--:B------:R-:W-:Y:S01]  /*22e0*/  LEA.HI R29, R14, R13.reuse, RZ, 0x3 ;  /* 0x0000000d0e1d7211 */ /* 0x080fe200078f18ff */
[----:B------:R-:W-:Y:S01]  /*22f0*/  IMAD R141, R8, 0x1c00, R213 ;  /* 0x00001c00088d7824 */ /* 0x000fe200078e02d5 */
[----:B------:R-:W-:Y:S01]  /*2300*/  LOP3.LUT R8, R7, R210, RZ, 0x3c, !PT ;  /* 0x000000d207087212 */ /* 0x000fe200078e3cff */
[----:B------:R-:W-:Y:S01]  /*2310*/  IMAD.WIDE.U32 R104, R144, R102, R104 ;  /* 0x0000006690687225 */ /* 0x000fe200078e0068 */
[----:B------:R-:W-:-:S02]  /*2320*/  LEA.HI R13, R14, R13, RZ, 0x6 ;  /* 0x0000000d0e0d7211 */ /* 0x000fc400078f30ff */
[----:B------:R-:W-:Y:S01]  /*2330*/  LOP3.LUT R7, R209, 0x38, R29, 0xf8, !PT ;  /* 0x00000038d1077812 */ /* 0x000fe200078ef81d */
[----:B------:R-:W-:Y:S01]  /*2340*/  IMAD.IADD R143, R143, 0x1, R8 ;  /* 0x000000018f8f7824 */ /* 0x000fe200078e0208 */
[----:B------:R-:W-:Y:S01]  /*2350*/  SHF.R.S32.HI R8, RZ, 0x6, R13 ;  /* 0x00000006ff087819 */ /* 0x000fe2000001140d */
[----:B------:R-:W-:Y:S01]  /*2360*/  IMAD.WIDE.U32 R114, R114, 0x70, RZ ;  /* 0x0000007072727825 */ /* 0x000fe200078e00ff */
[----:B------:R-:W-:Y:S02]  /*2370*/  LEA.HI R27, R10, R9, RZ, 0x3 ;  /* 0x000000090a1b7211 */ /* 0x000fe400078f18ff */
[----:B------:R-:W-:Y:S01]  /*2380*/  SHF.R.S32.HI R10, RZ, 0x6, R11 ;  /* 0x00000006ff0a7819 */ /* 0x000fe2000001140b */
[C---:B------:R-:W-:Y:S01]  /*2390*/  IMAD R140, R8.reuse, 0x1c00, R211 ;  /* 0x00001c00088c7824 */ /* 0x040fe200078e02d3 */
[----:B------:R-:W-:Y:S01]  /*23a0*/  LOP3.LUT R7, R7, R210, RZ, 0x3c, !PT ;  /* 0x000000d207077212 */ /* 0x000fe200078e3cff */
[----:B------:R-:W-:Y:S01]  /*23b0*/  IMAD R138, R8, 0x1c00, R213 ;  /* 0x00001c00088a7824 */ /* 0x000fe200078e02d5 */
[----:B------:R-:W-:Y:S01]  /*23c0*/  SHF.R.S32.HI R11, RZ, 0x1f, R144 ;  /* 0x0000001fff0b7819 */ /* 0x000fe20000011490 */
[----:B------:R-:W-:Y:S01]  /*23d0*/  IMAD R142, R10, 0x1c00, R211 ;  /* 0x00001c000a8e7824 */ /* 0x000fe200078e02d3 */
[----:B------:R-:W-:Y:S01]  /*23e0*/  LOP3.LUT R12, R208, 0x38, R21, 0xf8, !PT ;  /* 0x00000038d00c7812 */ /* 0x000fe200078ef815 */
[----:B------:R-:W-:Y:S01]  /*23f0*/  IMAD.IADD R140, R140, 0x1, R7 ;  /* 0x000000018c8c7824 */ /* 0x000fe200078e0207 */
[----:B------:R-:W-:Y:S01]  /*2400*/  LOP3.LUT R9, R209, 0x38, R27, 0xf8, !PT ;  /* 0x00000038d1097812 */ /* 0x000fe200078ef81b */
[C---:B------:R-:W-:Y:S01]  /*2410*/  IMAD R7, R11.reuse, R108, RZ ;  /* 0x0000006c0b077224 */ /* 0x040fe200078e02ff */
[----:B------:R-:W-:Y:S01]  /*2420*/  LOP3.LUT R12, R12, R237, RZ, 0x3c, !PT ;  /* 0x000000ed0c0c7212 */ /* 0x000fe200078e3cff */
[----:B------:R-:W-:Y:S01]  /*2430*/  IMAD R11, R11, R102, RZ ;  /* 0x000000660b0b7224 */ /* 0x000fe200078e02ff */
[-C--:B------:R-:W-:Y:S01]  /*2440*/  LOP3.LUT R9, R9, R210.reuse, RZ, 0x3c, !PT ;  /* 0x000000d209097212 */ /* 0x080fe200078e3cff */
[----:B------:R-:W-:Y:S01]  /*2450*/  IMAD R139, R10, 0x1c00, R213 ;  /* 0x00001c000a8b7824 */ /* 0x000fe200078e02d5 */
[----:B------:R-:W-:Y:S01]  /*2460*/  LOP3.LUT R14, R208, 0x38, R29, 0xf8, !PT ;  /* 0x00000038d00e7812 */ /* 0x000fe200078ef81d */
[----:B------:R-:W-:Y:S01]  /*2470*/  IMAD R37, R144, R103, R11 ;  /* 0x0000006790257224 */ /* 0x000fe200078e020b */
[----:B------:R-:W-:Y:S01]  /*2480*/  LOP3.LUT R13, R209, 0x18, R22, 0xf8, !PT ;  /* 0x00000018d10d7812 */ /* 0x000fe200078ef816 */
[----:B------:R-:W-:Y:S01]  /*2490*/  IMAD.IADD R141, R141, 0x1, R12 ;  /* 0x000000018d8d7824 */ /* 0x000fe200078e020c */
[----:B------:R-:W-:Y:S01]  /*24a0*/  LOP3.LUT R12, R208, 0x38, R27, 0xf8, !PT ;  /* 0x00000038d00c7812 */ /* 0x000fe200078ef81b */
[----:B------:R-:W-:Y:S01]  /*24b0*/  VIADD R11, R22, 0xa0 ;  /* 0x000000a0160b7836 */ /* 0x000fe20000000000 */
[----:B------:R-:W-:Y:S01]  /*24c0*/  IADD3 R120, P3, R204, R121, RZ ;  /* 0x00000079cc787210 */ /* 0x000fe20007f7e0ff */
[----:B------:R-:W-:Y:S01]  /*24d0*/  IMAD.IADD R142, R142, 0x1, R9 ;  /* 0x000000018e8e7824 */ /* 0x000fe200078e0209 */
[----:B------:R-:W-:Y:S01]  /*24e0*/  LOP3.LUT R12, R12, R237, RZ, 0x3c, !PT ;  /* 0x000000ed0c0c7212 */ /* 0x000fe200078e3cff */
[----:B------:R-:W-:Y:S01]  /*24f0*/  IMAD R39, R144, R109, R7 ;  /* 0x0000006d90277224 */ /* 0x000fe200078e0207 */
[----:B------:R-:W-:Y:S01]  /*2500*/  ISETP.GE.AND P2, PT, R11, UR6, PT ;  /* 0x000000060b007c0c */ /* 0x000fe2000bf46270 */
[----:B------:R-:W-:Y:S01]  /*2510*/  IMAD.SHL.U32 R8, R108, 0x40, RZ ;  /* 0x000000406c087824 */ /* 0x000fe200078e00ff */
[----:B------:R-:W-:Y:S01]  /*2520*/  LOP3.LUT R9, R14, R237, RZ, 0x3c, !PT ;  /* 0x000000ed0e097212 */ /* 0x000fe200078e3cff */
[----:B------:R-:W-:Y:S01]  /*2530*/  IMAD.IADD R139, R139, 0x1, R12 ;  /* 0x000000018b8b7824 */ /* 0x000fe200078e020c */
[----:B------:R-:W-:Y:S01]  /*2540*/  SEL R31, RZ, 0x20, P2 ;  /* 0x00000020ff1f7807 */ /* 0x000fe20001000000 */
[----:B------:R-:W-:Y:S01]  /*2550*/  IMAD.X R121, R15, 0x1, R147, P3 ;  /* 0x000000010f797824 */ /* 0x000fe200018e0693 */
[----:B------:R-:W-:Y:S01]  /*2560*/  SHF.L.U64.HI R7, R108, 0x6, R109 ;  /* 0x000000066c077819 */ /* 0x000fe2000001026d */
[----:B------:R-:W-:Y:S01]  /*2570*/  IMAD.IADD R138, R138, 0x1, R9 ;  /* 0x000000018a8a7824 */ /* 0x000fe200078e0209 */
[----:B------:R-:W-:Y:S01]  /*2580*/  LOP3.LUT R12, R13, R210, RZ, 0x3c, !PT ;  /* 0x000000d20d0c7212 */ /* 0x000fe200078e3cff */
[----:B------:R-:W-:Y:S01]  /*2590*/  IMAD.WIDE.U32 R108, R108, 0x70, RZ ;  /* 0x000000706c6c7825 */ /* 0x000fe200078e00ff */
[----:B------:R-:W-:-:S02]  /*25a0*/  SHF.L.U64.HI R9, R102, 0x6, R103 ;  /* 0x0000000666097819 */ /* 0x000fc40000010267 */
[C---:B------:R-:W-:Y:S01]  /*25b0*/  SHF.L.U32 R10, R102.reuse, 0x6, RZ ;  /* 0x00000006660a7819 */ /* 0x040fe200000006ff */
[----:B------:R-:W-:Y:S01]  /*25c0*/  IMAD.WIDE.U32 R102, R102, 0x70, RZ ;  /* 0x0000007066667825 */ /* 0x000fe200078e00ff */
[----:B0-----:R-:W-:Y:S02]  /*25d0*/  SHF.R.S32.HI R20, RZ, 0x3, R21 ;  /* 0x00000003ff147819 */ /* 0x001fe40000011415 */
[----:B------:R-:W-:Y:S01]  /*25e0*/  SHF.R.S32.HI R26, RZ, 0x3, R27 ;  /* 0x00000003ff1a7819 */ /* 0x000fe2000001141b */
[----:B------:R-:W-:Y:S01]  /*25f0*/  IMAD.IADD R137, R211, 0x1, R12 ;  /* 0x00000001d3897824 */ /* 0x000fe200078e020c */
[----:B------:R-:W-:Y:S01]  /*2600*/  SHF.R.S32.HI R28, RZ, 0x3, R29 ;  /* 0x00000003ff1c7819 */ /* 0x000fe2000001141d */
[----:B------:R-:W-:Y:S01]  /*2610*/  IMAD.IADD R134, R109, 0x1, R35 ;  /* 0x000000016d867824 */ /* 0x000fe200078e0223 */
[----:B------:R-:W-:Y:S01]  /*2620*/  LOP3.LUT R38, R30, R31, RZ, 0xfc, !PT ;  /* 0x0000001f1e267212 */ /* 0x000fe200078efcff */
[----:B------:R-:W-:Y:S01]  /*2630*/  IMAD.IADD R14, R107, 0x1, R37 ;  /* 0x000000016b0e7824 */ /* 0x000fe200078e0225 */
[----:B------:R-:W-:Y:S01]  /*2640*/  LOP3.LUT R21, R21, 0xfffffff8, RZ, 0xc0, !PT ;  /* 0xfffffff815157812 */ /* 0x000fe200078ec0ff */
[----:B------:R-:W-:Y:S01]  /*2650*/  IMAD.IADD R15, R37, 0x1, R105 ;  /* 0x00000001250f7824 */ /* 0x000fe200078e0269 */
[----:B------:R-:W-:Y:S01]  /*2660*/  LOP3.LUT R27, R27, 0xfffffff8, RZ, 0xc0, !PT ;  /* 0xfffffff81b1b7812 */ /* 0x000fe200078ec0ff */
[----:B------:R-:W-:Y:S01]  /*2670*/  IMAD.IADD R132, R115, 0x1, R33 ;  /* 0x0000000173847824 */ /* 0x000fe200078e0221 */
[----:B------:R-:W-:Y:S01]  /*2680*/  LOP3.LUT R29, R29, 0xfffffff8, RZ, 0xc0, !PT ;  /* 0xfffffff81d1d7812 */ /* 0x000fe200078ec0ff */
[----:B------:R-:W-:Y:S01]  /*2690*/  IMAD.IADD R12, R113, 0x1, R39 ;  /* 0x00000001710c7824 */ /* 0x000fe200078e0227 */
[C---:B------:R-:W-:Y:S01]  /*26a0*/  LOP3.LUT R34, R38.reuse, 0x2, RZ, 0xc0, !PT ;  /* 0x0000000226227812 */ /* 0x040fe200078ec0ff */
[----:B------:R-:W-:Y:S01]  /*26b0*/  IMAD.IADD R13, R39, 0x1, R111 ;  /* 0x00000001270d7824 */ /* 0x000fe200078e026f */
[C---:B------:R-:W-:Y:S01]  /*26c0*/  LOP3.LUT R35, R38.reuse, 0x4, RZ, 0xc0, !PT ;  /* 0x0000000426237812 */ /* 0x040fe200078ec0ff */
[----:B------:R-:W-:Y:S01]  /*26d0*/  IMAD.IADD R133, R103, 0x1, R133 ;  /* 0x0000000167857824 */ /* 0x000fe200078e0285 */
[C---:B------:R-:W-:Y:S01]  /*26e0*/  LOP3.LUT R36, R38.reuse, 0x8, RZ, 0xc0, !PT ;  /* 0x0000000826247812 */ /* 0x040fe200078ec0ff */
[----:B------:R-:W-:Y:S01]  /*26f0*/  IMAD.IADD R39, R117, 0x1, R41 ;  /* 0x0000000175277824 */ /* 0x000fe200078e0229 */
[----:B------:R-:W-:-:S02]  /*2700*/  LOP3.LUT R37, R38, 0x10, RZ, 0xc0, !PT ;  /* 0x0000001026257812 */ /* 0x000fc400078ec0ff */
[----:B------:R-:W-:Y:S02]  /*2710*/  LOP3.LUT R30, R30, 0x1, RZ, 0xc0, !PT ;  /* 0x000000011e1e7812 */ /* 0x000fe400078ec0ff */
[----:B------:R-:W-:Y:S02]  /*2720*/  SHF.R.S32.HI R31, RZ, 0x1f, R21 ;  /* 0x0000001fff1f7819 */ /* 0x000fe40000011415 */
[----:B------:R-:W-:Y:S02]  /*2730*/  SHF.R.S32.HI R32, RZ, 0x1f, R27 ;  /* 0x0000001fff207819 */ /* 0x000fe4000001141b */
[----:B------:R-:W-:Y:S02]  /*2740*/  SHF.R.S32.HI R33, RZ, 0x1f, R29 ;  /* 0x0000001fff217819 */ /* 0x000fe4000001141d */
[----:B------:R-:W-:-:S07]  /*2750*/  LOP3.LUT R38, R38, 0x20, RZ, 0xc0, !PT ;  /* 0x0000002026267812 */ /* 0x000fce00078ec0ff */
.L_x_556:
[----:B-12---:R-:W2:Y:S01]  /*2760*/  LDL.LU R45, [R1] ;  /* 0x00000000012d7983 */ /* 0x006ea20000300800 */
[----:B------:R-:W-:Y:S01]  /*2770*/  VIADD R47, R24, 0xffffffff ;  /* 0xffffffff182f7836 */ /* 0x000fe20000000000 */
[----:B------:R-:W0:Y:S01]  /*2780*/  LDC.64 R122, c[0x0][0x2d8] ;  /* 0x0000b600ff7a7b82 */ /* 0x000e220000000a00 */
[----:B------:R-:W-:Y:S01]  /*2790*/  LOP3.LUT P5, RZ, R217, 0x4, RZ, 0xc0, !PT ;  /* 0x00000004d9ff7812 */ /* 0x000fe200078ac0ff */
[----:B------:R-:W-:Y:S01]  /*27a0*/  IMAD R40, R19, 0x5400, R137 ;  /* 0x0000540013287824 */ /* 0x000fe200078e0289 */
[----:B------:R-:W-:Y:S05]  /*27b0*/  YIELD ;  /* 0x0000000000007946 */ /* 0x000fea0003800000 */
[----:B------:R-:W-:Y:S01]  /*27c0*/  SHF.R.S32.HI R44, RZ, 0x1f, R47 ;  /* 0x0000001fff2c7819 */ /* 0x000fe2000001142f */
[-C--:B------:R-:W-:Y:S01]  /*27d0*/  IMAD R41, R132, R47.reuse, RZ ;  /* 0x0000002f84297224 */ /* 0x080fe200078e02ff */
[----:B------:R-:W1:Y:S01]  /*27e0*/  LDC R101, c[0x0][0x3d4] ;  /* 0x0000f500ff657b82 */ /* 0x000e620000000800 */
[----:B------:R-:W-:Y:S01]  /*27f0*/  IMAD.WIDE.U32 R128, R114, R47, RZ ;  /* 0x0000002f72807225 */ /* 0x000fe200078e00ff */
[----:B------:R-:W-:Y:S03]  /*2800*/  BSSY B0, `(.L_x_457) ;  /* 0x00007bd000007945 */ /* 0x000fe60003800000 */
[----:B------:R-:W-:Y:S01]  /*2810*/  IMAD R41, R44, R114, R41 ;  /* 0x000000722c297224 */ /* 0x000fe200078e0229 */
[----:B------:R-:W-:-:S02]  /*2820*/  IADD3 R24, P2, P3, R5, R128, R136 ;  /* 0x0000008005187210 */ /* 0x000fc40007b5e088 */
[----:B------:R-:W-:Y:S01]  /*2830*/  IADD3 R42, P4, R5, R128, RZ ;  /* 0x00000080052a7210 */ /* 0x000fe20007f9e0ff */
[----:B------:R-:W-:-:S04]  /*2840*/  IMAD.IADD R96, R129, 0x1, R41 ;  /* 0x0000000181607824 */ /* 0x000fc800078e0229 */
[----:B------:R-:W-:Y:S01]  /*2850*/  IMAD.X R43, R96, 0x1, R6, P4 ;  /* 0x00000001602b7824 */ /* 0x000fe200020e0606 */
[----:B------:R-:W-:Y:S02]  /*2860*/  IADD3.X R41, R6, R96, R135, P2, P3 ;  /* 0x0000006006297210 */ /* 0x000fe400017e6487 */
[----:B------:R-:W-:Y:S02]  /*2870*/  ISETP.GT.AND P3, PT, R47, R125, PT ;  /* 0x0000007d2f00720c */ /* 0x000fe40003f64270 */
[-C--:B0-----:R-:W-:Y:S02]  /*2880*/  LEA R48, P2, R24, R122.reuse, 0x1 ;  /* 0x0000007a18307211 */ /* 0x081fe400078408ff */
[----:B------:R-:W-:Y:S02]  /*2890*/  LEA R50, P4, R42, R122, 0x1 ;  /* 0x0000007a2a327211 */ /* 0x000fe400078808ff */
[----:B------:R-:W-:Y:S01]  /*28a0*/  LEA.HI.X R49, R24, R123, R41, 0x1, P2 ;  /* 0x0000007b18317211 */ /* 0x000fe200010f0c29 */
[----:B------:R-:W-:Y:S01]  /*28b0*/  IMAD.MOV.U32 R24, RZ, RZ, R47 ;  /* 0x000000ffff187224 */ /* 0x000fe200078e002f */
[----:B-1----:R-:W-:-:S02]  /*28c0*/  ISETP.GE.AND P2, PT, R101, 0x1, PT ;  /* 0x000000016500780c */ /* 0x002fc40003f46270 */
[----:B------:R-:W-:Y:S01]  /*28d0*/  LEA.HI.X R51, R42, R123, R43, 0x1, P4 ;  /* 0x0000007b2a337211 */ /* 0x000fe200020f0c2b */
[C---:B------:R-:W-:Y:S02]  /*28e0*/  VIADD R42, R40.reuse, 0x20 ;  /* 0x00000020282a7836 */ /* 0x040fe40000000000 */
[C---:B------:R-:W-:Y:S02]  /*28f0*/  @P5 VIADD R42, R40.reuse, 0xffffffe0 ;  /* 0xffffffe0282a5836 */ /* 0x040fe40000000000 */
[--C-:B------:R-:W-:Y:S02]  /*2900*/  IMAD R40, R40, 0x2, R25.reuse ;  /* 0x0000000228287824 */ /* 0x100fe400078e0219 */
[----:B------:R-:W-:Y:S01]  /*2910*/  IMAD R41, R42, 0x2, R25 ;  /* 0x000000022a297824 */ /* 0x000fe200078e0219 */
[----:B--2---:R-:W-:-:S04]  /*2920*/  LOP3.LUT R45, R45, 0xfffffffd, RZ, 0xc0, !PT ;  /* 0xfffffffd2d2d7812 */ /* 0x004fc800078ec0ff */
[----:B------:R-:W-:-:S05]  /*2930*/  @P3 LOP3.LUT R45, R45, 0x2, RZ, 0xfc, !PT ;  /* 0x000000022d2d3812 */ /* 0x000fca00078efcff */
[----:B------:R0:W-:Y:S01]  /*2940*/  STL [R1], R45 ;  /* 0x0000002d01007387 */ /* 0x0001e20000100800 */
[----:B-----5:R-:W-:Y:S05]  /*2950*/  @!P2 BRA `(.L_x_458) ;  /* 0x0000007400bca947 */ /* 0x020fea0003800000 */
[----:B------:R-:W-:Y:S01]  /*2960*/  ULDC.U8 UR4, c[0x0][0x3f0] ;  /* 0x0000fc0000047ab9 */ /* 0x000fe20000000000 */
[-C--:B------:R-:W-:Y:S01]  /*2970*/  IMAD R43, R133, R47.reuse, RZ ;  /* 0x0000002f852b7224 */ /* 0x080fe200078e02ff */
[----:B------:R-:W-:Y:S01]  /*2980*/  ISETP.NE.AND P2, PT, RZ, UR4, PT ;  /* 0x00000004ff007c0c */ /* 0x000fe2000bf45270 */
[-C--:B0-----:R-:W-:Y:S02]  /*2990*/  IMAD R45, R134, R47.reuse, RZ ;  /* 0x0000002f862d7224 */ /* 0x081fe400078e02ff */
[----:B------:R-:W-:Y:S02]  /*29a0*/  IMAD R42, R24, -0x70, R2 ;  /* 0xffffff90182a7824 */ /* 0x000fe400078e0202 */
[C---:B------:R-:W-:Y:S02]  /*29b0*/  IMAD R43, R44.reuse, R102, R43 ;  /* 0x000000662c2b7224 */ /* 0x040fe400078e022b */
[----:B------:R-:W-:Y:S01]  /*29c0*/  IMAD R45, R44, R108, R45 ;  /* 0x0000006c2c2d7224 */ /* 0x000fe200078e022d */
[----:B------:R-:W-:Y:S01]  /*29d0*/  VIMNMX R42, R42, 0x70, PT ;  /* 0x000000702a2a7848 */ /* 0x000fe20003fe0100 */
[----:B------:R-:W-:-:S04]  /*29e0*/  IMAD.WIDE.U32 R94, R102, R47, RZ ;  /* 0x0000002f665e7225 */ /* 0x000fc800078e00ff */
[----:B------:R-:W-:-:S04]  /*29f0*/  IMAD.WIDE.U32 R92, R108, R47, RZ ;  /* 0x0000002f6c5c7225 */ /* 0x000fc800078e00ff */
[----:B------:R-:W-:Y:S02]  /*2a00*/  IMAD.IADD R43, R95, 0x1, R43 ;  /* 0x000000015f2b7824 */ /* 0x000fe400078e022b */
[----:B------:R-:W-:Y:S01]  /*2a10*/  IMAD.IADD R100, R93, 0x1, R45 ;  /* 0x000000015d647824 */ /* 0x000fe200078e022d */
[----:B------:R-:W-:Y:S06]  /*2a20*/  @!P2 BRA `(.L_x_459) ;  /* 0x000000380030a947 */ /* 0x000fec0003800000 */
[----:B------:R-:W-:Y:S01]  /*2a30*/  ISETP.GE.AND P3, PT, R204, R42, PT ;  /* 0x0000002acc00720c */ /* 0x000fe20003f66270 */
[----:B------:R-:W-:Y:S01]  /*2a40*/  BSSY B1, `(.L_x_460) ;  /* 0x000003c000017945 */ /* 0x000fe20003800000 */
        /* <DEDUP_REMOVED lines=13> */
[----:B------:R-:W-:Y:S06]  /*2b20*/  @P3 BRA `(.L_x_461) ;  /* 0x0000000000b43947 */ /* 0x000fec0003800000 */
[----:B------:R-:W-:Y:S01]  /*2b30*/  IADD3 R45, P2, R106, R94, RZ ;  /* 0x0000005e6a2d7210 */ /* 0x000fe20007f5e0ff */
[----:B------:R-:W-:Y:S01]  /*2b40*/  ULDC.64 UR4, c[0x0][0x3c8] ;  /* 0x0000f20000047ab9 */ /* 0x000fe20000000a00 */
[----:B------:R-:W-:Y:S02]  /*2b50*/  CS2R R122, SRZ ;  /* 0x00000000007a7805 */ /* 0x000fe4000001ff00 */
[----:B------:R-:W-:Y:S01]  /*2b60*/  CS2R R126, SRZ ;  /* 0x00000000007e7805 */ /* 0x000fe2000001ff00 */
[----:B------:R-:W-:Y:S01]  /*2b70*/  IMAD.X R46, R43, 0x1, R14, P2 ;  /* 0x000000012b2e7824 */ /* 0x000fe200010e060e */
[----:B------:R-:W-:-:S04]  /*2b80*/  LEA R44, P2, R45, UR4, 0x1 ;  /* 0x000000042d2c7c11 */ /* 0x000fc8000f8408ff */
[----:B------:R-:W-:Y:S01]  /*2b90*/  LEA.HI.X R45, R45, UR5, R46, 0x1, P2 ;  /* 0x000000052d2d7c11 */ /* 0x000fe200090f0c2e */
[----:B------:R-:W-:Y:S01]  /*2ba0*/  ULDC.64 UR4, c[0x0][0x3e0] ;  /* 0x0000f80000047ab9 */ /* 0x000fe20000000a00 */
[----:B------:R-:W-:-:S05]  /*2bb0*/  IADD3 R47, P2, R112, R92, RZ ;  /* 0x0000005c702f7210 */ /* 0x000fca0007f5e0ff */
[----:B------:R-:W-:Y:S01]  /*2bc0*/  IMAD.X R54, R100, 0x1, R12, P2 ;  /* 0x0000000164367824 */ /* 0x000fe200010e060c */
[----:B------:R-:W-:-:S04]  /*2bd0*/  LEA R46, P2, R47, UR4, 0x1 ;  /* 0x000000042f2e7c11 */ /* 0x000fc8000f8408ff */
[----:B------:R-:W-:Y:S01]  /*2be0*/  LEA.HI.X R47, R47, UR5, R54, 0x1, P2 ;  /* 0x000000052f2f7c11 */ /* 0x000fe200090f0c36 */
[C---:B------:R-:W-:Y:S01]  /*2bf0*/  VIADD R54, R16.reuse, 0x10 ;  /* 0x0000001010367836 */ /* 0x040fe20000000000 */
[----:B------:R-:W-:Y:S02]  /*2c00*/  ISETP.GE.AND P2, PT, R16, R101, PT ;  /* 0x000000651000720c */ /* 0x000fe40003f46270 */
[----:B------:R-:W-:Y:S02]  /*2c10*/  CS2R R96, SRZ ;  /* 0x0000000000607805 */ /* 0x000fe4000001ff00 */
[----:B------:R-:W-:-:S09]  /*2c20*/  CS2R R98, SRZ ;  /* 0x0000000000627805 */ /* 0x000fd2000001ff00 */
[----:B------:R0:W5:Y:S04]  /*2c30*/  @!P2 LDG.E.64 R122, desc[UR60][R44.64] ;  /* 0x0000003c2c7aa981 */ /* 0x000168000c1e1b00 */
[----:B------:R0:W5:Y:S01]  /*2c40*/  @!P2 LDG.E.64 R126, desc[UR60][R46.64] ;  /* 0x0000003c2e7ea981 */ /* 0x000162000c1e1b00 */
[----:B------:R-:W-:Y:S01]  /*2c50*/  ISETP.GE.AND P2, PT, R54, R101, PT ;  /* 0x000000653600720c */ /* 0x000fe20003f46270 */
[----:B------:R-:W-:Y:S01]  /*2c60*/  VIADD R54, R16, 0x20 ;  /* 0x0000002010367836 */ /* 0x000fe20000000000 */
        /* <DEDUP_REMOVED lines=22> */
[----:B------:R-:W-:-:S13]  /*2dd0*/  ISETP.GE.AND P2, PT, R54, R101, PT ;  /* 0x000000653600720c */ /* 0x000fda0003f46270 */
[----:B------:R0:W5:Y:S04]  /*2de0*/  @!P2 LDG.E.64 R76, desc[UR60][R44.64+0xa0] ;  /* 0x0000a03c2c4ca981 */ /* 0x000168000c1e1b00 */
[----:B------:R0:W5:Y:S02]  /*2df0*/  @!P2 LDG.E.64 R78, desc[UR60][R46.64+0xa0] ;  /* 0x0000a03c2e4ea981 */ /* 0x000164000c1e1b00 */
.L_x_461:
[----:B------:R-:W-:Y:S05]  /*2e00*/  BSYNC B1 ;  /* 0x0000000000017941 */ /* 0x000fea0003800000 */
.L_x_460:
        /* <DEDUP_REMOVED lines=12> */
[----:B-----5:R-:W-:Y:S01]  /*2ed0*/  IMAD.MOV.U32 R128, RZ, RZ, R76 ;  /* 0x000000ffff807224 */ /* 0x020fe200078e004c */
[----:B------:R-:W-:Y:S01]  /*2ee0*/  CS2R R74, SRZ ;  /* 0x00000000004a7805 */ /* 0x000fe2000001ff00 */
[----:B------:R-:W-:Y:S01]  /*2ef0*/  IMAD.MOV.U32 R129, RZ, RZ, R77 ;  /* 0x000000ffff817224 */ /* 0x000fe200078e004d */
[----:B------:R-:W-:Y:S06]  /*2f00*/  @P4 BRA `(.L_x_463) ;  /* 0x0000000000b44947 */ /* 0x000fec0003800000 */
[----:B------:R-:W-:Y:S01]  /*2f10*/  IADD3 R94, P2, P5, R106, R94, R10 ;  /* 0x0000005e6a5e7210 */ /* 0x000fe20007d5e00a */
[----:B------:R-:W-:Y:S01]  /*2f20*/  ULDC.64 UR4, c[0x0][0x3c8] ;  /* 0x0000f20000047ab9 */ /* 0x000fe20000000a00 */
[----:B------:R-:W-:Y:S02]  /*2f30*/  CS2R R72, SRZ ;  /* 0x0000000000487805 */ /* 0x000fe4000001ff00 */
[----:B------:R-:W-:Y:S02]  /*2f40*/  CS2R R74, SRZ ;  /* 0x00000000004a7805 */ /* 0x000fe4000001ff00 */
[----:B0-----:R-:W-:Y:S02]  /*2f50*/  IADD3.X R45, R14, R43, R9, P2, P5 ;  /* 0x0000002b0e2d7210 */ /* 0x001fe400017ea409 */
[----:B------:R-:W-:-:S04]  /*2f60*/  IADD3 R92, P2, P5, R112, R92, R8 ;  /* 0x0000005c705c7210 */ /* 0x000fc80007d5e008 */
[----:B------:R-:W-:Y:S02]  /*2f70*/  IADD3.X R43, R12, R100, R7, P2, P5 ;  /* 0x000000640c2b7210 */ /* 0x000fe400017ea407 */
[----:B------:R-:W-:-:S04]  /*2f80*/  LEA R44, P2, R94, UR4, 0x1 ;  /* 0x000000045e2c7c11 */ /* 0x000fc8000f8408ff */
[----:B------:R-:W-:Y:S01]  /*2f90*/  LEA.HI.X R45, R94, UR5, R45, 0x1, P2 ;  /* 0x000000055e2d7c11 */ /* 0x000fe200090f0c2d */
[----:B------:R-:W-:Y:S02]  /*2fa0*/  ULDC.64 UR4, c[0x0][0x3e0] ;  /* 0x0000f80000047ab9 */ /* 0x000fe40000000a00 */
[----:B------:R-:W-:-:S04]  /*2fb0*/  LEA R46, P2, R92, UR4, 0x1 ;  /* 0x000000045c2e7c11 */ /* 0x000fc8000f8408ff */
[----:B------:R-:W-:Y:S02]  /*2fc0*/  LEA.HI.X R47, R92, UR5, R43, 0x1, P2 ;  /* 0x000000055c2f7c11 */ /* 0x000fe400090f0c2b */
[C---:B------:R-:W-:Y:S01]  /*2fd0*/  ISETP.GE.AND P2, PT, R16.reuse, R101, PT ;  /* 0x000000651000720c */ /* 0x040fe20003f46270 */
        /* <DEDUP_REMOVED lines=32> */
.L_x_463:
[----:B------:R-:W-:Y:S05]  /*31e0*/  BSYNC B1 ;  /* 0x0000000000017941 */ /* 0x000fea0003800000 */
.L_x_462:
[----:B------:R-:W2:Y:S01]  /*31f0*/  LDL R43, [R1+0x1c] ;  /* 0x00001c00012b7983 */ /* 0x000ea20000100800 */
[----:B01----:R-:W-:Y:S01]  /*3200*/  IMAD.MOV.U32 R44, RZ, RZ, R81 ;  /* 0x000000ffff2c7224 */ /* 0x003fe200078e0051 */
[----:B------:R-:W-:Y:S01]  /*3210*/  PRMT R164, R128, 0x7610, R164 ;  /* 0x0000761080a47816 */ /* 0x000fe200000000a4 */
[----:B------:R-:W-:Y:S01]  /*3220*/  IMAD.MOV.U32 R45, RZ, RZ, R88 ;  /* 0x000000ffff2d7224 */ /* 0x000fe200078e0058 */
        /* <DEDUP_REMOVED lines=29> */
[----:B-----5:R-:W-:Y:S01]  /*3400*/  IMAD.MOV.U32 R45, RZ, RZ, R56 ;  /* 0x000000ffff2d7224 */ /* 0x020fe200078e0038 */
        /* <DEDUP_REMOVED lines=23> */
[----:B------:R-:W-:-:S03]  /*3580*/  IMAD.MOV.U32 R45, RZ, RZ, R63 ;  /* 0x000000ffff2d7224 */ /* 0x000fc600078e003f */
[----:B------:R-:W-:Y:S01]  /*3590*/  PRMT R130, R44, 0x7610, R130 ;  /* 0x000076102c827816 */ /* 0x000fe20000000082 */
[----:B------:R-:W-:Y:S01]  /*35a0*/  IMAD.MOV.U32 R44, RZ, RZ, R66 ;  /* 0x000000ffff2c7224 */ /* 0x000fe200078e0042 */
[----:B------:R-:W-:Y:S01]  /*35b0*/  PRMT R155, R45, 0x7610, R155 ;  /* 0x000076102d9b7816 */ /* 0x000fe2000000009b */
[----:B------:R-:W-:-:S03]  /*35c0*/  IMAD.MOV.U32 R45, RZ, RZ, R71 ;  /* 0x000000ffff2d7224 */ /* 0x000fc600078e0047 */
[----:B------:R-:W-:Y:S01]  /*35d0*/  PRMT R158, R44, 0x7610, R158 ;  /* 0x000076102c9e7816 */ /* 0x000fe2000000009e */
[----:B------:R-:W-:Y:S01]  /*35e0*/  IMAD.MOV.U32 R44, RZ, RZ, R74 ;  /* 0x000000ffff2c7224 */ /* 0x000fe200078e004a */
[----:B------:R-:W-:-:S04]  /*35f0*/  PRMT R179, R45, 0x7610, R179 ;  /* 0x000076102db37816 */ /* 0x000fc800000000b3 */
[----:B------:R-:W-:Y:S02]  /*3600*/  PRMT R180, R44, 0x7610, R180 ;  /* 0x000076102cb47816 */ /* 0x000fe400000000b4 */
[----:B--2---:R-:W-:Y:S01]  /*3610*/  R2UR UR4, R43 ;  /* 0x000000002b0472ca */ /* 0x004fe200000e0000 */
[----:B------:R-:W-:-:S05]  /*3620*/  IMAD.MOV.U32 R43, RZ, RZ, R80 ;  /* 0x000000ffff2b7224 */ /* 0x000fca00078e0050 */
[----:B------:R-:W-:Y:S01]  /*3630*/  PRMT R182, R43, 0x7610, R182 ;  /* 0x000076102bb67816 */ /* 0x000fe200000000b6 */
[----:B------:R-:W-:-:S05]  /*3640*/  IMAD.MOV.U32 R43, RZ, RZ, R84 ;  /* 0x000000ffff2b7224 */ /* 0x000fca00078e0054 */
[----:B------:R-:W-:Y:S01]  /*3650*/  PRMT R186, R43, 0x7610, R186 ;  /* 0x000076102bba7816 */ /* 0x000fe200000000ba */
[----:B------:R-:W-:Y:S01]  /*3660*/  IMAD.MOV.U32 R43, RZ, RZ, R96 ;  /* 0x000000ffff2b7224 */ /* 0x000fe200078e0060 */
[----:B------:R-:W-:-:S04]  /*3670*/  UISETP.NE.AND UP0, UPT, UR4, 0x3, UPT ;  /* 0x000000030400788c */ /* 0x000fc8000bf05270 */
[----:B------:R-:W-:Y:S01]  /*3680*/  PRMT R189, R43, 0x7610, R189 ;  /* 0x000076102bbd7816 */ /* 0x000fe200000000bd */
[----:B------:R-:W-:Y:S01]  /*3690*/  IMAD.MOV.U32 R43, RZ, RZ, R78 ;  /* 0x000000ffff2b7224 */ /* 0x000fe200078e004e */
[----:B------:R-:W-:-:S04]  /*36a0*/  PLOP3.LUT P2, PT, PT, PT, UP0, 0x80, 0x0 ;  /* 0x000000000000781c */ /* 0x000fc80003f4f008 */
[----:B------:R-:W-:Y:S02]  /*36b0*/  PRMT R166, R43, 0x7610, R166 ;  /* 0x000076102ba67816 */ /* 0x000fe400000000a6 */
[----:B------:R-:W-:-:S04]  /*36c0*/  MOV R43, R86 ;  /* 0x00000056002b7202 */ /* 0x000fc80000000f00 */
[----:B------:R-:W-:Y:S01]  /*36d0*/  PRMT R191, R43, 0x7610, R191 ;  /* 0x000076102bbf7816 */ /* 0x000fe200000000bf */
[----:B------:R-:W-:-:S05]  /*36e0*/  IMAD.MOV.U32 R43, RZ, RZ, R98 ;  /* 0x000000ffff2b7224 */ /* 0x000fca00078e0062 */
        /* <DEDUP_REMOVED lines=10> */
[----:B------:R-:W-:Y:S02]  /*3790*/  PRMT R177, R46, 0x7610, R177 ;  /* 0x000076102eb17816 */ /* 0x000fe400000000b1 */
[----:B------:R-:W-:Y:S01]  /*37a0*/  PRMT R160, R43, 0x7610, R160 ;  /* 0x000076102ba07816 */ /* 0x000fe200000000a0 */
[----:B------:R-:W-:-:S05]  /*37b0*/  IMAD.MOV.U32 R43, RZ, RZ, R59 ;  /* 0x000000ffff2b7224 */ /* 0x000fca00078e003b */
[----:B------:R-:W-:Y:S01]  /*37c0*/  PRMT R131, R43, 0x7610, R131 ;  /* 0x000076102b837816 */ /* 0x000fe20000000083 */
[----:B------:R-:W-:-:S05]  /*37d0*/  IMAD.MOV.U32 R43, RZ, RZ, R67 ;  /* 0x000000ffff2b7224 */ /* 0x000fca00078e0043 */
[----:B------:R-:W-:Y:S01]  /*37e0*/  PRMT R159, R43, 0x7610, R159 ;  /* 0x000076102b9f7816 */ /* 0x000fe2000000009f */
[----:B------:R-:W-:-:S05]  /*37f0*/  IMAD.MOV.U32 R43, RZ, RZ, R75 ;  /* 0x000000ffff2b7224 */ /* 0x000fca00078e004b */
[----:B------:R-:W-:Y:S01]  /*3800*/  PRMT R181, R43, 0x7610, R181 ;  /* 0x000076102bb57816 */ /* 0x000fe200000000b5 */
[----:B------:R-:W-:Y:S06]  /*3810*/  @!P2 BRA `(.L_x_464) ;  /* 0x000000000004a947 */ /* 0x000fec0003800000 */
[----:B------:R-:W-:Y:S01]  /*3820*/  BPT.TRAP 0x1 ;  /* 0x000000040000795c */ /* 0x000fe20000300000 */
.L_x_464:
[----:B------:R-:W-:Y:S01]  /*3830*/  IMAD R43, R19, 0x8, R18 ;  /* 0x00000008132b7824 */ /* 0x000fe200078e0212 */
[----:B------:R-:W-:Y:S01]  /*3840*/  SHF.L.U32 R100, R207, 0x1f, RZ ;  /* 0x0000001fcf647819 */ /* 0x000fe200000006ff */
[----:B------:R-:W-:Y:S03]  /*3850*/  BSSY B1, `(.L_x_465) ;  /* 0x0000003000017945 */ /* 0x000fe60003800000 */
[----:B------:R-:W0:Y:S02]  /*3860*/  SYNCS.PHASECHK.TRANS64.TRYWAIT P5, [R43+URZ+0x36890], R100 ;  /* 0x036890642b0075a7 */ /* 0x000e2400080a017f */
[----:B0-----:R-:W-:Y:S05]  /*3870*/  @!P5 BRA `(.L_x_466) ;  /* 0x0000020400e0d947 */ /* 0x001fea0003800000 */
.L_x_762:
[----:B------:R-:W-:Y:S05]  /*3880*/  BSYNC B1 ;  /* 0x0000000000017941 */ /* 0x000fea0003800000 */
.L_x_465:
[----:B------:R-:W-:Y:S04]  /*3890*/  BSSY B1, `(.L_x_467) ;  /* 0x0000150000017945 */ /* 0x000fe80003800000 */
[----:B------:R-:W-:Y:S05]  /*38a0*/  @P3 BRA `(.L_x_468) ;  /* 0x0000001400383947 */ /* 0x000fea0003800000 */
[----:B------:R-:W-:Y:S01]  /*38b0*/  ISETP.NE.AND P3, PT, R30, RZ, PT ;  /* 0x000000ff1e00720c */ /* 0x000fe20003f65270 */
[----:B------:R-:W-:-:S12]  /*38c0*/  BSSY B2, `(.L_x_469) ;  /* 0x0000035000027945 */ /* 0x000fd80003800000 */
[----:B------:R-:W-:Y:S05]  /*38d0*/  @!P3 BRA `(.L_x_470) ;  /* 0x0000000000ccb947 */ /* 0x000fea0003800000 */
[----:B------:R1:W2:Y:S01]  /*38e0*/  LDS.128 R44, [R40+0x21000] ;  /* 0x02100000282c7984 */ /* 0x0002a20000000c00 */
[----:B------:R-:W-:Y:S01]  /*38f0*/  ISETP.GE.AND P3, PT, R16, R101, PT ;  /* 0x000000651000720c */ /* 0x000fe20003f66270 */
[----:B------:R-:W-:-:S12]  /*3900*/  BSSY B3, `(.L_x_471) ;  /* 0x000002f000037945 */ /* 0x000fd80003800000 */
[----:B-1----:R-:W-:Y:S05]  /*3910*/  @P3 BRA `(.L_x_472) ;  /* 0x0000000000b43947 */ /* 0x002fea0003800000 */
[----:B------:R-:W-:Y:S01]  /*3920*/  SHF.R.U64 R168, R126, 0x10, R127 ;  /* 0x000000107ea87819 */ /* 0x000fe2000000127f */
[----:B--2---:R-:W-:Y:S01]  /*3930*/  IMAD.U32 R170, R47, 0x10000, RZ ;  /* 0x000100002faa7824 */ /* 0x004fe200078e00ff */
[--C-:B------:R-:W-:Y:S02]  /*3940*/  SHF.R.U64 R169, R122, 0x10, R123.reuse ;  /* 0x000000107aa97819 */ /* 0x100fe4000000127b */
[----:B------:R-:W-:Y:S01]  /*3950*/  SHF.R.U32.HI R171, RZ, 0x10, R123 ;  /* 0x00000010ffab7819 */ /* 0x000fe2000001167b */
[----:B------:R-:W-:Y:S01]  /*3960*/  IMAD.U32 R123, R46, 0x10000, RZ ;  /* 0x000100002e7b7824 */ /* 0x000fe200078e00ff */
[----:B------:R-:W-:Y:S02]  /*3970*/  SHF.R.U32.HI R127, RZ, 0x10, R127 ;  /* 0x00000010ff7f7819 */ /* 0x000fe4000001167f */
[----:B------:R-:W-:Y:S02]  /*3980*/  PRMT R168, R95, 0x5432, R168 ;  /* 0x000054325fa87816 */ /* 0x000fe400000000a8 */
[----:B------:R-:W-:-:S02]  /*3990*/  PRMT R169, R173, 0x5410, R169 ;  /* 0x00005410ada97816 */ /* 0x000fc400000000a9 */
[----:B------:R-:W-:Y:S02]  /*39a0*/  PRMT R126, R172, 0x5410, R171 ;  /* 0x00005410ac7e7816 */ /* 0x000fe400000000ab */
[----:B------:R-:W-:Y:S02]  /*39b0*/  PRMT R127, R174, 0x5410, R127 ;  /* 0x00005410ae7f7816 */ /* 0x000fe4000000007f */
[----:B------:R-:W-:Y:S01]  /*39c0*/  LOP3.LUT R175, R45, 0xffff0000, RZ, 0xc0, !PT ;  /* 0xffff00002daf7812 */ /* 0x000fe200078ec0ff */
[----:B------:R-:W-:Y:S01]  /*39d0*/  IMAD.U32 R173, R126, 0x10000, RZ ;  /* 0x000100007ead7824 */ /* 0x000fe200078e00ff */
[C---:B------:R-:W-:Y:S01]  /*39e0*/  LOP3.LUT R172, R168.reuse, 0xffff0000, RZ, 0xc0, !PT ;  /* 0xffff0000a8ac7812 */ /* 0x040fe200078ec0ff */
[----:B------:R-:W-:Y:S01]  /*39f0*/  IMAD.U32 R171, R127, 0x10000, RZ ;  /* 0x000100007fab7824 */ /* 0x000fe200078e00ff */
[----:B------:R-:W-:Y:S01]  /*3a00*/  LOP3.LUT R174, R169, 0xffff0000, RZ, 0xc0, !PT ;  /* 0xffff0000a9ae7812 */ /* 0x000fe200078ec0ff */
[----:B------:R-:W-:Y:S01]  /*3a10*/  IMAD.U32 R168, R168, 0x10000, RZ ;  /* 0x00010000a8a87824 */ /* 0x000fe200078e00ff */
[----:B------:R-:W-:Y:S01]  /*3a20*/  LOP3.LUT R46, R46, 0xffff0000, RZ, 0xc0, !PT ;  /* 0xffff00002e2e7812 */ /* 0x000fe200078ec0ff */
[----:B------:R-:W-:Y:S01]  /*3a30*/  FMUL.FTZ R176, R175, R172 ;  /* 0x000000acafb07220 */ /* 0x000fe20000410000 */
[----:B------:R-:W-:Y:S01]  /*3a40*/  LOP3.LUT R122, R47, 0xffff0000, RZ, 0xc0, !PT ;  /* 0xffff00002f7a7812 */ /* 0x000fe200078ec0ff */
[----:B------:R-:W-:-:S02]  /*3a50*/  IMAD.U32 R47, R45, 0x10000, RZ ;  /* 0x000100002d2f7824 */ /* 0x000fc400078e00ff */
[-C--:B------:R-:W-:Y:S01]  /*3a60*/  FMUL.FTZ R175, R175, R174.reuse ;  /* 0x000000aeafaf7220 */ /* 0x080fe20000410000 */
[----:B------:R-:W-:Y:S02]  /*3a70*/  IMAD.U32 R45, R44, 0x10000, RZ ;  /* 0x000100002c2d7824 */ /* 0x000fe400078e00ff */
[----:B------:R-:W-:Y:S01]  /*3a80*/  FMUL.FTZ R178, R46, R171 ;  /* 0x000000ab2eb27220 */ /* 0x000fe20000410000 */
[----:B------:R-:W-:Y:S01]  /*3a90*/  LOP3.LUT R44, R44, 0xffff0000, RZ, 0xc0, !PT ;  /* 0xffff00002c2c7812 */ /* 0x000fe200078ec0ff */
[C---:B------:R-:W-:Y:S01]  /*3aa0*/  FFMA.FTZ R176, R47.reuse, R174, -R176 ;  /* 0x000000ae2fb07223 */ /* 0x040fe200000108b0 */
[----:B------:R-:W-:Y:S01]  /*3ab0*/  FFMA.FTZ R175, R47, R172, R175 ;  /* 0x000000ac2faf7223 */ /* 0x000fe200000100af */
[-C--:B------:R-:W-:Y:S01]  /*3ac0*/  FMUL.FTZ R46, R46, R173.reuse ;  /* 0x000000ad2e2e7220 */ /* 0x080fe20000410000 */
[----:B------:R-:W-:Y:S01]  /*3ad0*/  LOP3.LUT R127, R127, 0xffff0000, RZ, 0xc0, !PT ;  /* 0xffff00007f7f7812 */ /* 0x000fe200078ec0ff */
[----:B------:R-:W-:Y:S01]  /*3ae0*/  IMAD.U32 R169, R169, 0x10000, RZ ;  /* 0x00010000a9a97824 */ /* 0x000fe200078e00ff */
[----:B------:R-:W-:Y:S01]  /*3af0*/  LOP3.LUT R47, R126, 0xffff0000, RZ, 0xc0, !PT ;  /* 0xffff00007e2f7812 */ /* 0x000fe200078ec0ff */
[C---:B------:R-:W-:Y:S01]  /*3b00*/  FFMA.FTZ R178, R123.reuse, R173, -R178 ;  /* 0x000000ad7bb27223 */ /* 0x040fe200000108b2 */
[----:B------:R-:W-:Y:S01]  /*3b10*/  FFMA.FTZ R123, R123, R171, R46 ;  /* 0x000000ab7b7b7223 */ /* 0x000fe2000001002e */
[----:B------:R-:W-:Y:S01]  /*3b20*/  FMUL.FTZ R171, R122, R127 ;  /* 0x0000007f7aab7220 */ /* 0x000fe20000410000 */
[CC--:B------:R-:W-:Y:S01]  /*3b30*/  FMUL.FTZ R46, R44.reuse, R168.reuse ;  /* 0x000000a82c2e7220 */ /* 0x0c0fe20000410000 */
[----:B------:R-:W-:Y:S01]  /*3b40*/  FMUL.FTZ R173, R44, R169 ;  /* 0x000000a92cad7220 */ /* 0x000fe20000410000 */
[-C--:B------:R-:W-:Y:S01]  /*3b50*/  FMUL.FTZ R122, R122, R47.reuse ;  /* 0x0000002f7a7a7220 */ /* 0x080fe20000410000 */
[C---:B------:R-:W-:Y:S01]  /*3b60*/  FFMA.FTZ R171, R170.reuse, R47, -R171 ;  /* 0x0000002faaab7223 */ /* 0x040fe200000108ab */
[C---:B------:R-:W-:Y:S01]  /*3b70*/  FFMA.FTZ R46, R45.reuse, R169, -R46 ;  /* 0x000000a92d2e7223 */ /* 0x040fe2000001082e */
[----:B------:R-:W-:Y:S01]  /*3b80*/  FFMA.FTZ R173, R45, R168, R173 ;  /* 0x000000a82dad7223 */ /* 0x000fe200000100ad */
[----:B------:R-:W-:Y:S01]  /*3b90*/  FFMA.FTZ R122, R170, R127, R122 ;  /* 0x0000007faa7a7223 */ /* 0x000fe2000001007a */
[----:B------:R-:W-:-:S02]  /*3ba0*/  F2FP.BF16.F32.PACK_AB R178, R123, R178 ;  /* 0x000000b27bb2723e */ /* 0x000fc400000010ff */
[----:B------:R-:W-:Y:S02]  /*3bb0*/  F2FP.BF16.F32.PACK_AB R45, R175, R176 ;  /* 0x000000b0af2d723e */ /* 0x000fe400000010ff */
[----:B------:R-:W-:Y:S01]  /*3bc0*/  F2FP.BF16.F32.PACK_AB R44, R173, R46 ;  /* 0x0000002ead2c723e */ /* 0x000fe200000010ff */
[----:B------:R-:W-:Y:S01]  /*3bd0*/  IMAD.MOV.U32 R46, RZ, RZ, R178 ;  /* 0x000000ffff2e7224 */ /* 0x000fe200078e00b2 */
[----:B------:R-:W-:-:S07]  /*3be0*/  F2FP.BF16.F32.PACK_AB R47, R122, R171 ;  /* 0x000000ab7a2f723e */ /* 0x000fce00000010ff */
.L_x_472:
[----:B------:R-:W-:Y:S05]  /*3bf0*/  BSYNC B3 ;  /* 0x0000000000037941 */ /* 0x000fea0003800000 */
.L_x_471:
[----:B--2---:R1:W-:Y:S02]  /*3c00*/  STG.E.128 desc[UR60][R50.64], R44 ;  /* 0x0000002c32007986 */ /* 0x0043e4000c101d3c */
.L_x_470:
[----:B------:R-:W-:Y:S05]  /*3c10*/  BSYNC B2 ;  /* 0x0000000000027941 */ /* 0x000fea0003800000 */
.L_x_469:
[----:B------:R-:W-:Y:S01]  /*3c20*/  ISETP.NE.AND P3, PT, R34, RZ, PT ;  /* 0x000000ff2200720c */ /* 0x000fe20003f65270 */
[----:B------:R-:W-:-:S12]  /*3c30*/  BSSY B2, `(.L_x_473) ;  /* 0x0000036000027945 */ /* 0x000fd80003800000 */
[----:B------:R-:W-:Y:S05]  /*3c40*/  @!P3 BRA `(.L_x_474) ;  /* 0x0000000000d0b947 */ /* 0x000fea0003800000 */
[----:B-1----:R1:W2:Y:S01]  /*3c50*/  LDS.128 R44, [R41+0x21000] ;  /* 0x02100000292c7984 */ /* 0x0022a20000000c00 */
[----:B------:R-:W-:Y:S01]  /*3c60*/  VIADD R122, R16, 0x10 ;  /* 0x00000010107a7836 */ /* 0x000fe20000000000 */
[----:B------:R-:W-:Y:S04]  /*3c70*/  BSSY B3, `(.L_x_475) ;  /* 0x0000030000037945 */ /* 0x000fe80003800000 */
[----:B------:R-:W-:-:S13]  /*3c80*/  ISETP.GE.AND P3, PT, R122, R101, PT ;  /* 0x000000657a00720c */ /* 0x000fda0003f66270 */
[----:B-1----:R-:W-:Y:S05]  /*3c90*/  @P3 BRA `(.L_x_476) ;  /* 0x0000000000b43947 */ /* 0x002fea0003800000 */
[----:B------:R-:W-:Y:S01]  /*3ca0*/  SHF.R.U64 R122, R98, 0x10, R99 ;  /* 0x00000010627a7819 */ /* 0x000fe20000001263 */
[----:B--2---:R-:W-:Y:S01]  /*3cb0*/  IMAD.U32 R126, R47, 0x10000, RZ ;  /* 0x000100002f7e7824 */ /* 0x004fe200078e00ff */
[----:B------:R-:W-:Y:S02]  /*3cc0*/  SHF.R.U64 R123, R96, 0x10, R97 ;  /* 0x00000010607b7819 */ /* 0x000fe40000001261 */
[----:B------:R-:W-:Y:S02]  /*3cd0*/  SHF.R.U32.HI R99, RZ, 0x10, R99 ;  /* 0x00000010ff637819 */ /* 0x000fe40000011663 */
[----:B------:R-:W-:Y:S02]  /*3ce0*/  PRMT R122, R94, 0x5432, R122 ;  /* 0x000054325e7a7816 */ /* 0x000fe4000000007a */
[----:B------:R-:W-:Y:S01]  /*3cf0*/  SHF.R.U32.HI R127, RZ, 0x10, R97 ;  /* 0x00000010ff7f7819 */ /* 0x000fe20000011661 */
[----:B------:R-:W-:Y:S01]  /*3d00*/  IMAD.U32 R97, R46, 0x10000, RZ ;  /* 0x000100002e617824 */ /* 0x000fe200078e00ff */
[----:B------:R-:W-:-:S02]  /*3d10*/  PRMT R123, R189, 0x5410, R123 ;  /* 0x00005410bd7b7816 */ /* 0x000fc4000000007b */
[----:B------:R-:W-:Y:S02]  /*3d20*/  PRMT R99, R194, 0x5410, R99 ;  /* 0x00005410c2637816 */ /* 0x000fe40000000063 */
[----:B------:R-:W-:Y:S02]  /*3d30*/  LOP3.LUT R171, R45, 0xffff0000, RZ, 0xc0, !PT ;  /* 0xffff00002dab7812 */ /* 0x000fe400078ec0ff */
[C---:B------:R-:W-:Y:S01]  /*3d40*/  LOP3.LUT R168, R122.reuse, 0xffff0000, RZ, 0xc0, !PT ;  /* 0xffff00007aa87812 */ /* 0x040fe200078ec0ff */
[----:B------:R-:W-:Y:S01]  /*3d50*/  IMAD.U32 R122, R122, 0x10000, RZ ;  /* 0x000100007a7a7824 */ /* 0x000fe200078e00ff */
[----:B------:R-:W-:Y:S01]  /*3d60*/  PRMT R98, R190, 0x5410, R127 ;  /* 0x00005410be627816 */ /* 0x000fe2000000007f */
[----:B------:R-:W-:Y:S01]  /*3d70*/  IMAD.U32 R127, R99, 0x10000, RZ ;  /* 0x00010000637f7824 */ /* 0x000fe200078e00ff */
[----:B------:R-:W-:Y:S01]  /*3d80*/  LOP3.LUT R170, R123, 0xffff0000, RZ, 0xc0, !PT ;  /* 0xffff00007baa7812 */ /* 0x000fe200078ec0ff */
[----:B------:R-:W-:Y:S01]  /*3d90*/  FMUL.FTZ R172, R171, R168 ;  /* 0x000000a8abac7220 */ /* 0x000fe20000410000 */
[----:B------:R-:W-:Y:S01]  /*3da0*/  LOP3.LUT R46, R46, 0xffff0000, RZ, 0xc0, !PT ;  /* 0xffff00002e2e7812 */ /* 0x000fe200078ec0ff */
[----:B------:R-:W-:Y:S01]  /*3db0*/  IMAD.U32 R169, R98, 0x10000, RZ ;  /* 0x0001000062a97824 */ /* 0x000fe200078e00ff */
        /* <DEDUP_REMOVED lines=24> */
[----:B------:R-:W-:Y:S02]  /*3f40*/  F2FP.BF16.F32.PACK_AB R44, R169, R46 ;  /* 0x0000002ea92c723e */ /* 0x000fe400000010ff */
[----:B------:R-:W-:Y:S02]  /*3f50*/  F2FP.BF16.F32.PACK_AB R47, R96, R127 ;  /* 0x0000007f602f723e */ /* 0x000fe400000010ff */
[----:B------:R-:W-:-:S07]  /*3f60*/  MOV R46, R174 ;  /* 0x000000ae002e7202 */ /* 0x000fce0000000f00 */
.L_x_476:
[----:B------:R-:W-:Y:S05]  /*3f70*/  BSYNC B3 ;  /* 0x0000000000037941 */ /* 0x000fea0003800000 */
.L_x_475:
[----:B--2---:R2:W-:Y:S02]  /*3f80*/  STG.E.128 desc[UR60][R50.64+0x40], R44 ;  /* 0x0000402c32007986 */ /* 0x0045e4000c101d3c */
.L_x_474:
[----:B------:R-:W-:Y:S05]  /*3f90*/  BSYNC B2 ;  /* 0x0000000000027941 */ /* 0x000fea0003800000 */
.L_x_473:
[----:B------:R-:W-:Y:S01]  /*3fa0*/  ISETP.NE.AND P3, PT, R35, RZ, PT ;  /* 0x000000ff2300720c */ /* 0x000fe20003f65270 */
[----:B------:R-:W-:-:S12]  /*3fb0*/  BSSY B2, `(.L_x_477) ;  /* 0x0000036000027945 */ /* 0x000fd80003800000 */
[----:B------:R-:W-:Y:S05]  /*3fc0*/  @!P3 BRA `(.L_x_478) ;  /* 0x0000000000d0b947 */ /* 0x000fea0003800000 */
[----:B-12---:R1:W2:Y:S01]  /*3fd0*/  LDS.128 R44, [R40+0x24800] ;  /* 0x02480000282c7984 */ /* 0x0062a20000000c00 */
        /* <DEDUP_REMOVED lines=49> */
.L_x_480:
[----:B------:R-:W-:Y:S05]  /*42f0*/  BSYNC B3 ;  /* 0x0000000000037941 */ /* 0x000fea0003800000 */
.L_x_479:
[----:B--2---:R3:W-:Y:S02]  /*4300*/  STG.E.128 desc[UR60][R50.64+0x80], R44 ;  /* 0x0000802c32007986 */ /* 0x0047e4000c101d3c */
.L_x_478:
[----:B------:R-:W-:Y:S05]  /*4310*/  BSYNC B2 ;  /* 0x0000000000027941 */ /* 0x000fea0003800000 */
.L_x_477:
[----:B------:R-:W-:Y:S01]  /*4320*/  ISETP.NE.AND P3, PT, R36, RZ, PT ;  /* 0x000000ff2400720c */ /* 0x000fe20003f65270 */
[----:B------:R-:W-:-:S12]  /*4330*/  BSSY B2, `(.L_x_481) ;  /* 0x0000037000027945 */ /* 0x000fd80003800000 */
[----:B------:R-:W-:Y:S05]  /*4340*/  @!P3 BRA `(.L_x_482) ;  /* 0x0000000000d4b947 */ /* 0x000fea0003800000 */
[----:B-123--:R1:W2:Y:S01]  /*4350*/  LDS.128 R44, [R41+0x24800] ;  /* 0x02480000292c7984 */ /* 0x00e2a20000000c00 */
[----:B------:R-:W-:Y:S01]  /*4360*/  VIADD R88, R16, 0x30 ;  /* 0x0000003010587836 */ /* 0x000fe20000000000 */
[----:B------:R-:W-:Y:S04]  /*4370*/  BSSY B3, `(.L_x_483) ;  /* 0x0000031000037945 */ /* 0x000fe80003800000 */
[----:B------:R-:W-:-:S13]  /*4380*/  ISETP.GE.AND P3, PT, R88, R101, PT ;  /* 0x000000655800720c */ /* 0x000fda0003f66270 */
[----:B-1----:R-:W-:Y:S05]  /*4390*/  @P3 BRA `(.L_x_484) ;  /* 0x0000000000b83947 */ /* 0x002fea0003800000 */
[--C-:B------:R-:W-:Y:S02]  /*43a0*/  SHF.R.U64 R86, R86, 0x10, R87.reuse ;  /* 0x0000001056567819 */ /* 0x100fe40000001257 */
[----:B------:R-:W-:Y:S02]  /*43b0*/  SHF.R.U32.HI R87, RZ, 0x10, R87 ;  /* 0x00000010ff577819 */ /* 0x000fe40000011657 */
[--C-:B------:R-:W-:Y:S02]  /*43c0*/  SHF.R.U32.HI R88, RZ, 0x10, R85.reuse ;  /* 0x00000010ff587819 */ /* 0x100fe40000011655 */
[----:B------:R-:W-:Y:S01]  /*43d0*/  SHF.R.U64 R89, R84, 0x10, R85 ;  /* 0x0000001054597819 */ /* 0x000fe20000001255 */
[----:B--2---:R-:W-:Y:S01]  /*43e0*/  IMAD.U32 R84, R46, 0x10000, RZ ;  /* 0x000100002e547824 */ /* 0x004fe200078e00ff */
[----:B------:R-:W-:Y:S02]  /*43f0*/  PRMT R192, R192, 0x5410, R87 ;  /* 0x00005410c0c07816 */ /* 0x000fe40000000057 */
[----:B------:R-:W-:Y:S01]  /*4400*/  PRMT R187, R187, 0x5410, R88 ;  /* 0x00005410bbbb7816 */ /* 0x000fe20000000058 */
[----:B------:R-:W-:Y:S01]  /*4410*/  IMAD.U32 R88, R45, 0x10000, RZ ;  /* 0x000100002d587824 */ /* 0x000fe200078e00ff */
[----:B------:R-:W-:Y:S01]  /*4420*/  PRMT R191, R191, 0x5410, R86 ;  /* 0x00005410bfbf7816 */ /* 0x000fe20000000056 */
[----:B------:R-:W-:Y:S01]  /*4430*/  IMAD.U32 R86, R192, 0x10000, RZ ;  /* 0x00010000c0567824 */ /* 0x000fe200078e00ff */
[----:B------:R-:W-:-:S02]  /*4440*/  LOP3.LUT R85, R46, 0xffff0000, RZ, 0xc0, !PT ;  /* 0xffff00002e557812 */ /* 0x000fc400078ec0ff */
[----:B------:R-:W-:Y:S01]  /*4450*/  PRMT R186, R186, 0x5410, R89 ;  /* 0x00005410baba7816 */ /* 0x000fe20000000059 */
[----:B------:R-:W-:Y:S01]  /*4460*/  IMAD.U32 R89, R187, 0x10000, RZ ;  /* 0x00010000bb597824 */ /* 0x000fe200078e00ff */
[----:B------:R-:W-:Y:S01]  /*4470*/  LOP3.LUT R87, R45, 0xffff0000, RZ, 0xc0, !PT ;  /* 0xffff00002d577812 */ /* 0x000fe200078ec0ff */
[----:B------:R-:W-:Y:S01]  /*4480*/  FMUL.FTZ R99, R85, R86 ;  /* 0x0000005655637220 */ /* 0x000fe20000410000 */
[----:B------:R-:W-:Y:S01]  /*4490*/  LOP3.LUT R91, R191, 0xffff0000, RZ, 0xc0, !PT ;  /* 0xffff0000bf5b7812 */ /* 0x000fe200078ec0ff */
[----:B------:R-:W-:Y:S01]  /*44a0*/  IMAD.U32 R45, R44, 0x10000, RZ ;  /* 0x000100002c2d7824 */ /* 0x000fe200078e00ff */
[----:B------:R-:W-:Y:S01]  /*44b0*/  LOP3.LUT R90, R186, 0xffff0000, RZ, 0xc0, !PT ;  /* 0xffff0000ba5a7812 */ /* 0x000fe200078ec0ff */
[----:B------:R-:W-:Y:S01]  /*44c0*/  FMUL.FTZ R85, R85, R89 ;  /* 0x0000005955557220 */ /* 0x000fe20000410000 */
[----:B------:R-:W-:Y:S01]  /*44d0*/  LOP3.LUT R46, R47, 0xffff0000, RZ, 0xc0, !PT ;  /* 0xffff00002f2e7812 */ /* 0x000fe200078ec0ff */
[----:B------:R-:W-:Y:S01]  /*44e0*/  FMUL.FTZ R97, R87, R91 ;  /* 0x0000005b57617220 */ /* 0x000fe20000410000 */
[----:B------:R-:W-:Y:S01]  /*44f0*/  LOP3.LUT R192, R192, 0xffff0000, RZ, 0xc0, !PT ;  /* 0xffff0000c0c07812 */ /* 0x000fe200078ec0ff */
[----:B------:R-:W-:Y:S01]  /*4500*/  IMAD.U32 R191, R191, 0x10000, RZ ;  /* 0x00010000bfbf7824 */ /* 0x000fe200078e00ff */
[----:B------:R-:W-:Y:S01]  /*4510*/  LOP3.LUT R187, R187, 0xffff0000, RZ, 0xc0, !PT ;  /* 0xffff0000bbbb7812 */ /* 0x000fe200078ec0ff */
[----:B------:R-:W-:Y:S01]  /*4520*/  FMUL.FTZ R96, R87, R90 ;  /* 0x0000005a57607220 */ /* 0x000fe20000410000 */
[----:B------:R-:W-:Y:S01]  /*4530*/  LOP3.LUT R44, R44, 0xffff0000, RZ, 0xc0, !PT ;  /* 0xffff00002c2c7812 */ /* 0x000fe200078ec0ff */
[----:B------:R-:W-:Y:S01]  /*4540*/  FFMA.FTZ R89, R84, R89, -R99 ;  /* 0x0000005954597223 */ /* 0x000fe20000010863 */
[----:B------:R-:W-:-:S02]  /*4550*/  IMAD.U32 R186, R186, 0x10000, RZ ;  /* 0x00010000baba7824 */ /* 0x000fc400078e00ff */
[----:B------:R-:W-:Y:S01]  /*4560*/  FFMA.FTZ R84, R84, R86, R85 ;  /* 0x0000005654547223 */ /* 0x000fe20000010055 */
[C---:B------:R-:W-:Y:S01]  /*4570*/  FMUL.FTZ R86, R46.reuse, R192 ;  /* 0x000000c02e567220 */ /* 0x040fe20000410000 */
[----:B------:R-:W-:Y:S01]  /*4580*/  FMUL.FTZ R85, R46, R187 ;  /* 0x000000bb2e557220 */ /* 0x000fe20000410000 */
[----:B------:R-:W-:Y:S01]  /*4590*/  FFMA.FTZ R87, R88, R90, -R97 ;  /* 0x0000005a58577223 */ /* 0x000fe20000010861 */
[----:B------:R-:W-:Y:S01]  /*45a0*/  FMUL.FTZ R46, R44, R191 ;  /* 0x000000bf2c2e7220 */ /* 0x000fe20000410000 */
[----:B------:R-:W-:Y:S01]  /*45b0*/  FFMA.FTZ R88, R88, R91, R96 ;  /* 0x0000005b58587223 */ /* 0x000fe20000010060 */
[-C--:B------:R-:W-:Y:S01]  /*45c0*/  FMUL.FTZ R44, R44, R186.reuse ;  /* 0x000000ba2c2c7220 */ /* 0x080fe20000410000 */
[----:B------:R-:W-:Y:S02]  /*45d0*/  IMAD.U32 R47, R47, 0x10000, RZ ;  /* 0x000100002f2f7824 */ /* 0x000fe400078e00ff */
[C---:B------:R-:W-:Y:S01]  /*45e0*/  FFMA.FTZ R46, R45.reuse, R186, -R46 ;  /* 0x000000ba2d2e7223 */ /* 0x040fe2000001082e */
[----:B------:R-:W-:Y:S01]  /*45f0*/  F2FP.BF16.F32.PACK_AB R84, R84, R89 ;  /* 0x000000595454723e */ /* 0x000fe200000010ff */
[----:B------:R-:W-:Y:S01]  /*4600*/  FFMA.FTZ R45, R45, R191, R44 ;  /* 0x000000bf2d2d7223 */ /* 0x000fe2000001002c */
[C---:B------:R-:W-:Y:S01]  /*4610*/  FFMA.FTZ R86, R47.reuse, R187, -R86 ;  /* 0x000000bb2f567223 */ /* 0x040fe20000010856 */
[----:B------:R-:W-:Y:S01]  /*4620*/  FFMA.FTZ R85, R47, R192, R85 ;  /* 0x000000c02f557223 */ /* 0x000fe20000010055 */
[----:B------:R-:W-:-:S02]  /*4630*/  F2FP.BF16.F32.PACK_AB R87, R88, R87 ;  /* 0x000000575857723e */ /* 0x000fc400000010ff */
[----:B------:R-:W-:Y:S01]  /*4640*/  F2FP.BF16.F32.PACK_AB R44, R45, R46 ;  /* 0x0000002e2d2c723e */ /* 0x000fe200000010ff */
[----:B------:R-:W-:Y:S01]  /*4650*/  IMAD.MOV.U32 R46, RZ, RZ, R84 ;  /* 0x000000ffff2e7224 */ /* 0x000fe200078e0054 */
[----:B------:R-:W-:Y:S01]  /*4660*/  F2FP.BF16.F32.PACK_AB R47, R85, R86 ;  /* 0x00000056552f723e */ /* 0x000fe200000010ff */
[----:B------:R-:W-:-:S07]  /*4670*/  IMAD.MOV.U32 R45, RZ, RZ, R87 ;  /* 0x000000ffff2d7224 */ /* 0x000fce00078e0057 */
.L_x_484:
[----:B------:R-:W-:Y:S05]  /*4680*/  BSYNC B3 ;  /* 0x0000000000037941 */ /* 0x000fea0003800000 */
.L_x_483:
[----:B--2---:R4:W-:Y:S02]  /*4690*/  STG.E.128 desc[UR60][R50.64+0xc0], R44 ;  /* 0x0000c02c32007986 */ /* 0x0049e4000c101d3c */
.L_x_482:
[----:B------:R-:W-:Y:S05]  /*46a0*/  BSYNC B2 ;  /* 0x0000000000027941 */ /* 0x000fea0003800000 */
.L_x_481:
[----:B------:R-:W-:Y:S01]  /*46b0*/  ISETP.NE.AND P3, PT, R37, RZ, PT ;  /* 0x000000ff2500720c */ /* 0x000fe20003f65270 */
[----:B------:R-:W-:-:S12]  /*46c0*/  BSSY B2, `(.L_x_485) ;  /* 0x0000036000027945 */ /* 0x000fd80003800000 */
[----:B------:R-:W-:Y:S05]  /*46d0*/  @!P3 BRA `(.L_x_486) ;  /* 0x0000000000d0b947 */ /* 0x000fea0003800000 */
[----:B-1234-:R1:W2:Y:S01]  /*46e0*/  LDS.128 R44, [R40+0x28000] ;  /* 0x02800000282c7984 */ /* 0x01e2a20000000c00 */
[----:B------:R-:W-:Y:S01]  /*46f0*/  VIADD R84, R16, 0x40 ;  /* 0x0000004010547836 */ /* 0x000fe20000000000 */
[----:B------:R-:W-:Y:S04]  /*4700*/  BSSY B3, `(.L_x_487) ;  /* 0x0000030000037945 */ /* 0x000fe80003800000 */
[----:B------:R-:W-:-:S13]  /*4710*/  ISETP.GE.AND P3, PT, R84, R101, PT ;  /* 0x000000655400720c */ /* 0x000fda0003f66270 */
[----:B-1----:R-:W-:Y:S05]  /*4720*/  @P3 BRA `(.L_x_488) ;  /* 0x0000000000b43947 */ /* 0x002fea0003800000 */
[----:B------:R-:W-:Y:S02]  /*4730*/  SHF.R.U64 R85, R82, 0x10, R83 ;  /* 0x0000001052557819 */ /* 0x000fe40000001253 */
[----:B------:R-:W-:Y:S01]  /*4740*/  SHF.R.U64 R87, R80, 0x10, R81 ;  /* 0x0000001050577819 */ /* 0x000fe20000001251 */
[----:B--2---:R-:W-:Y:S01]  /*4750*/  IMAD.U32 R80, R46, 0x10000, RZ ;  /* 0x000100002e507824 */ /* 0x004fe200078e00ff */
        /* <DEDUP_REMOVED lines=9> */
[----:B------:R-:W-:Y:S01]  /*47f0*/  LOP3.LUT R82, R45, 0xffff0000, RZ, 0xc0, !PT ;  /* 0xffff00002d527812 */ /* 0x000fe200078ec0ff */
[----:B------:R-:W-:Y:S01]  /*4800*/  IMAD.U32 R85, R183, 0x10000, RZ ;  /* 0x00010000b7557824 */ /* 0x000fe200078e00ff */
[----:B------:R-:W-:Y:S01]  /*4810*/  LOP3.LUT R86, R184, 0xffff0000, RZ, 0xc0, !PT ;  /* 0xffff0000b8567812 */ /* 0x000fe200078ec0ff */
[C---:B------:R-:W-:Y:S01]  /*4820*/  FMUL.FTZ R91, R81.reuse, R87 ;  /* 0x00000057515b7220 */ /* 0x040fe20000410000 */
[----:B------:R-:W-:Y:S01]  /*4830*/  LOP3.LUT R84, R182, 0xffff0000, RZ, 0xc0, !PT ;  /* 0xffff0000b6547812 */ /* 0x000fe200078ec0ff */
[----:B------:R-:W-:Y:S01]  /*4840*/  FMUL.FTZ R81, R81, R85 ;  /* 0x0000005551517220 */ /* 0x000fe20000410000 */
[----:B------:R-:W-:Y:S01]  /*4850*/  LOP3.LUT R46, R47, 0xffff0000, RZ, 0xc0, !PT ;  /* 0xffff00002f2e7812 */ /* 0x000fe200078ec0ff */
[C---:B------:R-:W-:Y:S01]  /*4860*/  FMUL.FTZ R88, R82.reuse, R86 ;  /* 0x0000005652587220 */ /* 0x040fe20000410000 */
[----:B------:R-:W-:Y:S01]  /*4870*/  LOP3.LUT R185, R185, 0xffff0000, RZ, 0xc0, !PT ;  /* 0xffff0000b9b97812 */ /* 0x000fe200078ec0ff */
[----:B------:R-:W-:Y:S01]  /*4880*/  FMUL.FTZ R89, R82, R84 ;  /* 0x0000005452597220 */ /* 0x000fe20000410000 */
[----:B------:R-:W-:Y:S01]  /*4890*/  LOP3.LUT R183, R183, 0xffff0000, RZ, 0xc0, !PT ;  /* 0xffff0000b7b77812 */ /* 0x000fe200078ec0ff */
[----:B------:R-:W-:Y:S01]  /*48a0*/  IMAD.U32 R184, R184, 0x10000, RZ ;  /* 0x00010000b8b87824 */ /* 0x000fe200078e00ff */
[----:B------:R-:W-:Y:S01]  /*48b0*/  LOP3.LUT R82, R44, 0xffff0000, RZ, 0xc0, !PT ;  /* 0xffff00002c527812 */ /* 0x000fe200078ec0ff */
[----:B------:R-:W-:-:S02]  /*48c0*/  IMAD.U32 R182, R182, 0x10000, RZ ;  /* 0x00010000b6b67824 */ /* 0x000fc400078e00ff */
[C---:B------:R-:W-:Y:S01]  /*48d0*/  FFMA.FTZ R89, R83.reuse, R86, R89 ;  /* 0x0000005653597223 */ /* 0x040fe20000010059 */
[----:B------:R-:W-:Y:S02]  /*48e0*/  IMAD.U32 R45, R44, 0x10000, RZ ;  /* 0x000100002c2d7824 */ /* 0x000fe400078e00ff */
[----:B------:R-:W-:Y:S01]  /*48f0*/  FFMA.FTZ R44, R83, R84, -R88 ;  /* 0x00000054532c7223 */ /* 0x000fe20000010858 */
[C---:B------:R-:W-:Y:S01]  /*4900*/  FFMA.FTZ R91, R80.reuse, R85, -R91 ;  /* 0x00000055505b7223 */ /* 0x040fe2000001085b */
[----:B------:R-:W-:Y:S01]  /*4910*/  FFMA.FTZ R80, R80, R87, R81 ;  /* 0x0000005750507223 */ /* 0x000fe20000010051 */
[C---:B------:R-:W-:Y:S01]  /*4920*/  FMUL.FTZ R84, R46.reuse, R185 ;  /* 0x000000b92e547220 */ /* 0x040fe20000410000 */
[----:B------:R-:W-:Y:S01]  /*4930*/  FMUL.FTZ R86, R46, R183 ;  /* 0x000000b72e567220 */ /* 0x000fe20000410000 */
[----:B------:R-:W-:Y:S02]  /*4940*/  IMAD.U32 R47, R47, 0x10000, RZ ;  /* 0x000100002f2f7824 */ /* 0x000fe400078e00ff */
[C---:B------:R-:W-:Y:S01]  /*4950*/  FMUL.FTZ R46, R82.reuse, R184 ;  /* 0x000000b8522e7220 */ /* 0x040fe20000410000 */
[-C--:B------:R-:W-:Y:S01]  /*4960*/  FMUL.FTZ R81, R82, R182.reuse ;  /* 0x000000b652517220 */ /* 0x080fe20000410000 */
[----:B------:R-:W-:Y:S01]  /*4970*/  F2FP.BF16.F32.PACK_AB R80, R80, R91 ;  /* 0x0000005b5050723e */ /* 0x000fe200000010ff */
[----:B------:R-:W-:Y:S01]  /*4980*/  FFMA.FTZ R84, R47, R183, -R84 ;  /* 0x000000b72f547223 */ /* 0x000fe20000010854 */
[C---:B------:R-:W-:Y:S01]  /*4990*/  FFMA.FTZ R46, R45.reuse, R182, -R46 ;  /* 0x000000b62d2e7223 */ /* 0x040fe2000001082e */
[----:B------:R-:W-:Y:S01]  /*49a0*/  FFMA.FTZ R81, R45, R184, R81 ;  /* 0x000000b82d517223 */ /* 0x000fe20000010051 */
[----:B------:R-:W-:Y:S01]  /*49b0*/  FFMA.FTZ R47, R47, R185, R86 ;  /* 0x000000b92f2f7223 */ /* 0x000fe20000010056 */
[----:B------:R-:W-:-:S03]  /*49c0*/  F2FP.BF16.F32.PACK_AB R45, R89, R44 ;  /* 0x0000002c592d723e */ /* 0x000fc600000010ff */
[----:B------:R-:W-:Y:S01]  /*49d0*/  F2FP.BF16.F32.PACK_AB R44, R81, R46 ;  /* 0x0000002e512c723e */ /* 0x000fe200000010ff */
[----:B------:R-:W-:Y:S01]  /*49e0*/  IMAD.MOV.U32 R46, RZ, RZ, R80 ;  /* 0x000000ffff2e7224 */ /* 0x000fe200078e0050 */
[----:B------:R-:W-:-:S07]  /*49f0*/  F2FP.BF16.F32.PACK_AB R47, R47, R84 ;  /* 0x000000542f2f723e */ /* 0x000fce00000010ff */
.L_x_488:
[----:B------:R-:W-:Y:S05]  /*4a00*/  BSYNC B3 ;  /* 0x0000000000037941 */ /* 0x000fea0003800000 */
.L_x_487:
[----:B--2---:R1:W-:Y:S02]  /*4a10*/  STG.E.128 desc[UR60][R50.64+0x100], R44 ;  /* 0x0001002c32007986 */ /* 0x0043e4000c101d3c */
.L_x_486:
[----:B------:R-:W-:Y:S05]  /*4a20*/  BSYNC B2 ;  /* 0x0000000000027941 */ /* 0x000fea0003800000 */
.L_x_485:
[----:B------:R-:W-:-:S13]  /*4a30*/  ISETP.NE.AND P3, PT, R38, RZ, PT ;  /* 0x000000ff2600720c */ /* 0x000fda0003f65270 */
[----:B------:R-:W-:Y:S05]  /*4a40*/  @!P3 BRA `(.L_x_468) ;  /* 0x0000000000d0b947 */ /* 0x000fea0003800000 */
[----:B-1234-:R1:W2:Y:S01]  /*4a50*/  LDS.128 R44, [R41+0x28000] ;  /* 0x02800000292c7984 */ /* 0x01e2a20000000c00 */
[----:B------:R-:W-:Y:S01]  /*4a60*/  VIADD R80, R16, 0x50 ;  /* 0x0000005010507836 */ /* 0x000fe20000000000 */
[----:B------:R-:W-:Y:S04]  /*4a70*/  BSSY B2, `(.L_x_489) ;  /* 0x0000030000027945 */ /* 0x000fe80003800000 */
[----:B------:R-:W-:-:S13]  /*4a80*/  ISETP.GE.AND P3, PT, R80, R101, PT ;  /* 0x000000655000720c */ /* 0x000fda0003f66270 */
[----:B-1----:R-:W-:Y:S05]  /*4a90*/  @P3 BRA `(.L_x_490) ;  /* 0x0000000000b43947 */ /* 0x002fea0003800000 */
[----:B------:R-:W-:Y:S02]  /*4aa0*/  SHF.R.U64 R81, R78, 0x10, R79 ;  /* 0x000000104e517819 */ /* 0x000fe4000000124f */
[----:B------:R-:W-:Y:S02]  /*4ab0*/  SHF.R.U64 R83, R76, 0x10, R77 ;  /* 0x000000104c537819 */ /* 0x000fe4000000124d */
[----:B------:R-:W-:Y:S02]  /*4ac0*/  SHF.R.U32.HI R78, RZ, 0x10, R79 ;  /* 0x00000010ff4e7819 */ /* 0x000fe4000001164f */
[----:B------:R-:W-:Y:S01]  /*4ad0*/  SHF.R.U32.HI R80, RZ, 0x10, R77 ;  /* 0x00000010ff507819 */ /* 0x000fe2000001164d */
[----:B--2---:R-:W-:Y:S01]  /*4ae0*/  IMAD.U32 R77, R46, 0x10000, RZ ;  /* 0x000100002e4d7824 */ /* 0x004fe200078e00ff */
        /* <DEDUP_REMOVED lines=9> */
[----:B------:R-:W-:Y:S01]  /*4b80*/  IMAD.U32 R166, R166, 0x10000, RZ ;  /* 0x00010000a6a67824 */ /* 0x000fe200078e00ff */
[----:B------:R-:W-:Y:S01]  /*4b90*/  LOP3.LUT R79, R46, 0xffff0000, RZ, 0xc0, !PT ;  /* 0xffff00002e4f7812 */ /* 0x000fe200078ec0ff */
[C---:B------:R-:W-:Y:S01]  /*4ba0*/  IMAD.U32 R46, R47.reuse, 0x10000, RZ ;  /* 0x000100002f2e7824 */ /* 0x040fe200078e00ff */
[----:B------:R-:W-:Y:S01]  /*4bb0*/  LOP3.LUT R76, R47, 0xffff0000, RZ, 0xc0, !PT ;  /* 0xffff00002f4c7812 */ /* 0x000fe200078ec0ff */
[----:B------:R-:W-:Y:S01]  /*4bc0*/  FMUL.FTZ R86, R78, R81 ;  /* 0x000000514e567220 */ /* 0x000fe20000410000 */
[----:B------:R-:W-:-:S02]  /*4bd0*/  IMAD.U32 R47, R45, 0x10000, RZ ;  /* 0x000100002d2f7824 */ /* 0x000fc400078e00ff */
[----:B------:R-:W-:Y:S01]  /*4be0*/  FMUL.FTZ R78, R78, R80 ;  /* 0x000000504e4e7220 */ /* 0x000fe20000410000 */
[----:B------:R-:W-:Y:S01]  /*4bf0*/  FMUL.FTZ R88, R79, R84 ;  /* 0x000000544f587220 */ /* 0x000fe20000410000 */
[----:B------:R-:W-:Y:S01]  /*4c00*/  LOP3.LUT R167, R167, 0xffff0000, RZ, 0xc0, !PT ;  /* 0xffff0000a7a77812 */ /* 0x000fe200078ec0ff */
[C---:B------:R-:W-:Y:S02]  /*4c10*/  IMAD.U32 R45, R44.reuse, 0x10000, RZ ;  /* 0x000100002c2d7824 */ /* 0x040fe400078e00ff */
[----:B------:R-:W-:Y:S01]  /*4c20*/  FFMA.FTZ R81, R47, R81, R78 ;  /* 0x000000512f517223 */ /* 0x000fe2000001004e */
[-C--:B------:R-:W-:Y:S01]  /*4c30*/  FMUL.FTZ R78, R79, R82.reuse ;  /* 0x000000524f4e7220 */ /* 0x080fe20000410000 */
[----:B------:R-:W-:Y:S01]  /*4c40*/  LOP3.LUT R165, R165, 0xffff0000, RZ, 0xc0, !PT ;  /* 0xffff0000a5a57812 */ /* 0x000fe200078ec0ff */
[C---:B------:R-:W-:Y:S01]  /*4c50*/  FFMA.FTZ R88, R77.reuse, R82, -R88 ;  /* 0x000000524d587223 */ /* 0x040fe20000010858 */
[----:B------:R-:W-:Y:S01]  /*4c60*/  LOP3.LUT R44, R44, 0xffff0000, RZ, 0xc0, !PT ;  /* 0xffff00002c2c7812 */ /* 0x000fe200078ec0ff */
[----:B------:R-:W-:Y:S01]  /*4c70*/  FFMA.FTZ R77, R77, R84, R78 ;  /* 0x000000544d4d7223 */ /* 0x000fe2000001004e */
[----:B------:R-:W-:-:S02]  /*4c80*/  IMAD.U32 R164, R164, 0x10000, RZ ;  /* 0x00010000a4a47824 */ /* 0x000fc400078e00ff */
[C---:B------:R-:W-:Y:S01]  /*4c90*/  FMUL.FTZ R79, R76.reuse, R167 ;  /* 0x000000a74c4f7220 */ /* 0x040fe20000410000 */
[-C--:B------:R-:W-:Y:S01]  /*4ca0*/  FMUL.FTZ R78, R76, R165.reuse ;  /* 0x000000a54c4e7220 */ /* 0x080fe20000410000 */
[----:B------:R-:W-:Y:S01]  /*4cb0*/  FFMA.FTZ R86, R47, R80, -R86 ;  /* 0x000000502f567223 */ /* 0x000fe20000010856 */
[C---:B------:R-:W-:Y:S01]  /*4cc0*/  FMUL.FTZ R76, R44.reuse, R166 ;  /* 0x000000a62c4c7220 */ /* 0x040fe20000410000 */
[-C--:B------:R-:W-:Y:S01]  /*4cd0*/  FMUL.FTZ R47, R44, R164.reuse ;  /* 0x000000a42c2f7220 */ /* 0x080fe20000410000 */
[C---:B------:R-:W-:Y:S01]  /*4ce0*/  FFMA.FTZ R79, R46.reuse, R165, -R79 ;  /* 0x000000a52e4f7223 */ /* 0x040fe2000001084f */
[----:B------:R-:W-:Y:S01]  /*4cf0*/  FFMA.FTZ R78, R46, R167, R78 ;  /* 0x000000a72e4e7223 */ /* 0x000fe2000001004e */
[C---:B------:R-:W-:Y:S01]  /*4d00*/  FFMA.FTZ R76, R45.reuse, R164, -R76 ;  /* 0x000000a42d4c7223 */ /* 0x040fe2000001084c */
[----:B------:R-:W-:Y:S01]  /*4d10*/  FFMA.FTZ R47, R45, R166, R47 ;  /* 0x000000a62d2f7223 */ /* 0x000fe2000001002f */
[----:B------:R-:W-:Y:S02]  /*4d20*/  F2FP.BF16.F32.PACK_AB R45, R81, R86 ;  /* 0x00000056512d723e */ /* 0x000fe400000010ff */
[----:B------:R-:W-:-:S02]  /*4d30*/  F2FP.BF16.F32.PACK_AB R78, R78, R79 ;  /* 0x0000004f4e4e723e */ /* 0x000fc400000010ff */
[----:B------:R-:W-:Y:S02]  /*4d40*/  F2FP.BF16.F32.PACK_AB R44, R47, R76 ;  /* 0x0000004c2f2c723e */ /* 0x000fe400000010ff */
[----:B------:R-:W-:Y:S01]  /*4d50*/  F2FP.BF16.F32.PACK_AB R46, R77, R88 ;  /* 0x000000584d2e723e */ /* 0x000fe200000010ff */
[----:B------:R-:W-:-:S07]  /*4d60*/  IMAD.MOV.U32 R47, RZ, RZ, R78 ;  /* 0x000000ffff2f7224 */ /* 0x000fce00078e004e */
.L_x_490:
[----:B------:R-:W-:Y:S05]  /*4d70*/  BSYNC B2 ;  /* 0x0000000000027941 */ /* 0x000fea0003800000 */
.L_x_489:
[----:B--2---:R1:W-:Y:S02]  /*4d80*/  STG.E.128 desc[UR60][R50.64+0x140], R44 ;  /* 0x0001402c32007986 */ /* 0x0043e4000c101d3c */
.L_x_468:
[----:B------:R-:W-:Y:S05]  /*4d90*/  BSYNC B1 ;  /* 0x0000000000017941 */ /* 0x000fea0003800000 */
.L_x_467:
[----:B------:R-:W-:Y:S05]  /*4da0*/  @P4 BRA `(.L_x_491) ;  /* 0x0000005400884947 */ /* 0x000fea0003800000 */
[----:B------:R-:W-:Y:S01]  /*4db0*/  ISETP.NE.AND P3, PT, R30, RZ, PT ;  /* 0x000000ff1e00720c */ /* 0x000fe20003f65270 */
[----:B------:R-:W-:-:S12]  /*4dc0*/  BSSY B1, `(.L_x_492) ;  /* 0x0000036000017945 */ /* 0x000fd80003800000 */
[----:B------:R-:W-:Y:S05]  /*4dd0*/  @!P3 BRA `(.L_x_493) ;  /* 0x0000000000d0b947 */ /* 0x000fea0003800000 */
[----:B-1234-:R1:W2:Y:S01]  /*4de0*/  LDS.128 R44, [R40+0x23000] ;  /* 0x02300000282c7984 */ /* 0x01e2a20000000c00 */
[----:B------:R-:W-:Y:S01]  /*4df0*/  ISETP.GE.AND P3, PT, R16, R101, PT ;  /* 0x000000651000720c */ /* 0x000fe20003f66270 */
[----:B------:R-:W-:-:S12]  /*4e00*/  BSSY B2, `(.L_x_494) ;  /* 0x0000030000027945 */ /* 0x000fd80003800000 */
[----:B-1----:R-:W-:Y:S05]  /*4e10*/  @P3 BRA `(.L_x_495) ;  /* 0x0000000000b83947 */ /* 0x002fea0003800000 */
[--C-:B------:R-:W-:Y:S01]  /*4e20*/  SHF.R.U64 R77, R74, 0x10, R75.reuse ;  /* 0x000000104a4d7819 */ /* 0x100fe2000000124b */
[----:B--2---:R-:W-:Y:S01]  /*4e30*/  IMAD.U32 R50, R46, 0x10000, RZ ;  /* 0x000100002e327824 */ /* 0x004fe200078e00ff */
[----:B------:R-:W-:Y:S02]  /*4e40*/  SHF.R.U32.HI R74, RZ, 0x10, R75 ;  /* 0x00000010ff4a7819 */ /* 0x000fe4000001164b */
[--C-:B------:R-:W-:Y:S02]  /*4e50*/  SHF.R.U32.HI R76, RZ, 0x10, R73.reuse ;  /* 0x00000010ff4c7819 */ /* 0x100fe40000011649 */
[----:B------:R-:W-:Y:S01]  /*4e60*/  SHF.R.U64 R79, R72, 0x10, R73 ;  /* 0x00000010484f7819 */ /* 0x000fe20000001249 */
[----:B------:R-:W-:Y:S01]  /*4e70*/  IMAD.U32 R72, R47, 0x10000, RZ ;  /* 0x000100002f487824 */ /* 0x000fe200078e00ff */
[----:B------:R-:W-:Y:S02]  /*4e80*/  PRMT R181, R181, 0x5410, R74 ;  /* 0x00005410b5b57816 */ /* 0x000fe4000000004a */
[----:B------:R-:W-:-:S02]  /*4e90*/  PRMT R163, R163, 0x5410, R76 ;  /* 0x00005410a3a37816 */ /* 0x000fc4000000004c */
[----:B------:R-:W-:Y:S01]  /*4ea0*/  PRMT R180, R180, 0x5410, R77 ;  /* 0x00005410b4b47816 */ /* 0x000fe2000000004d */
[----:B------:R-:W-:Y:S01]  /*4eb0*/  IMAD.U32 R77, R181, 0x10000, RZ ;  /* 0x00010000b54d7824 */ /* 0x000fe200078e00ff */
[----:B------:R-:W-:Y:S01]  /*4ec0*/  LOP3.LUT R51, R46, 0xffff0000, RZ, 0xc0, !PT ;  /* 0xffff00002e337812 */ /* 0x000fe200078ec0ff */
[----:B------:R-:W-:Y:S01]  /*4ed0*/  IMAD.U32 R75, R163, 0x10000, RZ ;  /* 0x00010000a34b7824 */ /* 0x000fe200078e00ff */
[----:B------:R-:W-:Y:S01]  /*4ee0*/  LOP3.LUT R73, R47, 0xffff0000, RZ, 0xc0, !PT ;  /* 0xffff00002f497812 */ /* 0x000fe200078ec0ff */
[----:B------:R-:W-:Y:S01]  /*4ef0*/  IMAD.U32 R46, R45, 0x10000, RZ ;  /* 0x000100002d2e7824 */ /* 0x000fe200078e00ff */
[----:B------:R-:W-:Y:S01]  /*4f00*/  PRMT R162, R162, 0x5410, R79 ;  /* 0x00005410a2a27816 */ /* 0x000fe2000000004f */
[----:B------:R-:W-:Y:S01]  /*4f10*/  FMUL.FTZ R81, R51, R77 ;  /* 0x0000004d33517220 */ /* 0x000fe20000410000 */
[----:B------:R-:W-:Y:S01]  /*4f20*/  LOP3.LUT R47, R45, 0xffff0000, RZ, 0xc0, !PT ;  /* 0xffff00002d2f7812 */ /* 0x000fe200078ec0ff */
[-C--:B------:R-:W-:Y:S01]  /*4f30*/  FMUL.FTZ R51, R51, R75.reuse ;  /* 0x0000004b33337220 */ /* 0x080fe20000410000 */
[----:B------:R-:W-:Y:S01]  /*4f40*/  LOP3.LUT R76, R180, 0xffff0000, RZ, 0xc0, !PT ;  /* 0xffff0000b44c7812 */ /* 0x000fe200078ec0ff */
[----:B------:R-:W-:Y:S01]  /*4f50*/  IMAD.U32 R45, R44, 0x10000, RZ ;  /* 0x000100002c2d7824 */ /* 0x000fe200078e00ff */
[----:B------:R-:W-:Y:S01]  /*4f60*/  LOP3.LUT R74, R162, 0xffff0000, RZ, 0xc0, !PT ;  /* 0xffff0000a24a7812 */ /* 0x000fe200078ec0ff */
[----:B------:R-:W-:Y:S01]  /*4f70*/  FFMA.FTZ R81, R50, R75, -R81 ;  /* 0x0000004b32517223 */ /* 0x000fe20000010851 */
[----:B------:R-:W-:Y:S01]  /*4f80*/  LOP3.LUT R181, R181, 0xffff0000, RZ, 0xc0, !PT ;  /* 0xffff0000b5b57812 */ /* 0x000fe200078ec0ff */
[----:B------:R-:W-:Y:S01]  /*4f90*/  FMUL.FTZ R79, R47, R76 ;  /* 0x0000004c2f4f7220 */ /* 0x000fe20000410000 */
[----:B------:R-:W-:Y:S01]  /*4fa0*/  LOP3.LUT R163, R163, 0xffff0000, RZ, 0xc0, !PT ;  /* 0xffff0000a3a37812 */ /* 0x000fe200078ec0ff */
[-C--:B------:R-:W-:Y:S01]  /*4fb0*/  FMUL.FTZ R47, R47, R74.reuse ;  /* 0x0000004a2f2f7220 */ /* 0x080fe20000410000 */
[----:B------:R-:W-:Y:S01]  /*4fc0*/  LOP3.LUT R44, R44, 0xffff0000, RZ, 0xc0, !PT ;  /* 0xffff00002c2c7812 */ /* 0x000fe200078ec0ff */
[----:B------:R-:W-:Y:S01]  /*4fd0*/  FFMA.FTZ R79, R46, R74, -R79 ;  /* 0x0000004a2e4f7223 */ /* 0x000fe2000001084f */
[----:B------:R-:W-:-:S02]  /*4fe0*/  IMAD.U32 R180, R180, 0x10000, RZ ;  /* 0x00010000b4b47824 */ /* 0x000fc400078e00ff */
[----:B------:R-:W-:Y:S01]  /*4ff0*/  FFMA.FTZ R50, R50, R77, R51 ;  /* 0x0000004d32327223 */ /* 0x000fe20000010033 */
[----:B------:R-:W-:Y:S02]  /*5000*/  IMAD.U32 R162, R162, 0x10000, RZ ;  /* 0x00010000a2a27824 */ /* 0x000fe400078e00ff */
[C---:B------:R-:W-:Y:S01]  /*5010*/  FMUL.FTZ R51, R73.reuse, R181 ;  /* 0x000000b549337220 */ /* 0x040fe20000410000 */
[-C--:B------:R-:W-:Y:S01]  /*5020*/  FMUL.FTZ R74, R73, R163.reuse ;  /* 0x000000a3494a7220 */ /* 0x080fe20000410000 */
[----:B------:R-:W-:Y:S01]  /*5030*/  FFMA.FTZ R76, R46, R76, R47 ;  /* 0x0000004c2e4c7223 */ /* 0x000fe2000001002f */
[C---:B------:R-:W-:Y:S01]  /*5040*/  FMUL.FTZ R46, R44.reuse, R180 ;  /* 0x000000b42c2e7220 */ /* 0x040fe20000410000 */
[-C--:B------:R-:W-:Y:S01]  /*5050*/  FMUL.FTZ R47, R44, R162.reuse ;  /* 0x000000a22c2f7220 */ /* 0x080fe20000410000 */
[C---:B------:R-:W-:Y:S01]  /*5060*/  FFMA.FTZ R51, R72.reuse, R163, -R51 ;  /* 0x000000a348337223 */ /* 0x040fe20000010833 */
[----:B------:R-:W-:Y:S01]  /*5070*/  FFMA.FTZ R74, R72, R181, R74 ;  /* 0x000000b5484a7223 */ /* 0x000fe2000001004a */
[C---:B------:R-:W-:Y:S01]  /*5080*/  FFMA.FTZ R46, R45.reuse, R162, -R46 ;  /* 0x000000a22d2e7223 */ /* 0x040fe2000001082e */
[----:B------:R-:W-:Y:S01]  /*5090*/  FFMA.FTZ R47, R45, R180, R47 ;  /* 0x000000b42d2f7223 */ /* 0x000fe2000001002f */
[----:B------:R-:W-:-:S02]  /*50a0*/  F2FP.BF16.F32.PACK_AB R50, R50, R81 ;  /* 0x000000513232723e */ /* 0x000fc400000010ff */
[----:B------:R-:W-:Y:S02]  /*50b0*/  F2FP.BF16.F32.PACK_AB R51, R74, R51 ;  /* 0x000000334a33723e */ /* 0x000fe400000010ff */
[----:B------:R-:W-:Y:S01]  /*50c0*/  F2FP.BF16.F32.PACK_AB R44, R47, R46 ;  /* 0x0000002e2f2c723e */ /* 0x000fe200000010ff */
[----:B------:R-:W-:Y:S01]  /*50d0*/  IMAD.MOV.U32 R46, RZ, RZ, R50 ;  /* 0x000000ffff2e7224 */ /* 0x000fe200078e0032 */
[----:B------:R-:W-:Y:S02]  /*50e0*/  F2FP.BF16.F32.PACK_AB R45, R76, R79 ;  /* 0x0000004f4c2d723e */ /* 0x000fe400000010ff */
[----:B------:R-:W-:-:S07]  /*50f0*/  MOV R47, R51 ;  /* 0x00000033002f7202 */ /* 0x000fce0000000f00 */
.L_x_495:
[----:B------:R-:W-:Y:S05]  /*5100*/  BSYNC B2 ;  /* 0x0000000000027941 */ /* 0x000fea0003800000 */
.L_x_494:
[----:B--2---:R1:W-:Y:S02]  /*5110*/  STG.E.128 desc[UR60][R48.64], R44 ;  /* 0x0000002c30007986 */ /* 0x0043e4000c101d3c */
.L_x_493:
[----:B------:R-:W-:Y:S05]  /*5120*/  BSYNC B1 ;  /* 0x0000000000017941 */ /* 0x000fea0003800000 */
.L_x_492:
        /* <DEDUP_REMOVED lines=8> */
[----:B------:R-:W-:Y:S01]  /*51b0*/  SHF.R.U64 R72, R70, 0x10, R71 ;  /* 0x0000001046487819 */ /* 0x000fe20000001247 */
[----:B--2---:R-:W-:Y:S01]  /*51c0*/  IMAD.U32 R50, R46, 0x10000, RZ ;  /* 0x000100002e327824 */ /* 0x004fe200078e00ff */
[----:B------:R-:W-:Y:S01]  /*51d0*/  SHF.R.U64 R73, R68, 0x10, R69 ;  /* 0x0000001044497819 */ /* 0x000fe20000001245 */
[----:B------:R-:W-:Y:S01]  /*51e0*/  IMAD.U32 R68, R47, 0x10000, RZ ;  /* 0x000100002f447824 */ /* 0x000fe200078e00ff */
[----:B------:R-:W-:Y:S02]  /*51f0*/  SHF.R.U32.HI R70, RZ, 0x10, R71 ;  /* 0x00000010ff467819 */ /* 0x000fe40000011647 */
[----:B------:R-:W-:Y:S02]  /*5200*/  SHF.R.U32.HI R74, RZ, 0x10, R69 ;  /* 0x00000010ff4a7819 */ /* 0x000fe40000011645 */
[----:B------:R-:W-:Y:S02]  /*5210*/  PRMT R177, R177, 0x5410, R72 ;  /* 0x00005410b1b17816 */ /* 0x000fe40000000048 */
[----:B------:R-:W-:-:S02]  /*5220*/  PRMT R160, R160, 0x5410, R73 ;  /* 0x00005410a0a07816 */ /* 0x000fc40000000049 */
[----:B------:R-:W-:Y:S02]  /*5230*/  PRMT R179, R179, 0x5410, R70 ;  /* 0x00005410b3b37816 */ /* 0x000fe40000000046 */
[----:B------:R-:W-:Y:S02]  /*5240*/  LOP3.LUT R69, R47, 0xffff0000, RZ, 0xc0, !PT ;  /* 0xffff00002f457812 */ /* 0x000fe400078ec0ff */
[----:B------:R-:W-:Y:S01]  /*5250*/  PRMT R161, R161, 0x5410, R74 ;  /* 0x00005410a1a17816 */ /* 0x000fe2000000004a */
[----:B------:R-:W-:Y:S01]  /*5260*/  IMAD.U32 R73, R179, 0x10000, RZ ;  /* 0x00010000b3497824 */ /* 0x000fe200078e00ff */
[----:B------:R-:W-:Y:S02]  /*5270*/  LOP3.LUT R47, R45, 0xffff0000, RZ, 0xc0, !PT ;  /* 0xffff00002d2f7812 */ /* 0x000fe400078ec0ff */
[----:B------:R-:W-:Y:S01]  /*5280*/  LOP3.LUT R72, R177, 0xffff0000, RZ, 0xc0, !PT ;  /* 0xffff0000b1487812 */ /* 0x000fe200078ec0ff */
[----:B------:R-:W-:Y:S01]  /*5290*/  IMAD.U32 R71, R161, 0x10000, RZ ;  /* 0x00010000a1477824 */ /* 0x000fe200078e00ff */
[----:B------:R-:W-:Y:S01]  /*52a0*/  LOP3.LUT R70, R160, 0xffff0000, RZ, 0xc0, !PT ;  /* 0xffff0000a0467812 */ /* 0x000fe200078ec0ff */
[----:B------:R-:W-:Y:S01]  /*52b0*/  IMAD.U32 R177, R177, 0x10000, RZ ;  /* 0x00010000b1b17824 */ /* 0x000fe200078e00ff */
[----:B------:R-:W-:Y:S01]  /*52c0*/  LOP3.LUT R51, R46, 0xffff0000, RZ, 0xc0, !PT ;  /* 0xffff00002e337812 */ /* 0x000fe200078ec0ff */
[----:B------:R-:W-:-:S02]  /*52d0*/  IMAD.U32 R46, R45, 0x10000, RZ ;  /* 0x000100002d2e7824 */ /* 0x000fc400078e00ff */
[C---:B------:R-:W-:Y:S01]  /*52e0*/  FMUL.FTZ R75, R47.reuse, R72 ;  /* 0x000000482f4b7220 */ /* 0x040fe20000410000 */
[C---:B------:R-:W-:Y:S02]  /*52f0*/  IMAD.U32 R45, R44.reuse, 0x10000, RZ ;  /* 0x000100002c2d7824 */ /* 0x040fe400078e00ff */
[-C--:B------:R-:W-:Y:S01]  /*5300*/  FMUL.FTZ R47, R47, R70.reuse ;  /* 0x000000462f2f7220 */ /* 0x080fe20000410000 */
[----:B------:R-:W-:Y:S01]  /*5310*/  LOP3.LUT R44, R44, 0xffff0000, RZ, 0xc0, !PT ;  /* 0xffff00002c2c7812 */ /* 0x000fe200078ec0ff */
[C---:B------:R-:W-:Y:S01]  /*5320*/  FMUL.FTZ R77, R51.reuse, R73 ;  /* 0x00000049334d7220 */ /* 0x040fe20000410000 */
[-C--:B------:R-:W-:Y:S01]  /*5330*/  FMUL.FTZ R51, R51, R71.reuse ;  /* 0x0000004733337220 */ /* 0x080fe20000410000 */
[----:B------:R-:W-:Y:S01]  /*5340*/  LOP3.LUT R179, R179, 0xffff0000, RZ, 0xc0, !PT ;  /* 0xffff0000b3b37812 */ /* 0x000fe200078ec0ff */
[----:B------:R-:W-:Y:S01]  /*5350*/  IMAD.U32 R160, R160, 0x10000, RZ ;  /* 0x00010000a0a07824 */ /* 0x000fe200078e00ff */
[----:B------:R-:W-:Y:S01]  /*5360*/  LOP3.LUT R161, R161, 0xffff0000, RZ, 0xc0, !PT ;  /* 0xffff0000a1a17812 */ /* 0x000fe200078ec0ff */
[C---:B------:R-:W-:Y:S01]  /*5370*/  FFMA.FTZ R75, R46.reuse, R70, -R75 ;  /* 0x000000462e4b7223 */ /* 0x040fe2000001084b */
[----:B------:R-:W-:Y:S01]  /*5380*/  FFMA.FTZ R72, R46, R72, R47 ;  /* 0x000000482e487223 */ /* 0x000fe2000001002f */
[----:B------:R-:W-:Y:S01]  /*5390*/  FFMA.FTZ R77, R50, R71, -R77 ;  /* 0x00000047324d7223 */ /* 0x000fe2000001084d */
[----:B------:R-:W-:Y:S01]  /*53a0*/  FMUL.FTZ R46, R44, R177 ;  /* 0x000000b12c2e7220 */ /* 0x000fe20000410000 */
[----:B------:R-:W-:Y:S01]  /*53b0*/  FFMA.FTZ R50, R50, R73, R51 ;  /* 0x0000004932327223 */ /* 0x000fe20000010033 */
[-C--:B------:R-:W-:Y:S01]  /*53c0*/  FMUL.FTZ R44, R44, R160.reuse ;  /* 0x000000a02c2c7220 */ /* 0x080fe20000410000 */
[C---:B------:R-:W-:Y:S01]  /*53d0*/  FMUL.FTZ R47, R69.reuse, R179 ;  /* 0x000000b3452f7220 */ /* 0x040fe20000410000 */
[----:B------:R-:W-:Y:S01]  /*53e0*/  FMUL.FTZ R70, R69, R161 ;  /* 0x000000a145467220 */ /* 0x000fe20000410000 */
        /* <DEDUP_REMOVED lines=8> */
[----:B------:R-:W-:Y:S01]  /*5470*/  F2FP.BF16.F32.PACK_AB R47, R70, R47 ;  /* 0x0000002f462f723e */ /* 0x000fe200000010ff */
[----:B------:R-:W-:-:S07]  /*5480*/  IMAD.MOV.U32 R46, RZ, RZ, R50 ;  /* 0x000000ffff2e7224 */ /* 0x000fce00078e0032 */
.L_x_499:
[----:B------:R-:W-:Y:S05]  /*5490*/  BSYNC B2 ;  /* 0x0000000000027941 */ /* 0x000fea0003800000 */
.L_x_498:
[----:B--2---:R1:W-:Y:S02]  /*54a0*/  STG.E.128 desc[UR60][R48.64+0x40], R44 ;  /* 0x0000402c30007986 */ /* 0x0043e4000c101d3c */
.L_x_497:
[----:B------:R-:W-:Y:S05]  /*54b0*/  BSYNC B1 ;  /* 0x0000000000017941 */ /* 0x000fea0003800000 */
.L_x_496:
        /* <DEDUP_REMOVED lines=8> */
[--C-:B------:R-:W-:Y:S01]  /*5540*/  SHF.R.U64 R69, R66, 0x10, R67.reuse ;  /* 0x0000001042457819 */ /* 0x100fe20000001243 */
[----:B--2---:R-:W-:Y:S01]  /*5550*/  IMAD.U32 R50, R46, 0x10000, RZ ;  /* 0x000100002e327824 */ /* 0x004fe200078e00ff */
[----:B------:R-:W-:Y:S02]  /*5560*/  SHF.R.U32.HI R66, RZ, 0x10, R67 ;  /* 0x00000010ff427819 */ /* 0x000fe40000011643 */
[--C-:B------:R-:W-:Y:S02]  /*5570*/  SHF.R.U32.HI R68, RZ, 0x10, R65.reuse ;  /* 0x00000010ff447819 */ /* 0x100fe40000011641 */
[----:B------:R-:W-:Y:S02]  /*5580*/  PRMT R159, R159, 0x5410, R66 ;  /* 0x000054109f9f7816 */ /* 0x000fe40000000042 */
[----:B------:R-:W-:Y:S01]  /*5590*/  SHF.R.U64 R71, R64, 0x10, R65 ;  /* 0x0000001040477819 */ /* 0x000fe20000001241 */
[----:B------:R-:W-:Y:S01]  /*55a0*/  IMAD.U32 R64, R47, 0x10000, RZ ;  /* 0x000100002f407824 */ /* 0x000fe200078e00ff */
        /* <DEDUP_REMOVED lines=21> */
[----:B------:R-:W-:Y:S01]  /*5700*/  FFMA.FTZ R50, R50, R69, R51 ;  /* 0x0000004532327223 */ /* 0x000fe20000010033 */
[----:B------:R-:W-:-:S02]  /*5710*/  IMAD.U32 R158, R158, 0x10000, RZ ;  /* 0x000100009e9e7824 */ /* 0x000fc400078e00ff */
[C---:B------:R-:W-:Y:S01]  /*5720*/  FMUL.FTZ R51, R65.reuse, R159 ;  /* 0x0000009f41337220 */ /* 0x040fe20000410000 */
[----:B------:R-:W-:Y:S02]  /*5730*/  IMAD.U32 R156, R156, 0x10000, RZ ;  /* 0x000100009c9c7824 */ /* 0x000fe400078e00ff */
        /* <DEDUP_REMOVED lines=14> */
.L_x_503:
[----:B------:R-:W-:Y:S05]  /*5820*/  BSYNC B2 ;  /* 0x0000000000027941 */ /* 0x000fea0003800000 */
.L_x_502:
[----:B--2---:R1:W-:Y:S02]  /*5830*/  STG.E.128 desc[UR60][R48.64+0x80], R44 ;  /* 0x0000802c30007986 */ /* 0x0043e4000c101d3c */
.L_x_501:
[----:B------:R-:W-:Y:S05]  /*5840*/  BSYNC B1 ;  /* 0x0000000000017941 */ /* 0x000fea0003800000 */
.L_x_500:
        /* <DEDUP_REMOVED lines=54> */
.L_x_507:
[----:B------:R-:W-:Y:S05]  /*5bb0*/  BSYNC B2 ;  /* 0x0000000000027941 */ /* 0x000fea0003800000 */
.L_x_506:
[----:B--2---:R1:W-:Y:S02]  /*5bc0*/  STG.E.128 desc[UR60][R48.64+0xc0], R44 ;  /* 0x0000c02c30007986 */ /* 0x0043e4000c101d3c */
.L_x_505:
[----:B------:R-:W-:Y:S05]  /*5bd0*/  BSYNC B1 ;  /* 0x0000000000017941 */ /* 0x000fea0003800000 */
.L_x_504:
        /* <DEDUP_REMOVED lines=54> */
.L_x_511:
[----:B------:R-:W-:Y:S05]  /*5f40*/  BSYNC B2 ;  /* 0x0000000000027941 */ /* 0x000fea0003800000 */
.L_x_510:
[----:B--2---:R1:W-:Y:S02]  /*5f50*/  STG.E.128 desc[UR60][R48.64+0x100], R44 ;  /* 0x0001002c30007986 */ /* 0x0043e4000c101d3c */
.L_x_509:
[----:B------:R-:W-:Y:S05]  /*5f60*/  BSYNC B1 ;  /* 0x0000000000017941 */ /* 0x000fea0003800000 */
.L_x_508:
[----:B------:R-:W-:-:S13]  /*5f70*/  ISETP.NE.AND P3, PT, R38, RZ, PT ;  /* 0x000000ff2600720c */ /* 0x000fda0003f65270 */
        /* <DEDUP_REMOVED lines=18> */
[----:B------:R-:W-:Y:S02]  /*60a0*/  LOP3.LUT R53, R47, 0xffff0000, RZ, 0xc0, !PT ;  /* 0xffff00002f357812 */ /* 0x000fe400078ec0ff */
[----:B------:R-:W-:Y:S01]  /*60b0*/  PRMT R93, R93, 0x5410, R56 ;  /* 0x000054105d5d7816 */ /* 0x000fe20000000038 */
[----:B------:R-:W-:Y:S01]  /*60c0*/  FMUL.FTZ R61, R51, R57 ;  /* 0x00000039333d7220 */ /* 0x000fe20000410000 */
[----:B------:R-:W-:Y:S01]  /*60d0*/  LOP3.LUT R47, R45, 0xffff0000, RZ, 0xc0, !PT ;  /* 0xffff00002d2f7812 */ /* 0x000fe200078ec0ff */
[----:B------:R-:W-:Y:S01]  /*60e0*/  IMAD.U32 R45, R44, 0x10000, RZ ;  /* 0x000100002c2d7824 */ /* 0x000fe200078e00ff */
[C---:B------:R-:W-:Y:S01]  /*60f0*/  LOP3.LUT R56, R94.reuse, 0xffff0000, RZ, 0xc0, !PT ;  /* 0xffff00005e387812 */ /* 0x040fe200078ec0ff */
[----:B------:R-:W-:Y:S01]  /*6100*/  IMAD.U32 R94, R94, 0x10000, RZ ;  /* 0x000100005e5e7824 */ /* 0x000fe200078e00ff */
[----:B------:R-:W-:-:S02]  /*6110*/  SHF.L.U32 R55, R92, 0x10, RZ ;  /* 0x000000105c377819 */ /* 0x000fc400000006ff */
[----:B------:R-:W-:Y:S01]  /*6120*/  LOP3.LUT R54, R93, 0xffff0000, RZ, 0xc0, !PT ;  /* 0xffff00005d367812 */ /* 0x000fe200078ec0ff */
[----:B------:R-:W-:Y:S01]  /*6130*/  FMUL.FTZ R59, R47, R56 ;  /* 0x000000382f3b7220 */ /* 0x000fe20000410000 */
[----:B------:R-:W-:Y:S01]  /*6140*/  LOP3.LUT R95, R95, 0xffff0000, RZ, 0xc0, !PT ;  /* 0xffff00005f5f7812 */ /* 0x000fe200078ec0ff */
[-C--:B------:R-:W-:Y:S01]  /*6150*/  FMUL.FTZ R51, R51, R55.reuse ;  /* 0x0000003733337220 */ /* 0x080fe20000410000 */
[----:B------:R-:W-:Y:S01]  /*6160*/  LOP3.LUT R92, R92, 0xffff0000, RZ, 0xc0, !PT ;  /* 0xffff00005c5c7812 */ /* 0x000fe200078ec0ff */
[----:B------:R-:W-:Y:S01]  /*6170*/  FFMA.FTZ R61, R50, R55, -R61 ;  /* 0x00000037323d7223 */ /* 0x000fe2000001083d */
[-C--:B------:R-:W-:Y:S01]  /*6180*/  FMUL.FTZ R47, R47, R54.reuse ;  /* 0x000000362f2f7220 */ /* 0x080fe20000410000 */
[----:B------:R-:W-:Y:S01]  /*6190*/  LOP3.LUT R44, R44, 0xffff0000, RZ, 0xc0, !PT ;  /* 0xffff00002c2c7812 */ /* 0x000fe200078ec0ff */
[----:B------:R-:W-:Y:S01]  /*61a0*/  FFMA.FTZ R59, R46, R54, -R59 ;  /* 0x000000362e3b7223 */ /* 0x000fe2000001083b */
[----:B------:R-:W-:Y:S01]  /*61b0*/  FFMA.FTZ R50, R50, R57, R51 ;  /* 0x0000003932327223 */ /* 0x000fe20000010033 */
[----:B------:R-:W-:-:S02]  /*61c0*/  IMAD.U32 R93, R93, 0x10000, RZ ;  /* 0x000100005d5d7824 */ /* 0x000fc400078e00ff */
[C---:B------:R-:W-:Y:S01]  /*61d0*/  FMUL.FTZ R51, R53.reuse, R95 ;  /* 0x0000005f35337220 */ /* 0x040fe20000410000 */
[----:B------:R-:W-:Y:S01]  /*61e0*/  FMUL.FTZ R54, R53, R92 ;  /* 0x0000005c35367220 */ /* 0x000fe20000410000 */
[----:B------:R-:W-:Y:S01]  /*61f0*/  FFMA.FTZ R56, R46, R56, R47 ;  /* 0x000000382e387223 */ /* 0x000fe2000001002f */
[C---:B------:R-:W-:Y:S01]  /*6200*/  FMUL.FTZ R46, R44.reuse, R94 ;  /* 0x0000005e2c2e7220 */ /* 0x040fe20000410000 */
[----:B------:R-:W-:Y:S01]  /*6210*/  FMUL.FTZ R47, R44, R93 ;  /* 0x0000005d2c2f7220 */ /* 0x000fe20000410000 */
[C---:B------:R-:W-:Y:S01]  /*6220*/  FFMA.FTZ R51, R52.reuse, R92, -R51 ;  /* 0x0000005c34337223 */ /* 0x040fe20000010833 */
[----:B------:R-:W-:Y:S01]  /*6230*/  FFMA.FTZ R54, R52, R95, R54 ;  /* 0x0000005f34367223 */ /* 0x000fe20000010036 */
[C---:B------:R-:W-:Y:S01]  /*6240*/  FFMA.FTZ R46, R45.reuse, R93, -R46 ;  /* 0x0000005d2d2e7223 */ /* 0x040fe2000001082e */
[----:B------:R-:W-:Y:S01]  /*6250*/  FFMA.FTZ R47, R45, R94, R47 ;  /* 0x0000005e2d2f7223 */ /* 0x000fe2000001002f */
[----:B------:R-:W-:Y:S02]  /*6260*/  F2FP.BF16.F32.PACK_AB R50, R50, R61 ;  /* 0x0000003d3232723e */ /* 0x000fe400000010ff */
[----:B------:R-:W-:-:S02]  /*6270*/  F2FP.BF16.F32.PACK_AB R51, R54, R51 ;  /* 0x000000333633723e */ /* 0x000fc400000010ff */
[----:B------:R-:W-:Y:S01]  /*6280*/  F2FP.BF16.F32.PACK_AB R44, R47, R46 ;  /* 0x0000002e2f2c723e */ /* 0x000fe200000010ff */
[----:B------:R-:W-:Y:S01]  /*6290*/  IMAD.MOV.U32 R46, RZ, RZ, R50 ;  /* 0x000000ffff2e7224 */ /* 0x000fe200078e0032 */
[----:B------:R-:W-:Y:S01]  /*62a0*/  F2FP.BF16.F32.PACK_AB R45, R56, R59 ;  /* 0x0000003b382d723e */ /* 0x000fe200000010ff */
[----:B------:R-:W-:-:S07]  /*62b0*/  IMAD.MOV.U32 R47, RZ, RZ, R51 ;  /* 0x000000ffff2f7224 */ /* 0x000fce00078e0033 */
.L_x_513:
[----:B------:R-:W-:Y:S05]  /*62c0*/  BSYNC B1 ;  /* 0x0000000000017941 */ /* 0x000fea0003800000 */
.L_x_512:
[----:B--2---:R1:W-:Y:S01]  /*62d0*/  STG.E.128 desc[UR60][R48.64+0x140], R44 ;  /* 0x0001402c30007986 */ /* 0x0043e2000c101d3c */
[----:B------:R-:W-:Y:S05]  /*62e0*/  BRA `(.L_x_491) ;  /* 0x0000004000387947 */ /* 0x000fea0003800000 */
.L_x_459:
        /* <DEDUP_REMOVED lines=19> */
[----:B------:R-:W-:Y:S02]  /*6420*/  CS2R R52, SRZ ;  /* 0x0000000000347805 */ /* 0x000fe4000001ff00 */
[----:B------:R-:W-:Y:S01]  /*6430*/  CS2R R66, SRZ ;  /* 0x0000000000427805 */ /* 0x000fe2000001ff00 */
[----:B------:R-:W-:Y:S01]  /*6440*/  IMAD.X R45, R43, 0x1, R15, P2 ;  /* 0x000000012b2d7824 */ /* 0x000fe200010e060f */
[----:B------:R-:W-:Y:S02]  /*6450*/  LEA R68, P2, R44, UR4, 0x1 ;  /* 0x000000042c447c11 */ /* 0x000fe4000f8408ff */
[----:B------:R-:W-:-:S02]  /*6460*/  CS2R R64, SRZ ;  /* 0x0000000000407805 */ /* 0x000fc4000001ff00 */
[----:B------:R-:W-:Y:S01]  /*6470*/  LEA.HI.X R69, R44, UR5, R45, 0x1, P2 ;  /* 0x000000052c457c11 */ /* 0x000fe200090f0c2d */
[----:B------:R-:W-:Y:S01]  /*6480*/  ULDC.64 UR4, c[0x0][0x3e0] ;  /* 0x0000f80000047ab9 */ /* 0x000fe20000000a00 */
[----:B------:R-:W-:-:S05]  /*6490*/  IADD3 R44, P2, R110, R92, RZ ;  /* 0x0000005c6e2c7210 */ /* 0x000fca0007f5e0ff */
[----:B------:R-:W-:Y:S01]  /*64a0*/  IMAD.X R45, R100, 0x1, R13, P2 ;  /* 0x00000001642d7824 */ /* 0x000fe200010e060d */
[----:B------:R-:W-:-:S04]  /*64b0*/  LEA R72, P2, R44, UR4, 0x1 ;  /* 0x000000042c487c11 */ /* 0x000fc8000f8408ff */
[----:B------:R-:W-:Y:S02]  /*64c0*/  LEA.HI.X R73, R44, UR5, R45, 0x1, P2 ;  /* 0x000000052c497c11 */ /* 0x000fe400090f0c2d */
[----:B------:R-:W-:Y:S02]  /*64d0*/  ISETP.GE.AND P2, PT, R22, R101, PT ;  /* 0x000000651600720c */ /* 0x000fe40003f46270 */
[----:B------:R-:W-:Y:S02]  /*64e0*/  CS2R R50, SRZ ;  /* 0x0000000000327805 */ /* 0x000fe4000001ff00 */
[----:B------:R-:W-:Y:S02]  /*64f0*/  CS2R R48, SRZ ;  /* 0x0000000000307805 */ /* 0x000fe4000001ff00 */
[----:B------:R-:W-:Y:S02]  /*6500*/  CS2R R62, SRZ ;  /* 0x00000000003e7805 */ /* 0x000fe4000001ff00 */
[----:B------:R-:W-:-:S05]  /*6510*/  CS2R R60, SRZ ;  /* 0x00000000003c7805 */ /* 0x000fca000001ff00 */
[----:B------:R0:W5:Y:S04]  /*6520*/  @!P2 LDG.E.128 R52, desc[UR60][R68.64] ;  /* 0x0000003c4434a981 */ /* 0x000168000c1e1d00 */
[----:B------:R0:W5:Y:S01]  /*6530*/  @!P2 LDG.E.128 R64, desc[UR60][R72.64] ;  /* 0x0000003c4840a981 */ /* 0x000162000c1e1d00 */
[----:B------:R-:W-:Y:S02]  /*6540*/  ISETP.GE.AND P2, PT, R205, R101, PT ;  /* 0x00000065cd00720c */ /* 0x000fe40003f46270 */
[----:B------:R-:W-:Y:S02]  /*6550*/  CS2R R46, SRZ ;  /* 0x00000000002e7805 */ /* 0x000fe4000001ff00 */
[----:B------:R-:W-:Y:S02]  /*6560*/  CS2R R44, SRZ ;  /* 0x00000000002c7805 */ /* 0x000fe4000001ff00 */
[----:B------:R-:W-:-:S02]  /*6570*/  CS2R R58, SRZ ;  /* 0x00000000003a7805 */ /* 0x000fc4000001ff00 */
[----:B------:R-:W-:-:S05]  /*6580*/  CS2R R56, SRZ ;  /* 0x0000000000387805 */ /* 0x000fca000001ff00 */
[----:B------:R0:W5:Y:S04]  /*6590*/  @!P2 LDG.E.128 R48, desc[UR60][R68.64+0x40] ;  /* 0x0000403c4430a981 */ /* 0x000168000c1e1d00 */
[----:B------:R0:W5:Y:S01]  /*65a0*/  @!P2 LDG.E.128 R60, desc[UR60][R72.64+0x40] ;  /* 0x0000403c483ca981 */ /* 0x000162000c1e1d00 */
[----:B------:R-:W-:-:S13]  /*65b0*/  ISETP.GE.AND P2, PT, R206, R101, PT ;  /* 0x00000065ce00720c */ /* 0x000fda0003f46270 */
[----:B------:R0:W5:Y:S04]  /*65c0*/  @!P2 LDG.E.128 R44, desc[UR60][R68.64+0x80] ;  /* 0x0000803c442ca981 */ /* 0x000168000c1e1d00 */
[----:B------:R0:W5:Y:S02]  /*65d0*/  @!P2 LDG.E.128 R56, desc[UR60][R72.64+0x80] ;  /* 0x0000803c4838a981 */ /* 0x000164000c1e1d00 */
.L_x_515:
[----:B------:R-:W-:Y:S05]  /*65e0*/  BSYNC B1 ;  /* 0x0000000000017941 */ /* 0x000fea0003800000 */
.L_x_514:
[----:B------:R-:W-:Y:S01]  /*65f0*/  ISETP.GE.AND P3, PT, R224, R42, PT ;  /* 0x0000002ae000720c */ /* 0x000fe20003f66270 */
[----:B------:R-:W-:Y:S01]  /*6600*/  BSSY B1, `(.L_x_516) ;  /* 0x000002e000017945 */ /* 0x000fe20003800000 */
[----:B0-----:R-:W-:Y:S02]  /*6610*/  CS2R R68, SRZ ;  /* 0x0000000000447805 */ /* 0x001fe4000001ff00 */
        /* <DEDUP_REMOVED lines=17> */
[----:B------:R-:W-:Y:S02]  /*6730*/  IADD3.X R69, R15, R43, R9, P2, P5 ;  /* 0x0000002b0f457210 */ /* 0x000fe400017ea409 */
[----:B------:R-:W-:Y:S02]  /*6740*/  CS2R R90, SRZ ;  /* 0x00000000005a7805 */ /* 0x000fe4000001ff00 */
[----:B------:R-:W-:-:S02]  /*6750*/  IADD3 R43, P2, P5, R110, R92, R8 ;  /* 0x0000005c6e2b7210 */ /* 0x000fc40007d5e008 */
[----:B------:R-:W-:Y:S02]  /*6760*/  CS2R R88, SRZ ;  /* 0x0000000000587805 */ /* 0x000fe4000001ff00 */
[----:B------:R-:W-:Y:S02]  /*6770*/  IADD3.X R100, R13, R100, R7, P2, P5 ;  /* 0x000000640d647210 */ /* 0x000fe400017ea407 */
[----:B------:R-:W-:-:S04]  /*6780*/  LEA R92, P2, R94, UR4, 0x1 ;  /* 0x000000045e5c7c11 */ /* 0x000fc8000f8408ff */
[----:B------:R-:W-:Y:S01]  /*6790*/  LEA.HI.X R93, R94, UR5, R69, 0x1, P2 ;  /* 0x000000055e5d7c11 */ /* 0x000fe200090f0c45 */
[----:B------:R-:W-:Y:S02]  /*67a0*/  ULDC.64 UR4, c[0x0][0x3e0] ;  /* 0x0000f80000047ab9 */ /* 0x000fe40000000a00 */
        /* <DEDUP_REMOVED lines=19> */
.L_x_517:
[----:B------:R-:W-:Y:S05]  /*68e0*/  BSYNC B1 ;  /* 0x0000000000017941 */ /* 0x000fea0003800000 */
.L_x_516:
[----:B------:R-:W2:Y:S01]  /*68f0*/  LDL R43, [R1+0x1c] ;  /* 0x00001c00012b7983 */ /* 0x000ea20000100800 */
[----:B0-----:R-:W-:Y:S01]  /*6900*/  IMAD.MOV.U32 R92, RZ, RZ, R45 ;  /* 0x000000ffff5c7224 */ /* 0x001fe200078e002d */
[----:B------:R-:W-:Y:S01]  /*6910*/  PRMT R179, R98, 0x7610, R179 ;  /* 0x0000761062b37816 */ /* 0x000fe200000000b3 */
[----:B------:R-:W-:Y:S02]  /*6920*/  IMAD.MOV.U32 R93, RZ, RZ, R48 ;  /* 0x000000ffff5d7224 */ /* 0x000fe400078e0030 */
[----:B------:R-:W-:Y:S01]  /*6930*/  IMAD.MOV.U32 R94, RZ, RZ, R49 ;  /* 0x000000ffff5e7224 */ /* 0x000fe200078e0031 */
[----:B------:R-:W-:Y:S01]  /*6940*/  PRMT R182, R92, 0x7610, R182 ;  /* 0x000076105cb67816 */ /* 0x000fe200000000b6 */
[----:B------:R-:W-:-:S03]  /*6950*/  IMAD.MOV.U32 R92, RZ, RZ, R51 ;  /* 0x000000ffff5c7224 */ /* 0x000fc600078e0033 */
[----:B------:R-:W-:Y:S01]  /*6960*/  PRMT R184, R94, 0x5410, R93 ;  /* 0x000054105eb87816 */ /* 0x000fe2000000005d */
[----:B------:R-:W-:Y:S02]  /*6970*/  IMAD.MOV.U32 R93, RZ, RZ, R52 ;  /* 0x000000ffff5d7224 */ /* 0x000fe400078e0034 */
[----:B------:R-:W-:-:S03]  /*6980*/  IMAD.MOV.U32 R94, RZ, RZ, R53 ;  /* 0x000000ffff5e7224 */ /* 0x000fc600078e0035 */
[----:B------:R-:W-:Y:S01]  /*6990*/  PRMT R186, R186, 0x5410, R93 ;  /* 0x00005410baba7816 */ /* 0x000fe2000000005d */
[----:B------:R-:W-:Y:S01]  /*69a0*/  IMAD.MOV.U32 R93, RZ, RZ, R56 ;  /* 0x000000ffff5d7224 */ /* 0x000fe200078e0038 */
[----:B------:R-:W-:Y:S01]  /*69b0*/  PRMT R166, R94, 0x7610, R166 ;  /* 0x000076105ea67816 */ /* 0x000fe200000000a6 */
[----:B------:R-:W-:-:S03]  /*69c0*/  IMAD.MOV.U32 R94, RZ, RZ, R57 ;  /* 0x000000ffff5e7224 */ /* 0x000fc600078e0039 */
[----:B------:R-:W-:Y:S01]  /*69d0*/  PRMT R182, R182, 0x5410, R93 ;  /* 0x00005410b6b67816 */ /* 0x000fe2000000005d */
[----:B------:R-:W-:-:S05]  /*69e0*/  IMAD.MOV.U32 R93, RZ, RZ, R60 ;  /* 0x000000ffff5d7224 */ /* 0x000fca00078e003c */
[----:B------:R-:W-:Y:S01]  /*69f0*/  PRMT R186, R93, 0x7610, R186 ;  /* 0x000076105dba7816 */ /* 0x000fe200000000ba */
[----:B------:R-:W-:-:S05]  /*6a00*/  IMAD.MOV.U32 R93, RZ, RZ, R64 ;  /* 0x000000ffff5d7224 */ /* 0x000fca00078e0040 */
[----:B------:R-:W-:Y:S01]  /*6a10*/  PRMT R190, R190, 0x5410, R93 ;  /* 0x00005410bebe7816 */ /* 0x000fe2000000005d */
[----:B-----5:R-:W-:Y:S01]  /*6a20*/  IMAD.MOV.U32 R93, RZ, RZ, R68 ;  /* 0x000000ffff5d7224 */ /* 0x020fe200078e0044 */
[----:B--2---:R-:W-:Y:S01]  /*6a30*/  R2UR UR4, R43 ;  /* 0x000000002b0472ca */ /* 0x004fe200000e0000 */
[----:B------:R-:W-:-:S05]  /*6a40*/  IMAD.MOV.U32 R43, RZ, RZ, R44 ;  /* 0x000000ffff2b7224 */ /* 0x000fca00078e002c */
[----:B------:R-:W-:Y:S01]  /*6a50*/  PRMT R181, R43, 0x5410, R97 ;  /* 0x000054102bb57816 */ /* 0x000fe20000000061 */
[----:B------:R-:W-:-:S05]  /*6a60*/  IMAD.MOV.U32 R43, RZ, RZ, R50 ;  /* 0x000000ffff2b7224 */ /* 0x000fca00078e0032 */
[----:B------:R-:W-:Y:S01]  /*6a70*/  PRMT R183, R92, 0x5410, R43 ;  /* 0x000054105cb77816 */ /* 0x000fe2000000002b */
[----:B------:R-:W-:Y:S01]  /*6a80*/  IMAD.MOV.U32 R43, RZ, RZ, R54 ;  /* 0x000000ffff2b7224 */ /* 0x000fe200078e0036 */
[----:B------:R-:W-:Y:S01]  /*6a90*/  UISETP.NE.AND UP0, UPT, UR4, 0x3, UPT ;  /* 0x000000030400788c */ /* 0x000fe2000bf05270 */
[----:B------:R-:W-:-:S03]  /*6aa0*/  IMAD.MOV.U32 R92, RZ, RZ, R55 ;  /* 0x000000ffff5c7224 */ /* 0x000fc600078e0037 */
[----:B------:R-:W-:Y:S01]  /*6ab0*/  PRMT R185, R185, 0x5410, R43 ;  /* 0x00005410b9b97816 */ /* 0x000fe2000000002b */
[----:B------:R-:W-:Y:S01]  /*6ac0*/  IMAD.MOV.U32 R43, RZ, RZ, R58 ;  /* 0x000000ffff2b7224 */ /* 0x000fe200078e003a */
[----:B------:R-:W-:Y:S01]  /*6ad0*/  PRMT R172, R172, 0x5410, R92 ;  /* 0x00005410acac7816 */ /* 0x000fe2000000005c */
[----:B------:R-:W-:Y:S01]  /*6ae0*/  IMAD.MOV.U32 R92, RZ, RZ, R59 ;  /* 0x000000ffff5c7224 */ /* 0x000fe200078e003b */
[----:B------:R-:W-:Y:S02]  /*6af0*/  PLOP3.LUT P2, PT, PT, PT, UP0, 0x80, 0x0 ;  /* 0x000000000000781c */ /* 0x000fe40003f4f008 */
[----:B------:R-:W-:Y:S01]  /*6b00*/  PRMT R179, R179, 0x5410, R43 ;  /* 0x00005410b3b37816 */ /* 0x000fe2000000002b */
[----:B------:R-:W-:Y:S01]  /*6b10*/  IMAD.MOV.U32 R43, RZ, RZ, R62 ;  /* 0x000000ffff2b7224 */ /* 0x000fe200078e003e */
[----:B------:R-:W-:Y:S01]  /*6b20*/  PRMT R180, R92, 0x5410, R94 ;  /* 0x000054105cb47816 */ /* 0x000fe2000000005e */
[----:B------:R-:W-:Y:S02]  /*6b30*/  IMAD.MOV.U32 R92, RZ, RZ, R63 ;  /* 0x000000ffff5c7224 */ /* 0x000fe400078e003f */
        /* <DEDUP_REMOVED lines=16> */
[----:B------:R-:W-:Y:S02]  /*6c40*/  IMAD.MOV.U32 R92, RZ, RZ, R75 ;  /* 0x000000ffff5c7224 */ /* 0x000fe400078e004b */
[----:B------:R-:W-:Y:S02]  /*6c50*/  IMAD.MOV.U32 R93, RZ, RZ, R72 ;  /* 0x000000ffff5d7224 */ /* 0x000fe400078e0048 */
[----:B------:R-:W-:Y:S01]  /*6c60*/  IMAD.MOV.U32 R94, RZ, RZ, R73 ;  /* 0x000000ffff5e7224 */ /* 0x000fe200078e0049 */
[----:B------:R-:W-:Y:S01]  /*6c70*/  PRMT R159, R43, 0x5410, R92 ;  /* 0x000054102b9f7816 */ /* 0x000fe2000000005c */
[----:B------:R-:W-:Y:S02]  /*6c80*/  IMAD.MOV.U32 R43, RZ, RZ, R78 ;  /* 0x000000ffff2b7224 */ /* 0x000fe400078e004e */
[----:B------:R-:W-:Y:S01]  /*6c90*/  IMAD.MOV.U32 R92, RZ, RZ, R79 ;  /* 0x000000ffff5c7224 */ /* 0x000fe200078e004f */
[----:B------:R-:W-:Y:S01]  /*6ca0*/  PRMT R160, R93, 0x5410, R94 ;  /* 0x000054105da07816 */ /* 0x000fe2000000005e */
[----:B------:R-:W-:-:S02]  /*6cb0*/  IMAD.MOV.U32 R93, RZ, RZ, R76 ;  /* 0x000000ffff5d7224 */ /* 0x000fc400078e004c */
[----:B------:R-:W-:Y:S01]  /*6cc0*/  IMAD.MOV.U32 R94, RZ, RZ, R77 ;  /* 0x000000ffff5e7224 */ /* 0x000fe200078e004d */
[----:B------:R-:W-:Y:S01]  /*6cd0*/  PRMT R175, R43, 0x5410, R92 ;  /* 0x000054102baf7816 */ /* 0x000fe2000000005c */
        /* <DEDUP_REMOVED lines=15> */
[----:B------:R-:W-:Y:S01]  /*6dd0*/  IMAD.MOV.U32 R93, RZ, RZ, R91 ;  /* 0x000000ffff5d7224 */ /* 0x000fe200078e005b */
[----:B------:R-:W-:-:S02]  /*6de0*/  MOV R94, R90 ;  /* 0x0000005a005e7202 */ /* 0x000fc40000000f00 */
[----:B------:R-:W-:Y:S02]  /*6df0*/  PRMT R178, R92, 0x5410, R43 ;  /* 0x000054105cb27816 */ /* 0x000fe4000000002b */
[----:B------:R-:W-:Y:S01]  /*6e00*/  PRMT R177, R94, 0x5410, R93 ;  /* 0x000054105eb17816 */ /* 0x000fe2000000005d */
[----:B------:R-:W-:Y:S06]  /*6e10*/  @!P2 BRA `(.L_x_518) ;  /* 0x000000000004a947 */ /* 0x000fec0003800000 */
[----:B------:R-:W-:Y:S01]  /*6e20*/  BPT.TRAP 0x1 ;  /* 0x000000040000795c */ /* 0x000fe20000300000 */
.L_x_518:
[----:B------:R-:W-:Y:S01]  /*6e30*/  IMAD R43, R19, 0x8, R18 ;  /* 0x00000008132b7824 */ /* 0x000fe200078e0212 */
[----:B------:R-:W-:Y:S01]  /*6e40*/  SHF.L.U32 R100, R207, 0x1f, RZ ;  /* 0x0000001fcf647819 */ /* 0x000fe200000006ff */
[----:B------:R-:W0:Y:S01]  /*6e50*/  LDC R146, c[0x0][0x2e4] ;  /* 0x0000b900ff927b82 */ /* 0x000e220000000800 */
[----:B------:R-:W-:Y:S02]  /*6e60*/  BSSY B1, `(.L_x_519) ;  /* 0x0000004000017945 */ /* 0x000fe40003800000 */
[----:B------:R-:W1:Y:S05]  /*6e70*/  SYNCS.PHASECHK.TRANS64.TRYWAIT P5, [R43+URZ+0x36890], R100 ;  /* 0x036890642b0075a7 */ /* 0x000e6a00080a017f */
[----:B------:R-:W2:Y:S01]  /*6e80*/  LDC.64 R126, c[0x0][0x2f0] ;  /* 0x0000bc00ff7e7b82 */ /* 0x000ea20000000a00 */
[----:B-1----:R-:W-:Y:S05]  /*6e90*/  @!P5 BRA `(.L_x_520) ;  /* 0x000001d0006cd947 */ /* 0x002fea0003800000 */
.L_x_763:
[----:B------:R-:W-:Y:S05]  /*6ea0*/  BSYNC B1 ;  /* 0x0000000000017941 */ /* 0x000fea0003800000 */
.L_x_519:
[----:B------:R-:W-:Y:S01]  /*6eb0*/  BSSY B1, `(.L_x_521) ;  /* 0x0000192000017945 */ /* 0x000fe20003800000 */
[----:B0-----:R-:W-:Y:S02]  /*6ec0*/  IMAD.IADD R149, R146, 0x1, -R124 ;  /* 0x0000000192957824 */ /* 0x001fe400078e0a7c */
[----:B------:R-:W-:Y:S01]  /*6ed0*/  IMAD.MOV.U32 R129, RZ, RZ, R96 ;  /* 0x000000ffff817224 */ /* 0x000fe200078e0060 */
[----:B------:R-:W-:Y:S06]  /*6ee0*/  @P4 BRA `(.L_x_522) ;  /* 0x0000001800384947 */ /* 0x000fec0003800000 */
[----:B------:R-:W-:Y:S01]  /*6ef0*/  ISETP.NE.AND P4, PT, R30, RZ, PT ;  /* 0x000000ff1e00720c */ /* 0x000fe20003f85270 */
[-C--:B--2---:R-:W-:Y:S01]  /*6f00*/  IMAD R92, R147, R126.reuse, RZ ;  /* 0x0000007e935c7224 */ /* 0x084fe200078e02ff */
[----:B------:R-:W-:Y:S01]  /*6f10*/  BSSY B2, `(.L_x_523) ;  /* 0x0000085000027945 */ /* 0x000fe20003800000 */
[----:B------:R-:W-:-:S04]  /*6f20*/  IMAD.WIDE.U32 R130, R204, R126, R128 ;  /* 0x0000007ecc827225 */ /* 0x000fc800078e0080 */
[----:B------:R-:W-:-:S04]  /*6f30*/  IMAD R92, R204, R127, R92 ;  /* 0x0000007fcc5c7224 */ /* 0x000fc800078e025c */
[----:B------:R-:W-:Y:S02]  /*6f40*/  IMAD.IADD R156, R92, 0x1, R131 ;  /* 0x000000015c9c7824 */ /* 0x000fe400078e0283 */
[----:B------:R-:W-:Y:S05]  /*6f50*/  @!P4 BRA `(.L_x_524) ;  /* 0x000000080000c947 */ /* 0x000fea0003800000 */
[----:B------:R-:W-:Y:S01]  /*6f60*/  SEL R92, R124, R149, !P0 ;  /* 0x000000957c5c7207 */ /* 0x000fe20004000000 */
[----:B------:R-:W-:Y:S01]  /*6f70*/  BSSY B3, `(.L_x_525) ;  /* 0x0000074000037945 */ /* 0x000fe20003800000 */
[----:B------:R-:W-:Y:S02]  /*6f80*/  IADD3 R162, P4, P5, R118, R130, R21 ;  /* 0x0000008276a27210 */ /* 0x000fe40007d9e015 */
[----:B------:R-:W-:Y:S02]  /*6f90*/  SHF.R.S32.HI R93, RZ, 0x1f, R92 ;  /* 0x0000001fff5d7819 */ /* 0x000fe4000001145c */
[----:B------:R-:W-:Y:S02]  /*6fa0*/  IADD3.X R163, R4, R156, R31, P4, P5 ;  /* 0x0000009c04a37210 */ /* 0x000fe400027ea41f */
[----:B------:R-:W-:Y:S02]  /*6fb0*/  LEA.HI R93, R93, R92, RZ, 0x4 ;  /* 0x0000005c5d5d7211 */ /* 0x000fe400078f20ff */
[----:B------:R-:W-:-:S02]  /*6fc0*/  ISETP.GE.AND P4, PT, R22, R101, PT ;  /* 0x000000651600720c */ /* 0x000fc40003f86270 */
[----:B------:R-:W-:-:S04]  /*6fd0*/  LEA.HI.SX32 R164, R93, R20, 0x1c ;  /* 0x000000145da47211 */ /* 0x000fc800078fe2ff */
[----:B------:R-:W-:-:S04]  /*6fe0*/  SHF.R.S32.HI R93, RZ, 0x1f, R164 ;  /* 0x0000001fff5d7819 */ /* 0x000fc800000114a4 */
[----:B------:R-:W-:Y:S01]  /*6ff0*/  LEA.HI R93, R93, R164, RZ, 0x3 ;  /* 0x000000a45d5d7211 */ /* 0x000fe200078f18ff */
[----:B------:R-:W-:-:S03]  /*7000*/  IMAD.SHL.U32 R164, R164, 0x8, RZ ;  /* 0x00000008a4a47824 */ /* 0x000fc600078e00ff */
[----:B------:R-:W-:Y:S02]  /*7010*/  SHF.R.S32.HI R93, RZ, 0x3, R93 ;  /* 0x00000003ff5d7819 */ /* 0x000fe4000001145d */
[----:B------:R-:W-:-:S03]  /*7020*/  LOP3.LUT R92, R209, 0x38, R164, 0xf8, !PT ;  /* 0x00000038d15c7812 */ /* 0x000fc600078ef8a4 */
[----:B------:R-:W-:Y:S01]  /*7030*/  IMAD R93, R93, 0x1c00, R211 ;  /* 0x00001c005d5d7824 */ /* 0x000fe200078e02d3 */
[----:B------:R-:W-:-:S05]  /*7040*/  LOP3.LUT R92, R92, R210, RZ, 0x3c, !PT ;  /* 0x000000d25c5c7212 */ /* 0x000fca00078e3cff */
[----:B------:R-:W-:Y:S02]  /*7050*/  IMAD.IADD R93, R93, 0x1, R92 ;  /* 0x000000015d5d7824 */ /* 0x000fe400078e025c */
[C---:B------:R-:W-:Y:S02]  /*7060*/  IMAD R92, R19.reuse, 0x5400, R143 ;  /* 0x00005400135c7824 */ /* 0x040fe400078e028f */
[----:B------:R-:W-:Y:S02]  /*7070*/  IMAD R96, R19, 0x5400, R93 ;  /* 0x0000540013607824 */ /* 0x000fe400078e025d */
[--C-:B------:R-:W-:Y:S02]  /*7080*/  IMAD R92, R92, 0x2, R18.reuse ;  /* 0x000000025c5c7824 */ /* 0x100fe400078e0212 */
[----:B------:R-:W-:-:S04]  /*7090*/  IMAD R96, R96, 0x2, R18 ;  /* 0x0000000260607824 */ /* 0x000fc800078e0212 */
[----:B------:R-:W0:Y:S04]  /*70a0*/  LDS.128 R92, [R92+0x21400] ;  /* 0x021400005c5c7984 */ /* 0x000e280000000c00 */
[----:B------:R-:W2:Y:S01]  /*70b0*/  LDS.128 R96, [R96+0x21400] ;  /* 0x0214000060607984 */ /* 0x000ea20000000c00 */
[----:B------:R-:W-:Y:S05]  /*70c0*/  @P4 BRA `(.L_x_526) ;  /* 0x0000000400784947 */ /* 0x000fea0003800000 */
[----:B------:R-:W-:Y:S01]  /*70d0*/  SHF.R.U32.HI R165, RZ, 0x10, R65 ;  /* 0x00000010ffa57819 */ /* 0x000fe20000011641 */
[----:B--2---:R-:W-:Y:S01]  /*70e0*/  IMAD.U32 R170, R97, 0x10000, RZ ;  /* 0x0001000061aa7824 */ /* 0x004fe200078e00ff */
[----:B------:R-:W-:Y:S01]  /*70f0*/  SHF.R.U32.HI R169, RZ, 0x10, R53 ;  /* 0x00000010ffa97819 */ /* 0x000fe20000011635 */
[----:B------:R-:W-:Y:S01]  /*7100*/  IMAD.U32 R173, R99, 0x10000, RZ ;  /* 0x0001000063ad7824 */ /* 0x000fe200078e00ff */
[----:B------:R-:W-:Y:S02]  /*7110*/  PRMT R165, R167, 0x5410, R165 ;  /* 0x00005410a7a57816 */ /* 0x000fe400000000a5 */
[----:B------:R-:W-:Y:S01]  /*7120*/  PRMT R169, R166, 0x5410, R169 ;  /* 0x00005410a6a97816 */ /* 0x000fe200000000a9 */
[C---:B0-----:R-:W-:Y:S01]  /*7130*/  IMAD.U32 R166, R93.reuse, 0x10000, RZ ;  /* 0x000100005da67824 */ /* 0x041fe200078e00ff */
[----:B------:R-:W-:Y:S01]  /*7140*/  LOP3.LUT R93, R93, 0xffff0000, RZ, 0xc0, !PT ;  /* 0xffff00005d5d7812 */ /* 0x000fe200078ec0ff */
[C---:B------:R-:W-:Y:S01]  /*7150*/  IMAD.U32 R168, R165.reuse, 0x10000, RZ ;  /* 0x00010000a5a87824 */ /* 0x040fe200078e00ff */
[----:B------:R-:W-:Y:S01]  /*7160*/  LOP3.LUT R165, R165, 0xffff0000, RZ, 0xc0, !PT ;  /* 0xffff0000a5a57812 */ /* 0x000fe200078ec0ff */
[----:B------:R-:W-:Y:S01]  /*7170*/  IMAD.U32 R167, R169, 0x10000, RZ ;  /* 0x00010000a9a77824 */ /* 0x000fe200078e00ff */
[----:B------:R-:W-:Y:S01]  /*7180*/  SHF.R.U64 R66, R66, 0x10, R67 ;  /* 0x0000001042427819 */ /* 0x000fe20000001243 */
[-C--:B------:R-:W-:Y:S01]  /*7190*/  FMUL.FTZ R171, R170, R168.reuse ;  /* 0x000000a8aaab7220 */ /* 0x080fe20000410000 */
[----:B------:R-:W-:Y:S01]  /*71a0*/  SHF.R.U64 R64, R64, 0x10, R65 ;  /* 0x0000001040407819 */ /* 0x000fe20000001241 */
[-C--:B------:R-:W-:Y:S01]  /*71b0*/  FMUL.FTZ R170, R170, R167.reuse ;  /* 0x000000a7aaaa7220 */ /* 0x080fe20000410000 */
[----:B------:R-:W-:Y:S01]  /*71c0*/  SHF.R.U64 R52, R52, 0x10, R53 ;  /* 0x0000001034347819 */ /* 0x000fe20000001235 */
[----:B------:R-:W-:Y:S01]  /*71d0*/  FFMA.FTZ R167, R166, R167, -R171 ;  /* 0x000000a7a6a77223 */ /* 0x000fe200000108ab */
[----:B------:R-:W-:Y:S01]  /*71e0*/  PRMT R64, R190, 0x5432, R64 ;  /* 0x00005432be407816 */ /* 0x000fe20000000040 */
[----:B------:R-:W-:Y:S01]  /*71f0*/  FFMA.FTZ R166, R166, R168, R170 ;  /* 0x000000a8a6a67223 */ /* 0x000fe200000100aa */
[----:B------:R-:W-:Y:S01]  /*7200*/  LOP3.LUT R168, R97, 0xffff0000, RZ, 0xc0, !PT ;  /* 0xffff000061a87812 */ /* 0x000fe200078ec0ff */
[----:B------:R-:W-:Y:S01]  /*7210*/  IMAD.U32 R53, R92, 0x10000, RZ ;  /* 0x000100005c357824 */ /* 0x000fe200078e00ff */
[----:B------:R-:W-:Y:S01]  /*7220*/  LOP3.LUT R97, R169, 0xffff0000, RZ, 0xc0, !PT ;  /* 0xffff0000a9617812 */ /* 0x000fe200078ec0ff */
[----:B------:R-:W-:Y:S01]  /*7230*/  IMAD.U32 R65, R94, 0x10000, RZ ;  /* 0x000100005e417824 */ /* 0x000fe200078e00ff */
[----:B------:R-:W-:Y:S01]  /*7240*/  SHF.R.U64 R54, R54, 0x10, R55 ;  /* 0x0000001036367819 */ /* 0x000fe20000001237 */
[----:B------:R-:W-:Y:S01]  /*7250*/  FMUL.FTZ R169, R168, R165 ;  /* 0x000000a5a8a97220 */ /* 0x000fe20000410000 */
[----:B------:R-:W-:Y:S01]  /*7260*/  PRMT R52, R186, 0x5432, R52 ;  /* 0x00005432ba347816 */ /* 0x000fe20000000034 */
[-C--:B------:R-:W-:Y:S01]  /*7270*/  FMUL.FTZ R168, R168, R97.reuse ;  /* 0x00000061a8a87220 */ /* 0x080fe20000410000 */
[----:B------:R-:W-:Y:S01]  /*7280*/  LOP3.LUT R92, R92, 0xffff0000, RZ, 0xc0, !PT ;  /* 0xffff00005c5c7812 */ /* 0x000fe200078ec0ff */
[----:B------:R-:W-:Y:S01]  /*7290*/  FFMA.FTZ R97, R93, R97, -R169 ;  /* 0x000000615d617223 */ /* 0x000fe200000108a9 */
[----:B------:R-:W-:-:S02]  /*72a0*/  IMAD.U32 R169, R95, 0x10000, RZ ;  /* 0x000100005fa97824 */ /* 0x000fc400078e00ff */
[----:B------:R-:W-:Y:S01]  /*72b0*/  FFMA.FTZ R93, R93, R165, R168 ;  /* 0x000000a55d5d7223 */ /* 0x000fe200000100a8 */
[----:B------:R-:W-:Y:S02]  /*72c0*/  SHF.R.U32.HI R165, RZ, 0x10, R67 ;  /* 0x00000010ffa57819 */ /* 0x000fe40000011643 */
[----:B------:R-:W-:Y:S01]  /*72d0*/  SHF.R.U32.HI R168, RZ, 0x10, R55 ;  /* 0x00000010ffa87819 */ /* 0x000fe20000011637 */
[----:B------:R-:W-:Y:S01]  /*72e0*/  IMAD.U32 R55, R96, 0x10000, RZ ;  /* 0x0001000060377824 */ /* 0x000fe200078e00ff */
[C---:B------:R-:W-:Y:S02]  /*72f0*/  PRMT R165, R172.reuse, 0x5410, R165 ;  /* 0x00005410aca57816 */ /* 0x040fe400000000a5 */
[----:B------:R-:W-:Y:S02]  /*7300*/  PRMT R168, R172, 0x5432, R168 ;  /* 0x00005432aca87816 */ /* 0x000fe400000000a8 */
[----:B------:R-:W-:Y:S01]  /*7310*/  LOP3.LUT R67, R95, 0xffff0000, RZ, 0xc0, !PT ;  /* 0xffff00005f437812 */ /* 0x000fe200078ec0ff */
[----:B------:R-:W-:Y:S01]  /*7320*/  IMAD.U32 R170, R165, 0x10000, RZ ;  /* 0x00010000a5aa7824 */ /* 0x000fe200078e00ff */
[----:B------:R-:W-:Y:S01]  /*7330*/  LOP3.LUT R95, R99, 0xffff0000, RZ, 0xc0, !PT ;  /* 0xffff0000635f7812 */ /* 0x000fe200078ec0ff */
[C---:B------:R-:W-:Y:S01]  /*7340*/  IMAD.U32 R171, R168.reuse, 0x10000, RZ ;  /* 0x00010000a8ab7824 */ /* 0x040fe200078e00ff */
[----:B------:R-:W-:Y:S01]  /*7350*/  LOP3.LUT R165, R165, 0xffff0000, RZ, 0xc0, !PT ;  /* 0xffff0000a5a57812 */ /* 0x000fe200078ec0ff */
[C---:B------:R-:W-:Y:S01]  /*7360*/  FMUL.FTZ R172, R173.reuse, R170 ;  /* 0x000000aaadac7220 */ /* 0x040fe20000410000 */
[----:B------:R-:W-:Y:S01]  /*7370*/  LOP3.LUT R168, R168, 0xffff0000, RZ, 0xc0, !PT ;  /* 0xffff0000a8a87812 */ /* 0x000fe200078ec0ff */
[----:B------:R-:W-:Y:S01]  /*7380*/  FMUL.FTZ R173, R173, R171 ;  /* 0x000000abadad7220 */ /* 0x000fe20000410000 */
[----:B------:R-:W-:Y:S01]  /*7390*/  LOP3.LUT R96, R96, 0xffff0000, RZ, 0xc0, !PT ;  /* 0xffff000060607812 */ /* 0x000fe200078ec0ff */
[----:B------:R-:W-:Y:S01]  /*73a0*/  FMUL.FTZ R99, R95, R165 ;  /* 0x000000a55f637220 */ /* 0x000fe20000410000 */
[----:B------:R-:W-:Y:S01]  /*73b0*/  PRMT R66, R189, 0x5432, R66 ;  /* 0x00005432bd427816 */ /* 0x000fe20000000042 */
[-C--:B------:R-:W-:Y:S01]  /*73c0*/  FMUL.FTZ R95, R95, R168.reuse ;  /* 0x000000a85f5f7220 */ /* 0x080fe20000410000 */
[----:B------:R-:W-:Y:S01]  /*73d0*/  FFMA.FTZ R172, R169, R171, -R172 ;  /* 0x000000aba9ac7223 */ /* 0x000fe200000108ac */
[----:B------:R-:W-:Y:S01]  /*73e0*/  FFMA.FTZ R99, R67, R168, -R99 ;  /* 0x000000a843637223 */ /* 0x000fe20000010863 */
[----:B------:R-:W-:-:S02]  /*73f0*/  IMAD.U32 R168, R64, 0x10000, RZ ;  /* 0x0001000040a87824 */ /* 0x000fc400078e00ff */
[----:B------:R-:W-:Y:S01]  /*7400*/  FFMA.FTZ R95, R67, R165, R95 ;  /* 0x000000a5435f7223 */ /* 0x000fe2000001005f */
[----:B------:R-:W-:Y:S01]  /*7410*/  IMAD.U32 R67, R52, 0x10000, RZ ;  /* 0x0001000034437824 */ /* 0x000fe200078e00ff */
[----:B------:R-:W-:Y:S01]  /*7420*/  LOP3.LUT R64, R64, 0xffff0000, RZ, 0xc0, !PT ;  /* 0xffff000040407812 */ /* 0x000fe200078ec0ff */
[C---:B------:R-:W-:Y:S01]  /*7430*/  FMUL.FTZ R165, R55.reuse, R168 ;  /* 0x000000a837a57220 */ /* 0x040fe20000410000 */
[----:B------:R-:W-:Y:S01]  /*7440*/  LOP3.LUT R52, R52, 0xffff0000, RZ, 0xc0, !PT ;  /* 0xffff000034347812 */ /* 0x000fe200078ec0ff */
[-C--:B------:R-:W-:Y:S01]  /*7450*/  FMUL.FTZ R55, R55, R67.reuse ;  /* 0x0000004337377220 */ /* 0x080fe20000410000 */
[----:B------:R-:W-:Y:S01]  /*7460*/  FFMA.FTZ R173, R169, R170, R173 ;  /* 0x000000aaa9ad7223 */ /* 0x000fe200000100ad */
[----:B------:R-:W-:Y:S01]  /*7470*/  FFMA.FTZ R165, R53, R67, -R165 ;  /* 0x0000004335a57223 */ /* 0x000fe200000108a5 */
[----:B------:R-:W-:Y:S01]  /*7480*/  FMUL.FTZ R67, R96, R64 ;  /* 0x0000004060437220 */ /* 0x000fe20000410000 */
[----:B------:R-:W-:Y:S01]  /*7490*/  LOP3.LUT R169, R94, 0xffff0000, RZ, 0xc0, !PT ;  /* 0xffff00005ea97812 */ /* 0x000fe200078ec0ff */
[-C--:B------:R-:W-:Y:S01]  /*74a0*/  FMUL.FTZ R96, R96, R52.reuse ;  /* 0x0000003460607220 */ /* 0x080fe20000410000 */
[----:B------:R-:W-:Y:S01]  /*74b0*/  PRMT R54, R185, 0x5432, R54 ;  /* 0x00005432b9367816 */ /* 0x000fe20000000036 */
[----:B------:R-:W-:Y:S01]  /*74c0*/  FFMA.FTZ R67, R92, R52, -R67 ;  /* 0x000000345c437223 */ /* 0x000fe20000010843 */
[C---:B------:R-:W-:Y:S01]  /*74d0*/  IMAD.U32 R94, R98.reuse, 0x10000, RZ ;  /* 0x00010000625e7824 */ /* 0x040fe200078e00ff */
[----:B------:R-:W-:Y:S01]  /*74e0*/  LOP3.LUT R98, R98, 0xffff0000, RZ, 0xc0, !PT ;  /* 0xffff000062627812 */ /* 0x000fe200078ec0ff */
[C---:B------:R-:W-:Y:S01]  /*74f0*/  IMAD.U32 R52, R66.reuse, 0x10000, RZ ;  /* 0x0001000042347824 */ /* 0x040fe200078e00ff */
[----:B------:R-:W-:Y:S01]  /*7500*/  LOP3.LUT R66, R66, 0xffff0000, RZ, 0xc0, !PT ;  /* 0xffff000042427812 */ /* 0x000fe200078ec0ff */
[----:B------:R-:W-:Y:S01]  /*7510*/  FFMA.FTZ R55, R53, R168, R55 ;  /* 0x000000a835377223 */ /* 0x000fe20000010037 */
[C---:B------:R-:W-:Y:S01]  /*7520*/  IMAD.U32 R53, R54.reuse, 0x10000, RZ ;  /* 0x0001000036357824 */ /* 0x040fe200078e00ff */
[----:B------:R-:W-:Y:S01]  /*7530*/  LOP3.LUT R54, R54, 0xffff0000, RZ, 0xc0, !PT ;  /* 0xffff000036367812 */ /* 0x000fe200078ec0ff */
[----:B------:R-:W-:Y:S01]  /*7540*/  FFMA.FTZ R96, R92, R64, R96 ;  /* 0x000000405c607223 */ /* 0x000fe20000010060 */
[----:B------:R-:W-:Y:S01]  /*7550*/  FMUL.FTZ R64, R94, R52 ;  /* 0x000000345e407220 */ /* 0x000fe20000410000 */
[----:B------:R-:W-:Y:S01]  /*7560*/  FMUL.FTZ R92, R98, R66 ;  /* 0x00000042625c7220 */ /* 0x000fe20000410000 */
[-C--:B------:R-:W-:Y:S01]  /*7570*/  FMUL.FTZ R94, R94, R53.reuse ;  /* 0x000000355e5e7220 */ /* 0x080fe20000410000 */
[-C--:B------:R-:W-:Y:S01]  /*7580*/  FMUL.FTZ R98, R98, R54.reuse ;  /* 0x0000003662627220 */ /* 0x080fe20000410000 */
[----:B------:R-:W-:Y:S01]  /*7590*/  FFMA.FTZ R64, R65, R53, -R64 ;  /* 0x0000003541407223 */ /* 0x000fe20000010840 */
[----:B------:R-:W-:Y:S01]  /*75a0*/  FFMA.FTZ R92, R169, R54, -R92 ;  /* 0x00000036a95c7223 */ /* 0x000fe2000001085c */
[----:B------:R-:W-:Y:S01]  /*75b0*/  FFMA.FTZ R94, R65, R52, R94 ;  /* 0x00000034415e7223 */ /* 0x000fe2000001005e */
[----:B------:R-:W-:Y:S01]  /*75c0*/  FFMA.FTZ R98, R169, R66, R98 ;  /* 0x00000042a9627223 */ /* 0x000fe20000010062 */
[----:B------:R-:W-:-:S02]  /*75d0*/  F2FP.BF16.F32.PACK_AB R97, R97, R167 ;  /* 0x000000a76161723e */ /* 0x000fc400000010ff */
[----:B------:R-:W-:Y:S02]  /*75e0*/  F2FP.BF16.F32.PACK_AB R99, R99, R172 ;  /* 0x000000ac6363723e */ /* 0x000fe400000010ff */
[----:B------:R-:W-:Y:S01]  /*75f0*/  F2FP.BF16.F32.PACK_AB R166, R93, R166 ;  /* 0x000000a65da6723e */ /* 0x000fe200000010ff */
[----:B------:R-:W-:Y:S01]  /*7600*/  IMAD.MOV.U32 R93, RZ, RZ, R97 ;  /* 0x000000ffff5d7224 */ /* 0x000fe200078e0061 */
        /* <DEDUP_REMOVED lines=9> */
[----:B------:R-:W-:-:S07]  /*76a0*/  IMAD.MOV.U32 R94, RZ, RZ, R64 ;  /* 0x000000ffff5e7224 */ /* 0x000fce00078e0040 */
.L_x_526:
[----:B------:R-:W-:Y:S05]  /*76b0*/  BSYNC B3 ;  /* 0x0000000000037941 */ /* 0x000fea0003800000 */
.L_x_525:
[----:B------:R-:W-:-:S13]  /*76c0*/  ISETP.GE.AND P4, PT, R164, R146, PT ;  /* 0x00000092a400720c */ /* 0x000fda0003f86270 */
[--C-:B------:R-:W-:Y:S02]  /*76d0*/  @!P4 SHF.R.S32.HI R55, RZ, 0x1f, R164.reuse ;  /* 0x0000001fff37c819 */ /* 0x100fe400000114a4 */
[----:B------:R-:W-:-:S04]  /*76e0*/  @!P4 IADD3 R164, P5, P6, R118, R130, R164 ;  /* 0x0000008276a4c210 */ /* 0x000fc80007ebe0a4 */
[----:B------:R-:W-:Y:S02]  /*76f0*/  @!P4 IADD3.X R55, R4, R156, R55, P5, P6 ;  /* 0x0000009c0437c210 */ /* 0x000fe40002fec437 */
[----:B------:R-:W-:-:S04]  /*7700*/  LEA R52, P5, R162, R122, 0x1 ;  /* 0x0000007aa2347211 */ /* 0x000fc800078a08ff */
[----:B------:R-:W-:Y:S02]  /*7710*/  LEA.HI.X R53, R162, R123, R163, 0x1, P5 ;  /* 0x0000007ba2357211 */ /* 0x000fe400028f0ca3 */
[----:B------:R-:W-:-:S03]  /*7720*/  @!P4 LEA R54, P5, R164, R122, 0x1 ;  /* 0x0000007aa436c211 */ /* 0x000fc600078a08ff */
[----:B0-----:R0:W-:Y:S01]  /*7730*/  STG.E.128 desc[UR60][R52.64], R92 ;  /* 0x0000005c34007986 */ /* 0x0011e2000c101d3c */
[----:B------:R-:W-:-:S05]  /*7740*/  @!P4 LEA.HI.X R55, R164, R123, R55, 0x1, P5 ;  /* 0x0000007ba437c211 */ /* 0x000fca00028f0c37 */
[----:B--2---:R0:W-:Y:S04]  /*7750*/  @!P4 STG.E.128 desc[UR60][R54.64], R96 ;  /* 0x000000603600c986 */ /* 0x0041e8000c101d3c */
.L_x_524:
[----:B------:R-:W-:Y:S05]  /*7760*/  BSYNC B2 ;  /* 0x0000000000027941 */ /* 0x000fea0003800000 */
.L_x_523:
[----:B------:R-:W-:Y:S01]  /*7770*/  ISETP.NE.AND P4, PT, R34, RZ, PT ;  /* 0x000000ff2200720c */ /* 0x000fe20003f85270 */
[----:B------:R-:W-:-:S12]  /*7780*/  BSSY B2, `(.L_x_527) ;  /* 0x0000081000027945 */ /* 0x000fd80003800000 */
[----:B------:R-:W-:Y:S05]  /*7790*/  @!P4 BRA `(.L_x_528) ;  /* 0x0000000400fcc947 */ /* 0x000fea0003800000 */
[----:B0-----:R-:W-:Y:S01]  /*77a0*/  SEL R52, R124, R149, !P1 ;  /* 0x000000957c347207 */ /* 0x001fe20004800000 */
[----:B------:R-:W-:Y:S01]  /*77b0*/  IMAD R55, R19, 0x5400, R142 ;  /* 0x0000540013377824 */ /* 0x000fe200078e028e */
[----:B------:R-:W-:Y:S01]  /*77c0*/  IADD3 R92, P4, P5, R118, R130, R27 ;  /* 0x00000082765c7210 */ /* 0x000fe20007d9e01b */
[----:B------:R-:W-:Y:S01]  /*77d0*/  BSSY B3, `(.L_x_529) ;  /* 0x0000071000037945 */ /* 0x000fe20003800000 */
        /* <DEDUP_REMOVED lines=12> */
[----:B------:R-:W-:-:S04]  /*78a0*/  IMAD.IADD R52, R52, 0x1, R53 ;  /* 0x0000000134347824 */ /* 0x000fc800078e0235 */
[----:B------:R-:W-:Y:S02]  /*78b0*/  IMAD R53, R19, 0x5400, R52 ;  /* 0x0000540013357824 */ /* 0x000fe400078e0234 */
[--C-:B------:R-:W-:Y:S02]  /*78c0*/  IMAD R52, R55, 0x2, R18.reuse ;  /* 0x0000000237347824 */ /* 0x100fe400078e0212 */
[----:B------:R-:W-:-:S04]  /*78d0*/  IMAD R64, R53, 0x2, R18 ;  /* 0x0000000235407824 */ /* 0x000fc800078e0212 */
[----:B------:R-:W0:Y:S04]  /*78e0*/  LDS.128 R52, [R52+0x21400] ;  /* 0x0214000034347984 */ /* 0x000e280000000c00 */
[----:B------:R-:W2:Y:S01]  /*78f0*/  LDS.128 R64, [R64+0x21400] ;  /* 0x0214000040407984 */ /* 0x000ea20000000c00 */
[----:B------:R-:W-:Y:S05]  /*7900*/  @P4 BRA `(.L_x_530) ;  /* 0x0000000400744947 */ /* 0x000fea0003800000 */
[--C-:B------:R-:W-:Y:S01]  /*7910*/  SHF.R.U64 R50, R50, 0x10, R51.reuse ;  /* 0x0000001032327819 */ /* 0x100fe20000001233 */
[----:B--2---:R-:W-:Y:S01]  /*7920*/  IMAD.U32 R97, R65, 0x10000, RZ ;  /* 0x0001000041617824 */ /* 0x004fe200078e00ff */
[----:B------:R-:W-:Y:S01]  /*7930*/  SHF.R.U32.HI R95, RZ, 0x10, R51 ;  /* 0x00000010ff5f7819 */ /* 0x000fe20000011633 */
[----:B------:R-:W-:Y:S01]  /*7940*/  IMAD.U32 R164, R67, 0x10000, RZ ;  /* 0x0001000043a47824 */ /* 0x000fe200078e00ff */
[--C-:B------:R-:W-:Y:S01]  /*7950*/  SHF.R.U64 R51, R60, 0x10, R61.reuse ;  /* 0x000000103c337819 */ /* 0x100fe2000000123d */
[----:B0-----:R-:W-:Y:S01]  /*7960*/  IMAD.U32 R162, R55, 0x10000, RZ ;  /* 0x0001000037a27824 */ /* 0x001fe200078e00ff */
[----:B------:R-:W-:Y:S01]  /*7970*/  SHF.R.U32.HI R60, RZ, 0x10, R61 ;  /* 0x00000010ff3c7819 */ /* 0x000fe2000001163d */
[----:B------:R-:W-:Y:S01]  /*7980*/  IMAD.U32 R99, R54, 0x10000, RZ ;  /* 0x0001000036637824 */ /* 0x000fe200078e00ff */
[--C-:B------:R-:W-:Y:S02]  /*7990*/  SHF.R.U64 R48, R48, 0x10, R49.reuse ;  /* 0x0000001030307819 */ /* 0x100fe40000001231 */
[----:B------:R-:W-:-:S02]  /*79a0*/  SHF.R.U32.HI R49, RZ, 0x10, R49 ;  /* 0x00000010ff317819 */ /* 0x000fc40000011631 */
[----:B------:R-:W-:Y:S02]  /*79b0*/  PRMT R60, R188, 0x5432, R60 ;  /* 0x00005432bc3c7816 */ /* 0x000fe4000000003c */
[----:B------:R-:W-:Y:S02]  /*79c0*/  SHF.R.U64 R61, R62, 0x10, R63 ;  /* 0x000000103e3d7819 */ /* 0x000fe4000000123f */
[----:B------:R-:W-:Y:S01]  /*79d0*/  PRMT R49, R184, 0x5410, R49 ;  /* 0x00005410b8317816 */ /* 0x000fe20000000031 */
[C---:B------:R-:W-:Y:S01]  /*79e0*/  IMAD.U32 R165, R60.reuse, 0x10000, RZ ;  /* 0x000100003ca57824 */ /* 0x040fe200078e00ff */
[----:B------:R-:W-:Y:S01]  /*79f0*/  SHF.R.U32.HI R62, RZ, 0x10, R63 ;  /* 0x00000010ff3e7819 */ /* 0x000fe2000001163f */
[----:B------:R-:W-:Y:S01]  /*7a00*/  IMAD.U32 R63, R53, 0x10000, RZ ;  /* 0x00010000353f7824 */ /* 0x000fe200078e00ff */
[----:B------:R-:W-:Y:S01]  /*7a10*/  LOP3.LUT R98, R65, 0xffff0000, RZ, 0xc0, !PT ;  /* 0xffff000041627812 */ /* 0x000fe200078ec0ff */
[----:B------:R-:W-:Y:S01]  /*7a20*/  IMAD.U32 R166, R49, 0x10000, RZ ;  /* 0x0001000031a67824 */ /* 0x000fe200078e00ff */
[----:B------:R-:W-:Y:S01]  /*7a30*/  PRMT R167, R185, 0x5410, R61 ;  /* 0x00005410b9a77816 */ /* 0x000fe2000000003d */
[CC--:B------:R-:W-:Y:S01]  /*7a40*/  FMUL.FTZ R61, R97.reuse, R165.reuse ;  /* 0x000000a5613d7220 */ /* 0x0c0fe20000410000 */
[----:B------:R-:W-:Y:S01]  /*7a50*/  LOP3.LUT R60, R60, 0xffff0000, RZ, 0xc0, !PT ;  /* 0xffff00003c3c7812 */ /* 0x000fe200078ec0ff */
[-C--:B------:R-:W-:Y:S01]  /*7a60*/  FMUL.FTZ R97, R97, R166.reuse ;  /* 0x000000a661617220 */ /* 0x080fe20000410000 */
[----:B------:R-:W-:Y:S01]  /*7a70*/  PRMT R62, R187, 0x5432, R62 ;  /* 0x00005432bb3e7816 */ /* 0x000fe2000000003e */
[----:B------:R-:W-:Y:S01]  /*7a80*/  FFMA.FTZ R61, R63, R166, -R61 ;  /* 0x000000a63f3d7223 */ /* 0x000fe2000001083d */
[----:B------:R-:W-:Y:S01]  /*7a90*/  LOP3.LUT R96, R53, 0xffff0000, RZ, 0xc0, !PT ;  /* 0xffff000035607812 */ /* 0x000fe200078ec0ff */
[----:B------:R-:W-:Y:S01]  /*7aa0*/  FMUL.FTZ R168, R98, R60 ;  /* 0x0000003c62a87220 */ /* 0x000fe20000410000 */
[----:B------:R-:W-:Y:S01]  /*7ab0*/  LOP3.LUT R49, R49, 0xffff0000, RZ, 0xc0, !PT ;  /* 0xffff000031317812 */ /* 0x000fe200078ec0ff */
[----:B------:R-:W-:Y:S01]  /*7ac0*/  IMAD.U32 R166, R62, 0x10000, RZ ;  /* 0x000100003ea67824 */ /* 0x000fe200078e00ff */
[----:B------:R-:W-:Y:S01]  /*7ad0*/  PRMT R95, R183, 0x5410, R95 ;  /* 0x00005410b75f7816 */ /* 0x000fe2000000005f */
[----:B------:R-:W-:Y:S01]  /*7ae0*/  FFMA.FTZ R97, R63, R165, R97 ;  /* 0x000000a53f617223 */ /* 0x000fe20000010061 */
[----:B------:R-:W-:Y:S01]  /*7af0*/  LOP3.LUT R67, R67, 0xffff0000, RZ, 0xc0, !PT ;  /* 0xffff000043437812 */ /* 0x000fe200078ec0ff */
[-C--:B------:R-:W-:Y:S01]  /*7b00*/  FMUL.FTZ R98, R98, R49.reuse ;  /* 0x0000003162627220 */ /* 0x080fe20000410000 */
[----:B------:R-:W-:Y:S01]  /*7b10*/  FFMA.FTZ R168, R96, R49, -R168 ;  /* 0x0000003160a87223 */ /* 0x000fe200000108a8 */
[----:B------:R-:W-:Y:S01]  /*7b20*/  LOP3.LUT R62, R62, 0xffff0000, RZ, 0xc0, !PT ;  /* 0xffff00003e3e7812 */ /* 0x000fe200078ec0ff */
[----:B------:R-:W-:-:S02]  /*7b30*/  IMAD.U32 R63, R95, 0x10000, RZ ;  /* 0x000100005f3f7824 */ /* 0x000fc400078e00ff */
[----:B------:R-:W-:Y:S01]  /*7b40*/  FMUL.FTZ R49, R164, R166 ;  /* 0x000000a6a4317220 */ /* 0x000fe20000410000 */
[----:B------:R-:W-:Y:S01]  /*7b50*/  PRMT R51, R186, 0x5410, R51 ;  /* 0x00005410ba337816 */ /* 0x000fe20000000033 */
[----:B------:R-:W-:Y:S01]  /*7b60*/  FFMA.FTZ R98, R96, R60, R98 ;  /* 0x0000003c60627223 */ /* 0x000fe20000010062 */
[----:B------:R-:W-:Y:S01]  /*7b70*/  PRMT R48, R184, 0x5432, R48 ;  /* 0x00005432b8307816 */ /* 0x000fe20000000030 */
[-C--:B------:R-:W-:Y:S01]  /*7b80*/  FMUL.FTZ R164, R164, R63.reuse ;  /* 0x0000003fa4a47220 */ /* 0x080fe20000410000 */
[----:B------:R-:W-:Y:S01]  /*7b90*/  LOP3.LUT R55, R55, 0xffff0000, RZ, 0xc0, !PT ;  /* 0xffff000037377812 */ /* 0x000fe200078ec0ff */
[----:B------:R-:W-:Y:S01]  /*7ba0*/  FFMA.FTZ R49, R162, R63, -R49 ;  /* 0x0000003fa2317223 */ /* 0x000fe20000010831 */
[----:B------:R-:W-:Y:S01]  /*7bb0*/  LOP3.LUT R95, R95, 0xffff0000, RZ, 0xc0, !PT ;  /* 0xffff00005f5f7812 */ /* 0x000fe200078ec0ff */
[----:B------:R-:W-:Y:S01]  /*7bc0*/  FMUL.FTZ R96, R67, R62 ;  /* 0x0000003e43607220 */ /* 0x000fe20000410000 */
[----:B------:R-:W-:Y:S01]  /*7bd0*/  SHF.L.U32 R63, R51, 0x10, RZ ;  /* 0x00000010333f7819 */ /* 0x000fe200000006ff */
[C---:B------:R-:W-:Y:S01]  /*7be0*/  IMAD.U32 R65, R64.reuse, 0x10000, RZ ;  /* 0x0001000040417824 */ /* 0x040fe200078e00ff */
[----:B------:R-:W-:Y:S01]  /*7bf0*/  LOP3.LUT R64, R64, 0xffff0000, RZ, 0xc0, !PT ;  /* 0xffff000040407812 */ /* 0x000fe200078ec0ff */
[----:B------:R-:W-:-:S02]  /*7c00*/  IMAD.U32 R60, R48, 0x10000, RZ ;  /* 0x00010000303c7824 */ /* 0x000fc400078e00ff */
[-C--:B------:R-:W-:Y:S01]  /*7c10*/  FMUL.FTZ R67, R67, R95.reuse ;  /* 0x0000005f43437220 */ /* 0x080fe20000410000 */
[----:B------:R-:W-:Y:S01]  /*7c20*/  FFMA.FTZ R96, R55, R95, -R96 ;  /* 0x0000005f37607223 */ /* 0x000fe20000010860 */
[----:B------:R-:W-:Y:S01]  /*7c30*/  LOP3.LUT R95, R48, 0xffff0000, RZ, 0xc0, !PT ;  /* 0xffff0000305f7812 */ /* 0x000fe200078ec0ff */
[-C--:B------:R-:W-:Y:S01]  /*7c40*/  FMUL.FTZ R48, R65, R63.reuse ;  /* 0x0000003f41307220 */ /* 0x080fe20000410000 */
[----:B------:R-:W-:Y:S01]  /*7c50*/  IMAD.U32 R53, R52, 0x10000, RZ ;  /* 0x0001000034357824 */ /* 0x000fe200078e00ff */
[----:B------:R-:W-:Y:S01]  /*7c60*/  LOP3.LUT R51, R51, 0xffff0000, RZ, 0xc0, !PT ;  /* 0xffff000033337812 */ /* 0x000fe200078ec0ff */
[----:B------:R-:W-:Y:S01]  /*7c70*/  FMUL.FTZ R65, R65, R60 ;  /* 0x0000003c41417220 */ /* 0x000fe20000410000 */
[----:B------:R-:W-:Y:S01]  /*7c80*/  LOP3.LUT R163, R54, 0xffff0000, RZ, 0xc0, !PT ;  /* 0xffff000036a37812 */ /* 0x000fe200078ec0ff */
[----:B------:R-:W-:Y:S01]  /*7c90*/  FFMA.FTZ R67, R55, R62, R67 ;  /* 0x0000003e37437223 */ /* 0x000fe20000010043 */
[----:B------:R-:W-:Y:S01]  /*7ca0*/  PRMT R50, R183, 0x5432, R50 ;  /* 0x00005432b7327816 */ /* 0x000fe20000000032 */
[C---:B------:R-:W-:Y:S01]  /*7cb0*/  FFMA.FTZ R48, R53.reuse, R60, -R48 ;  /* 0x0000003c35307223 */ /* 0x040fe20000010830 */
[----:B------:R-:W-:Y:S01]  /*7cc0*/  FFMA.FTZ R65, R53, R63, R65 ;  /* 0x0000003f35417223 */ /* 0x000fe20000010041 */
[----:B------:R-:W-:Y:S01]  /*7cd0*/  LOP3.LUT R52, R52, 0xffff0000, RZ, 0xc0, !PT ;  /* 0xffff000034347812 */ /* 0x000fe200078ec0ff */
[----:B------:R-:W-:-:S02]  /*7ce0*/  IMAD.U32 R54, R66, 0x10000, RZ ;  /* 0x0001000042367824 */ /* 0x000fc400078e00ff */
[----:B------:R-:W-:Y:S01]  /*7cf0*/  FMUL.FTZ R55, R64, R51 ;  /* 0x0000003340377220 */ /* 0x000fe20000410000 */
[C---:B------:R-:W-:Y:S01]  /*7d00*/  IMAD.U32 R53, R167.reuse, 0x10000, RZ ;  /* 0x00010000a7357824 */ /* 0x040fe200078e00ff */
[----:B------:R-:W-:Y:S01]  /*7d10*/  LOP3.LUT R66, R66, 0xffff0000, RZ, 0xc0, !PT ;  /* 0xffff000042427812 */ /* 0x000fe200078ec0ff */
[-C--:B------:R-:W-:Y:S01]  /*7d20*/  FMUL.FTZ R64, R64, R95.reuse ;  /* 0x0000005f40407220 */ /* 0x080fe20000410000 */
[----:B------:R-:W-:Y:S01]  /*7d30*/  LOP3.LUT R167, R167, 0xffff0000, RZ, 0xc0, !PT ;  /* 0xffff0000a7a77812 */ /* 0x000fe200078ec0ff */
[----:B------:R-:W-:Y:S02]  /*7d40*/  IMAD.U32 R60, R50, 0x10000, RZ ;  /* 0x00010000323c7824 */ /* 0x000fe400078e00ff */
[----:B------:R-:W-:Y:S01]  /*7d50*/  FFMA.FTZ R55, R52, R95, -R55 ;  /* 0x0000005f34377223 */ /* 0x000fe20000010837 */
[----:B------:R-:W-:Y:S01]  /*7d60*/  LOP3.LUT R50, R50, 0xffff0000, RZ, 0xc0, !PT ;  /* 0xffff000032327812 */ /* 0x000fe200078ec0ff */
[----:B------:R-:W-:Y:S01]  /*7d70*/  FFMA.FTZ R64, R52, R51, R64 ;  /* 0x0000003334407223 */ /* 0x000fe20000010040 */
[----:B------:R-:W-:Y:S01]  /*7d80*/  FMUL.FTZ R51, R54, R53 ;  /* 0x0000003536337220 */ /* 0x000fe20000410000 */
[----:B------:R-:W-:Y:S01]  /*7d90*/  FMUL.FTZ R52, R66, R167 ;  /* 0x000000a742347220 */ /* 0x000fe20000410000 */
[----:B------:R-:W-:Y:S01]  /*7da0*/  FMUL.FTZ R54, R54, R60 ;  /* 0x0000003c36367220 */ /* 0x000fe20000410000 */
[----:B------:R-:W-:Y:S01]  /*7db0*/  FMUL.FTZ R66, R66, R50 ;  /* 0x0000003242427220 */ /* 0x000fe20000410000 */
[----:B------:R-:W-:Y:S01]  /*7dc0*/  FFMA.FTZ R51, R99, R60, -R51 ;  /* 0x0000003c63337223 */ /* 0x000fe20000010833 */
[----:B------:R-:W-:Y:S01]  /*7dd0*/  FFMA.FTZ R52, R163, R50, -R52 ;  /* 0x00000032a3347223 */ /* 0x000fe20000010834 */
[----:B------:R-:W-:Y:S01]  /*7de0*/  FFMA.FTZ R54, R99, R53, R54 ;  /* 0x0000003563367223 */ /* 0x000fe20000010036 */
        /* <DEDUP_REMOVED lines=8> */
[----:B------:R-:W-:Y:S02]  /*7e70*/  F2FP.BF16.F32.PACK_AB R51, R52, R51 ;  /* 0x000000333433723e */ /* 0x000fe400000010ff */
[----:B------:R-:W-:Y:S01]  /*7e80*/  F2FP.BF16.F32.PACK_AB R64, R64, R65 ;  /* 0x000000414040723e */ /* 0x000fe200000010ff */
[----:B------:R-:W-:Y:S01]  /*7e90*/  IMAD.MOV.U32 R52, RZ, RZ, R48 ;  /* 0x000000ffff347224 */ /* 0x000fe200078e0030 */
[----:B------:R-:W-:Y:S01]  /*7ea0*/  F2FP.BF16.F32.PACK_AB R66, R66, R54 ;  /* 0x000000364242723e */ /* 0x000fe200000010ff */
[----:B------:R-:W-:Y:S01]  /*7eb0*/  IMAD.MOV.U32 R65, RZ, RZ, R97 ;  /* 0x000000ffff417224 */ /* 0x000fe200078e0061 */
[----:B------:R-:W-:Y:S01]  /*7ec0*/  F2FP.BF16.F32.PACK_AB R67, R67, R164 ;  /* 0x000000a44343723e */ /* 0x000fe200000010ff */
[----:B------:R-:W-:-:S07]  /*7ed0*/  IMAD.MOV.U32 R54, RZ, RZ, R51 ;  /* 0x000000ffff367224 */ /* 0x000fce00078e0033 */
.L_x_530:
[----:B------:R-:W-:Y:S05]  /*7ee0*/  BSYNC B3 ;  /* 0x0000000000037941 */ /* 0x000fea0003800000 */
.L_x_529:
        /* <DEDUP_REMOVED lines=10> */
.L_x_528:
[----:B------:R-:W-:Y:S05]  /*7f90*/  BSYNC B2 ;  /* 0x0000000000027941 */ /* 0x000fea0003800000 */
.L_x_527:
[----:B------:R-:W-:-:S13]  /*7fa0*/  ISETP.NE.AND P4, PT, R35, RZ, PT ;  /* 0x000000ff2300720c */ /* 0x000fda0003f85270 */
[----:B------:R-:W-:Y:S05]  /*7fb0*/  @!P4 BRA `(.L_x_522) ;  /* 0x000000080004c947 */ /* 0x000fea0003800000 */
[----:B---3--:R-:W2:Y:S01]  /*7fc0*/  LDL R48, [R1] ;  /* 0x0000000001307983 */ /* 0x008ea20000100800 */
[----:B------:R-:W-:Y:S01]  /*7fd0*/  IADD3 R60, P4, P5, R118, R130, R29 ;  /* 0x00000082763c7210 */ /* 0x000fe20007d9e01d */
[----:B------:R-:W-:Y:S03]  /*7fe0*/  BSSY B2, `(.L_x_531) ;  /* 0x0000074000027945 */ /* 0x000fe60003800000 */
[----:B------:R-:W-:Y:S02]  /*7ff0*/  IADD3.X R61, R4, R156, R33, P4, P5 ;  /* 0x0000009c043d7210 */ /* 0x000fe400027ea421 */
[----:B------:R-:W-:Y:S02]  /*8000*/  ISETP.GE.AND P4, PT, R206, R101, PT ;  /* 0x00000065ce00720c */ /* 0x000fe40003f86270 */
[----:B--2---:R-:W-:-:S04]  /*8010*/  LOP3.LUT P6, RZ, R48, 0x1, RZ, 0xc0, !PT ;  /* 0x0000000130ff7812 */ /* 0x004fc800078cc0ff */
[----:B------:R-:W-:-:S04]  /*8020*/  SEL R48, R124, R149, !P6 ;  /* 0x000000957c307207 */ /* 0x000fc80007000000 */
[----:B------:R-:W-:-:S04]  /*8030*/  SHF.R.S32.HI R49, RZ, 0x1f, R48 ;  /* 0x0000001fff317819 */ /* 0x000fc80000011430 */
[----:B------:R-:W-:-:S04]  /*8040*/  LEA.HI R49, R49, R48, RZ, 0x4 ;  /* 0x0000003031317211 */ /* 0x000fc800078f20ff */
[----:B------:R-:W-:-:S04]  /*8050*/  LEA.HI.SX32 R49, R49, R28, 0x1c ;  /* 0x0000001c31317211 */ /* 0x000fc800078fe2ff */
[----:B------:R-:W-:Y:S01]  /*8060*/  SHF.R.S32.HI R48, RZ, 0x1f, R49 ;  /* 0x0000001fff307819 */ /* 0x000fe20000011431 */
[----:B------:R-:W-:-:S03]  /*8070*/  IMAD.SHL.U32 R62, R49, 0x8, RZ ;  /* 0x00000008313e7824 */ /* 0x000fc600078e00ff */
[----:B------:R-:W-:Y:S02]  /*8080*/  LEA.HI R48, R48, R49, RZ, 0x3 ;  /* 0x0000003130307211 */ /* 0x000fe400078f18ff */
[----:B------:R-:W-:Y:S02]  /*8090*/  LOP3.LUT R49, R209, 0x38, R62, 0xf8, !PT ;  /* 0x00000038d1317812 */ /* 0x000fe400078ef83e */
[----:B------:R-:W-:Y:S02]  /*80a0*/  SHF.R.S32.HI R48, RZ, 0x3, R48 ;  /* 0x00000003ff307819 */ /* 0x000fe40000011430 */
[----:B------:R-:W-:-:S03]  /*80b0*/  LOP3.LUT R49, R49, R210, RZ, 0x3c, !PT ;  /* 0x000000d231317212 */ /* 0x000fc600078e3cff */
[----:B------:R-:W-:-:S04]  /*80c0*/  IMAD R48, R48, 0x1c00, R211 ;  /* 0x00001c0030307824 */ /* 0x000fc800078e02d3 */
[----:B------:R-:W-:Y:S02]  /*80d0*/  IMAD.IADD R48, R48, 0x1, R49 ;  /* 0x0000000130307824 */ /* 0x000fe400078e0231 */
[C---:B------:R-:W-:Y:S02]  /*80e0*/  IMAD R49, R19.reuse, 0x5400, R140 ;  /* 0x0000540013317824 */ /* 0x040fe400078e028c */
[----:B------:R-:W-:Y:S02]  /*80f0*/  IMAD R51, R19, 0x5400, R48 ;  /* 0x0000540013337824 */ /* 0x000fe400078e0230 */
[--C-:B------:R-:W-:Y:S02]  /*8100*/  IMAD R49, R49, 0x2, R18.reuse ;  /* 0x0000000231317824 */ /* 0x100fe400078e0212 */
[----:B0-----:R-:W-:-:S04]  /*8110*/  IMAD R52, R51, 0x2, R18 ;  /* 0x0000000233347824 */ /* 0x001fc800078e0212 */
[----:B------:R-:W0:Y:S04]  /*8120*/  LDS.128 R48, [R49+0x21400] ;  /* 0x0214000031307984 */ /* 0x000e280000000c00 */
[----:B------:R-:W2:Y:S01]  /*8130*/  LDS.128 R52, [R52+0x21400] ;  /* 0x0214000034347984 */ /* 0x000ea20000000c00 */
[----:B------:R-:W-:Y:S05]  /*8140*/  @P4 BRA `(.L_x_532) ;  /* 0x0000000400744947 */ /* 0x000fea0003800000 */
[--C-:B------:R-:W-:Y:S01]  /*8150*/  SHF.R.U64 R46, R46, 0x10, R47.reuse ;  /* 0x000000102e2e7819 */ /* 0x100fe2000000122f */
[----:B--2---:R-:W-:Y:S01]  /*8160*/  IMAD.U32 R65, R53, 0x10000, RZ ;  /* 0x0001000035417824 */ /* 0x004fe200078e00ff */
[----:B------:R-:W-:Y:S01]  /*8170*/  SHF.R.U32.HI R63, RZ, 0x10, R47 ;  /* 0x00000010ff3f7819 */ /* 0x000fe2000001162f */
[----:B------:R-:W-:Y:S01]  /*8180*/  IMAD.U32 R93, R55, 0x10000, RZ ;  /* 0x00010000375d7824 */ /* 0x000fe200078e00ff */
[----:B------:R-:W-:Y:S01]  /*8190*/  SHF.R.U64 R44, R44, 0x10, R45 ;  /* 0x000000102c2c7819 */ /* 0x000fe2000000122d */
[----:B0-----:R-:W-:Y:S01]  /*81a0*/  IMAD.U32 R92, R51, 0x10000, RZ ;  /* 0x00010000335c7824 */ /* 0x001fe200078e00ff */
[----:B------:R-:W-:Y:S01]  /*81b0*/  SHF.R.U64 R47, R56, 0x10, R57 ;  /* 0x00000010382f7819 */ /* 0x000fe20000001239 */
[----:B------:R-:W-:Y:S01]  /*81c0*/  IMAD.U32 R94, R54, 0x10000, RZ ;  /* 0x00010000365e7824 */ /* 0x000fe200078e00ff */
[----:B------:R-:W-:Y:S01]  /*81d0*/  SHF.R.U32.HI R45, RZ, 0x10, R45 ;  /* 0x00000010ff2d7819 */ /* 0x000fe2000001162d */
[----:B------:R-:W-:Y:S01]  /*81e0*/  IMAD.U32 R67, R50, 0x10000, RZ ;  /* 0x0001000032437824 */ /* 0x000fe200078e00ff */
[----:B------:R-:W-:-:S02]  /*81f0*/  SHF.R.U32.HI R56, RZ, 0x10, R57 ;  /* 0x00000010ff387819 */ /* 0x000fc40000011639 */
[----:B------:R-:W-:Y:S02]  /*8200*/  PRMT R45, R182, 0x5410, R45 ;  /* 0x00005410b62d7816 */ /* 0x000fe4000000002d */
[----:B------:R-:W-:Y:S02]  /*8210*/  PRMT R56, R180, 0x5432, R56 ;  /* 0x00005432b4387816 */ /* 0x000fe40000000038 */
[--C-:B------:R-:W-:Y:S01]  /*8220*/  SHF.R.U64 R57, R58, 0x10, R59.reuse ;  /* 0x000000103a397819 */ /* 0x100fe2000000123b */
[----:B------:R-:W-:Y:S01]  /*8230*/  IMAD.U32 R96, R45, 0x10000, RZ ;  /* 0x000100002d607824 */ /* 0x000fe200078e00ff */
[----:B------:R-:W-:Y:S01]  /*8240*/  SHF.R.U32.HI R58, RZ, 0x10, R59 ;  /* 0x00000010ff3a7819 */ /* 0x000fe2000001163b */
[C---:B------:R-:W-:Y:S01]  /*8250*/  IMAD.U32 R95, R56.reuse, 0x10000, RZ ;  /* 0x00010000385f7824 */ /* 0x040fe200078e00ff */
[----:B------:R-:W-:Y:S01]  /*8260*/  LOP3.LUT R66, R53, 0xffff0000, RZ, 0xc0, !PT ;  /* 0xffff000035427812 */ /* 0x000fe200078ec0ff */
[----:B------:R-:W-:Y:S01]  /*8270*/  IMAD.U32 R59, R49, 0x10000, RZ ;  /* 0x00010000313b7824 */ /* 0x000fe200078e00ff */
[----:B------:R-:W-:Y:S01]  /*8280*/  LOP3.LUT R97, R56, 0xffff0000, RZ, 0xc0, !PT ;  /* 0xffff000038617812 */ /* 0x000fe200078ec0ff */
[C---:B------:R-:W-:Y:S01]  /*8290*/  FMUL.FTZ R98, R65.reuse, R95 ;  /* 0x0000005f41627220 */ /* 0x040fe20000410000 */
[----:B------:R-:W-:Y:S01]  /*82a0*/  PRMT R180, R180, 0x5410, R58 ;  /* 0x00005410b4b47816 */ /* 0x000fe2000000003a */
[-C--:B------:R-:W-:Y:S01]  /*82b0*/  FMUL.FTZ R56, R65, R96.reuse ;  /* 0x0000006041387220 */ /* 0x080fe20000410000 */
[----:B------:R-:W-:Y:S01]  /*82c0*/  PRMT R63, R179, 0x5410, R63 ;  /* 0x00005410b33f7816 */ /* 0x000fe2000000003f */
[----:B------:R-:W-:Y:S01]  /*82d0*/  FFMA.FTZ R98, R59, R96, -R98 ;  /* 0x000000603b627223 */ /* 0x000fe20000010862 */
[----:B------:R-:W-:Y:S01]  /*82e0*/  LOP3.LUT R65, R45, 0xffff0000, RZ, 0xc0, !PT ;  /* 0xffff00002d417812 */ /* 0x000fe200078ec0ff */
[----:B------:R-:W-:Y:S01]  /*82f0*/  FMUL.FTZ R45, R66, R97 ;  /* 0x00000061422d7220 */ /* 0x000fe20000410000 */
[----:B------:R-:W-:Y:S01]  /*8300*/  LOP3.LUT R64, R49, 0xffff0000, RZ, 0xc0, !PT ;  /* 0xffff000031407812 */ /* 0x000fe200078ec0ff */
[----:B------:R-:W-:-:S02]  /*8310*/  IMAD.U32 R58, R180, 0x10000, RZ ;  /* 0x00010000b43a7824 */ /* 0x000fc400078e00ff */
[----:B------:R-:W-:Y:S01]  /*8320*/  FFMA.FTZ R56, R59, R95, R56 ;  /* 0x0000005f3b387223 */ /* 0x000fe20000010038 */
[----:B------:R-:W-:Y:S02]  /*8330*/  IMAD.U32 R59, R63, 0x10000, RZ ;  /* 0x000100003f3b7824 */ /* 0x000fe400078e00ff */
[-C--:B------:R-:W-:Y:S01]  /*8340*/  FMUL.FTZ R95, R66, R65.reuse ;  /* 0x00000041425f7220 */ /* 0x080fe20000410000 */
[----:B------:R-:W-:Y:S01]  /*8350*/  FFMA.FTZ R65, R64, R65, -R45 ;  /* 0x0000004140417223 */ /* 0x000fe2000001082d */
[CC--:B------:R-:W-:Y:S01]  /*8360*/  FMUL.FTZ R45, R93.reuse, R58.reuse ;  /* 0x0000003a5d2d7220 */ /* 0x0c0fe20000410000 */
[----:B------:R-:W-:Y:S01]  /*8370*/  PRMT R47, R182, 0x5432, R47 ;  /* 0x00005432b62f7816 */ /* 0x000fe2000000002f */
[----:B------:R-:W-:Y:S01]  /*8380*/  FMUL.FTZ R93, R93, R59 ;  /* 0x0000003b5d5d7220 */ /* 0x000fe20000410000 */
[----:B------:R-:W-:Y:S01]  /*8390*/  PRMT R44, R181, 0x5410, R44 ;  /* 0x00005410b52c7816 */ /* 0x000fe2000000002c */
[----:B------:R-:W-:Y:S01]  /*83a0*/  FFMA.FTZ R95, R64, R97, R95 ;  /* 0x00000061405f7223 */ /* 0x000fe2000001005f */
[----:B------:R-:W-:Y:S01]  /*83b0*/  LOP3.LUT R55, R55, 0xffff0000, RZ, 0xc0, !PT ;  /* 0xffff000037377812 */ /* 0x000fe200078ec0ff */
[----:B------:R-:W-:Y:S01]  /*83c0*/  FFMA.FTZ R93, R92, R58, R93 ;  /* 0x0000003a5c5d7223 */ /* 0x000fe2000001005d */
[----:B------:R-:W-:Y:S01]  /*83d0*/  LOP3.LUT R180, R180, 0xffff0000, RZ, 0xc0, !PT ;  /* 0xffff0000b4b47812 */ /* 0x000fe200078ec0ff */
[----:B------:R-:W-:Y:S01]  /*83e0*/  IMAD.U32 R53, R52, 0x10000, RZ ;  /* 0x0001000034357824 */ /* 0x000fe200078e00ff */
[----:B------:R-:W-:Y:S01]  /*83f0*/  LOP3.LUT R64, R63, 0xffff0000, RZ, 0xc0, !PT ;  /* 0xffff00003f407812 */ /* 0x000fe200078ec0ff */
[----:B------:R-:W-:Y:S01]  /*8400*/  IMAD.U32 R58, R47, 0x10000, RZ ;  /* 0x000100002f3a7824 */ /* 0x000fe200078e00ff */
[----:B------:R-:W-:Y:S01]  /*8410*/  LOP3.LUT R51, R51, 0xffff0000, RZ, 0xc0, !PT ;  /* 0xffff000033337812 */ /* 0x000fe200078ec0ff */
[----:B------:R-:W-:Y:S01]  /*8420*/  FFMA.FTZ R45, R92, R59, -R45 ;  /* 0x0000003b5c2d7223 */ /* 0x000fe2000001082d */
[----:B------:R-:W-:Y:S01]  /*8430*/  IMAD.U32 R66, R44, 0x10000, RZ ;  /* 0x000100002c427824 */ /* 0x000fe200078e00ff */
[----:B------:R-:W-:Y:S01]  /*8440*/  LOP3.LUT R52, R52, 0xffff0000, RZ, 0xc0, !PT ;  /* 0xffff000034347812 */ /* 0x000fe200078ec0ff */
[C---:B------:R-:W-:Y:S01]  /*8450*/  FMUL.FTZ R96, R55.reuse, R180 ;  /* 0x000000b437607220 */ /* 0x040fe20000410000 */
[----:B------:R-:W-:Y:S01]  /*8460*/  FMUL.FTZ R92, R55, R64 ;  /* 0x00000040375c7220 */ /* 0x000fe20000410000 */
[----:B------:R-:W-:Y:S01]  /*8470*/  LOP3.LUT R47, R47, 0xffff0000, RZ, 0xc0, !PT ;  /* 0xffff00002f2f7812 */ /* 0x000fe200078ec0ff */
[----:B------:R-:W-:Y:S01]  /*8480*/  IMAD.U32 R49, R48, 0x10000, RZ ;  /* 0x0001000030317824 */ /* 0x000fe200078e00ff */
[----:B------:R-:W-:Y:S01]  /*8490*/  LOP3.LUT R55, R44, 0xffff0000, RZ, 0xc0, !PT ;  /* 0xffff00002c377812 */ /* 0x000fe200078ec0ff */
[----:B------:R-:W-:Y:S01]  /*84a0*/  FMUL.FTZ R44, R53, R58 ;  /* 0x0000003a352c7220 */ /* 0x000fe20000410000 */
[----:B------:R-:W-:Y:S01]  /*84b0*/  PRMT R57, R179, 0x5432, R57 ;  /* 0x00005432b3397816 */ /* 0x000fe20000000039 */
[----:B------:R-:W-:Y:S01]  /*84c0*/  FMUL.FTZ R53, R53, R66 ;  /* 0x0000004235357220 */ /* 0x000fe20000410000 */
[----:B------:R-:W-:Y:S01]  /*84d0*/  LOP3.LUT R48, R48, 0xffff0000, RZ, 0xc0, !PT ;  /* 0xffff000030307812 */ /* 0x000fe200078ec0ff */
[C---:B------:R-:W-:Y:S01]  /*84e0*/  FFMA.FTZ R64, R51.reuse, R64, -R96 ;  /* 0x0000004033407223 */ /* 0x040fe20000010860 */
[----:B------:R-:W-:Y:S01]  /*84f0*/  FFMA.FTZ R180, R51, R180, R92 ;  /* 0x000000b433b47223 */ /* 0x000fe2000001005c */
[----:B------:R-:W-:Y:S01]  /*8500*/  FMUL.FTZ R51, R52, R47 ;  /* 0x0000002f34337220 */ /* 0x000fe20000410000 */
[----:B------:R-:W-:Y:S01]  /*8510*/  PRMT R46, R181, 0x5432, R46 ;  /* 0x00005432b52e7816 */ /* 0x000fe2000000002e */
[C---:B------:R-:W-:Y:S01]  /*8520*/  FFMA.FTZ R66, R49.reuse, R66, -R44 ;  /* 0x0000004231427223 */ /* 0x040fe2000001082c */
[----:B------:R-:W-:Y:S01]  /*8530*/  FFMA.FTZ R49, R49, R58, R53 ;  /* 0x0000003a31317223 */ /* 0x000fe20000010035 */
[C---:B------:R-:W-:Y:S01]  /*8540*/  IMAD.U32 R44, R57.reuse, 0x10000, RZ ;  /* 0x00010000392c7824 */ /* 0x040fe200078e00ff */
[----:B------:R-:W-:Y:S01]  /*8550*/  LOP3.LUT R54, R54, 0xffff0000, RZ, 0xc0, !PT ;  /* 0xffff000036367812 */ /* 0x000fe200078ec0ff */
[-C--:B------:R-:W-:Y:S01]  /*8560*/  FMUL.FTZ R53, R52, R55.reuse ;  /* 0x0000003734357220 */ /* 0x080fe20000410000 */
[----:B------:R-:W-:Y:S01]  /*8570*/  LOP3.LUT R57, R57, 0xffff0000, RZ, 0xc0, !PT ;  /* 0xffff000039397812 */ /* 0x000fe200078ec0ff */
[----:B------:R-:W-:Y:S01]  /*8580*/  FFMA.FTZ R55, R48, R55, -R51 ;  /* 0x0000003730377223 */ /* 0x000fe20000010833 */
[C---:B------:R-:W-:Y:S01]  /*8590*/  LOP3.LUT R51, R46.reuse, 0xffff0000, RZ, 0xc0, !PT ;  /* 0xffff00002e337812 */ /* 0x040fe200078ec0ff */
[----:B------:R-:W-:Y:S01]  /*85a0*/  IMAD.U32 R52, R46, 0x10000, RZ ;  /* 0x000100002e347824 */ /* 0x000fe200078e00ff */
[----:B------:R-:W-:Y:S01]  /*85b0*/  LOP3.LUT R50, R50, 0xffff0000, RZ, 0xc0, !PT ;  /* 0xffff000032327812 */ /* 0x000fe200078ec0ff */
[----:B------:R-:W-:Y:S01]  /*85c0*/  FFMA.FTZ R48, R48, R47, R53 ;  /* 0x0000002f30307223 */ /* 0x000fe20000010035 */
[----:B------:R-:W-:Y:S01]  /*85d0*/  FMUL.FTZ R53, R54, R57 ;  /* 0x0000003936357220 */ /* 0x000fe20000410000 */
[C---:B------:R-:W-:Y:S01]  /*85e0*/  FMUL.FTZ R46, R94.reuse, R44 ;  /* 0x0000002c5e2e7220 */ /* 0x040fe20000410000 */
[-C--:B------:R-:W-:Y:S01]  /*85f0*/  FMUL.FTZ R47, R94, R52.reuse ;  /* 0x000000345e2f7220 */ /* 0x080fe20000410000 */
[-C--:B------:R-:W-:Y:S01]  /*8600*/  FMUL.FTZ R54, R54, R51.reuse ;  /* 0x0000003336367220 */ /* 0x080fe20000410000 */
[----:B------:R-:W-:Y:S01]  /*8610*/  FFMA.FTZ R53, R50, R51, -R53 ;  /* 0x0000003332357223 */ /* 0x000fe20000010835 */
[C---:B------:R-:W-:Y:S01]  /*8620*/  FFMA.FTZ R52, R67.reuse, R52, -R46 ;  /* 0x0000003443347223 */ /* 0x040fe2000001082e */
[----:B------:R-:W-:Y:S01]  /*8630*/  F2FP.BF16.F32.PACK_AB R51, R64, R45 ;  /* 0x0000002d4033723e */ /* 0x000fe200000010ff */
[----:B------:R-:W-:Y:S01]  /*8640*/  FFMA.FTZ R47, R67, R44, R47 ;  /* 0x0000002c432f7223 */ /* 0x000fe2000001002f */
[----:B------:R-:W-:Y:S01]  /*8650*/  FFMA.FTZ R54, R50, R57, R54 ;  /* 0x0000003932367223 */ /* 0x000fe20000010036 */
[----:B------:R-:W-:-:S02]  /*8660*/  F2FP.BF16.F32.PACK_AB R65, R65, R98 ;  /* 0x000000624141723e */ /* 0x000fc400000010ff */
[----:B------:R-:W-:Y:S02]  /*8670*/  F2FP.BF16.F32.PACK_AB R56, R95, R56 ;  /* 0x000000385f38723e */ /* 0x000fe400000010ff */
[----:B------:R-:W-:Y:S02]  /*8680*/  F2FP.BF16.F32.PACK_AB R93, R180, R93 ;  /* 0x0000005db45d723e */ /* 0x000fe400000010ff */
[----:B------:R-:W-:Y:S02]  /*8690*/  F2FP.BF16.F32.PACK_AB R64, R55, R66 ;  /* 0x000000423740723e */ /* 0x000fe400000010ff */
[----:B------:R-:W-:Y:S01]  /*86a0*/  F2FP.BF16.F32.PACK_AB R45, R48, R49 ;  /* 0x00000031302d723e */ /* 0x000fe200000010ff */
[----:B------:R-:W-:Y:S01]  /*86b0*/  IMAD.MOV.U32 R49, RZ, RZ, R65 ;  /* 0x000000ffff317224 */ /* 0x000fe200078e0041 */
[----:B------:R-:W-:Y:S01]  /*86c0*/  F2FP.BF16.F32.PACK_AB R50, R53, R52 ;  /* 0x000000343532723e */ /* 0x000fe200000010ff */
[----:B------:R-:W-:Y:S01]  /*86d0*/  IMAD.MOV.U32 R48, RZ, RZ, R64 ;  /* 0x000000ffff307224 */ /* 0x000fe200078e0040 */
[----:B------:R-:W-:Y:S01]  /*86e0*/  F2FP.BF16.F32.PACK_AB R54, R54, R47 ;  /* 0x0000002f3636723e */ /* 0x000fe200000010ff */
[----:B------:R-:W-:-:S02]  /*86f0*/  IMAD.MOV.U32 R52, RZ, RZ, R45 ;  /* 0x000000ffff347224 */ /* 0x000fc400078e002d */
[----:B------:R-:W-:Y:S02]  /*8700*/  IMAD.MOV.U32 R53, RZ, RZ, R56 ;  /* 0x000000ffff357224 */ /* 0x000fe400078e0038 */
[----:B------:R-:W-:-:S07]  /*8710*/  IMAD.MOV.U32 R55, RZ, RZ, R93 ;  /* 0x000000ffff377224 */ /* 0x000fce00078e005d */
.L_x_532:
[----:B------:R-:W-:Y:S05]  /*8720*/  BSYNC B2 ;  /* 0x0000000000027941 */ /* 0x000fea0003800000 */
.L_x_531:
        /* <DEDUP_REMOVED lines=10> */
.L_x_522:
[----:B------:R-:W-:Y:S05]  /*87d0*/  BSYNC B1 ;  /* 0x0000000000017941 */ /* 0x000fea0003800000 */
.L_x_521:
[-C--:B--2-4-:R-:W-:Y:S02]  /*87e0*/  IMAD R44, R148, R126.reuse, RZ ;  /* 0x0000007e942c7224 */ /* 0x094fe400078e02ff */
[----:B------:R-:W-:-:S04]  /*87f0*/  IMAD.WIDE.U32 R128, R224, R126, R128 ;  /* 0x0000007ee0807225 */ /* 0x000fc800078e0080 */
[----:B------:R-:W-:Y:S01]  /*8800*/  IMAD R57, R224, R127, R44 ;  /* 0x0000007fe0397224 */ /* 0x000fe200078e022c */
[----:B------:R-:W-:Y:S06]  /*8810*/  @P3 BRA `(.L_x_491) ;  /* 0x0000001800ec3947 */ /* 0x000fec0003800000 */
[----:B------:R-:W-:Y:S01]  /*8820*/  ISETP.NE.AND P3, PT, R30, RZ, PT ;  /* 0x000000ff1e00720c */ /* 0x000fe20003f65270 */
[----:B------:R-:W-:Y:S01]  /*8830*/  BSSY B1, `(.L_x_533) ;  /* 0x000007f000017945 */ /* 0x000fe20003800000 */
[----:B------:R-:W-:-:S11]  /*8840*/  IMAD.IADD R57, R129, 0x1, R57 ;  /* 0x0000000181397824 */ /* 0x000fd600078e0239 */
[----:B------:R-:W-:Y:S05]  /*8850*/  @!P3 BRA `(.L_x_534) ;  /* 0x0000000400f0b947 */ /* 0x000fea0003800000 */
[----:B------:R-:W-:Y:S01]  /*8860*/  SEL R44, R124, R149, !P0 ;  /* 0x000000957c2c7207 */ /* 0x000fe20004000000 */
[----:B------:R-:W-:Y:S01]  /*8870*/  BSSY B2, `(.L_x_535) ;  /* 0x0000078000027945 */ /* 0x000fe20003800000 */
[----:B------:R-:W-:Y:S02]  /*8880*/  IADD3 R46, P3, P4, R118, R128, R21 ;  /* 0x00000080762e7210 */ /* 0x000fe40007c7e015 */
[----:B------:R-:W-:Y:S02]  /*8890*/  SHF.R.S32.HI R45, RZ, 0x1f, R44 ;  /* 0x0000001fff2d7819 */ /* 0x000fe4000001142c */
[----:B------:R-:W-:Y:S02]  /*88a0*/  IADD3.X R47, R4, R57, R31, P3, P4 ;  /* 0x00000039042f7210 */ /* 0x000fe40001fe841f */
[----:B------:R-:W-:-:S04]  /*88b0*/  LEA.HI R45, R45, R44, RZ, 0x4 ;  /* 0x0000002c2d2d7211 */ /* 0x000fc800078f20ff */
[----:B---3--:R-:W-:-:S05]  /*88c0*/  LEA.HI.SX32 R48, R45, R20, 0x1c ;  /* 0x000000142d307211 */ /* 0x008fca00078fe2ff */
[----:B------:R-:W-:-:S05]  /*88d0*/  IMAD.SHL.U32 R49, R48, 0x8, RZ ;  /* 0x0000000830317824 */ /* 0x000fca00078e00ff */
[----:B------:R-:W-:-:S13]  /*88e0*/  ISETP.GE.AND P3, PT, R49, R146, PT ;  /* 0x000000923100720c */ /* 0x000fda0003f66270 */
[--C-:B------:R-:W-:Y:S02]  /*88f0*/  @!P3 SHF.R.S32.HI R45, RZ, 0x1f, R49.reuse ;  /* 0x0000001fff2db819 */ /* 0x100fe40000011431 */
[----:B------:R-:W-:-:S04]  /*8900*/  @!P3 IADD3 R44, P4, P5, R118, R128, R49 ;  /* 0x00000080762cb210 */ /* 0x000fc80007d9e031 */
[----:B------:R-:W-:Y:S02]  /*8910*/  @!P3 IADD3.X R45, R4, R57, R45, P4, P5 ;  /* 0x00000039042db210 */ /* 0x000fe400027ea42d */
[----:B0-----:R-:W-:-:S04]  /*8920*/  LEA R52, P4, R46, R122, 0x1 ;  /* 0x0000007a2e347211 */ /* 0x001fc800078808ff */
[----:B------:R-:W-:Y:S02]  /*8930*/  LEA.HI.X R53, R46, R123, R47, 0x1, P4 ;  /* 0x0000007b2e357211 */ /* 0x000fe400020f0c2f */
[----:B------:R-:W-:-:S04]  /*8940*/  @!P3 LEA R54, P4, R44, R122, 0x1 ;  /* 0x0000007a2c36b211 */ /* 0x000fc800078808ff */
[----:B------:R-:W-:Y:S02]  /*8950*/  @!P3 LEA.HI.X R55, R44, R123, R45, 0x1, P4 ;  /* 0x0000007b2c37b211 */ /* 0x000fe400020f0c2d */
[----:B------:R-:W-:Y:S02]  /*8960*/  SHF.R.S32.HI R45, RZ, 0x1f, R48 ;  /* 0x0000001fff2d7819 */ /* 0x000fe40000011430 */
[----:B------:R-:W-:Y:S02]  /*8970*/  LOP3.LUT R44, R208, 0x38, R49, 0xf8, !PT ;  /* 0x00000038d02c7812 */ /* 0x000fe400078ef831 */
[----:B------:R-:W-:Y:S02]  /*8980*/  LEA.HI R45, R45, R48, RZ, 0x3 ;  /* 0x000000302d2d7211 */ /* 0x000fe400078f18ff */
[----:B------:R-:W-:Y:S02]  /*8990*/  LOP3.LUT R44, R44, R237, RZ, 0x3c, !PT ;  /* 0x000000ed2c2c7212 */ /* 0x000fe400078e3cff */
[----:B------:R-:W-:-:S02]  /*89a0*/  SHF.R.S32.HI R46, RZ, 0x3, R45 ;  /* 0x00000003ff2e7819 */ /* 0x000fc4000001142d */
[----:B------:R-:W-:-:S03]  /*89b0*/  ISETP.GE.AND P4, PT, R22, R101, PT ;  /* 0x000000651600720c */ /* 0x000fc60003f86270 */
[----:B------:R-:W-:-:S04]  /*89c0*/  IMAD R45, R46, 0x1c00, R213 ;  /* 0x00001c002e2d7824 */ /* 0x000fc800078e02d5 */
        /* <DEDUP_REMOVED lines=11> */
[----:B0-----:R-:W-:Y:S01]  /*8a80*/  IMAD.U32 R62, R45, 0x10000, RZ ;  /* 0x000100002d3e7824 */ /* 0x001fe200078e00ff */
[----:B------:R-:W-:Y:S01]  /*8a90*/  SHF.R.U32.HI R77, RZ, 0x10, R89 ;  /* 0x00000010ff4d7819 */ /* 0x000fe20000011659 */
[----:B------:R-:W-:Y:S01]  /*8aa0*/  IMAD.U32 R67, R51, 0x10000, RZ ;  /* 0x0001000033437824 */ /* 0x000fe200078e00ff */
[----:B------:R-:W-:Y:S01]  /*8ab0*/  PRMT R61, R176, 0x5410, R61 ;  /* 0x00005410b03d7816 */ /* 0x000fe2000000003d */
[----:B------:R-:W-:Y:S01]  /*8ac0*/  IMAD.U32 R60, R47, 0x10000, RZ ;  /* 0x000100002f3c7824 */ /* 0x000fe200078e00ff */
[----:B------:R-:W-:Y:S02]  /*8ad0*/  PRMT R77, R178, 0x5432, R77 ;  /* 0x00005432b24d7816 */ /* 0x000fe4000000004d */
[----:B------:R-:W-:-:S02]  /*8ae0*/  SHF.R.U64 R65, R88, 0x10, R89 ;  /* 0x0000001058417819 */ /* 0x000fc40000001259 */
[----:B------:R-:W-:Y:S02]  /*8af0*/  SHF.R.U64 R66, R90, 0x10, R91 ;  /* 0x000000105a427819 */ /* 0x000fe4000000125b */
[----:B------:R-:W-:Y:S02]  /*8b00*/  PRMT R176, R176, 0x5432, R63 ;  /* 0x00005432b0b07816 */ /* 0x000fe4000000003f */
[----:B------:R-:W-:Y:S02]  /*8b10*/  SHF.R.U32.HI R90, RZ, 0x10, R91 ;  /* 0x00000010ff5a7819 */ /* 0x000fe4000001165b */
[--C-:B------:R-:W-:Y:S02]  /*8b20*/  SHF.R.U64 R92, R78, 0x10, R79.reuse ;  /* 0x000000104e5c7819 */ /* 0x100fe4000000124f */
[----:B------:R-:W-:Y:S01]  /*8b30*/  SHF.R.U32.HI R78, RZ, 0x10, R79 ;  /* 0x00000010ff4e7819 */ /* 0x000fe2000001164f */
[----:B------:R-:W-:Y:S01]  /*8b40*/  IMAD.U32 R79, R77, 0x10000, RZ ;  /* 0x000100004d4f7824 */ /* 0x000fe200078e00ff */
[----:B------:R-:W-:Y:S01]  /*8b50*/  PRMT R178, R178, 0x5410, R65 ;  /* 0x00005410b2b27816 */ /* 0x000fe20000000041 */
[----:B------:R-:W-:Y:S01]  /*8b60*/  IMAD.U32 R65, R176, 0x10000, RZ ;  /* 0x00010000b0417824 */ /* 0x000fe200078e00ff */
[----:B------:R-:W-:Y:S01]  /*8b70*/  PRMT R90, R177, 0x5432, R90 ;  /* 0x00005432b15a7816 */ /* 0x000fe2000000005a */
[C---:B------:R-:W-:Y:S01]  /*8b80*/  FMUL.FTZ R89, R76.reuse, R79 ;  /* 0x0000004f4c597220 */ /* 0x040fe20000410000 */
[C---:B------:R-:W-:Y:S01]  /*8b90*/  PRMT R63, R175.reuse, 0x5410, R92 ;  /* 0x00005410af3f7816 */ /* 0x040fe2000000005c */
[-C--:B------:R-:W-:Y:S01]  /*8ba0*/  FMUL.FTZ R91, R76, R65.reuse ;  /* 0x000000414c5b7220 */ /* 0x080fe20000410000 */
[----:B------:R-:W-:Y:S01]  /*8bb0*/  PRMT R175, R175, 0x5432, R78 ;  /* 0x00005432afaf7816 */ /* 0x000fe2000000004e */
[----:B------:R-:W-:Y:S01]  /*8bc0*/  IMAD.U32 R78, R90, 0x10000, RZ ;  /* 0x000100005a4e7824 */ /* 0x000fe200078e00ff */
[----:B------:R-:W-:Y:S01]  /*8bd0*/  LOP3.LUT R64, R49, 0xffff0000, RZ, 0xc0, !PT ;  /* 0xffff000031407812 */ /* 0x000fe200078ec0ff */
[----:B------:R-:W-:Y:S01]  /*8be0*/  FFMA.FTZ R65, R62, R65, -R89 ;  /* 0x000000413e417223 */ /* 0x000fe20000010859 */
[----:B------:R-:W-:Y:S01]  /*8bf0*/  LOP3.LUT R77, R77, 0xffff0000, RZ, 0xc0, !PT ;  /* 0xffff00004d4d7812 */ /* 0x000fe200078ec0ff */
[----:B------:R-:W-:Y:S01]  /*8c00*/  IMAD.U32 R76, R175, 0x10000, RZ ;  /* 0x00010000af4c7824 */ /* 0x000fe200078e00ff */
[----:B------:R-:W-:Y:S01]  /*8c10*/  LOP3.LUT R176, R176, 0xffff0000, RZ, 0xc0, !PT ;  /* 0xffff0000b0b07812 */ /* 0x000fe200078ec0ff */
[----:B------:R-:W-:Y:S01]  /*8c20*/  FFMA.FTZ R62, R62, R79, R91 ;  /* 0x0000004f3e3e7223 */ /* 0x000fe2000001005b */
[----:B------:R-:W-:Y:S01]  /*8c30*/  LOP3.LUT R59, R45, 0xffff0000, RZ, 0xc0, !PT ;  /* 0xffff00002d3b7812 */ /* 0x000fe200078ec0ff */
[CC--:B------:R-:W-:Y:S01]  /*8c40*/  FMUL.FTZ R88, R64.reuse, R77.reuse ;  /* 0x0000004d40587220 */ /* 0x0c0fe20000410000 */
[C---:B------:R-:W-:Y:S01]  /*8c50*/  FMUL.FTZ R79, R67.reuse, R78 ;  /* 0x0000004e434f7220 */ /* 0x040fe20000410000 */
[----:B------:R-:W-:Y:S01]  /*8c60*/  FMUL.FTZ R89, R67, R76 ;  /* 0x0000004c43597220 */ /* 0x000fe20000410000 */
[-C--:B------:R-:W-:Y:S01]  /*8c70*/  FMUL.FTZ R92, R64, R176.reuse ;  /* 0x000000b0405c7220 */ /* 0x080fe20000410000 */
[----:B------:R-:W-:Y:S01]  /*8c80*/  FFMA.FTZ R64, R59, R176, -R88 ;  /* 0x000000b03b407223 */ /* 0x000fe20000010858 */
[----:B------:R-:W-:Y:S01]  /*8c90*/  FFMA.FTZ R67, R60, R76, -R79 ;  /* 0x0000004c3c437223 */ /* 0x000fe2000001084f */
[----:B------:R-:W-:Y:S01]  /*8ca0*/  LOP3.LUT R51, R51, 0xffff0000, RZ, 0xc0, !PT ;  /* 0xffff000033337812 */ /* 0x000fe200078ec0ff */
[----:B------:R-:W-:Y:S01]  /*8cb0*/  IMAD.U32 R49, R48, 0x10000, RZ ;  /* 0x0001000030317824 */ /* 0x000fe200078e00ff */
[----:B------:R-:W-:Y:S01]  /*8cc0*/  LOP3.LUT R90, R90, 0xffff0000, RZ, 0xc0, !PT ;  /* 0xffff00005a5a7812 */ /* 0x000fe200078ec0ff */
[----:B------:R-:W-:Y:S01]  /*8cd0*/  FFMA.FTZ R60, R60, R78, R89 ;  /* 0x0000004e3c3c7223 */ /* 0x000fe20000010059 */
[----:B------:R-:W-:Y:S01]  /*8ce0*/  LOP3.LUT R76, R175, 0xffff0000, RZ, 0xc0, !PT ;  /* 0xffff0000af4c7812 */ /* 0x000fe200078ec0ff */
[----:B------:R-:W-:Y:S01]  /*8cf0*/  IMAD.U32 R78, R61, 0x10000, RZ ;  /* 0x000100003d4e7824 */ /* 0x000fe200078e00ff */
[----:B------:R-:W-:Y:S01]  /*8d00*/  SHF.L.U32 R88, R178, 0x10, RZ ;  /* 0x00000010b2587819 */ /* 0x000fe200000006ff */
[----:B------:R-:W-:Y:S01]  /*8d10*/  FFMA.FTZ R59, R59, R77, R92 ;  /* 0x0000004d3b3b7223 */ /* 0x000fe2000001005c */
[----:B------:R-:W-:Y:S01]  /*8d20*/  LOP3.LUT R56, R47, 0xffff0000, RZ, 0xc0, !PT ;  /* 0xffff00002f387812 */ /* 0x000fe200078ec0ff */
[C---:B------:R-:W-:Y:S01]  /*8d30*/  FMUL.FTZ R77, R51.reuse, R90 ;  /* 0x0000005a334d7220 */ /* 0x040fe20000410000 */
[----:B------:R-:W-:Y:S01]  /*8d40*/  FMUL.FTZ R79, R51, R76 ;  /* 0x0000004c334f7220 */ /* 0x000fe20000410000 */
[C---:B------:R-:W-:Y:S01]  /*8d50*/  FMUL.FTZ R92, R49.reuse, R88 ;  /* 0x00000058315c7220 */ /* 0x040fe20000410000 */
[----:B------:R-:W-:Y:S01]  /*8d60*/  IMAD.U32 R45, R44, 0x10000, RZ ;  /* 0x000100002c2d7824 */ /* 0x000fe200078e00ff */
[----:B------:R-:W-:Y:S01]  /*8d70*/  LOP3.LUT R48, R48, 0xffff0000, RZ, 0xc0, !PT ;  /* 0xffff000030307812 */ /* 0x000fe200078ec0ff */
[----:B------:R-:W-:Y:S01]  /*8d80*/  FMUL.FTZ R49, R49, R78 ;  /* 0x0000004e31317220 */ /* 0x000fe20000410000 */
[----:B------:R-:W-:Y:S01]  /*8d90*/  LOP3.LUT R51, R178, 0xffff0000, RZ, 0xc0, !PT ;  /* 0xffff0000b2337812 */ /* 0x000fe200078ec0ff */
[----:B------:R-:W-:Y:S01]  /*8da0*/  IMAD.U32 R47, R46, 0x10000, RZ ;  /* 0x000100002e2f7824 */ /* 0x000fe200078e00ff */
[----:B------:R-:W-:Y:S01]  /*8db0*/  PRMT R66, R177, 0x5410, R66 ;  /* 0x00005410b1427816 */ /* 0x000fe20000000042 */
[----:B------:R-:W-:Y:S01]  /*8dc0*/  FFMA.FTZ R76, R56, R76, -R77 ;  /* 0x0000004c384c7223 */ /* 0x000fe2000001084d */
[----:B------:R-:W-:Y:S01]  /*8dd0*/  LOP3.LUT R61, R61, 0xffff0000, RZ, 0xc0, !PT ;  /* 0xffff00003d3d7812 */ /* 0x000fe200078ec0ff */
[C---:B------:R-:W-:Y:S01]  /*8de0*/  FFMA.FTZ R92, R45.reuse, R78, -R92 ;  /* 0x0000004e2d5c7223 */ /* 0x040fe2000001085c */
[----:B------:R-:W-:Y:S01]  /*8df0*/  LOP3.LUT R58, R46, 0xffff0000, RZ, 0xc0, !PT ;  /* 0xffff00002e3a7812 */ /* 0x000fe200078ec0ff */
[----:B------:R-:W-:Y:S01]  /*8e00*/  IMAD.U32 R46, R50, 0x10000, RZ ;  /* 0x00010000322e7824 */ /* 0x000fe200078e00ff */
[----:B------:R-:W-:Y:S01]  /*8e10*/  LOP3.LUT R44, R44, 0xffff0000, RZ, 0xc0, !PT ;  /* 0xffff00002c2c7812 */ /* 0x000fe200078ec0ff */
[----:B------:R-:W-:Y:S01]  /*8e20*/  FFMA.FTZ R88, R45, R88, R49 ;  /* 0x000000582d587223 */ /* 0x000fe20000010031 */
[----:B------:R-:W-:Y:S01]  /*8e30*/  LOP3.LUT R50, R50, 0xffff0000, RZ, 0xc0, !PT ;  /* 0xffff000032327812 */ /* 0x000fe200078ec0ff */
[----:B------:R-:W-:Y:S01]  /*8e40*/  FFMA.FTZ R89, R56, R90, R79 ;  /* 0x0000005a38597223 */ /* 0x000fe2000001004f */
[----:B------:R-:W-:Y:S01]  /*8e50*/  FMUL.FTZ R77, R48, R51 ;  /* 0x00000033304d7220 */ /* 0x000fe20000410000 */
[C---:B------:R-:W-:Y:S01]  /*8e60*/  IMAD.U32 R45, R63.reuse, 0x10000, RZ ;  /* 0x000100003f2d7824 */ /* 0x040fe200078e00ff */
[----:B------:R-:W-:Y:S01]  /*8e70*/  LOP3.LUT R49, R66, 0xffff0000, RZ, 0xc0, !PT ;  /* 0xffff000042317812 */ /* 0x000fe200078ec0ff */
[----:B------:R-:W-:Y:S01]  /*8e80*/  FMUL.FTZ R79, R48, R61 ;  /* 0x0000003d304f7220 */ /* 0x000fe20000410000 */
[----:B------:R-:W-:Y:S01]  /*8e90*/  LOP3.LUT R63, R63, 0xffff0000, RZ, 0xc0, !PT ;  /* 0xffff00003f3f7812 */ /* 0x000fe200078ec0ff */
[----:B------:R-:W-:-:S02]  /*8ea0*/  IMAD.U32 R48, R66, 0x10000, RZ ;  /* 0x0001000042307824 */ /* 0x000fc400078e00ff */
        /* <DEDUP_REMOVED lines=13> */
[----:B------:R-:W-:Y:S01]  /*8f80*/  F2FP.BF16.F32.PACK_AB R50, R50, R51 ;  /* 0x000000333232723e */ /* 0x000fe200000010ff */
[----:B------:R-:W-:Y:S01]  /*8f90*/  IMAD.MOV.U32 R44, RZ, RZ, R92 ;  /* 0x000000ffff2c7224 */ /* 0x000fe200078e005c */
[----:B------:R-:W-:Y:S01]  /*8fa0*/  F2FP.BF16.F32.PACK_AB R45, R64, R65 ;  /* 0x00000041402d723e */ /* 0x000fe200000010ff */
[----:B------:R-:W-:Y:S01]  /*8fb0*/  IMAD.MOV.U32 R51, RZ, RZ, R60 ;  /* 0x000000ffff337224 */ /* 0x000fe200078e003c */
[----:B------:R-:W-:Y:S02]  /*8fc0*/  F2FP.BF16.F32.PACK_AB R47, R76, R67 ;  /* 0x000000434c2f723e */ /* 0x000fe400000010ff */
[----:B------:R-:W-:-:S02]  /*8fd0*/  F2FP.BF16.F32.PACK_AB R49, R59, R62 ;  /* 0x0000003e3b31723e */ /* 0x000fc400000010ff */
[----:B------:R-:W-:-:S07]  /*8fe0*/  F2FP.BF16.F32.PACK_AB R48, R79, R88 ;  /* 0x000000584f30723e */ /* 0x000fce00000010ff */
.L_x_536:
[----:B------:R-:W-:Y:S05]  /*8ff0*/  BSYNC B2 ;  /* 0x0000000000027941 */ /* 0x000fea0003800000 */
.L_x_535:
[----:B0-----:R4:W-:Y:S04]  /*9000*/  STG.E.128 desc[UR60][R52.64], R44 ;  /* 0x0000002c34007986 */ /* 0x0019e8000c101d3c */
[----:B--2---:R4:W-:Y:S02]  /*9010*/  @!P3 STG.E.128 desc[UR60][R54.64], R48 ;  /* 0x000000303600b986 */ /* 0x0049e4000c101d3c */
.L_x_534:
[----:B------:R-:W-:Y:S05]  /*9020*/  BSYNC B1 ;  /* 0x0000000000017941 */ /* 0x000fea0003800000 */
.L_x_533:
[----:B------:R-:W-:Y:S01]  /*9030*/  ISETP.NE.AND P3, PT, R34, RZ, PT ;  /* 0x000000ff2200720c */ /* 0x000fe20003f65270 */
[----:B------:R-:W-:-:S12]  /*9040*/  BSSY B1, `(.L_x_537) ;  /* 0x000007e000017945 */ /* 0x000fd80003800000 */
[----:B------:R-:W-:Y:S05]  /*9050*/  @!P3 BRA `(.L_x_538) ;  /* 0x0000000400f0b947 */ /* 0x000fea0003800000 */
[----:B----4-:R-:W-:Y:S01]  /*9060*/  SEL R44, R124, R149, !P1 ;  /* 0x000000957c2c7207 */ /* 0x010fe20004800000 */
        /* <DEDUP_REMOVED lines=30> */
[----:B------:R-:W-:Y:S01]  /*9250*/  SHF.R.U64 R77, R72, 0x10, R73 ;  /* 0x00000010484d7819 */ /* 0x000fe20000001249 */
[----:B--2---:R-:W-:Y:S01]  /*9260*/  IMAD.U32 R67, R51, 0x10000, RZ ;  /* 0x0001000033437824 */ /* 0x004fe200078e00ff */
[--C-:B------:R-:W-:Y:S01]  /*9270*/  SHF.R.U64 R72, R74, 0x10, R75.reuse ;  /* 0x000000104a487819 */ /* 0x100fe2000000124b */
[----:B------:R-:W-:Y:S01]  /*9280*/  IMAD.U32 R65, R49, 0x10000, RZ ;  /* 0x0001000031417824 */ /* 0x000fe200078e00ff */
[----:B------:R-:W-:Y:S01]  /*9290*/  SHF.R.U32.HI R76, RZ, 0x10, R75 ;  /* 0x00000010ff4c7819 */ /* 0x000fe2000001164b */
[----:B0-----:R-:W-:Y:S01]  /*92a0*/  IMAD.U32 R60, R45, 0x10000, RZ ;  /* 0x000100002d3c7824 */ /* 0x001fe200078e00ff */
[--C-:B------:R-:W-:Y:S01]  /*92b0*/  SHF.R.U64 R75, R84, 0x10, R85.reuse ;  /* 0x00000010544b7819 */ /* 0x100fe20000001255 */
[----:B------:R-:W-:Y:S01]  /*92c0*/  IMAD.U32 R64, R47, 0x10000, RZ ;  /* 0x000100002f407824 */ /* 0x000fe200078e00ff */
[----:B------:R-:W-:Y:S01]  /*92d0*/  SHF.R.U32.HI R85, RZ, 0x10, R85 ;  /* 0x00000010ff557819 */ /* 0x000fe20000011655 */
[----:B------:R-:W-:Y:S01]  /*92e0*/  IMAD.U32 R58, R48, 0x10000, RZ ;  /* 0x00010000303a7824 */ /* 0x000fe200078e00ff */
[----:B------:R-:W-:Y:S01]  /*92f0*/  LOP3.LUT R61, R51, 0xffff0000, RZ, 0xc0, !PT ;  /* 0xffff0000333d7812 */ /* 0x000fe200078ec0ff */
[----:B------:R-:W-:Y:S01]  /*9300*/  IMAD.U32 R56, R44, 0x10000, RZ ;  /* 0x000100002c387824 */ /* 0x000fe200078e00ff */
[----:B------:R-:W-:-:S02]  /*9310*/  SHF.R.U32.HI R73, RZ, 0x10, R73 ;  /* 0x00000010ff497819 */ /* 0x000fc40000011649 */
[----:B------:R-:W-:Y:S02]  /*9320*/  PRMT R51, R159, 0x5410, R72 ;  /* 0x000054109f337816 */ /* 0x000fe40000000048 */
[----:B------:R-:W-:Y:S02]  /*9330*/  PRMT R72, R174, 0x5432, R85 ;  /* 0x00005432ae487816 */ /* 0x000fe40000000055 */
[C---:B------:R-:W-:Y:S02]  /*9340*/  PRMT R62, R160.reuse, 0x5410, R77 ;  /* 0x00005410a03e7816 */ /* 0x040fe4000000004d */
[----:B------:R-:W-:Y:S01]  /*9350*/  PRMT R160, R160, 0x5432, R73 ;  /* 0x00005432a0a07816 */ /* 0x000fe20000000049 */
[----:B------:R-:W-:Y:S01]  /*9360*/  IMAD.U32 R73, R72, 0x10000, RZ ;  /* 0x0001000048497824 */ /* 0x000fe200078e00ff */
[--C-:B------:R-:W-:Y:S02]  /*9370*/  SHF.R.U64 R74, R86, 0x10, R87.reuse ;  /* 0x00000010564a7819 */ /* 0x100fe40000001257 */
[----:B------:R-:W-:-:S02]  /*9380*/  SHF.R.U32.HI R86, RZ, 0x10, R87 ;  /* 0x00000010ff567819 */ /* 0x000fc40000011657 */
[----:B------:R-:W-:Y:S01]  /*9390*/  LOP3.LUT R66, R49, 0xffff0000, RZ, 0xc0, !PT ;  /* 0xffff000031427812 */ /* 0x000fe200078ec0ff */
[----:B------:R-:W-:Y:S01]  /*93a0*/  IMAD.U32 R49, R160, 0x10000, RZ ;  /* 0x00010000a0317824 */ /* 0x000fe200078e00ff */
[----:B------:R-:W-:Y:S01]  /*93b0*/  PRMT R174, R174, 0x5410, R75 ;  /* 0x00005410aeae7816 */ /* 0x000fe2000000004b */
[----:B------:R-:W-:Y:S01]  /*93c0*/  FMUL.FTZ R75, R65, R73 ;  /* 0x00000049414b7220 */ /* 0x000fe20000410000 */
[----:B------:R-:W-:Y:S01]  /*93d0*/  PRMT R74, R161, 0x5410, R74 ;  /* 0x00005410a14a7816 */ /* 0x000fe2000000004a */
[-C--:B------:R-:W-:Y:S01]  /*93e0*/  FMUL.FTZ R65, R65, R49.reuse ;  /* 0x0000003141417220 */ /* 0x080fe20000410000 */
[----:B------:R-:W-:Y:S01]  /*93f0*/  PRMT R161, R161, 0x5432, R86 ;  /* 0x00005432a1a17816 */ /* 0x000fe20000000056 */
[----:B------:R-:W-:Y:S01]  /*9400*/  FFMA.FTZ R49, R60, R49, -R75 ;  /* 0x000000313c317223 */ /* 0x000fe2000001084b */
[----:B------:R-:W-:Y:S01]  /*9410*/  LOP3.LUT R72, R72, 0xffff0000, RZ, 0xc0, !PT ;  /* 0xffff000048487812 */ /* 0x000fe200078ec0ff */
[----:B------:R-:W-:Y:S01]  /*9420*/  FFMA.FTZ R60, R60, R73, R65 ;  /* 0x000000493c3c7223 */ /* 0x000fe20000010041 */
[----:B------:R-:W-:Y:S01]  /*9430*/  LOP3.LUT R160, R160, 0xffff0000, RZ, 0xc0, !PT ;  /* 0xffff0000a0a07812 */ /* 0x000fe200078ec0ff */
[----:B------:R-:W-:Y:S01]  /*9440*/  IMAD.U32 R75, R161, 0x10000, RZ ;  /* 0x00010000a14b7824 */ /* 0x000fe200078e00ff */
[----:B------:R-:W-:Y:S01]  /*9450*/  PRMT R159, R159, 0x5432, R76 ;  /* 0x000054329f9f7816 */ /* 0x000fe2000000004c */
[C---:B------:R-:W-:Y:S01]  /*9460*/  FMUL.FTZ R76, R66.reuse, R72 ;  /* 0x00000048424c7220 */ /* 0x040fe20000410000 */
[----:B------:R-:W-:Y:S01]  /*9470*/  LOP3.LUT R63, R45, 0xffff0000, RZ, 0xc0, !PT ;  /* 0xffff00002d3f7812 */ /* 0x000fe200078ec0ff */
[-C--:B------:R-:W-:Y:S01]  /*9480*/  FMUL.FTZ R66, R66, R160.reuse ;  /* 0x000000a042427220 */ /* 0x080fe20000410000 */
[----:B------:R-:W-:Y:S01]  /*9490*/  FMUL.FTZ R73, R67, R75 ;  /* 0x0000004b43497220 */ /* 0x000fe20000410000 */
[----:B------:R-:W-:Y:S01]  /*94a0*/  IMAD.U32 R65, R159, 0x10000, RZ ;  /* 0x000100009f417824 */ /* 0x000fe200078e00ff */
[----:B------:R-:W-:Y:S01]  /*94b0*/  LOP3.LUT R59, R47, 0xffff0000, RZ, 0xc0, !PT ;  /* 0xffff00002f3b7812 */ /* 0x000fe200078ec0ff */
[C---:B------:R-:W-:Y:S01]  /*94c0*/  FFMA.FTZ R160, R63.reuse, R160, -R76 ;  /* 0x000000a03fa07223 */ /* 0x040fe2000001084c */
[----:B------:R-:W-:Y:S01]  /*94d0*/  FFMA.FTZ R77, R63, R72, R66 ;  /* 0x000000483f4d7223 */ /* 0x000fe20000010042 */
[----:B------:R-:W-:Y:S01]  /*94e0*/  LOP3.LUT R76, R161, 0xffff0000, RZ, 0xc0, !PT ;  /* 0xffff0000a14c7812 */ /* 0x000fe200078ec0ff */
[-C--:B------:R-:W-:Y:S01]  /*94f0*/  FMUL.FTZ R78, R67, R65.reuse ;  /* 0x00000041434e7220 */ /* 0x080fe20000410000 */
[----:B------:R-:W-:Y:S01]  /*9500*/  FFMA.FTZ R72, R64, R65, -R73 ;  /* 0x0000004140487223 */ /* 0x000fe20000010849 */
[----:B------:R-:W-:Y:S01]  /*9510*/  LOP3.LUT R66, R159, 0xffff0000, RZ, 0xc0, !PT ;  /* 0xffff00009f427812 */ /* 0x000fe200078ec0ff */
[----:B------:R-:W-:-:S02]  /*9520*/  IMAD.U32 R65, R174, 0x10000, RZ ;  /* 0x00010000ae417824 */ /* 0x000fc400078e00ff */
[----:B------:R-:W-:Y:S01]  /*9530*/  FFMA.FTZ R78, R64, R75, R78 ;  /* 0x0000004b404e7223 */ /* 0x000fe2000001004e */
[----:B------:R-:W-:Y:S02]  /*9540*/  IMAD.U32 R63, R62, 0x10000, RZ ;  /* 0x000100003e3f7824 */ /* 0x000fe400078e00ff */
[C---:B------:R-:W-:Y:S01]  /*9550*/  FMUL.FTZ R64, R61.reuse, R76 ;  /* 0x0000004c3d407220 */ /* 0x040fe20000410000 */
[-C--:B------:R-:W-:Y:S01]  /*9560*/  FMUL.FTZ R84, R61, R66.reuse ;  /* 0x000000423d547220 */ /* 0x080fe20000410000 */
[----:B------:R-:W-:Y:S01]  /*9570*/  FMUL.FTZ R73, R58, R65 ;  /* 0x000000413a497220 */ /* 0x000fe20000410000 */
[----:B------:R-:W-:Y:S01]  /*9580*/  LOP3.LUT R48, R48, 0xffff0000, RZ, 0xc0, !PT ;  /* 0xffff000030307812 */ /* 0x000fe200078ec0ff */
[-C--:B------:R-:W-:Y:S01]  /*9590*/  FMUL.FTZ R58, R58, R63.reuse ;  /* 0x0000003f3a3a7220 */ /* 0x080fe20000410000 */
[----:B------:R-:W-:Y:S01]  /*95a0*/  LOP3.LUT R67, R174, 0xffff0000, RZ, 0xc0, !PT ;  /* 0xffff0000ae437812 */ /* 0x000fe200078ec0ff */
[----:B------:R-:W-:Y:S01]  /*95b0*/  IMAD.U32 R45, R46, 0x10000, RZ ;  /* 0x000100002e2d7824 */ /* 0x000fe200078e00ff */
[----:B------:R-:W-:Y:S01]  /*95c0*/  LOP3.LUT R61, R62, 0xffff0000, RZ, 0xc0, !PT ;  /* 0xffff00003e3d7812 */ /* 0x000fe200078ec0ff */
[C---:B------:R-:W-:Y:S01]  /*95d0*/  FFMA.FTZ R75, R59.reuse, R66, -R64 ;  /* 0x000000423b4b7223 */ /* 0x040fe20000010840 */
[----:B------:R-:W-:Y:S01]  /*95e0*/  LOP3.LUT R44, R44, 0xffff0000, RZ, 0xc0, !PT ;  /* 0xffff00002c2c7812 */ /* 0x000fe200078ec0ff */
[----:B------:R-:W-:Y:S01]  /*95f0*/  FFMA.FTZ R79, R59, R76, R84 ;  /* 0x0000004c3b4f7223 */ /* 0x000fe20000010054 */
[----:B------:R-:W-:Y:S01]  /*9600*/  LOP3.LUT R47, R46, 0xffff0000, RZ, 0xc0, !PT ;  /* 0xffff00002e2f7812 */ /* 0x000fe200078ec0ff */
[C---:B------:R-:W-:Y:S01]  /*9610*/  FFMA.FTZ R73, R56.reuse, R63, -R73 ;  /* 0x0000003f38497223 */ /* 0x040fe20000010849 */
[----:B------:R-:W-:Y:S01]  /*9620*/  FFMA.FTZ R58, R56, R65, R58 ;  /* 0x00000041383a7223 */ /* 0x000fe2000001003a */
[----:B------:R-:W-:-:S02]  /*9630*/  IMAD.U32 R46, R50, 0x10000, RZ ;  /* 0x00010000322e7824 */ /* 0x000fc400078e00ff */
[C---:B------:R-:W-:Y:S01]  /*9640*/  FMUL.FTZ R59, R48.reuse, R67 ;  /* 0x00000043303b7220 */ /* 0x040fe20000410000 */
[-C--:B------:R-:W-:Y:S01]  /*9650*/  FMUL.FTZ R63, R48, R61.reuse ;  /* 0x0000003d303f7220 */ /* 0x080fe20000410000 */
[----:B------:R-:W-:Y:S01]  /*9660*/  IMAD.U32 R56, R74, 0x10000, RZ ;  /* 0x000100004a387824 */ /* 0x000fe200078e00ff */
[----:B------:R-:W-:Y:S01]  /*9670*/  LOP3.LUT R50, R50, 0xffff0000, RZ, 0xc0, !PT ;  /* 0xffff000032327812 */ /* 0x000fe200078ec0ff */
[C---:B------:R-:W-:Y:S01]  /*9680*/  IMAD.U32 R48, R51.reuse, 0x10000, RZ ;  /* 0x0001000033307824 */ /* 0x040fe200078e00ff */
[----:B------:R-:W-:Y:S01]  /*9690*/  LOP3.LUT R74, R74, 0xffff0000, RZ, 0xc0, !PT ;  /* 0xffff00004a4a7812 */ /* 0x000fe200078ec0ff */
[C---:B------:R-:W-:Y:S01]  /*96a0*/  FFMA.FTZ R62, R44.reuse, R61, -R59 ;  /* 0x0000003d2c3e7223 */ /* 0x040fe2000001083b */
[----:B------:R-:W-:Y:S01]  /*96b0*/  LOP3.LUT R51, R51, 0xffff0000, RZ, 0xc0, !PT ;  /* 0xffff000033337812 */ /* 0x000fe200078ec0ff */
[----:B------:R-:W-:Y:S01]  /*96c0*/  FFMA.FTZ R63, R44, R67, R63 ;  /* 0x000000432c3f7223 */ /* 0x000fe2000001003f */
[C---:B------:R-:W-:Y:S01]  /*96d0*/  FMUL.FTZ R44, R46.reuse, R56 ;  /* 0x000000382e2c7220 */ /* 0x040fe20000410000 */
[----:B------:R-:W-:Y:S01]  /*96e0*/  FMUL.FTZ R59, R46, R48 ;  /* 0x000000302e3b7220 */ /* 0x000fe20000410000 */
        /* <DEDUP_REMOVED lines=16> */
.L_x_540:
[----:B------:R-:W-:Y:S05]  /*97f0*/  BSYNC B2 ;  /* 0x0000000000027941 */ /* 0x000fea0003800000 */
.L_x_539:
[----:B0-----:R0:W-:Y:S04]  /*9800*/  STG.E.128 desc[UR60][R52.64], R44 ;  /* 0x0000002c34007986 */ /* 0x0011e8000c101d3c */
[----:B--2---:R0:W-:Y:S02]  /*9810*/  @!P3 STG.E.128 desc[UR60][R54.64], R48 ;  /* 0x000000303600b986 */ /* 0x0041e4000c101d3c */
.L_x_538:
[----:B------:R-:W-:Y:S05]  /*9820*/  BSYNC B1 ;  /* 0x0000000000017941 */ /* 0x000fea0003800000 */
.L_x_537:
[----:B------:R-:W-:-:S13]  /*9830*/  ISETP.NE.AND P3, PT, R35, RZ, PT ;  /* 0x000000ff2300720c */ /* 0x000fda0003f65270 */
[----:B------:R-:W-:Y:S05]  /*9840*/  @!P3 BRA `(.L_x_491) ;  /* 0x0000000800e0b947 */ /* 0x000fea0003800000 */
[----:B0---4-:R-:W2:Y:S01]  /*9850*/  LDL R44, [R1] ;  /* 0x00000000012c7983 */ /* 0x011ea20000100800 */
[----:B------:R-:W-:Y:S01]  /*9860*/  IADD3 R46, P3, P4, R118, R128, R29 ;  /* 0x00000080762e7210 */ /* 0x000fe20007c7e01d */
[----:B------:R-:W-:Y:S03]  /*9870*/  BSSY B1, `(.L_x_541) ;  /* 0x0000073000017945 */ /* 0x000fe60003800000 */
[----:B---3--:R-:W-:Y:S02]  /*9880*/  IADD3.X R49, R4, R57, R33, P3, P4 ;  /* 0x0000003904317210 */ /* 0x008fe40001fe8421 */
[----:B------:R-:W-:-:S04]  /*9890*/  LEA R52, P3, R46, R122, 0x1 ;  /* 0x0000007a2e347211 */ /* 0x000fc800078608ff */
[----:B------:R-:W-:Y:S02]  /*98a0*/  LEA.HI.X R53, R46, R123, R49, 0x1, P3 ;  /* 0x0000007b2e357211 */ /* 0x000fe400018f0c31 */
        /* <DEDUP_REMOVED lines=8> */
[----:B------:R-:W-:-:S04]  /*9930*/  LEA.HI R44, R44, R149, RZ, 0x3 ;  /* 0x000000952c2c7211 */ /* 0x000fc800078f18ff */
        /* <DEDUP_REMOVED lines=14> */
[--C-:B------:R-:W-:Y:S01]  /*9a20*/  SHF.R.U64 R64, R68, 0x10, R69.reuse ;  /* 0x0000001044407819 */ /* 0x100fe20000001245 */
[----:B0-----:R-:W-:Y:S01]  /*9a30*/  IMAD.U32 R56, R45, 0x10000, RZ ;  /* 0x000100002d387824 */ /* 0x001fe200078e00ff */
[----:B------:R-:W-:Y:S01]  /*9a40*/  SHF.R.U32.HI R68, RZ, 0x10, R69 ;  /* 0x00000010ff447819 */ /* 0x000fe20000011645 */
[----:B------:R-:W-:Y:S01]  /*9a50*/  IMAD.U32 R63, R51, 0x10000, RZ ;  /* 0x00010000333f7824 */ /* 0x000fe200078e00ff */
[----:B------:R-:W-:Y:S01]  /*9a60*/  PRMT R67, R158, 0x5432, R67 ;  /* 0x000054329e437816 */ /* 0x000fe20000000043 */
[----:B------:R-:W-:Y:S01]  /*9a70*/  IMAD.U32 R59, R48, 0x10000, RZ ;  /* 0x00010000303b7824 */ /* 0x000fe200078e00ff */
[----:B------:R-:W-:Y:S01]  /*9a80*/  SHF.R.U64 R69, R70, 0x10, R71 ;  /* 0x0000001046457819 */ /* 0x000fe20000001247 */
[----:B------:R-:W-:Y:S01]  /*9a90*/  IMAD.U32 R54, R44, 0x10000, RZ ;  /* 0x000100002c367824 */ /* 0x000fe200078e00ff */
[----:B------:R-:W-:-:S02]  /*9aa0*/  PRMT R64, R155, 0x5410, R64 ;  /* 0x000054109b407816 */ /* 0x000fc40000000040 */
[----:B------:R-:W-:Y:S02]  /*9ab0*/  SHF.R.U32.HI R71, RZ, 0x10, R71 ;  /* 0x00000010ff477819 */ /* 0x000fe40000011647 */
[----:B------:R-:W-:Y:S02]  /*9ac0*/  SHF.R.U64 R65, R80, 0x10, R81 ;  /* 0x0000001050417819 */ /* 0x000fe40000001251 */
[----:B------:R-:W-:Y:S01]  /*9ad0*/  PRMT R155, R155, 0x5432, R68 ;  /* 0x000054329b9b7816 */ /* 0x000fe20000000044 */
[----:B------:R-:W-:Y:S01]  /*9ae0*/  IMAD.U32 R68, R67, 0x10000, RZ ;  /* 0x0001000043447824 */ /* 0x000fe200078e00ff */
[--C-:B------:R-:W-:Y:S02]  /*9af0*/  SHF.R.U64 R70, R82, 0x10, R83.reuse ;  /* 0x0000001052467819 */ /* 0x100fe40000001253 */
[----:B------:R-:W-:Y:S02]  /*9b00*/  SHF.R.U32.HI R82, RZ, 0x10, R83 ;  /* 0x00000010ff527819 */ /* 0x000fe40000011653 */
[----:B------:R-:W-:-:S02]  /*9b10*/  PRMT R66, R154, 0x5410, R69 ;  /* 0x000054109a427816 */ /* 0x000fc40000000045 */
[----:B------:R-:W-:Y:S01]  /*9b20*/  PRMT R154, R154, 0x5432, R71 ;  /* 0x000054329a9a7816 */ /* 0x000fe20000000047 */
[-C--:B------:R-:W-:Y:S01]  /*9b30*/  FMUL.FTZ R71, R61, R68.reuse ;  /* 0x000000443d477220 */ /* 0x080fe20000410000 */
[----:B------:R-:W-:Y:S01]  /*9b40*/  PRMT R158, R158, 0x5410, R65 ;  /* 0x000054109e9e7816 */ /* 0x000fe20000000041 */
[----:B------:R-:W-:Y:S01]  /*9b50*/  IMAD.U32 R65, R155, 0x10000, RZ ;  /* 0x000100009b417824 */ /* 0x000fe200078e00ff */
[----:B------:R-:W-:Y:S02]  /*9b60*/  LOP3.LUT R62, R49, 0xffff0000, RZ, 0xc0, !PT ;  /* 0xffff0000313e7812 */ /* 0x000fe400078ec0ff */
[----:B------:R-:W-:Y:S01]  /*9b70*/  PRMT R69, R157, 0x5410, R70 ;  /* 0x000054109d457816 */ /* 0x000fe20000000046 */
[-C--:B------:R-:W-:Y:S01]  /*9b80*/  FMUL.FTZ R73, R61, R65.reuse ;  /* 0x000000413d497220 */ /* 0x080fe20000410000 */
[----:B------:R-:W-:Y:S01]  /*9b90*/  LOP3.LUT R67, R67, 0xffff0000, RZ, 0xc0, !PT ;  /* 0xffff000043437812 */ /* 0x000fe200078ec0ff */
[C---:B------:R-:W-:Y:S01]  /*9ba0*/  FFMA.FTZ R71, R56.reuse, R65, -R71 ;  /* 0x0000004138477223 */ /* 0x040fe20000010847 */
[----:B------:R-:W-:Y:S01]  /*9bb0*/  PRMT R157, R157, 0x5432, R82 ;  /* 0x000054329d9d7816 */ /* 0x000fe20000000052 */
[----:B------:R-:W-:Y:S01]  /*9bc0*/  FFMA.FTZ R73, R56, R68, R73 ;  /* 0x0000004438497223 */ /* 0x000fe20000010049 */
[----:B------:R-:W-:Y:S01]  /*9bd0*/  LOP3.LUT R58, R45, 0xffff0000, RZ, 0xc0, !PT ;  /* 0xffff00002d3a7812 */ /* 0x000fe200078ec0ff */
[----:B------:R-:W-:Y:S01]  /*9be0*/  FMUL.FTZ R65, R62, R67 ;  /* 0x000000433e417220 */ /* 0x000fe20000410000 */
[----:B------:R-:W-:Y:S01]  /*9bf0*/  LOP3.LUT R155, R155, 0xffff0000, RZ, 0xc0, !PT ;  /* 0xffff00009b9b7812 */ /* 0x000fe200078ec0ff */
[----:B------:R-:W-:Y:S01]  /*9c00*/  IMAD.U32 R61, R157, 0x10000, RZ ;  /* 0x000100009d3d7824 */ /* 0x000fe200078e00ff */
[----:B------:R-:W-:Y:S01]  /*9c10*/  LOP3.LUT R60, R48, 0xffff0000, RZ, 0xc0, !PT ;  /* 0xffff0000303c7812 */ /* 0x000fe200078ec0ff */
[----:B------:R-:W-:Y:S01]  /*9c20*/  IMAD.U32 R56, R154, 0x10000, RZ ;  /* 0x000100009a387824 */ /* 0x000fe200078e00ff */
[----:B------:R-:W-:Y:S01]  /*9c30*/  LOP3.LUT R51, R51, 0xffff0000, RZ, 0xc0, !PT ;  /* 0xffff000033337812 */ /* 0x000fe200078ec0ff */
[----:B------:R-:W-:Y:S01]  /*9c40*/  FFMA.FTZ R68, R58, R155, -R65 ;  /* 0x0000009b3a447223 */ /* 0x000fe20000010841 */
[----:B------:R-:W-:-:S02]  /*9c50*/  IMAD.U32 R48, R47, 0x10000, RZ ;  /* 0x000100002f307824 */ /* 0x000fc400078e00ff */
[----:B------:R-:W-:Y:S01]  /*9c60*/  FMUL.FTZ R65, R63, R61 ;  /* 0x0000003d3f417220 */ /* 0x000fe20000410000 */
[----:B------:R-:W-:Y:S01]  /*9c70*/  FMUL.FTZ R75, R62, R155 ;  /* 0x0000009b3e4b7220 */ /* 0x000fe20000410000 */
[----:B------:R-:W-:Y:S01]  /*9c80*/  LOP3.LUT R62, R157, 0xffff0000, RZ, 0xc0, !PT ;  /* 0xffff00009d3e7812 */ /* 0x000fe200078ec0ff */
[-C--:B------:R-:W-:Y:S01]  /*9c90*/  FMUL.FTZ R72, R63, R56.reuse ;  /* 0x000000383f487220 */ /* 0x080fe20000410000 */
[----:B------:R-:W-:Y:S01]  /*9ca0*/  LOP3.LUT R154, R154, 0xffff0000, RZ, 0xc0, !PT ;  /* 0xffff00009a9a7812 */ /* 0x000fe200078ec0ff */
[----:B------:R-:W-:Y:S01]  /*9cb0*/  FFMA.FTZ R65, R48, R56, -R65 ;  /* 0x0000003830417223 */ /* 0x000fe20000010841 */
[----:B------:R-:W-:Y:S01]  /*9cc0*/  IMAD.U32 R56, R158, 0x10000, RZ ;  /* 0x000100009e387824 */ /* 0x000fe200078e00ff */
[----:B------:R-:W-:Y:S01]  /*9cd0*/  LOP3.LUT R49, R47, 0xffff0000, RZ, 0xc0, !PT ;  /* 0xffff00002f317812 */ /* 0x000fe200078ec0ff */
[----:B------:R-:W-:Y:S01]  /*9ce0*/  FFMA.FTZ R70, R58, R67, R75 ;  /* 0x000000433a467223 */ /* 0x000fe2000001004b */
[----:B------:R-:W-:Y:S01]  /*9cf0*/  FFMA.FTZ R72, R48, R61, R72 ;  /* 0x0000003d30487223 */ /* 0x000fe20000010048 */
[----:B------:R-:W-:Y:S01]  /*9d00*/  FMUL.FTZ R58, R51, R62 ;  /* 0x0000003e333a7220 */ /* 0x000fe20000410000 */
[----:B------:R-:W-:-:S02]  /*9d10*/  IMAD.U32 R48, R64, 0x10000, RZ ;  /* 0x0001000040307824 */ /* 0x000fc400078e00ff */
[----:B------:R-:W-:Y:S01]  /*9d20*/  FMUL.FTZ R74, R51, R154 ;  /* 0x0000009a334a7220 */ /* 0x000fe20000410000 */
[----:B------:R-:W-:Y:S01]  /*9d30*/  LOP3.LUT R158, R158, 0xffff0000, RZ, 0xc0, !PT ;  /* 0xffff00009e9e7812 */ /* 0x000fe200078ec0ff */
[----:B------:R-:W-:Y:S01]  /*9d40*/  FMUL.FTZ R51, R59, R56 ;  /* 0x000000383b337220 */ /* 0x000fe20000410000 */
[----:B------:R-:W-:Y:S01]  /*9d50*/  LOP3.LUT R64, R64, 0xffff0000, RZ, 0xc0, !PT ;  /* 0xffff000040407812 */ /* 0x000fe200078ec0ff */
[C---:B------:R-:W-:Y:S01]  /*9d60*/  FFMA.FTZ R154, R49.reuse, R154, -R58 ;  /* 0x0000009a319a7223 */ /* 0x040fe2000001083a */
[----:B------:R-:W-:Y:S01]  /*9d70*/  FFMA.FTZ R63, R49, R62, R74 ;  /* 0x0000003e313f7223 */ /* 0x000fe2000001004a */
[----:B------:R-:W-:Y:S01]  /*9d80*/  LOP3.LUT R45, R44, 0xffff0000, RZ, 0xc0, !PT ;  /* 0xffff00002c2d7812 */ /* 0x000fe200078ec0ff */
[----:B------:R-:W-:Y:S01]  /*9d90*/  FMUL.FTZ R62, R60, R158 ;  /* 0x0000009e3c3e7220 */ /* 0x000fe20000410000 */
[-C--:B------:R-:W-:Y:S01]  /*9da0*/  FFMA.FTZ R58, R54, R48.reuse, -R51 ;  /* 0x00000030363a7223 */ /* 0x080fe20000010833 */
[----:B------:R-:W-:Y:S02]  /*9db0*/  IMAD.U32 R47, R50, 0x10000, RZ ;  /* 0x00010000322f7824 */ /* 0x000fe400078e00ff */
[----:B------:R-:W-:Y:S01]  /*9dc0*/  FMUL.FTZ R59, R59, R48 ;  /* 0x000000303b3b7220 */ /* 0x000fe20000410000 */
[----:B------:R-:W-:Y:S01]  /*9dd0*/  FMUL.FTZ R60, R60, R64 ;  /* 0x000000403c3c7220 */ /* 0x000fe20000410000 */
[C---:B------:R-:W-:Y:S01]  /*9de0*/  IMAD.U32 R51, R69.reuse, 0x10000, RZ ;  /* 0x0001000045337824 */ /* 0x040fe200078e00ff */
[----:B------:R-:W-:Y:S01]  /*9df0*/  LOP3.LUT R50, R50, 0xffff0000, RZ, 0xc0, !PT ;  /* 0xffff000032327812 */ /* 0x000fe200078ec0ff */
[----:B------:R-:W-:Y:S01]  /*9e00*/  IMAD.U32 R48, R66, 0x10000, RZ ;  /* 0x0001000042307824 */ /* 0x000fe200078e00ff */
[----:B------:R-:W-:Y:S01]  /*9e10*/  LOP3.LUT R69, R69, 0xffff0000, RZ, 0xc0, !PT ;  /* 0xffff000045457812 */ /* 0x000fe200078ec0ff */
[----:B------:R-:W-:Y:S01]  /*9e20*/  IMAD.U32 R44, R46, 0x10000, RZ ;  /* 0x000100002e2c7824 */ /* 0x000fe200078e00ff */
[----:B------:R-:W-:Y:S01]  /*9e30*/  LOP3.LUT R49, R66, 0xffff0000, RZ, 0xc0, !PT ;  /* 0xffff000042317812 */ /* 0x000fe200078ec0ff */
[----:B------:R-:W-:Y:S01]  /*9e40*/  FFMA.FTZ R59, R54, R56, R59 ;  /* 0x00000038363b7223 */ /* 0x000fe2000001003b */
[C---:B------:R-:W-:Y:S01]  /*9e50*/  FFMA.FTZ R61, R45.reuse, R64, -R62 ;  /* 0x000000402d3d7223 */ /* 0x040fe2000001083e */
[----:B------:R-:W-:Y:S01]  /*9e60*/  FFMA.FTZ R60, R45, R158, R60 ;  /* 0x0000009e2d3c7223 */ /* 0x000fe2000001003c */
[----:B------:R-:W-:Y:S01]  /*9e70*/  LOP3.LUT R46, R46, 0xffff0000, RZ, 0xc0, !PT ;  /* 0xffff00002e2e7812 */ /* 0x000fe200078ec0ff */
[C---:B------:R-:W-:Y:S01]  /*9e80*/  FMUL.FTZ R45, R47.reuse, R51 ;  /* 0x000000332f2d7220 */ /* 0x040fe20000410000 */
        /* <DEDUP_REMOVED lines=14> */
[----:B------:R-:W-:Y:S02]  /*9f70*/  F2FP.BF16.F32.PACK_AB R51, R63, R72 ;  /* 0x000000483f33723e */ /* 0x000fe400000010ff */
[----:B------:R-:W-:-:S02]  /*9f80*/  F2FP.BF16.F32.PACK_AB R48, R60, R59 ;  /* 0x0000003b3c30723e */ /* 0x000fc400000010ff */
[----:B------:R-:W-:-:S07]  /*9f90*/  F2FP.BF16.F32.PACK_AB R50, R69, R54 ;  /* 0x000000364532723e */ /* 0x000fce00000010ff */
.L_x_542:
[----:B------:R-:W-:Y:S05]  /*9fa0*/  BSYNC B1 ;  /* 0x0000000000017941 */ /* 0x000fea0003800000 */
.L_x_541:
[----:B0-----:R0:W-:Y:S01]  /*9fb0*/  STG.E.128 desc[UR60][R52.64], R44 ;  /* 0x0000002c34007986 */ /* 0x0011e2000c101d3c */
[----:B------:R-:W-:-:S13]  /*9fc0*/  ISETP.GE.AND P3, PT, R55, R146, PT ;  /* 0x000000923700720c */ /* 0x000fda0003f66270 */
[----:B------:R-:W-:Y:S05]  /*9fd0*/  @P3 BRA `(.L_x_491) ;  /* 0x0000000000fc3947 */ /* 0x000fea0003800000 */
[--C-:B0-----:R-:W-:Y:S02]  /*9fe0*/  SHF.R.S32.HI R44, RZ, 0x1f, R55.reuse ;  /* 0x0000001fff2c7819 */ /* 0x101fe40000011437 */
[----:B------:R-:W-:-:S04]  /*9ff0*/  IADD3 R55, P3, P4, R118, R128, R55 ;  /* 0x0000008076377210 */ /* 0x000fc80007c7e037 */
[----:B------:R-:W-:Y:S02]  /*a000*/  IADD3.X R44, R4, R57, R44, P3, P4 ;  /* 0x00000039042c7210 */ /* 0x000fe40001fe842c */
[----:B------:R-:W-:-:S04]  /*a010*/  LEA R122, P3, R55, R122, 0x1 ;  /* 0x0000007a377a7211 */ /* 0x000fc800078608ff */
[----:B------:R-:W-:-:S05]  /*a020*/  LEA.HI.X R123, R55, R123, R44, 0x1, P3 ;  /* 0x0000007b377b7211 */ /* 0x000fca00018f0c2c */
[----:B--2---:R0:W-:Y:S01]  /*a030*/  STG.E.128 desc[UR60][R122.64], R48 ;  /* 0x000000307a007986 */ /* 0x0041e2000c101d3c */
[----:B------:R-:W-:Y:S05]  /*a040*/  BRA `(.L_x_491) ;  /* 0x0000000000e07947 */ /* 0x000fea0003800000 */
.L_x_458:
[----:B------:R-:W2:Y:S02]  /*a050*/  LDL R44, [R1+0x1c] ;  /* 0x00001c00012c7983 */ /* 0x000ea40000100800 */
[----:B--2---:R-:W-:-:S13]  /*a060*/  R2UR UR4, R44 ;  /* 0x000000002c0472ca */ /* 0x004fda00000e0000 */
[----:B------:R-:W-:-:S06]  /*a070*/  UISETP.NE.AND UP0, UPT, UR4, 0x3, UPT ;  /* 0x000000030400788c */ /* 0x000fcc000bf05270 */
[----:B------:R-:W-:-:S13]  /*a080*/  PLOP3.LUT P2, PT, PT, PT, UP0, 0x80, 0x0 ;  /* 0x000000000000781c */ /* 0x000fda0003f4f008 */
[----:B------:R-:W-:Y:S05]  /*a090*/  @!P2 BRA `(.L_x_543) ;  /* 0x000000000004a947 */ /* 0x000fea0003800000 */
[----:B------:R-:W-:Y:S01]  /*a0a0*/  BPT.TRAP 0x1 ;  /* 0x000000040000795c */ /* 0x000fe20000300000 */
.L_x_543:
[----:B------:R-:W-:Y:S01]  /*a0b0*/  IMAD R43, R19, 0x8, R18 ;  /* 0x00000008132b7824 */ /* 0x000fe200078e0212 */
[----:B------:R-:W-:Y:S01]  /*a0c0*/  SHF.L.U32 R100, R207, 0x1f, RZ ;  /* 0x0000001fcf647819 */ /* 0x000fe200000006ff */
[----:B------:R-:W-:Y:S01]  /*a0d0*/  IMAD R42, R24, -0x70, R2 ;  /* 0xffffff90182a7824 */ /* 0x000fe200078e0202 */
[----:B------:R-:W-:Y:S02]  /*a0e0*/  BSSY B1, `(.L_x_544) ;  /* 0x0000004000017945 */ /* 0x000fe40003800000 */
[----:B------:R-:W1:Y:S02]  /*a0f0*/  SYNCS.PHASECHK.TRANS64.TRYWAIT P3, [R43+URZ+0x36890], R100 ;  /* 0x036890642b0075a7 */ /* 0x000e64000806017f */
[----:B------:R-:W-:Y:S01]  /*a100*/  VIMNMX R42, R42, 0x70, PT ;  /* 0x000000702a2a7848 */ /* 0x000fe20003fe0100 */
[----:B-1----:R-:W-:Y:S06]  /*a110*/  @!P3 BRA `(.L_x_545) ;  /* 0x0000019c00e0b947 */ /* 0x002fec0003800000 */
.L_x_764:
[----:B------:R-:W-:Y:S05]  /*a120*/  BSYNC B1 ;  /* 0x0000000000017941 */ /* 0x000fea0003800000 */
.L_x_544:
[----:B------:R-:W-:Y:S01]  /*a130*/  ISETP.GE.AND P3, PT, R204, R42, PT ;  /* 0x0000002acc00720c */ /* 0x000fe20003f66270 */
[----:B------:R-:W-:-:S12]  /*a140*/  BSSY B1, `(.L_x_546) ;  /* 0x0000014000017945 */ /* 0x000fd80003800000 */
[----:B------:R-:W-:Y:S05]  /*a150*/  @P3 BRA `(.L_x_547) ;  /* 0x0000000000483947 */ /* 0x000fea0003800000 */
[----:B------:R-:W-:-:S13]  /*a160*/  ISETP.NE.AND P3, PT, R30, RZ, PT ;  /* 0x000000ff1e00720c */ /* 0x000fda0003f65270 */
[----:B0-----:R-:W0:Y:S04]  /*a170*/  @P3 LDS.128 R44, [R40+0x21000] ;  /* 0x02100000282c3984 */ /* 0x001e280000000c00 */
[----:B0-----:R-:W-:Y:S01]  /*a180*/  @P3 STG.E.128 desc[UR60][R50.64], R44 ;  /* 0x0000002c32003986 */ /* 0x001fe2000c101d3c */
[----:B------:R-:W-:-:S13]  /*a190*/  ISETP.NE.AND P3, PT, R34, RZ, PT ;  /* 0x000000ff2200720c */ /* 0x000fda0003f65270 */
[----:B------:R-:W0:Y:S04]  /*a1a0*/  @P3 LDS.128 R44, [R41+0x21000] ;  /* 0x02100000292c3984 */ /* 0x000e280000000c00 */
        /* <DEDUP_REMOVED lines=12> */
[----:B0-----:R2:W-:Y:S02]  /*a270*/  @P3 STG.E.128 desc[UR60][R50.64+0x140], R44 ;  /* 0x0001402c32003986 */ /* 0x0015e4000c101d3c */
.L_x_547:
[----:B------:R-:W-:Y:S05]  /*a280*/  BSYNC B1 ;  /* 0x0000000000017941 */ /* 0x000fea0003800000 */
.L_x_546:
[----:B------:R-:W-:-:S13]  /*a290*/  ISETP.GE.AND P3, PT, R224, R42, PT ;  /* 0x0000002ae000720c */ /* 0x000fda0003f66270 */
[----:B------:R-:W-:Y:S05]  /*a2a0*/  @P3 BRA `(.L_x_491) ;  /* 0x0000000000483947 */ /* 0x000fea0003800000 */
[----:B------:R-:W-:-:S13]  /*a2b0*/  ISETP.NE.AND P3, PT, R30, RZ, PT ;  /* 0x000000ff1e00720c */ /* 0x000fda0003f65270 */
[----:B0-2---:R-:W0:Y:S04]  /*a2c0*/  @P3 LDS.128 R44, [R40+0x23000] ;  /* 0x02300000282c3984 */ /* 0x005e280000000c00 */
        /* <DEDUP_REMOVED lines=16> */
.L_x_491:
[----:B------:R-:W-:Y:S05]  /*a3d0*/  BSYNC B0 ;  /* 0x0000000000007941 */ /* 0x000fea0003800000 */
.L_x_457:
[----:B01234-:R-:W0:Y:S01]  /*a3e0*/  S2R R44, SR_TID.X ;  /* 0x00000000002c7919 */ /* 0x01fe220000002100 */
[----:B------:R-:W-:Y:S01]  /*a3f0*/  @!PT LDS RZ, [RZ] ;  /* 0x00000000fffff984 */ /* 0x000fe20000000800 */
[----:B------:R-:W-:Y:S01]  /*a400*/  @!PT LDS RZ, [RZ] ;  /* 0x00000000fffff984 */ /* 0x000fe20000000800 */
[----:B------:R-:W-:Y:S01]  /*a410*/  @!PT LDS RZ, [RZ] ;  /* 0x00000000fffff984 */ /* 0x000fe20000000800 */
[----:B------:R-:W-:Y:S01]  /*a420*/  @!PT LDS RZ, [RZ] ;  /* 0x00000000fffff984 */ /* 0x000fe20000000800 */
[----:B------:R1:W-:Y:S06]  /*a430*/  MEMBAR.ALL.CTA ;  /* 0x0000000000007992 */ /* 0x0003ec0000008000 */
[----:B-1----:R-:W1:Y:S01]  /*a440*/  FENCE.VIEW.ASYNC.S ;  /* 0x00000000000073c6 */ /* 0x002e620000000000 */
[----:B------:R-:W-:Y:S05]  /*a450*/  WARPSYNC.ALL ;  /* 0x0000000000007948 */ /* 0x000fea0003800000 */
[----:B------:R-:W-:Y:S01]  /*a460*/  BSSY B0, `(.L_x_548) ;  /* 0x0000009000007945 */ /* 0x000fe20003800000 */
[----:B0-----:R-:W-:Y:S01]  /*a470*/  LOP3.LUT R44, R44, 0x7f, RZ, 0xc0, !PT ;  /* 0x0000007f2c2c7812 */ /* 0x001fe200078ec0ff */
[----:B-1----:R0:W-:Y:S03]  /*a480*/  BAR.SYNC.DEFER_BLOCKING R153, 0x80 ;  /* 0x000200990000751d */ /* 0x0021e60000010000 */
[----:B------:R-:W-:-:S13]  /*a490*/  ISETP.NE.AND P3, PT, R44, RZ, PT ;  /* 0x000000ff2c00720c */ /* 0x000fda0003f65270 */
[----:B------:R-:W-:-:S05]  /*a4a0*/  @!P3 VIADD R44, R43, 0x368a0 ;  /* 0x000368a02b2cb836 */ /* 0x000fca0000000000 */
[----:B------:R-:W-:-:S04]  /*a4b0*/  @!P3 PRMT R44, RZ, 0x654, R44 ;  /* 0x00000654ff2cb816 */ /* 0x000fc8000000002c */
[----:B------:R0:W-:Y:S01]  /*a4c0*/  @!P3 SYNCS.ARRIVE.TRANS64.RED.A1T0 RZ, [R44+URZ], RZ ;  /* 0x000000ff2cffb9a7 */ /* 0x0001e2000810043f */
[----:B------:R-:W-:Y:S05]  /*a4d0*/  @!P2 BRA `(.L_x_549) ;  /* 0x000000000004a947 */ /* 0x000fea0003800000 */
[----:B------:R-:W-:Y:S01]  /*a4e0*/  BPT.TRAP 0x1 ;  /* 0x000000040000795c */ /* 0x000fe20000300000 */
.L_x_549:
[----:B------:R-:W-:Y:S05]  /*a4f0*/  BSYNC B0 ;  /* 0x0000000000007941 */ /* 0x000fea0003800000 */
.L_x_548:
[----:B------:R-:W1:Y:S01]  /*a500*/  SYNCS.PHASECHK.TRANS64.TRYWAIT P2, [R43+URZ+0x368b0], R100 ;  /* 0x0368b0642b0075a7 */ /* 0x000e62000804017f */
[----:B------:R-:W-:Y:S01]  /*a510*/  ULDC.64 UR4, c[0x0][0x308] ;  /* 0x0000c20000047ab9 */ /* 0x000fe20000000a00 */
[----:B------:R-:W-:Y:S01]  /*a520*/  ULDC.64 UR6, c[0x0][0x318] ;  /* 0x0000c60000067ab9 */ /* 0x000fe20000000a00 */
[----:B0-----:R-:W-:Y:S01]  /*a530*/  MOV R44, UR4 ;  /* 0x00000004002c7c02 */ /* 0x001fe20008000f00 */
[----:B------:R-:W-:Y:S01]  /*a540*/  IMAD.U32 R46, RZ, RZ, UR6 ;  /* 0x00000006ff2e7e24 */ /* 0x000fe2000f8e00ff */
[----:B------:R-:W-:Y:S01]  /*a550*/  BSSY B0, `(.L_x_550) ;  /* 0x0000008000007945 */ /* 0x000fe20003800000 */
[----:B------:R-:W-:Y:S02]  /*a560*/  IMAD.U32 R45, RZ, RZ, UR7 ;  /* 0x00000007ff2d7e24 */ /* 0x000fe4000f8e00ff */
[----:B------:R0:W-:Y:S04]  /*a570*/  STL [R1+0x10], R44 ;  /* 0x0000102c01007387 */ /* 0x0001e80000100800 */
[----:B------:R2:W-:Y:S01]  /*a580*/  STL [R1+0x18], R46 ;  /* 0x0000182e01007387 */ /* 0x0005e20000100800 */
[----:B0-----:R-:W-:-:S05]  /*a590*/  IMAD.U32 R44, RZ, RZ, UR5 ;  /* 0x00000005ff2c7e24 */ /* 0x001fca000f8e00ff */
[----:B------:R2:W-:Y:S04]  /*a5a0*/  STL [R1+0x4], R44 ;  /* 0x0000042c01007387 */ /* 0x0005e80000100800 */
[----:B------:R2:W-:Y:S02]  /*a5b0*/  STL [R1+0x14], R45 ;  /* 0x0000142d01007387 */ /* 0x0005e40000100800 */
[----:B-12---:R-:W-:Y:S05]  /*a5c0*/  @!P2 BRA `(.L_x_551) ;  /* 0x0000019800c8a947 */ /* 0x006fea0003800000 */
.L_x_765:
[----:B------:R-:W-:Y:S05]  /*a5d0*/  BSYNC B0 ;  /* 0x0000000000007941 */ /* 0x000fea0003800000 */
.L_x_550:
[----:B------:R1:W5:Y:S04]  /*a5e0*/  LDL R55, [R1+0x18] ;  /* 0x0000180001377983 */ /* 0x0003680000100800 */
[----:B------:R1:W5:Y:S04]  /*a5f0*/  LDL R54, [R1+0x14] ;  /* 0x0000140001367983 */ /* 0x0003680000100800 */
[----:B------:R1:W5:Y:S04]  /*a600*/  LDL R53, [R1+0x10] ;  /* 0x0000100001357983 */ /* 0x0003680000100800 */
[----:B------:R1:W5:Y:S01]  /*a610*/  LDL R52, [R1+0x4] ;  /* 0x0000040001347983 */ /* 0x0003620000100800 */
[----:B------:R-:W-:Y:S01]  /*a620*/  ISETP.GE.AND P2, PT, R204, R42, PT ;  /* 0x0000002acc00720c */ /* 0x000fe20003f46270 */
[----:B------:R-:W-:Y:S01]  /*a630*/  BSSY B0, `(.L_x_552) ;  /* 0x0000022000007945 */ /* 0x000fe20003800000 */
[----:B------:R-:W-:-:S11]  /*a640*/  IMAD.WIDE R48, R24, 0x70, R120 ;  /* 0x0000007018307825 */ /* 0x000fd600078e0278 */
[----:B-1----:R-:W-:Y:S05]  /*a650*/  @P2 BRA `(.L_x_553) ;  /* 0x00000000007c2947 */ /* 0x002fea0003800000 */
[----:B-----5:R-:W-:Y:S01]  /*a660*/  R2UR UR7, R55 ;  /* 0x00000000370772ca */ /* 0x020fe200000e0000 */
[----:B------:R-:W-:Y:S01]  /*a670*/  IMAD.MOV.U32 R44, RZ, RZ, R116 ;  /* 0x000000ffff2c7224 */ /* 0x000fe200078e0074 */
[----:B------:R-:W-:Y:S01]  /*a680*/  R2UR UR4, R54 ;  /* 0x00000000360472ca */ /* 0x000fe200000e0000 */
[----:B------:R-:W-:Y:S01]  /*a690*/  IMAD.MOV.U32 R45, RZ, RZ, R39 ;  /* 0x000000ffff2d7224 */ /* 0x000fe200078e0027 */
[----:B------:R-:W-:Y:S02]  /*a6a0*/  R2UR UR6, R53 ;  /* 0x00000000350672ca */ /* 0x000fe400000e0000 */
[----:B------:R-:W-:-:S07]  /*a6b0*/  R2UR UR5, R52 ;  /* 0x00000000340572ca */ /* 0x000fce00000e0000 */
[----:B------:R-:W-:Y:S02]  /*a6c0*/  IMAD R47, R49, UR7, RZ ;  /* 0x00000007312f7c24 */ /* 0x000fe4000f8e02ff */
[----:B------:R-:W-:-:S04]  /*a6d0*/  IMAD.WIDE.U32 R44, R48, UR7, R44 ;  /* 0x00000007302c7c25 */ /* 0x000fc8000f8e002c */
[----:B------:R-:W-:Y:S01]  /*a6e0*/  IMAD R47, R48, UR4, R47 ;  /* 0x00000004302f7c24 */ /* 0x000fe2000f8e022f */
[----:B------:R-:W-:Y:S01]  /*a6f0*/  LEA R50, P2, R44, UR6, 0x1 ;  /* 0x000000062c327c11 */ /* 0x000fe2000f8408ff */
[----:B------:R-:W-:Y:S02]  /*a700*/  ULDC UR4, c[0x0][0x2e4] ;  /* 0x0000b90000047ab9 */ /* 0x000fe40000000800 */
[----:B------:R-:W-:-:S05]  /*a710*/  IMAD.IADD R45, R45, 0x1, R47 ;  /* 0x000000012d2d7824 */ /* 0x000fca00078e022f */
[----:B------:R-:W-:Y:S02]  /*a720*/  LEA.HI.X R51, R44, UR5, R45, 0x1, P2 ;  /* 0x000000052c337c11 */ /* 0x000fe400090f0c2d */
[----:B------:R-:W-:-:S13]  /*a730*/  ISETP.GE.AND P2, PT, R22, UR4, PT ;  /* 0x0000000416007c0c */ /* 0x000fda000bf46270 */
[----:B------:R-:W1:Y:S04]  /*a740*/  @!P2 LDS.128 R44, [R40] ;  /* 0x00000000282ca984 */ /* 0x000e680000000c00 */
[----:B-1----:R-:W-:Y:S01]  /*a750*/  @!P2 STG.E.128 desc[UR60][R50.64], R44 ;  /* 0x0000002c3200a986 */ /* 0x002fe2000c101d3c */
[----:B------:R-:W-:-:S13]  /*a760*/  ISETP.GE.AND P2, PT, R205, UR4, PT ;  /* 0x00000004cd007c0c */ /* 0x000fda000bf46270 */
[----:B------:R-:W1:Y:S04]  /*a770*/  @!P2 LDS.128 R44, [R41] ;  /* 0x00000000292ca984 */ /* 0x000e680000000c00 */
[----:B-1----:R-:W-:Y:S01]  /*a780*/  @!P2 STG.E.128 desc[UR60][R50.64+0x40], R44 ;  /* 0x0000402c3200a986 */ /* 0x002fe2000c101d3c */
[----:B------:R-:W-:-:S13]  /*a790*/  ISETP.GE.AND P2, PT, R206, UR4, PT ;  /* 0x00000004ce007c0c */ /* 0x000fda000bf46270 */
[----:B------:R-:W1:Y:S04]  /*a7a0*/  @!P2 LDS.128 R44, [R40+0x3800] ;  /* 0x00380000282ca984 */ /* 0x000e680000000c00 */
        /* <DEDUP_REMOVED lines=9> */
[----:B-1----:R1:W-:Y:S02]  /*a840*/  @!P2 STG.E.128 desc[UR60][R50.64+0x140], R44 ;  /* 0x0001402c3200a986 */ /* 0x0023e4000c101d3c */
.L_x_553:
[----:B------:R-:W-:Y:S05]  /*a850*/  BSYNC B0 ;  /* 0x0000000000007941 */ /* 0x000fea0003800000 */
.L_x_552:
[----:B------:R-:W-:Y:S01]  /*a860*/  ISETP.GE.AND P2, PT, R224, R42, PT ;  /* 0x0000002ae000720c */ /* 0x000fe20003f46270 */
[----:B------:R-:W-:-:S12]  /*a870*/  BSSY B0, `(.L_x_554) ;  /* 0x0000023000007945 */ /* 0x000fd80003800000 */
[----:B------:R-:W-:Y:S05]  /*a880*/  @P2 BRA `(.L_x_555) ;  /* 0x0000000000842947 */ /* 0x000fea0003800000 */
[----:B-----5:R-:W-:Y:S01]  /*a890*/  R2UR UR7, R55 ;  /* 0x00000000370772ca */ /* 0x020fe200000e0000 */
[----:B-1----:R-:W-:Y:S01]  /*a8a0*/  IMAD.MOV.U32 R44, RZ, RZ, R116 ;  /* 0x000000ffff2c7224 */ /* 0x002fe200078e0074 */
[----:B------:R-:W-:Y:S01]  /*a8b0*/  R2UR UR4, R54 ;  /* 0x00000000360472ca */ /* 0x000fe200000e0000 */
[----:B------:R-:W-:Y:S01]  /*a8c0*/  IMAD.MOV.U32 R45, RZ, RZ, R39 ;  /* 0x000000ffff2d7224 */ /* 0x000fe200078e0027 */
[----:B------:R-:W-:Y:S02]  /*a8d0*/  IADD3 R47, P2, R48, 0x40, RZ ;  /* 0x00000040302f7810 */ /* 0x000fe40007f5e0ff */
[----:B------:R-:W-:Y:S02]  /*a8e0*/  R2UR UR6, R53 ;  /* 0x00000000350672ca */ /* 0x000fe400000e0000 */
[----:B------:R-:W-:Y:S01]  /*a8f0*/  R2UR UR5, R52 ;  /* 0x00000000340572ca */ /* 0x000fe200000e0000 */
[----:B------:R-:W-:-:S04]  /*a900*/  IMAD.X R48, RZ, RZ, R49, P2 ;  /* 0x000000ffff307224 */ /* 0x000fc800010e0631 */
        /* <DEDUP_REMOVED lines=25> */
.L_x_555:
[----:B------:R-:W-:Y:S05]  /*aaa0*/  BSYNC B0 ;  /* 0x0000000000007941 */ /* 0x000fea0003800000 */
.L_x_554:
[----:B------:R-:W3:Y:S01]  /*aab0*/  LDL R40, [R1] ;  /* 0x0000000001287983 */ /* 0x000ee20000100800 */
[----:B0-----:R-:W-:Y:S01]  /*aac0*/  @!P3 VIADD R43, R43, 0x368c0 ;  /* 0x000368c02b2bb836 */ /* 0x001fe20000000000 */
[----:B------:R-:W-:Y:S01]  /*aad0*/  PLOP3.LUT P2, PT, PT, PT, PT, 0x8, 0x0 ;  /* 0x000000000000781c */ /* 0x000fe20003f4e170 */
[----:B------:R-:W-:Y:S01]  /*aae0*/  VIADD R19, R19, 0x1 ;  /* 0x0000000113137836 */ /* 0x000fe20000000000 */
[----:B------:R-:W-:Y:S01]  /*aaf0*/  @!PT LDS RZ, [RZ] ;  /* 0x00000000fffff984 */ /* 0x000fe20000000800 */
[----:B------:R-:W-:Y:S01]  /*ab00*/  @!PT LDS RZ, [RZ] ;  /* 0x00000000fffff984 */ /* 0x000fe20000000800 */
[----:B------:R-:W-:Y:S01]  /*ab10*/  @!PT LDS RZ, [RZ] ;  /* 0x00000000fffff984 */ /* 0x000fe20000000800 */
[----:B------:R-:W-:Y:S01]  /*ab20*/  @!PT LDS RZ, [RZ] ;  /* 0x00000000fffff984 */ /* 0x000fe20000000800 */
[----:B------:R0:W-:Y:S06]  /*ab30*/  MEMBAR.ALL.CTA ;  /* 0x0000000000007992 */ /* 0x0001ec0000008000 */
[----:B0-----:R-:W0:Y:S01]  /*ab40*/  FENCE.VIEW.ASYNC.S ;  /* 0x00000000000073c6 */ /* 0x001e220000000000 */
[----:B------:R-:W-:Y:S01]  /*ab50*/  @!P3 PRMT R43, RZ, 0x654, R43 ;  /* 0x00000654ff2bb816 */ /* 0x000fe2000000002b */
[----:B0-----:R0:W-:Y:S06]  /*ab60*/  BAR.SYNC.DEFER_BLOCKING R153, 0x80 ;  /* 0x000200990000751d */ /* 0x0011ec0000010000 */
[----:B------:R0:W-:Y:S01]  /*ab70*/  @!P3 SYNCS.ARRIVE.TRANS64.RED.A1T0 RZ, [R43+URZ], RZ ;  /* 0x000000ff2bffb9a7 */ /* 0x0001e2000810043f */
[----:B------:R-:W-:-:S04]  /*ab80*/  ISETP.NE.AND P3, PT, R19, 0x2, PT ;  /* 0x000000021300780c */ /* 0x000fc80003f65270 */
[----:B------:R-:W-:Y:S02]  /*ab90*/  SEL R19, R19, RZ, P3 ;  /* 0x000000ff13137207 */ /* 0x000fe40001800000 */
[----:B---3--:R-:W-:Y:S02]  /*aba0*/  LOP3.LUT P4, RZ, R40, 0x2, RZ, 0xc0, !PT ;  /* 0x0000000228ff7812 */ /* 0x008fe4000788c0ff */
[----:B------:R-:W-:-:S04]  /*abb0*/  SEL R40, RZ, 0x1, P3 ;  /* 0x00000001ff287807 */ /* 0x000fc80001800000 */
[----:B------:R-:W-:-:S07]  /*abc0*/  LOP3.LUT R207, R207, R40, RZ, 0x3c, !PT ;  /* 0x00000028cfcf7212 */ /* 0x000fce00078e3cff */
[----:B0-----:R-:W-:Y:S05]  /*abd0*/  @P4 BRA `(.L_x_556) ;  /* 0xffffff7800e04947 */ /* 0x001fea000383ffff */
.L_x_452:
[----:B------:R-:W-:Y:S01]  /*abe0*/  BSSY B0, `(.L_x_557) ;  /* 0x0000039000007945 */ /* 0x000fe20003800000 */
[----:B------:R-:W-:Y:S02]  /*abf0*/  ISETP.GE.AND P1, PT, R150, 0x1, PT ;  /* 0x000000019600780c */ /* 0x000fe40003f26270 */
[----:B------:R-:W-:Y:S02]  /*ac00*/  CS2R R2, SRZ ;  /* 0x0000000000027805 */ /* 0x000fe4000001ff00 */
[----:B------:R-:W-:Y:S02]  /*ac10*/  PLOP3.LUT P0, PT, PT, PT, PT, 0x80, 0x0 ;  /* 0x000000000000781c */ /* 0x000fe40003f0f070 */
[----:B------:R-:W-:Y:S02]  /*ac20*/  CS2R R118, SRZ ;  /* 0x0000000000767805 */ /* 0x000fe4000001ff00 */
[----:B------:R-:W-:Y:S02]  /*ac30*/  CS2R R116, SRZ ;  /* 0x0000000000747805 */ /* 0x000fe4000001ff00 */
[----:B------:R-:W-:-:S02]  /*ac40*/  CS2R R114, SRZ ;  /* 0x0000000000727805 */ /* 0x000fc4000001ff00 */
[----:B------:R-:W-:Y:S02]  /*ac50*/  CS2R R112, SRZ ;  /* 0x0000000000707805 */ /* 0x000fe4000001ff00 */
[----:B------:R-:W-:Y:S01]  /*ac60*/  CS2R R106, SRZ ;  /* 0x00000000006a7805 */ /* 0x000fe2000001ff00 */
[----:B------:R-:W-:Y:S01]  /*ac70*/  IMAD.MOV.U32 R110, RZ, RZ, RZ ;  /* 0x000000ffff6e7224 */ /* 0x000fe200078e00ff */
[----:B------:R-:W-:Y:S02]  /*ac80*/  CS2R R108, SRZ ;  /* 0x00000000006c7805 */ /* 0x000fe4000001ff00 */
[----:B-----5:R-:W-:Y:S02]  /*ac90*/  CS2R R54, SRZ ;  /* 0x0000000000367805 */ /* 0x020fe4000001ff00 */
[----:B------:R-:W-:Y:S01]  /*aca0*/  CS2R R104, SRZ ;  /* 0x0000000000687805 */ /* 0x000fe2000001ff00 */
[----:B------:R-:W-:Y:S01]  /*acb0*/  IMAD.MOV.U32 R103, RZ, RZ, RZ ;  /* 0x000000ffff677224 */ /* 0x000fe200078e00ff */
[----:B------:R-:W-:-:S02]  /*acc0*/  CS2R R98, SRZ ;  /* 0x0000000000627805 */ /* 0x000fc4000001ff00 */
[----:B------:R-:W-:Y:S02]  /*acd0*/  CS2R R100, SRZ ;  /* 0x0000000000647805 */ /* 0x000fe4000001ff00 */
[----:B------:R-:W-:Y:S01]  /*ace0*/  CS2R R96, SRZ ;  /* 0x0000000000607805 */ /* 0x000fe2000001ff00 */
[----:B------:R-:W-:Y:S01]  /*acf0*/  IMAD.MOV.U32 R95, RZ, RZ, RZ ;  /* 0x000000ffff5f7224 */ /* 0x000fe200078e00ff */
[----:B------:R-:W-:Y:S02]  /*ad00*/  CS2R R90, SRZ ;  /* 0x00000000005a7805 */ /* 0x000fe4000001ff00 */
[----:B------:R-:W-:Y:S02]  /*ad10*/  CS2R R92, SRZ ;  /* 0x00000000005c7805 */ /* 0x000fe4000001ff00 */
[----:B------:R-:W-:Y:S02]  /*ad20*/  CS2R R62, SRZ ;  /* 0x00000000003e7805 */ /* 0x000fe4000001ff00 */
        /* <DEDUP_REMOVED lines=19> */
[----:B-1----:R-:W-:Y:S02]  /*ae60*/  CS2R R50, SRZ ;  /* 0x0000000000327805 */ /* 0x002fe4000001ff00 */
[----:B------:R-:W-:Y:S02]  /*ae70*/  CS2R R52, SRZ ;  /* 0x0000000000347805 */ /* 0x000fe4000001ff00 */
[----:B--2---:R-:W-:-:S02]  /*ae80*/  CS2R R48, SRZ ;  /* 0x0000000000307805 */ /* 0x004fc4000001ff00 */
        /* <DEDUP_REMOVED lines=10> */
[----:B------:R-:W-:Y:S01]  /*af30*/  CS2R R28, SRZ ;  /* 0x00000000001c7805 */ /* 0x000fe2000001ff00 */
[----:B------:R-:W-:Y:S06]  /*af40*/  @P2 BRA `(.L_x_558) ;  /* 0x0000000000082947 */ /* 0x000fec0003800000 */
[----:B------:R-:W0:Y:S02]  /*af50*/  FENCE.VIEW.ASYNC.G ;  /* 0x00000000000073c6 */ /* 0x000e240000000100 */
[----:B0-----:R-:W-:Y:S06]  /*af60*/  BAR.ARV 0xc, 0x120 ;  /* 0x0304800000007b1d */ /* 0x001fec0000002000 */
.L_x_558:
[----:B------:R-:W-:Y:S05]  /*af70*/  BSYNC B0 ;  /* 0x0000000000007941 */ /* 0x000fea0003800000 */
.L_x_557:
[----:B------:R-:W-:Y:S01]  /*af80*/  CS2R R24, SRZ ;  /* 0x0000000000187805 */ /* 0x000fe2000001ff00 */
[----:B------:R-:W-:Y:S06]  /*af90*/  @!P1 BRA `(.L_x_559) ;  /* 0x0000010c00b09947 */ /* 0x000fec0003800000 */
[----:B------:R-:W2:Y:S04]  /*afa0*/  LDL R4, [R1+0x54] ;  /* 0x0000540001047983 */ /* 0x000ea80000100800 */
[----:B------:R-:W3:Y:S04]  /*afb0*/  LDL R5, [R1+0x50] ;  /* 0x0000500001057983 */ /* 0x000ee80000100800 */
[----:B--2---:R-:W0:Y:S01]  /*afc0*/  SHFL.IDX PT, R0, R4, RZ, 0x1f ;  /* 0x00001fff04007589 */ /* 0x004e2200000e0000 */
[----:B---3--:R-:W-:-:S13]  /*afd0*/  R2UR UR4, R5 ;  /* 0x00000000050472ca */ /* 0x008fda00000e0000 */
[----:B------:R-:W-:Y:S01]  /*afe0*/  ULOP3.LUT UP0, URZ, UR4, 0x9f, URZ, 0xc0, !UPT ;  /* 0x0000009f043f7892 */ /* 0x000fe2000f80c03f */
[----:B0-----:R-:W-:-:S04]  /*aff0*/  LEA.HI R2, R0, R0, RZ, 0x1 ;  /* 0x0000000000027211 */ /* 0x001fc800078f08ff */
[----:B------:R-:W-:Y:S02]  /*b000*/  LOP3.LUT R3, R2, 0x1e, RZ, 0xc0, !PT ;  /* 0x0000001e02037812 */ /* 0x000fe400078ec0ff */
[----:B------:R-:W-:-:S03]  /*b010*/  PLOP3.LUT P0, PT, PT, PT, UP0, 0x80, 0x0 ;  /* 0x000000000000781c */ /* 0x000fc60003f0f008 */
[----:B------:R-:W-:-:S05]  /*b020*/  IMAD.IADD R3, R0, 0x1, -R3 ;  /* 0x0000000100037824 */ /* 0x000fca00078e0a03 */
[----:B------:R-:W-:-:S04]  /*b030*/  LEA R3, R3, UR4, 0xd ;  /* 0x0000000403037c11 */ /* 0x000fc8000f8e68ff */
[----:B------:R-:W-:-:S04]  /*b040*/  SHF.R.U32.HI R2, RZ, 0x4, R3 ;  /* 0x00000004ff027819 */ /* 0x000fc80000011603 */
[----:B------:R-:W-:Y:S01]  /*b050*/  LOP3.LUT R2, R2, 0x3fff, RZ, 0xc0, !PT ;  /* 0x00003fff02027812 */ /* 0x000fe200078ec0ff */
[----:B------:R-:W-:Y:S06]  /*b060*/  @!P0 BRA `(.L_x_560) ;  /* 0x0000000000408947 */ /* 0x000fec0003800000 */
        /* <DEDUP_REMOVED lines=16> */
.L_x_560:
[----:B------:R-:W-:Y:S02]  /*b170*/  ULDC UR4, c[0x0][0x3d4] ;  /* 0x0000f50000047ab9 */ /* 0x000fe40000000800 */
[----:B------:R-:W-:-:S13]  /*b180*/  ISETP.LT.AND P0, PT, RZ, UR4, PT ;  /* 0x00000004ff007c0c */ /* 0x000fda000bf01270 */
[----:B------:R-:W-:Y:S05]  /*b190*/  @P0 BRA `(.L_x_561) ;  /* 0x00000000003c0947 */ /* 0x000fea0003800000 */
[----:B------:R-:W-:-:S04]  /*b1a0*/  LEA.HI R0, R225, R225, RZ, 0x1 ;  /* 0x000000e1e1007211 */ /* 0x000fc800078f08ff */
[----:B------:R-:W-:-:S05]  /*b1b0*/  LOP3.LUT R0, R0, 0xfffffffe, RZ, 0xc0, !PT ;  /* 0xfffffffe00007812 */ /* 0x000fca00078ec0ff */
[----:B------:R-:W-:-:S05]  /*b1c0*/  IMAD.IADD R0, R225, 0x1, -R0 ;  /* 0x00000001e1007824 */ /* 0x000fca00078e0a00 */
[----:B------:R-:W-:-:S04]  /*b1d0*/  SHF.L.U32 R3, R0, 0x1f, RZ ;  /* 0x0000001f00037819 */ /* 0x000fc800000006ff */
[----:B------:R0:W1:Y:S03]  /*b1e0*/  SYNCS.PHASECHK.TRANS64.TRYWAIT P0, [R18+URZ+0x36800], R3 ;  /* 0x03680003120075a7 */ /* 0x000066000800017f */
[----:B-1----:R-:W-:Y:S05]  /*b1f0*/  @!P0 NANOSLEEP.SYNCS 0x989680 ;  /* 0x009896800000895d */ /* 0x002fea0003900000 */
[----:B------:R-:W1:Y:S01]  /*b200*/  @!P0 SYNCS.PHASECHK.TRANS64 P0, [R18+URZ+0x36800], R3 ;  /* 0x03680003120085a7 */ /* 0x000e62000800007f */
[----:B------:R-:W-:Y:S04]  /*b210*/  BSSY B0, `(.L_x_562) ;  /* 0x0000006000007945 */ /* 0x000fe80003800000 */
[----:B-1----:R-:W-:Y:S05]  /*b220*/  @P0 BRA `(.L_x_563) ;  /* 0x0000000000100947 */ /* 0x002fea0003800000 */
.L_x_564:
[----:B-1----:R1:W2:Y:S02]  /*b230*/  SYNCS.PHASECHK.TRANS64.TRYWAIT P0, [R18+URZ+0x36800], R3 ;  /* 0x03680003120075a7 */ /* 0x0022a4000800017f */
[----:B--2---:R-:W-:Y:S05]  /*b240*/  @!P0 NANOSLEEP.SYNCS 0x989680 ;  /* 0x009896800000895d */ /* 0x004fea0003900000 */
[----:B------:R-:W2:Y:S02]  /*b250*/  @!P0 SYNCS.PHASECHK.TRANS64 P0, [R18+URZ+0x36800], R3 ;  /* 0x03680003120085a7 */ /* 0x000ea4000800007f */
[----:B--2---:R-:W-:Y:S05]  /*b260*/  @!P0 BRA `(.L_x_564) ;  /* 0xfffffffc00f08947 */ /* 0x004fea000383ffff */
.L_x_563:
[----:B------:R-:W-:Y:S05]  /*b270*/  BSYNC B0 ;  /* 0x0000000000007941 */ /* 0x000fea0003800000 */
.L_x_562:
[----:B------:R-:W-:Y:S05]  /*b280*/  BRA `(.L_x_565) ;  /* 0x0000005800287947 */ /* 0x000fea0003800000 */
.L_x_561:
[----:B------:R-:W2:Y:S01]  /*b290*/  LDL R0, [R1+0x50] ;  /* 0x0000500001007983 */ /* 0x000ea20000100800 */
[----:B------:R-:W-:Y:S01]  /*b2a0*/  ULDC.64 UR4, c[0x0][0x3d8] ;  /* 0x0000f60000047ab9 */ /* 0x000fe20000000a00 */
[----:B------:R-:W-:Y:S01]  /*b2b0*/  ULDC.64 UR6, c[0x0][0x3e8] ;  /* 0x0000fa0000067ab9 */ /* 0x000fe20000000a00 */
[----:B------:R-:W-:Y:S01]  /*b2c0*/  IMAD.WIDE.U32 R38, R144, UR4, RZ ;  /* 0x0000000490267c25 */ /* 0x000fe2000f8e00ff */
[----:B------:R-:W-:Y:S02]  /*b2d0*/  SHF.R.S32.HI R8, RZ, 0x1f, R16 ;  /* 0x0000001fff087819 */ /* 0x000fe40000011410 */
[----:B------:R-:W-:Y:S02]  /*b2e0*/  SHF.R.S32.HI R10, RZ, 0x1f, R22 ;  /* 0x0000001fff0a7819 */ /* 0x000fe40000011416 */
[----:B--2---:R-:W-:Y:S02]  /*b2f0*/  R2UR UR8, R0 ;  /* 0x00000000000872ca */ /* 0x004fe400000e0000 */
[----:B------:R-:W-:-:S05]  /*b300*/  SHF.R.S32.HI R0, RZ, 0x1f, R144 ;  /* 0x0000001fff007819 */ /* 0x000fca0000011490 */
[C---:B------:R-:W-:Y:S02]  /*b310*/  IMAD R3, R0.reuse, UR4, RZ ;  /* 0x0000000400037c24 */ /* 0x040fe4000f8e02ff */
[----:B------:R-:W-:Y:S01]  /*b320*/  IMAD R5, R0, UR6, RZ ;  /* 0x0000000600057c24 */ /* 0x000fe2000f8e02ff */
[----:B------:R-:W-:Y:S01]  /*b330*/  IADD3 R0, P0, R16, R38, RZ ;  /* 0x0000002610007210 */ /* 0x000fe20007f1e0ff */
[----:B------:R-:W-:Y:S01]  /*b340*/  IMAD R3, R144, UR5, R3 ;  /* 0x0000000590037c24 */ /* 0x000fe2000f8e0203 */
[----:B------:R-:W-:Y:S01]  /*b350*/  ULDC.64 UR4, c[0x0][0x3c8] ;  /* 0x0000f20000047ab9 */ /* 0x000fe20000000a00 */
[----:B------:R-:W-:Y:S01]  /*b360*/  ULOP3.LUT UP0, URZ, UR8, 0x3ff, URZ, 0xc0, !UPT ;  /* 0x000003ff083f7892 */ /* 0x000fe2000f80c03f */
[----:B------:R-:W-:Y:S01]  /*b370*/  LEA R36, P1, R38, UR4, 0x1 ;  /* 0x0000000426247c11 */ /* 0x000fe2000f8208ff */
[----:B------:R-:W-:Y:S01]  /*b380*/  IMAD.IADD R9, R3, 0x1, R39 ;  /* 0x0000000103097824 */ /* 0x000fe200078e0227 */
[----:B------:R-:W-:Y:S01]  /*b390*/  LEA R24, P2, R0, UR4, 0x1 ;  /* 0x0000000400187c11 */ /* 0x000fe2000f8408ff */
[----:B------:R-:W-:-:S02]  /*b3a0*/  IMAD R11, R144, UR7, R5 ;  /* 0x00000007900b7c24 */ /* 0x000fc4000f8e0205 */
[--C-:B------:R-:W-:Y:S01]  /*b3b0*/  IMAD.X R3, R8, 0x1, R9.reuse, P0 ;  /* 0x0000000108037824 */ /* 0x100fe200000e0609 */
[----:B------:R-:W-:Y:S01]  /*b3c0*/  IADD3 R6, P0, R22, R38, RZ ;  /* 0x0000002616067210 */ /* 0x000fe20007f1e0ff */
[----:B------:R-:W-:Y:S01]  /*b3d0*/  IMAD.WIDE.U32 R4, R144, UR6, RZ ;  /* 0x0000000690047c25 */ /* 0x000fe2000f8e00ff */
[----:B------:R-:W-:Y:S01]  /*b3e0*/  LEA.HI.X R38, R38, UR5, R9, 0x1, P1 ;  /* 0x0000000526267c11 */ /* 0x000fe200088f0c09 */
[----:B------:R-:W-:Y:S01]  /*b3f0*/  ULDC.64 UR6, c[0x0][0x3e0] ;  /* 0x0000f80000067ab9 */ /* 0x000fe20000000a00 */
[----:B------:R-:W-:Y:S01]  /*b400*/  PLOP3.LUT P1, PT, PT, PT, UP0, 0x80, 0x0 ;  /* 0x000000000000781c */ /* 0x000fe20003f2f008 */
[----:B------:R-:W-:Y:S01]  /*b410*/  IMAD.IADD R39, R11, 0x1, R5 ;  /* 0x000000010b277824 */ /* 0x000fe200078e0205 */
[----:B------:R-:W-:Y:S01]  /*b420*/  LEA.HI.X R25, R0, UR5, R3, 0x1, P2 ;  /* 0x0000000500197c11 */ /* 0x000fe200090f0c03 */
[----:B------:R-:W-:Y:S01]  /*b430*/  IMAD.X R5, R10, 0x1, R9, P0 ;  /* 0x000000010a057824 */ /* 0x000fe200000e0609 */
[-C--:B------:R-:W-:Y:S02]  /*b440*/  IADD3 R7, P4, R16, R4.reuse, RZ ;  /* 0x0000000410077210 */ /* 0x080fe40007f9e0ff */
[----:B------:R-:W-:-:S02]  /*b450*/  IADD3 R0, P5, R22, R4, RZ ;  /* 0x0000000416007210 */ /* 0x000fc40007fbe0ff */
[C---:B------:R-:W-:Y:S01]  /*b460*/  LEA R40, P2, R7.reuse, UR6, 0x1 ;  /* 0x0000000607287c11 */ /* 0x040fe2000f8408ff */
[--C-:B------:R-:W-:Y:S01]  /*b470*/  IMAD.X R8, R8, 0x1, R39.reuse, P4 ;  /* 0x0000000108087824 */ /* 0x100fe200020e0627 */
[----:B------:R-:W-:Y:S01]  /*b480*/  LEA R42, P3, R6, UR4, 0x1 ;  /* 0x00000004062a7c11 */ /* 0x000fe2000f8608ff */
[----:B------:R-:W-:Y:S01]  /*b490*/  IMAD.X R3, R10, 0x1, R39, P5 ;  /* 0x000000010a037824 */ /* 0x000fe200028e0627 */
[----:B------:R-:W-:Y:S02]  /*b4a0*/  LEA R44, P4, R0, UR6, 0x1 ;  /* 0x00000006002c7c11 */ /* 0x000fe4000f8808ff */
[----:B------:R-:W-:Y:S02]  /*b4b0*/  LEA R37, P0, R4, UR6, 0x1 ;  /* 0x0000000604257c11 */ /* 0x000fe4000f8008ff */
[----:B------:R-:W-:Y:S02]  /*b4c0*/  LEA.HI.X R41, R7, UR7, R8, 0x1, P2 ;  /* 0x0000000707297c11 */ /* 0x000fe400090f0c08 */
[----:B------:R-:W-:-:S02]  /*b4d0*/  LEA.HI.X R43, R6, UR5, R5, 0x1, P3 ;  /* 0x00000005062b7c11 */ /* 0x000fc400098f0c05 */
[----:B------:R-:W-:Y:S02]  /*b4e0*/  LEA.HI.X R45, R0, UR7, R3, 0x1, P4 ;  /* 0x00000007002d7c11 */ /* 0x000fe4000a0f0c03 */
[----:B------:R-:W-:Y:S01]  /*b4f0*/  LEA.HI.X R39, R4, UR7, R39, 0x1, P0 ;  /* 0x0000000704277c11 */ /* 0x000fe200080f0c27 */
        /* <DEDUP_REMOVED lines=17> */
.L_x_566:
[----:B------:R-:W-:Y:S01]  /*b610*/  ULDC.U8 UR4, c[0x0][0x3f0] ;  /* 0x0000fc0000047ab9 */ /* 0x000fe20000000000 */
[----:B------:R-:W-:Y:S01]  /*b620*/  IMAD R3, R145, -0x80, R151 ;  /* 0xffffff8091037824 */ /* 0x000fe200078e0297 */
[----:B------:R-:W-:Y:S01]  /*b630*/  ISETP.NE.AND P0, PT, RZ, UR4, PT ;  /* 0x00000004ff007c0c */ /* 0x000fe2000bf05270 */
[----:B------:R-:W-:Y:S03]  /*b640*/  BSSY B0, `(.L_x_567) ;  /* 0x0000546000007945 */ /* 0x000fe60003800000 */
[----:B------:R-:W-:-:S09]  /*b650*/  VIMNMX R3, R3, 0x80, PT ;  /* 0x0000008003037848 */ /* 0x000fd20003fe0100 */
[----:B------:R-:W-:Y:S05]  /*b660*/  @!P0 BRA `(.L_x_568) ;  /* 0x0000002800788947 */ /* 0x000fea0003800000 */
        /* <DEDUP_REMOVED lines=13> */
[----:B------:R-:W-:Y:S01]  /*b740*/  CS2R R34, SRZ ;  /* 0x0000000000227805 */ /* 0x000fe2000001ff00 */
[----:B------:R-:W-:Y:S06]  /*b750*/  @P0 BRA `(.L_x_570) ;  /* 0x0000000000900947 */ /* 0x000fec0003800000 */
[C---:B------:R-:W-:Y:S01]  /*b760*/  VIADD R0, R16.reuse, 0x10 ;  /* 0x0000001010007836 */ /* 0x040fe20000000000 */
[----:B------:R-:W-:Y:S01]  /*b770*/  ULDC UR4, c[0x0][0x3d4] ;  /* 0x0000f50000047ab9 */ /* 0x000fe20000000800 */
[C---:B------:R-:W-:Y:S01]  /*b780*/  VIADD R4, R16.reuse, 0x20 ;  /* 0x0000002010047836 */ /* 0x040fe20000000000 */
[C---:B------:R-:W-:Y:S01]  /*b790*/  ISETP.GE.AND P1, PT, R16.reuse, UR4, PT ;  /* 0x0000000410007c0c */ /* 0x040fe2000bf26270 */
[----:B------:R-:W-:Y:S01]  /*b7a0*/  VIADD R5, R16, 0x30 ;  /* 0x0000003010057836 */ /* 0x000fe20000000000 */
[----:B------:R-:W-:Y:S01]  /*b7b0*/  ISETP.GE.AND P2, PT, R0, UR4, PT ;  /* 0x0000000400007c0c */ /* 0x000fe2000bf46270 */
[----:B------:R-:W-:Y:S01]  /*b7c0*/  VIADD R0, R16, 0x40 ;  /* 0x0000004010007836 */ /* 0x000fe20000000000 */
[----:B------:R-:W-:Y:S01]  /*b7d0*/  ISETP.GE.AND P3, PT, R4, UR4, PT ;  /* 0x0000000404007c0c */ /* 0x000fe2000bf66270 */
[----:B------:R-:W-:Y:S01]  /*b7e0*/  VIADD R6, R16, 0x50 ;  /* 0x0000005010067836 */ /* 0x000fe20000000000 */
[----:B------:R-:W-:Y:S02]  /*b7f0*/  ISETP.GE.AND P4, PT, R5, UR4, PT ;  /* 0x0000000405007c0c */ /* 0x000fe4000bf86270 */
[----:B------:R-:W-:-:S02]  /*b800*/  CS2R R20, SRZ ;  /* 0x0000000000147805 */ /* 0x000fc4000001ff00 */
[----:B------:R-:W-:Y:S02]  /*b810*/  ISETP.GE.AND P5, PT, R0, UR4, PT ;  /* 0x0000000400007c0c */ /* 0x000fe4000bfa6270 */
[----:B------:R-:W-:Y:S02]  /*b820*/  CS2R R26, SRZ ;  /* 0x00000000001a7805 */ /* 0x000fe4000001ff00 */
[----:B------:R-:W-:Y:S02]  /*b830*/  ISETP.GE.AND P6, PT, R6, UR4, PT ;  /* 0x0000000406007c0c */ /* 0x000fe4000bfc6270 */
        /* <DEDUP_REMOVED lines=10> */
[----:B------:R0:W5:Y:S04]  /*b8e0*/  @!P1 LDG.E.64 R20, desc[UR60][R24.64] ;  /* 0x0000003c18149981 */ /* 0x000168000c1e1b00 */
        /* <DEDUP_REMOVED lines=10> */
[----:B------:R0:W5:Y:S02]  /*b990*/  @!P6 LDG.E.64 R4, desc[UR60][R40.64+0xa0] ;  /* 0x0000a03c2804e981 */ /* 0x000164000c1e1b00 */
.L_x_570:
[----:B------:R-:W-:Y:S05]  /*b9a0*/  BSYNC B1 ;  /* 0x0000000000017941 */ /* 0x000fea0003800000 */
.L_x_569:
[--C-:B0----5:R-:W-:Y:S01]  /*b9b0*/  IMAD.MOV.U32 R25, RZ, RZ, R11.reuse ;  /* 0x000000ffff197224 */ /* 0x121fe200078e000b */
[--C-:B------:R-:W-:Y:S01]  /*b9c0*/  SHF.R.U64 R65, R10, 0x10, R11.reuse ;  /* 0x000000100a417819 */ /* 0x100fe2000000120b */
[----:B------:R-:W-:Y:S01]  /*b9d0*/  IMAD.MOV.U32 R24, RZ, RZ, R20 ;  /* 0x000000ffff187224 */ /* 0x000fe200078e0014 */
[----:B------:R-:W-:Y:S01]  /*b9e0*/  SHF.R.U32.HI R66, RZ, 0x10, R11 ;  /* 0x00000010ff427819 */ /* 0x000fe2000001160b */
[----:B------:R-:W-:Y:S01]  /*b9f0*/  IMAD.MOV.U32 R45, RZ, RZ, R27 ;  /* 0x000000ffff2d7224 */ /* 0x000fe200078e001b */
[----:B------:R-:W-:Y:S01]  /*ba00*/  LOP3.LUT R11, R209, 0x18, R22, 0xf8, !PT ;  /* 0x00000018d10b7812 */ /* 0x000fe200078ef816 */
[----:B------:R-:W-:Y:S01]  /*ba10*/  IMAD.MOV.U32 R41, RZ, RZ, R6 ;  /* 0x000000ffff297224 */ /* 0x000fe200078e0006 */
[----:B------:R-:W-:Y:S01]  /*ba20*/  LOP3.LUT P1, RZ, R217, 0x4, RZ, 0xc0, !PT ;  /* 0x00000004d9ff7812 */ /* 0x000fe2000782c0ff */
[----:B------:R-:W-:Y:S01]  /*ba30*/  IMAD.MOV.U32 R46, RZ, RZ, R29 ;  /* 0x000000ffff2e7224 */ /* 0x000fe200078e001d */
[----:B------:R-:W-:Y:S01]  /*ba40*/  LOP3.LUT R0, R11, R210, RZ, 0x3c, !PT ;  /* 0x000000d20b007212 */ /* 0x000fe200078e3cff */
[----:B------:R-:W-:Y:S01]  /*ba50*/  IMAD.MOV.U32 R47, RZ, RZ, R30 ;  /* 0x000000ffff2f7224 */ /* 0x000fe200078e001e */
[----:B------:R-:W-:Y:S01]  /*ba60*/  MOV R44, R21 ;  /* 0x00000015002c7202 */ /* 0x000fe20000000f00 */
[----:B------:R-:W-:Y:S01]  /*ba70*/  IMAD.MOV.U32 R48, RZ, RZ, R31 ;  /* 0x000000ffff307224 */ /* 0x000fe200078e001f */
[--C-:B------:R-:W-:Y:S01]  /*ba80*/  SHF.R.U64 R53, R20, 0x10, R21.reuse ;  /* 0x0000001014357819 */ /* 0x100fe20000001215 */
[----:B------:R-:W-:Y:S01]  /*ba90*/  IMAD.IADD R11, R211, 0x1, R0 ;  /* 0x00000001d30b7824 */ /* 0x000fe200078e0200 */
[----:B------:R-:W-:Y:S01]  /*baa0*/  SHF.R.U32.HI R54, RZ, 0x10, R21 ;  /* 0x00000010ff367819 */ /* 0x000fe20000011615 */
[----:B------:R-:W-:Y:S01]  /*bab0*/  IMAD.MOV.U32 R21, RZ, RZ, R26 ;  /* 0x000000ffff157224 */ /* 0x000fe200078e001a */
[----:B------:R-:W-:Y:S01]  /*bac0*/  SHF.R.U64 R55, R26, 0x10, R27 ;  /* 0x000000101a377819 */ /* 0x000fe2000000121b */
[----:B------:R-:W-:Y:S01]  /*bad0*/  IMAD.MOV.U32 R26, RZ, RZ, R8 ;  /* 0x000000ffff1a7224 */ /* 0x000fe200078e0008 */
[----:B------:R-:W-:Y:S01]  /*bae0*/  SHF.R.U64 R71, R8, 0x10, R9 ;  /* 0x0000001008477819 */ /* 0x000fe20000001209 */
[----:B------:R-:W-:Y:S01]  /*baf0*/  IMAD R8, R11, 0x2, R18 ;  /* 0x000000020b087824 */ /* 0x000fe200078e0212 */
[----:B------:R-:W-:Y:S01]  /*bb00*/  SHF.R.U32.HI R56, RZ, 0x10, R27 ;  /* 0x00000010ff387819 */ /* 0x000fe2000001161b */
[----:B------:R-:W-:Y:S01]  /*bb10*/  IMAD.MOV.U32 R27, RZ, RZ, R28 ;  /* 0x000000ffff1b7224 */ /* 0x000fe200078e001c */
[----:B------:R-:W-:Y:S01]  /*bb20*/  SHF.R.U64 R73, R6, 0x10, R7 ;  /* 0x0000001006497819 */ /* 0x000fe20000001207 */
[----:B------:R-:W-:Y:S01]  /*bb30*/  VIADD R6, R8, 0x15400 ;  /* 0x0001540008067836 */ /* 0x000fe20000000000 */
[----:B------:R-:W-:Y:S01]  /*bb40*/  UMOV UR4, 0xffffffff ;  /* 0xffffffff00047882 */ /* 0x000fe20000000000 */
[----:B------:R-:W-:Y:S01]  /*bb50*/  SHF.R.U64 R57, R28, 0x10, R29 ;  /* 0x000000101c397819 */ /* 0x000fe2000000121d */
[----:B------:R-:W-:Y:S01]  /*bb60*/  IMAD.MOV.U32 R52, RZ, RZ, R35 ;  /* 0x000000ffff347224 */ /* 0x000fe200078e0023 */
[----:B------:R-:W-:Y:S01]  /*bb70*/  SHF.R.U32.HI R58, RZ, 0x10, R29 ;  /* 0x00000010ff3a7819 */ /* 0x000fe2000001161d */
[----:B------:R-:W-:Y:S01]  /*bb80*/  IMAD.MOV.U32 R42, RZ, RZ, R7 ;  /* 0x000000ffff2a7224 */ /* 0x000fe200078e0007 */
[--C-:B------:R-:W-:Y:S01]  /*bb90*/  SHF.R.U64 R59, R30, 0x10, R31.reuse ;  /* 0x000000101e3b7819 */ /* 0x100fe2000000121f */
[----:B------:R-:W-:Y:S01]  /*bba0*/  VIADD R0, R8, 0x15440 ;  /* 0x0001544008007836 */ /* 0x000fe20000000000 */
[----:B------:R-:W-:Y:S01]  /*bbb0*/  SHF.R.U32.HI R60, RZ, 0x10, R31 ;  /* 0x00000010ff3c7819 */ /* 0x000fe2000001161f */
[----:B------:R-:W-:Y:S01]  /*bbc0*/  IMAD.MOV.U32 R49, RZ, RZ, R32 ;  /* 0x000000ffff317224 */ /* 0x000fe200078e0020 */
[----:B------:R-:W-:Y:S01]  /*bbd0*/  SHF.R.U64 R63, R34, 0x10, R35 ;  /* 0x00000010223f7819 */ /* 0x000fe20000001223 */
[----:B------:R-:W-:Y:S01]  /*bbe0*/  IMAD.MOV.U32 R50, RZ, RZ, R33 ;  /* 0x000000ffff327224 */ /* 0x000fe200078e0021 */
[----:B------:R-:W-:Y:S01]  /*bbf0*/  SHF.R.U32.HI R64, RZ, 0x10, R35 ;  /* 0x00000010ff407819 */ /* 0x000fe20000011623 */
[----:B------:R-:W-:Y:S01]  /*bc00*/  IMAD.MOV.U32 R51, RZ, RZ, R34 ;  /* 0x000000ffff337224 */ /* 0x000fe200078e0022 */
[----:B------:R-:W-:Y:S01]  /*bc10*/  SHF.R.U32.HI R74, RZ, 0x10, R7 ;  /* 0x00000010ff4a7819 */ /* 0x000fe20000011607 */
[----:B------:R-:W-:Y:S01]  /*bc20*/  IMAD.MOV.U32 R7, RZ, RZ, R4 ;  /* 0x000000ffff077224 */ /* 0x000fe200078e0004 */
[--C-:B------:R-:W-:Y:S01]  /*bc30*/  SHF.R.U64 R61, R32, 0x10, R33.reuse ;  /* 0x00000010203d7819 */ /* 0x100fe20000001221 */
[----:B------:R-:W-:Y:S01]  /*bc40*/  @P1 VIADD R0, R6, 0xffffffc0 ;  /* 0xffffffc006001836 */ /* 0x000fe20000000000 */
[----:B------:R-:W-:Y:S01]  /*bc50*/  SHF.R.U32.HI R62, RZ, 0x10, R33 ;  /* 0x00000010ff3e7819 */ /* 0x000fe20000011621 */
[----:B------:R-:W-:Y:S01]  /*bc60*/  IMAD.MOV.U32 R20, RZ, RZ, R10 ;  /* 0x000000ffff147224 */ /* 0x000fe200078e000a */
[----:B------:R-:W-:Y:S01]  /*bc70*/  SHF.R.U64 R75, R4, 0x10, R5 ;  /* 0x00000010044b7819 */ /* 0x000fe20000001205 */
[----:B------:R-:W-:Y:S01]  /*bc80*/  IMAD.MOV.U32 R33, RZ, RZ, R12 ;  /* 0x000000ffff217224 */ /* 0x000fe200078e000c */
[----:B------:R-:W-:Y:S01]  /*bc90*/  PRMT R35, R24, 0x5410, R53 ;  /* 0x0000541018237816 */ /* 0x000fe20000000035 */
[----:B------:R-:W-:Y:S01]  /*bca0*/  IMAD.MOV.U32 R34, RZ, RZ, R13 ;  /* 0x000000ffff227224 */ /* 0x000fe200078e000d */
[----:B------:R-:W-:Y:S01]  /*bcb0*/  PRMT R31, R21, 0x5410, R55 ;  /* 0x00005410151f7816 */ /* 0x000fe20000000037 */
[----:B------:R-:W-:Y:S01]  /*bcc0*/  IMAD.MOV.U32 R29, RZ, RZ, R14 ;  /* 0x000000ffff1d7224 */ /* 0x000fe200078e000e */
[----:B------:R-:W-:Y:S01]  /*bcd0*/  SHF.R.U64 R67, R12, 0x10, R13 ;  /* 0x000000100c437819 */ /* 0x000fe2000000120d */
[----:B------:R-:W-:Y:S01]  /*bce0*/  IMAD.MOV.U32 R30, RZ, RZ, R15 ;  /* 0x000000ffff1e7224 */ /* 0x000fe200078e000f */
[----:B------:R-:W-:Y:S01]  /*bcf0*/  SHF.R.U32.HI R68, RZ, 0x10, R13 ;  /* 0x00000010ff447819 */ /* 0x000fe2000001160d */
[----:B------:R-:W-:Y:S01]  /*bd00*/  IMAD.MOV.U32 R40, RZ, RZ, R9 ;  /* 0x000000ffff287224 */ /* 0x000fe200078e0009 */
[----:B------:R-:W-:Y:S01]  /*bd10*/  SHF.R.U64 R69, R14, 0x10, R15 ;  /* 0x000000100e457819 */ /* 0x000fe2000000120f */
[----:B------:R-:W-:Y:S01]  /*bd20*/  IMAD.MOV.U32 R43, RZ, RZ, R5 ;  /* 0x000000ffff2b7224 */ /* 0x000fe200078e0005 */
[----:B------:R-:W-:-:S02]  /*bd30*/  SHF.R.U32.HI R70, RZ, 0x10, R15 ;  /* 0x00000010ff467819 */ /* 0x000fc4000001160f */
[----:B------:R-:W-:Y:S02]  /*bd40*/  SHF.R.U32.HI R72, RZ, 0x10, R9 ;  /* 0x00000010ff487819 */ /* 0x000fe40000011609 */
[----:B------:R-:W-:Y:S02]  /*bd50*/  SHF.R.U32.HI R76, RZ, 0x10, R5 ;  /* 0x00000010ff4c7819 */ /* 0x000fe40000011605 */
[----:B------:R-:W-:Y:S02]  /*bd60*/  PRMT R6, R44, 0x5410, R54 ;  /* 0x000054102c067816 */ /* 0x000fe40000000036 */
[----:B------:R-:W-:Y:S02]  /*bd70*/  PRMT R32, R45, 0x5410, R56 ;  /* 0x000054102d207816 */ /* 0x000fe40000000038 */
[----:B------:R-:W-:Y:S02]  /*bd80*/  PRMT R28, R46, 0x5410, R58 ;  /* 0x000054102e1c7816 */ /* 0x000fe4000000003a */
[----:B------:R-:W-:-:S02]  /*bd90*/  PRMT R27, R27, 0x5410, R57 ;  /* 0x000054101b1b7816 */ /* 0x000fc40000000039 */
[----:B------:R-:W-:Y:S02]  /*bda0*/  PRMT R21, R47, 0x7610, R21 ;  /* 0x000076102f157816 */ /* 0x000fe40000000015 */
[----:B------:R-:W-:Y:S02]  /*bdb0*/  PRMT R24, R48, 0x7610, R24 ;  /* 0x0000761030187816 */ /* 0x000fe40000000018 */
[----:B------:R-:W-:Y:S01]  /*bdc0*/  LEA.HI R4, R225, R225, RZ, 0x1 ;  /* 0x000000e1e1047211 */ /* 0x000fe200078f08ff */
[----:B------:R-:W-:Y:S06]  /*bdd0*/  BRA.DIV UR4, `(.L_x_571) ;  /* 0x0000018204d87947 */ /* 0x000fec000b800000 */
.L_x_768:
[----:B------:R-:W-:Y:S01]  /*bde0*/  UMOV UR4, 0xffffffff ;  /* 0xffffffff00047882 */ /* 0x000fe20000000000 */
[----:B------:R-:W-:Y:S02]  /*bdf0*/  LOP3.LUT R4, R4, 0xfffffffe, RZ, 0xc0, !PT ;  /* 0xfffffffe04047812 */ /* 0x000fe400078ec0ff */
[----:B------:R-:W-:Y:S05]  /*be00*/  BRA.DIV UR4, `(.L_x_572) ;  /* 0x0000018204f47947 */ /* 0x000fea000b800000 */
.L_x_771:
[----:B------:R-:W-:Y:S01]  /*be10*/  UMOV UR4, 0xffffffff ;  /* 0xffffffff00047882 */ /* 0x000fe20000000000 */
[----:B------:R-:W-:Y:S02]  /*be20*/  IMAD.IADD R4, R225, 0x1, -R4 ;  /* 0x00000001e1047824 */ /* 0x000fe400078e0a04 */
[----:B------:R-:W-:Y:S05]  /*be30*/  BRA.DIV UR4, `(.L_x_573) ;  /* 0x0000018604107947 */ /* 0x000fea000b800000 */
.L_x_774:
[----:B------:R-:W-:Y:S01]  /*be40*/  UMOV UR4, 0xffffffff ;  /* 0xffffffff00047882 */ /* 0x000fe20000000000 */
[----:B------:R-:W-:Y:S02]  /*be50*/  SHF.L.U32 R5, R4, 0x1f, RZ ;  /* 0x0000001f04057819 */ /* 0x000fe400000006ff */
[----:B------:R-:W-:Y:S05]  /*be60*/  BRA.DIV UR4, `(.L_x_574) ;  /* 0x00000186042c7947 */ /* 0x000fea000b800000 */
.L_x_777:
[----:B------:R-:W0:Y:S01]  /*be70*/  SYNCS.PHASECHK.TRANS64.TRYWAIT P1, [R18+URZ+0x36800], R5 ;  /* 0x03680005120075a7 */ /* 0x000e22000802017f */
[----:B------:R-:W-:Y:S01]  /*be80*/  PRMT R38, R25, 0x5410, R66 ;  /* 0x0000541019267816 */ /* 0x000fe20000000042 */
[----:B------:R-:W-:Y:S01]  /*be90*/  BSSY B1, `(.L_x_575) ;  /* 0x0000014000017945 */ /* 0x000fe20003800000 */
[----:B------:R-:W-:Y:S02]  /*bea0*/  PRMT R25, R26, 0x5410, R71 ;  /* 0x000054101a197816 */ /* 0x000fe40000000047 */
[----:B------:R-:W-:Y:S02]  /*beb0*/  PRMT R26, R40, 0x7610, R26 ;  /* 0x00007610281a7816 */ /* 0x000fe4000000001a */
[----:B------:R-:W-:Y:S02]  /*bec0*/  PRMT R37, R20, 0x5410, R65 ;  /* 0x0000541014257816 */ /* 0x000fe40000000041 */
[----:B------:R-:W-:Y:S02]  /*bed0*/  PRMT R21, R21, 0x5410, R59 ;  /* 0x0000541015157816 */ /* 0x000fe4000000003b */
[----:B------:R-:W-:-:S02]  /*bee0*/  PRMT R24, R24, 0x5410, R60 ;  /* 0x0000541018187816 */ /* 0x000fc4000000003c */
[----:B------:R-:W-:Y:S02]  /*bef0*/  PRMT R13, R49, 0x5410, R61 ;  /* 0x00005410310d7816 */ /* 0x000fe4000000003d */
        /* <DEDUP_REMOVED lines=11> */
[----:B------:R-:W-:Y:S01]  /*bfb0*/  PRMT R12, R43, 0x5410, R76 ;  /* 0x000054102b0c7816 */ /* 0x000fe2000000004c */
[----:B0-----:R-:W-:Y:S06]  /*bfc0*/  @!P1 BRA `(.L_x_576) ;  /* 0x0000018000fc9947 */ /* 0x001fec0003800000 */
.L_x_778:
[----:B------:R-:W-:Y:S05]  /*bfd0*/  BSYNC B1 ;  /* 0x0000000000017941 */ /* 0x000fea0003800000 */
.L_x_575:
[----:B------:R-:W-:Y:S01]  /*bfe0*/  BSSY B1, `(.L_x_577) ;  /* 0x0000103000017945 */ /* 0x000fe20003800000 */
[----:B------:R-:W-:-:S03]  /*bff0*/  IMAD.MOV.U32 R36, RZ, RZ, R6 ;  /* 0x000000ffff247224 */ /* 0x000fc600078e0006 */
[----:B------:R-:W-:Y:S05]  /*c000*/  @P0 BRA `(.L_x_578) ;  /* 0x0000001000000947 */ /* 0x000fea0003800000 */
[----:B0-----:R-:W0:Y:S01]  /*c010*/  LDC R5, c[0x0][0x3d4] ;  /* 0x0000f500ff057b82 */ /* 0x001e220000000800 */
[C---:B------:R-:W-:Y:S01]  /*c020*/  VIADD R4, R16.reuse, 0x10 ;  /* 0x0000001010047836 */ /* 0x040fe20000000000 */
[----:B------:R-:W-:Y:S01]  /*c030*/  BSSY B2, `(.L_x_579) ;  /* 0x0000032000027945 */ /* 0x000fe20003800000 */
[C---:B------:R-:W-:Y:S02]  /*c040*/  VIADD R6, R16.reuse, 0x20 ;  /* 0x0000002010067836 */ /* 0x040fe40000000000 */
[C---:B------:R-:W-:Y:S01]  /*c050*/  VIADD R40, R16.reuse, 0x30 ;  /* 0x0000003010287836 */ /* 0x040fe20000000000 */
[-C--:B0-----:R-:W-:Y:S02]  /*c060*/  ISETP.GE.AND P0, PT, R16, R5.reuse, PT ;  /* 0x000000051000720c */ /* 0x081fe40003f06270 */
[-C--:B------:R-:W-:Y:S01]  /*c070*/  ISETP.GE.AND P1, PT, R4, R5.reuse, PT ;  /* 0x000000050400720c */ /* 0x080fe20003f26270 */
[----:B------:R-:W-:Y:S01]  /*c080*/  VIADD R4, R16, 0x40 ;  /* 0x0000004010047836 */ /* 0x000fe20000000000 */
[-C--:B------:R-:W-:Y:S01]  /*c090*/  ISETP.GE.AND P2, PT, R6, R5.reuse, PT ;  /* 0x000000050600720c */ /* 0x080fe20003f46270 */
[----:B------:R-:W-:Y:S01]  /*c0a0*/  VIADD R6, R16, 0x50 ;  /* 0x0000005010067836 */ /* 0x000fe20000000000 */
[----:B------:R-:W-:-:S02]  /*c0b0*/  ISETP.GE.AND P3, PT, R40, R5, PT ;  /* 0x000000052800720c */ /* 0x000fc40003f66270 */
[-C--:B------:R-:W-:Y:S02]  /*c0c0*/  ISETP.GE.AND P4, PT, R4, R5.reuse, PT ;  /* 0x000000050400720c */ /* 0x080fe40003f86270 */
[----:B------:R-:W-:-:S03]  /*c0d0*/  ISETP.GE.AND P5, PT, R6, R5, PT ;  /* 0x000000050600720c */ /* 0x000fc60003fa6270 */
[----:B------:R-:W-:Y:S10]  /*c0e0*/  @P0 BRA `(.L_x_580) ;  /* 0x0000000000980947 */ /* 0x000ff40003800000 */
[----:B------:R-:W0:Y:S01]  /*c0f0*/  LDS.128 R4, [R8+0x15400] ;  /* 0x0154000008047984 */ /* 0x000e220000000c00 */
[----:B------:R-:W-:Y:S01]  /*c100*/  IMAD.U32 R45, R37, 0x10000, RZ ;  /* 0x00010000252d7824 */ /* 0x000fe200078e00ff */
[C---:B------:R-:W-:Y:S01]  /*c110*/  LOP3.LUT R44, R35.reuse, 0xffff0000, RZ, 0xc0, !PT ;  /* 0xffff0000232c7812 */ /* 0x040fe200078ec0ff */
[----:B------:R-:W-:Y:S01]  /*c120*/  IMAD.U32 R43, R35, 0x10000, RZ ;  /* 0x00010000232b7824 */ /* 0x000fe200078e00ff */
[----:B------:R-:W-:Y:S01]  /*c130*/  LOP3.LUT R46, R37, 0xffff0000, RZ, 0xc0, !PT ;  /* 0xffff0000252e7812 */ /* 0x000fe200078ec0ff */
[C---:B0-----:R-:W-:Y:S01]  /*c140*/  IMAD.U32 R39, R4.reuse, 0x10000, RZ ;  /* 0x0001000004277824 */ /* 0x041fe200078e00ff */
[----:B------:R-:W-:Y:S01]  /*c150*/  LOP3.LUT R4, R4, 0xffff0000, RZ, 0xc0, !PT ;  /* 0xffff000004047812 */ /* 0x000fe200078ec0ff */
[C---:B------:R-:W-:Y:S01]  /*c160*/  IMAD.U32 R40, R5.reuse, 0x10000, RZ ;  /* 0x0001000005287824 */ /* 0x040fe200078e00ff */
[----:B------:R-:W-:Y:S01]  /*c170*/  LOP3.LUT R5, R5, 0xffff0000, RZ, 0xc0, !PT ;  /* 0xffff000005057812 */ /* 0x000fe200078ec0ff */
[C---:B------:R-:W-:Y:S01]  /*c180*/  IMAD.U32 R41, R6.reuse, 0x10000, RZ ;  /* 0x0001000006297824 */ /* 0x040fe200078e00ff */
[----:B------:R-:W-:Y:S01]  /*c190*/  LOP3.LUT R6, R6, 0xffff0000, RZ, 0xc0, !PT ;  /* 0xffff000006067812 */ /* 0x000fe200078ec0ff */
[C---:B------:R-:W-:Y:S01]  /*c1a0*/  FMUL.FTZ R48, R4.reuse, R45 ;  /* 0x0000002d04307220 */ /* 0x040fe20000410000 */
[----:B------:R-:W-:Y:S01]  /*c1b0*/  FMUL.FTZ R4, R4, R43 ;  /* 0x0000002b04047220 */ /* 0x000fe20000410000 */
[----:B------:R-:W-:-:S02]  /*c1c0*/  IMAD.U32 R42, R7, 0x10000, RZ ;  /* 0x00010000072a7824 */ /* 0x000fc400078e00ff */
[----:B------:R-:W-:Y:S01]  /*c1d0*/  FMUL.FTZ R47, R5, R46 ;  /* 0x0000002e052f7220 */ /* 0x000fe20000410000 */
[----:B------:R-:W-:Y:S01]  /*c1e0*/  FFMA.FTZ R48, R39, R43, -R48 ;  /* 0x0000002b27307223 */ /* 0x000fe20000010830 */
[-C--:B------:R-:W-:Y:S01]  /*c1f0*/  FMUL.FTZ R49, R5, R44.reuse ;  /* 0x0000002c05317220 */ /* 0x080fe20000410000 */
[----:B------:R-:W-:Y:S01]  /*c200*/  LOP3.LUT R7, R7, 0xffff0000, RZ, 0xc0, !PT ;  /* 0xffff000007077812 */ /* 0x000fe200078ec0ff */
[----:B------:R-:W-:Y:S01]  /*c210*/  FFMA.FTZ R45, R39, R45, R4 ;  /* 0x0000002d272d7223 */ /* 0x000fe20000010004 */
[C---:B------:R-:W-:Y:S01]  /*c220*/  LOP3.LUT R43, R38.reuse, 0xffff0000, RZ, 0xc0, !PT ;  /* 0xffff0000262b7812 */ /* 0x040fe200078ec0ff */
[----:B------:R-:W-:Y:S01]  /*c230*/  IMAD.U32 R39, R38, 0x10000, RZ ;  /* 0x0001000026277824 */ /* 0x000fe200078e00ff */
[C---:B------:R-:W-:Y:S01]  /*c240*/  LOP3.LUT R5, R36.reuse, 0xffff0000, RZ, 0xc0, !PT ;  /* 0xffff000024057812 */ /* 0x040fe200078ec0ff */
[----:B------:R-:W-:Y:S02]  /*c250*/  IMAD.U32 R4, R36, 0x10000, RZ ;  /* 0x0001000024047824 */ /* 0x000fe400078e00ff */
[C---:B------:R-:W-:Y:S01]  /*c260*/  FFMA.FTZ R47, R40.reuse, R44, -R47 ;  /* 0x0000002c282f7223 */ /* 0x040fe2000001082f */
[----:B------:R-:W-:Y:S01]  /*c270*/  FFMA.FTZ R40, R40, R46, R49 ;  /* 0x0000002e28287223 */ /* 0x000fe20000010031 */
        /* <DEDUP_REMOVED lines=10> */
[----:B------:R-:W-:Y:S02]  /*c320*/  F2FP.BF16.F32.PACK_AB R6, R39, R6 ;  /* 0x000000062706723e */ /* 0x000fe400000010ff */
[----:B------:R-:W-:-:S05]  /*c330*/  F2FP.BF16.F32.PACK_AB R7, R50, R7 ;  /* 0x000000073207723e */ /* 0x000fca00000010ff */
[----:B------:R0:W-:Y:S02]  /*c340*/  STS.128 [R8+0x15400], R4 ;  /* 0x0154000408007388 */ /* 0x0001e40000000c00 */
.L_x_580:
[----:B------:R-:W-:Y:S05]  /*c350*/  BSYNC B2 ;  /* 0x0000000000027941 */ /* 0x000fea0003800000 */
.L_x_579:
[----:B------:R-:W-:Y:S04]  /*c360*/  BSSY B2, `(.L_x_581) ;  /* 0x0000028000027945 */ /* 0x000fe80003800000 */
[----:B------:R-:W-:Y:S05]  /*c370*/  @P1 BRA `(.L_x_582) ;  /* 0x0000000000981947 */ /* 0x000fea0003800000 */
[----:B0-----:R-:W0:Y:S01]  /*c380*/  LDS.128 R4, [R0] ;  /* 0x0000000000047984 */ /* 0x001e220000000c00 */
        /* <DEDUP_REMOVED lines=36> */
[----:B------:R1:W-:Y:S02]  /*c5d0*/  STS.128 [R0], R4 ;  /* 0x0000000400007388 */ /* 0x0003e40000000c00 */
.L_x_582:
[----:B------:R-:W-:Y:S05]  /*c5e0*/  BSYNC B2 ;  /* 0x0000000000027941 */ /* 0x000fea0003800000 */
.L_x_581:
[----:B------:R-:W-:Y:S04]  /*c5f0*/  BSSY B2, `(.L_x_583) ;  /* 0x0000028000027945 */ /* 0x000fe80003800000 */
[----:B------:R-:W-:Y:S05]  /*c600*/  @P2 BRA `(.L_x_584) ;  /* 0x0000000000982947 */ /* 0x000fea0003800000 */
[----:B01----:R-:W0:Y:S01]  /*c610*/  LDS.128 R4, [R8+0x19400] ;  /* 0x0194000008047984 */ /* 0x003e220000000c00 */
[----:B------:R-:W-:Y:S01]  /*c620*/  IMAD.U32 R45, R29, 0x10000, RZ ;  /* 0x000100001d2d7824 */ /* 0x000fe200078e00ff */
[C---:B------:R-:W-:Y:S01]  /*c630*/  LOP3.LUT R44, R27.reuse, 0xffff0000, RZ, 0xc0, !PT ;  /* 0xffff00001b2c7812 */ /* 0x040fe200078ec0ff */
[----:B------:R-:W-:Y:S01]  /*c640*/  IMAD.U32 R43, R27, 0x10000, RZ ;  /* 0x000100001b2b7824 */ /* 0x000fe200078e00ff */
[----:B------:R-:W-:Y:S02]  /*c650*/  LOP3.LUT R46, R29, 0xffff0000, RZ, 0xc0, !PT ;  /* 0xffff00001d2e7812 */ /* 0x000fe400078ec0ff */
[C---:B0-----:R-:W-:Y:S01]  /*c660*/  SHF.L.U32 R39, R4.reuse, 0x10, RZ ;  /* 0x0000001004277819 */ /* 0x041fe200000006ff */
[C---:B------:R-:W-:Y:S01]  /*c670*/  IMAD.U32 R40, R5.reuse, 0x10000, RZ ;  /* 0x0001000005287824 */ /* 0x040fe200078e00ff */
[----:B------:R-:W-:Y:S01]  /*c680*/  LOP3.LUT R4, R4, 0xffff0000, RZ, 0xc0, !PT ;  /* 0xffff000004047812 */ /* 0x000fe200078ec0ff */
[C---:B------:R-:W-:Y:S01]  /*c690*/  IMAD.U32 R41, R6.reuse, 0x10000, RZ ;  /* 0x0001000006297824 */ /* 0x040fe200078e00ff */
[----:B------:R-:W-:Y:S01]  /*c6a0*/  LOP3.LUT R5, R5, 0xffff0000, RZ, 0xc0, !PT ;  /* 0xffff000005057812 */ /* 0x000fe200078ec0ff */
[----:B------:R-:W-:Y:S01]  /*c6b0*/  IMAD.U32 R42, R7, 0x10000, RZ ;  /* 0x00010000072a7824 */ /* 0x000fe200078e00ff */
[----:B------:R-:W-:Y:S01]  /*c6c0*/  LOP3.LUT R6, R6, 0xffff0000, RZ, 0xc0, !PT ;  /* 0xffff000006067812 */ /* 0x000fe200078ec0ff */
[C---:B------:R-:W-:Y:S01]  /*c6d0*/  FMUL.FTZ R48, R4.reuse, R45 ;  /* 0x0000002d04307220 */ /* 0x040fe20000410000 */
[-C--:B------:R-:W-:Y:S01]  /*c6e0*/  FMUL.FTZ R4, R4, R43.reuse ;  /* 0x0000002b04047220 */ /* 0x080fe20000410000 */
[C---:B------:R-:W-:Y:S01]  /*c6f0*/  FMUL.FTZ R47, R5.reuse, R46 ;  /* 0x0000002e052f7220 */ /* 0x040fe20000410000 */
[----:B------:R-:W-:Y:S01]  /*c700*/  FMUL.FTZ R49, R5, R44 ;  /* 0x0000002c05317220 */ /* 0x000fe20000410000 */
[----:B------:R-:W-:Y:S01]  /*c710*/  FFMA.FTZ R48, R39, R43, -R48 ;  /* 0x0000002b27307223 */ /* 0x000fe20000010830 */
[----:B------:R-:W-:Y:S01]  /*c720*/  LOP3.LUT R7, R7, 0xffff0000, RZ, 0xc0, !PT ;  /* 0xffff000007077812 */ /* 0x000fe200078ec0ff */
[----:B------:R-:W-:Y:S01]  /*c730*/  FFMA.FTZ R45, R39, R45, R4 ;  /* 0x0000002d272d7223 */ /* 0x000fe20000010004 */
[C---:B------:R-:W-:Y:S01]  /*c740*/  LOP3.LUT R43, R30.reuse, 0xffff0000, RZ, 0xc0, !PT ;  /* 0xffff00001e2b7812 */ /* 0x040fe200078ec0ff */
[----:B------:R-:W-:Y:S01]  /*c750*/  IMAD.U32 R39, R30, 0x10000, RZ ;  /* 0x000100001e277824 */ /* 0x000fe200078e00ff */
[C---:B------:R-:W-:Y:S01]  /*c760*/  LOP3.LUT R5, R28.reuse, 0xffff0000, RZ, 0xc0, !PT ;  /* 0xffff00001c057812 */ /* 0x040fe200078ec0ff */
[----:B------:R-:W-:-:S02]  /*c770*/  IMAD.U32 R4, R28, 0x10000, RZ ;  /* 0x000100001c047824 */ /* 0x000fc400078e00ff */
        /* <DEDUP_REMOVED lines=15> */
.L_x_584:
[----:B------:R-:W-:Y:S05]  /*c870*/  BSYNC B2 ;  /* 0x0000000000027941 */ /* 0x000fea0003800000 */
.L_x_583:
[----:B------:R-:W-:Y:S04]  /*c880*/  BSSY B2, `(.L_x_585) ;  /* 0x0000028000027945 */ /* 0x000fe80003800000 */
[----:B------:R-:W-:Y:S05]  /*c890*/  @P3 BRA `(.L_x_586) ;  /* 0x0000000000983947 */ /* 0x000fea0003800000 */
[----:B012---:R-:W0:Y:S01]  /*c8a0*/  LDS.128 R4, [R0+0x4000] ;  /* 0x0040000000047984 */ /* 0x007e220000000c00 */
        /* <DEDUP_REMOVED lines=37> */
.L_x_586:
[----:B------:R-:W-:Y:S05]  /*cb00*/  BSYNC B2 ;  /* 0x0000000000027941 */ /* 0x000fea0003800000 */
.L_x_585:
[----:B------:R-:W-:Y:S04]  /*cb10*/  BSSY B2, `(.L_x_587) ;  /* 0x0000028000027945 */ /* 0x000fe80003800000 */
[----:B------:R-:W-:Y:S05]  /*cb20*/  @P4 BRA `(.L_x_588) ;  /* 0x0000000000984947 */ /* 0x000fea0003800000 */
[----:B0123--:R-:W0:Y:S01]  /*cb30*/  LDS.128 R4, [R8+0x1d400] ;  /* 0x01d4000008047984 */ /* 0x00fe220000000c00 */
        /* <DEDUP_REMOVED lines=37> */
.L_x_588:
[----:B------:R-:W-:Y:S05]  /*cd90*/  BSYNC B2 ;  /* 0x0000000000027941 */ /* 0x000fea0003800000 */
.L_x_587:
[----:B------:R-:W-:Y:S05]  /*cda0*/  @P5 BRA `(.L_x_578) ;  /* 0x0000000000985947 */ /* 0x000fea0003800000 */
[----:B01234-:R-:W0:Y:S01]  /*cdb0*/  LDS.128 R4, [R0+0x8000] ;  /* 0x0080000000047984 */ /* 0x01fe220000000c00 */
        /* <DEDUP_REMOVED lines=37> */
.L_x_578:
[----:B------:R-:W-:Y:S05]  /*d010*/  BSYNC B1 ;  /* 0x0000000000017941 */ /* 0x000fea0003800000 */
.L_x_577:
[----:B------:R-:W-:-:S13]  /*d020*/  ISETP.GE.AND P0, PT, R224, R3, PT ;  /* 0x00000003e000720c */ /* 0x000fda0003f06270 */
[----:B------:R-:W-:Y:S05]  /*d030*/  @P0 BRA `(.L_x_589) ;  /* 0x0000003800980947 */ /* 0x000fea0003800000 */
[----:B------:R-:W5:Y:S01]  /*d040*/  LDC R3, c[0x0][0x3d4] ;  /* 0x0000f500ff037b82 */ /* 0x000f620000000800 */
[C---:B01234-:R-:W-:Y:S01]  /*d050*/  VIADD R4, R16.reuse, 0x10 ;  /* 0x0000001010047836 */ /* 0x05ffe20000000000 */
[----:B------:R-:W-:Y:S01]  /*d060*/  BSSY B1, `(.L_x_590) ;  /* 0x0000032000017945 */ /* 0x000fe20003800000 */
[C---:B------:R-:W-:Y:S02]  /*d070*/  VIADD R6, R16.reuse, 0x20 ;  /* 0x0000002010067836 */ /* 0x040fe40000000000 */
[C---:B------:R-:W-:Y:S01]  /*d080*/  VIADD R40, R16.reuse, 0x30 ;  /* 0x0000003010287836 */ /* 0x040fe20000000000 */
[-C--:B-----5:R-:W-:Y:S02]  /*d090*/  ISETP.GE.AND P0, PT, R16, R3.reuse, PT ;  /* 0x000000031000720c */ /* 0x0a0fe40003f06270 */
        /* <DEDUP_REMOVED lines=9> */
[C---:B------:R-:W-:Y:S01]  /*d130*/  IMAD.U32 R45, R37.reuse, 0x10000, RZ ;  /* 0x00010000252d7824 */ /* 0x040fe200078e00ff */
[----:B------:R-:W-:Y:S01]  /*d140*/  LOP3.LUT R47, R37, 0xffff0000, RZ, 0xc0, !PT ;  /* 0xffff0000252f7812 */ /* 0x000fe200078ec0ff */
[C---:B------:R-:W-:Y:S01]  /*d150*/  IMAD.U32 R41, R35.reuse, 0x10000, RZ ;  /* 0x0001000023297824 */ /* 0x040fe200078e00ff */
[----:B------:R-:W-:Y:S02]  /*d160*/  LOP3.LUT R43, R35, 0xffff0000, RZ, 0xc0, !PT ;  /* 0xffff0000232b7812 */ /* 0x000fe400078ec0ff */
[----:B------:R-:W-:Y:S01]  /*d170*/  LOP3.LUT R49, R38, 0xffff0000, RZ, 0xc0, !PT ;  /* 0xffff000026317812 */ /* 0x000fe200078ec0ff */
[C---:B0-----:R-:W-:Y:S01]  /*d180*/  IMAD.U32 R3, R4.reuse, 0x10000, RZ ;  /* 0x0001000004037824 */ /* 0x041fe200078e00ff */
[----:B------:R-:W-:Y:S01]  /*d190*/  LOP3.LUT R4, R4, 0xffff0000, RZ, 0xc0, !PT ;  /* 0xffff000004047812 */ /* 0x000fe200078ec0ff */
[C---:B------:R-:W-:Y:S01]  /*d1a0*/  IMAD.U32 R39, R5.reuse, 0x10000, RZ ;  /* 0x0001000005277824 */ /* 0x040fe200078e00ff */
[----:B------:R-:W-:Y:S01]  /*d1b0*/  LOP3.LUT R5, R5, 0xffff0000, RZ, 0xc0, !PT ;  /* 0xffff000005057812 */ /* 0x000fe200078ec0ff */
[C---:B------:R-:W-:Y:S01]  /*d1c0*/  IMAD.U32 R35, R6.reuse, 0x10000, RZ ;  /* 0x0001000006237824 */ /* 0x040fe200078e00ff */
[----:B------:R-:W-:Y:S01]  /*d1d0*/  LOP3.LUT R6, R6, 0xffff0000, RZ, 0xc0, !PT ;  /* 0xffff000006067812 */ /* 0x000fe200078ec0ff */
[-C--:B------:R-:W-:Y:S01]  /*d1e0*/  FMUL.FTZ R40, R45, R4.reuse ;  /* 0x000000042d287220 */ /* 0x080fe20000410000 */
[----:B------:R-:W-:Y:S01]  /*d1f0*/  FMUL.FTZ R42, R41, R4 ;  /* 0x00000004292a7220 */ /* 0x000fe20000410000 */
[----:B------:R-:W-:Y:S01]  /*d200*/  FMUL.FTZ R44, R47, R5 ;  /* 0x000000052f2c7220 */ /* 0x000fe20000410000 */
[----:B------:R-:W-:-:S02]  /*d210*/  IMAD.U32 R37, R7, 0x10000, RZ ;  /* 0x0001000007257824 */ /* 0x000fc400078e00ff */
[----:B------:R-:W-:Y:S01]  /*d220*/  FFMA.FTZ R4, R41, R3, -R40 ;  /* 0x0000000329047223 */ /* 0x000fe20000010828 */
[----:B------:R-:W-:Y:S01]  /*d230*/  FMUL.FTZ R40, R43, R5 ;  /* 0x000000052b287220 */ /* 0x000fe20000410000 */
[----:B------:R-:W-:Y:S01]  /*d240*/  FFMA.FTZ R3, R45, R3, R42 ;  /* 0x000000032d037223 */ /* 0x000fe2000001002a */
[-C--:B------:R-:W-:Y:S01]  /*d250*/  FFMA.FTZ R5, R43, R39.reuse, -R44 ;  /* 0x000000272b057223 */ /* 0x080fe2000001082c */
[----:B------:R-:W-:Y:S01]  /*d260*/  LOP3.LUT R7, R7, 0xffff0000, RZ, 0xc0, !PT ;  /* 0xffff000007077812 */ /* 0x000fe200078ec0ff */
[----:B------:R-:W-:Y:S01]  /*d270*/  IMAD.U32 R45, R38, 0x10000, RZ ;  /* 0x00010000262d7824 */ /* 0x000fe200078e00ff */
[C---:B------:R-:W-:Y:S01]  /*d280*/  LOP3.LUT R43, R36.reuse, 0xffff0000, RZ, 0xc0, !PT ;  /* 0xffff0000242b7812 */ /* 0x040fe200078ec0ff */
[----:B------:R-:W-:Y:S02]  /*d290*/  IMAD.U32 R41, R36, 0x10000, RZ ;  /* 0x0001000024297824 */ /* 0x000fe400078e00ff */
[----:B------:R-:W-:Y:S01]  /*d2a0*/  FFMA.FTZ R40, R47, R39, R40 ;  /* 0x000000272f287223 */ /* 0x000fe20000010028 */
[-C--:B------:R-:W-:Y:S01]  /*d2b0*/  FMUL.FTZ R36, R45, R6.reuse ;  /* 0x000000062d247220 */ /* 0x080fe20000410000 */
[-C--:B------:R-:W-:Y:S01]  /*d2c0*/  FMUL.FTZ R42, R49, R7.reuse ;  /* 0x00000007312a7220 */ /* 0x080fe20000410000 */
[----:B------:R-:W-:Y:S01]  /*d2d0*/  FMUL.FTZ R38, R41, R6 ;  /* 0x0000000629267220 */ /* 0x000fe20000410000 */
[----:B------:R-:W-:Y:S01]  /*d2e0*/  FMUL.FTZ R44, R43, R7 ;  /* 0x000000072b2c7220 */ /* 0x000fe20000410000 */
[----:B------:R-:W-:Y:S01]  /*d2f0*/  FFMA.FTZ R6, R41, R35, -R36 ;  /* 0x0000002329067223 */ /* 0x000fe20000010824 */
[----:B------:R-:W-:Y:S01]  /*d300*/  FFMA.FTZ R7, R43, R37, -R42 ;  /* 0x000000252b077223 */ /* 0x000fe2000001082a */
[----:B------:R-:W-:Y:S01]  /*d310*/  FFMA.FTZ R35, R45, R35, R38 ;  /* 0x000000232d237223 */ /* 0x000fe20000010026 */
[----:B------:R-:W-:Y:S01]  /*d320*/  FFMA.FTZ R44, R49, R37, R44 ;  /* 0x00000025312c7223 */ /* 0x000fe2000001002c */
[----:B------:R-:W-:-:S02]  /*d330*/  F2FP.BF16.F32.PACK_AB R4, R3, R4 ;  /* 0x000000040304723e */ /* 0x000fc400000010ff */
[----:B------:R-:W-:Y:S02]  /*d340*/  F2FP.BF16.F32.PACK_AB R5, R40, R5 ;  /* 0x000000052805723e */ /* 0x000fe400000010ff */
[----:B------:R-:W-:Y:S02]  /*d350*/  F2FP.BF16.F32.PACK_AB R6, R35, R6 ;  /* 0x000000062306723e */ /* 0x000fe400000010ff */
[----:B------:R-:W-:-:S05]  /*d360*/  F2FP.BF16.F32.PACK_AB R7, R44, R7 ;  /* 0x000000072c07723e */ /* 0x000fca00000010ff */
[----:B------:R0:W-:Y:S02]  /*d370*/  STS.128 [R8+0x17400], R4 ;  /* 0x0174000408007388 */ /* 0x0001e40000000c00 */
.L_x_591:
[----:B------:R-:W-:Y:S05]  /*d380*/  BSYNC B1 ;  /* 0x0000000000017941 */ /* 0x000fea0003800000 */
.L_x_590:
[----:B------:R-:W-:Y:S04]  /*d390*/  BSSY B1, `(.L_x_592) ;  /* 0x0000028000017945 */ /* 0x000fe80003800000 */
[----:B------:R-:W-:Y:S05]  /*d3a0*/  @P1 BRA `(.L_x_593) ;  /* 0x0000000000981947 */ /* 0x000fea0003800000 */
[----:B0-----:R-:W0:Y:S01]  /*d3b0*/  LDS.128 R4, [R0+0x2000] ;  /* 0x0020000000047984 */ /* 0x001e220000000c00 */
        /* <DEDUP_REMOVED lines=15> */
[-C--:B------:R-:W-:Y:S01]  /*d4b0*/  FFMA.FTZ R4, R37, R3.reuse, -R36 ;  /* 0x0000000325047223 */ /* 0x080fe20000010824 */
[----:B------:R-:W-:Y:S01]  /*d4c0*/  FFMA.FTZ R3, R41, R3, R38 ;  /* 0x0000000329037223 */ /* 0x000fe20000010026 */
[C---:B------:R-:W-:Y:S01]  /*d4d0*/  FMUL.FTZ R36, R39.reuse, R5 ;  /* 0x0000000527247220 */ /* 0x040fe20000410000 */
[-C--:B------:R-:W-:Y:S01]  /*d4e0*/  FFMA.FTZ R5, R39, R35.reuse, -R40 ;  /* 0x0000002327057223 */ /* 0x080fe20000010828 */
[----:B------:R-:W-:Y:S01]  /*d4f0*/  SHF.L.U32 R41, R34, 0x10, RZ ;  /* 0x0000001022297819 */ /* 0x000fe200000006ff */
[C---:B------:R-:W-:Y:S01]  /*d500*/  IMAD.U32 R37, R32.reuse, 0x10000, RZ ;  /* 0x0001000020257824 */ /* 0x040fe200078e00ff */
[----:B------:R-:W-:Y:S01]  /*d510*/  LOP3.LUT R7, R7, 0xffff0000, RZ, 0xc0, !PT ;  /* 0xffff000007077812 */ /* 0x000fe200078ec0ff */
[----:B------:R-:W-:Y:S01]  /*d520*/  FFMA.FTZ R36, R43, R35, R36 ;  /* 0x000000232b247223 */ /* 0x000fe20000010024 */
[----:B------:R-:W-:Y:S01]  /*d530*/  LOP3.LUT R39, R32, 0xffff0000, RZ, 0xc0, !PT ;  /* 0xffff000020277812 */ /* 0x000fe200078ec0ff */
[-C--:B------:R-:W-:Y:S01]  /*d540*/  FMUL.FTZ R32, R41, R6.reuse ;  /* 0x0000000629207220 */ /* 0x080fe20000410000 */
[----:B------:R-:W-:Y:S01]  /*d550*/  FMUL.FTZ R34, R37, R6 ;  /* 0x0000000625227220 */ /* 0x000fe20000410000 */
[-C--:B------:R-:W-:Y:S01]  /*d560*/  FMUL.FTZ R38, R45, R7.reuse ;  /* 0x000000072d267220 */ /* 0x080fe20000410000 */
[----:B------:R-:W-:Y:S01]  /*d570*/  F2FP.BF16.F32.PACK_AB R4, R3, R4 ;  /* 0x000000040304723e */ /* 0x000fe200000010ff */
[----:B------:R-:W-:Y:S01]  /*d580*/  FMUL.FTZ R40, R39, R7 ;  /* 0x0000000727287220 */ /* 0x000fe20000410000 */
[-C--:B------:R-:W-:Y:S01]  /*d590*/  FFMA.FTZ R6, R37, R31.reuse, -R32 ;  /* 0x0000001f25067223 */ /* 0x080fe20000010820 */
[----:B------:R-:W-:Y:S01]  /*d5a0*/  FFMA.FTZ R31, R41, R31, R34 ;  /* 0x0000001f291f7223 */ /* 0x000fe20000010022 */
[-C--:B------:R-:W-:Y:S01]  /*d5b0*/  FFMA.FTZ R7, R39, R33.reuse, -R38 ;  /* 0x0000002127077223 */ /* 0x080fe20000010826 */
[----:B------:R-:W-:Y:S01]  /*d5c0*/  FFMA.FTZ R40, R45, R33, R40 ;  /* 0x000000212d287223 */ /* 0x000fe20000010028 */
[----:B------:R-:W-:-:S02]  /*d5d0*/  F2FP.BF16.F32.PACK_AB R5, R36, R5 ;  /* 0x000000052405723e */ /* 0x000fc400000010ff */
[----:B------:R-:W-:Y:S02]  /*d5e0*/  F2FP.BF16.F32.PACK_AB R6, R31, R6 ;  /* 0x000000061f06723e */ /* 0x000fe400000010ff */
[----:B------:R-:W-:-:S05]  /*d5f0*/  F2FP.BF16.F32.PACK_AB R7, R40, R7 ;  /* 0x000000072807723e */ /* 0x000fca00000010ff */
[----:B------:R1:W-:Y:S02]  /*d600*/  STS.128 [R0+0x2000], R4 ;  /* 0x0020000400007388 */ /* 0x0003e40000000c00 */
.L_x_593:
[----:B------:R-:W-:Y:S05]  /*d610*/  BSYNC B1 ;  /* 0x0000000000017941 */ /* 0x000fea0003800000 */
.L_x_592:
[----:B------:R-:W-:Y:S04]  /*d620*/  BSSY B1, `(.L_x_594) ;  /* 0x0000028000017945 */ /* 0x000fe80003800000 */
[----:B------:R-:W-:Y:S05]  /*d630*/  @P2 BRA `(.L_x_595) ;  /* 0x0000000000982947 */ /* 0x000fea0003800000 */
[----:B01----:R-:W0:Y:S01]  /*d640*/  LDS.128 R4, [R8+0x1b400] ;  /* 0x01b4000008047984 */ /* 0x003e220000000c00 */
        /* <DEDUP_REMOVED lines=37> */
.L_x_595:
[----:B------:R-:W-:Y:S05]  /*d8a0*/  BSYNC B1 ;  /* 0x0000000000017941 */ /* 0x000fea0003800000 */
.L_x_594:
[----:B------:R-:W-:Y:S04]  /*d8b0*/  BSSY B1, `(.L_x_596) ;  /* 0x0000028000017945 */ /* 0x000fe80003800000 */
[----:B------:R-:W-:Y:S05]  /*d8c0*/  @P3 BRA `(.L_x_597) ;  /* 0x0000000000983947 */ /* 0x000fea0003800000 */
[----:B012---:R-:W0:Y:S01]  /*d8d0*/  LDS.128 R4, [R0+0x6000] ;  /* 0x0060000000047984 */ /* 0x007e220000000c00 */
        /* <DEDUP_REMOVED lines=37> */
.L_x_597:
[----:B------:R-:W-:Y:S05]  /*db30*/  BSYNC B1 ;  /* 0x0000000000017941 */ /* 0x000fea0003800000 */
.L_x_596:
[----:B------:R-:W-:Y:S04]  /*db40*/  BSSY B1, `(.L_x_598) ;  /* 0x0000028000017945 */ /* 0x000fe80003800000 */
[----:B------:R-:W-:Y:S05]  /*db50*/  @P4 BRA `(.L_x_599) ;  /* 0x0000000000984947 */ /* 0x000fea0003800000 */
[----:B0123--:R-:W0:Y:S01]  /*db60*/  LDS.128 R4, [R8+0x1f400] ;  /* 0x01f4000008047984 */ /* 0x00fe220000000c00 */
        /* <DEDUP_REMOVED lines=37> */
.L_x_599:
[----:B------:R-:W-:Y:S05]  /*ddc0*/  BSYNC B1 ;  /* 0x0000000000017941 */ /* 0x000fea0003800000 */
.L_x_598:
[----:B------:R-:W-:Y:S05]  /*ddd0*/  @P5 BRA `(.L_x_589) ;  /* 0x0000002c00305947 */ /* 0x000fea0003800000 */
[----:B01234-:R-:W0:Y:S01]  /*dde0*/  LDS.128 R4, [R0+0xa000] ;  /* 0x00a0000000047984 */ /* 0x01fe220000000c00 */
[C---:B------:R-:W-:Y:S01]  /*ddf0*/  IMAD.U32 R21, R11.reuse, 0x10000, RZ ;  /* 0x000100000b157824 */ /* 0x040fe200078e00ff */
[----:B------:R-:W-:Y:S01]  /*de00*/  LOP3.LUT R26, R11, 0xffff0000, RZ, 0xc0, !PT ;  /* 0xffff00000b1a7812 */ /* 0x000fe200078ec0ff */
[C---:B------:R-:W-:Y:S01]  /*de10*/  IMAD.U32 R15, R9.reuse, 0x10000, RZ ;  /* 0x00010000090f7824 */ /* 0x040fe200078e00ff */
[----:B------:R-:W-:Y:S01]  /*de20*/  LOP3.LUT R24, R9, 0xffff0000, RZ, 0xc0, !PT ;  /* 0xffff000009187812 */ /* 0x000fe200078ec0ff */
[C---:B------:R-:W-:Y:S01]  /*de30*/  IMAD.U32 R25, R12.reuse, 0x10000, RZ ;  /* 0x000100000c197824 */ /* 0x040fe200078e00ff */
        /* <DEDUP_REMOVED lines=14> */
[----:B------:R-:W-:Y:S01]  /*df20*/  LOP3.LUT R7, R7, 0xffff0000, RZ, 0xc0, !PT ;  /* 0xffff000007077812 */ /* 0x000fe200078ec0ff */
[----:B------:R-:W-:Y:S01]  /*df30*/  FFMA.FTZ R5, R24, R8, -R13 ;  /* 0x0000000818057223 */ /* 0x000fe2000001080d */
[C---:B------:R-:W-:Y:S01]  /*df40*/  LOP3.LUT R21, R10.reuse, 0xffff0000, RZ, 0xc0, !PT ;  /* 0xffff00000a157812 */ /* 0x040fe200078ec0ff */
[----:B------:R-:W-:Y:S02]  /*df50*/  IMAD.U32 R13, R10, 0x10000, RZ ;  /* 0x000100000a0d7824 */ /* 0x000fe400078e00ff */
[----:B------:R-:W-:Y:S01]  /*df60*/  FMUL.FTZ R10, R25, R6 ;  /* 0x00000006190a7220 */ /* 0x000fe20000410000 */
[-C--:B------:R-:W-:Y:S01]  /*df70*/  FMUL.FTZ R14, R27, R7.reuse ;  /* 0x000000071b0e7220 */ /* 0x080fe20000410000 */
[----:B------:R-:W-:Y:S01]  /*df80*/  FFMA.FTZ R8, R26, R8, R15 ;  /* 0x000000081a087223 */ /* 0x000fe2000001000f */
        /* <DEDUP_REMOVED lines=10> */
[----:B------:R0:W-:Y:S01]  /*e030*/  STS.128 [R0+0xa000], R4 ;  /* 0x00a0000400007388 */ /* 0x0001e20000000c00 */
[----:B------:R-:W-:Y:S05]  /*e040*/  BRA `(.L_x_589) ;  /* 0x0000002800947947 */ /* 0x000fea0003800000 */
.L_x_568:
        /* <DEDUP_REMOVED lines=15> */
[----:B------:R-:W-:Y:S01]  /*e140*/  ULDC UR4, c[0x0][0x3d4] ;  /* 0x0000f50000047ab9 */ /* 0x000fe20000000800 */
[----:B------:R-:W-:Y:S02]  /*e150*/  CS2R R24, SRZ ;  /* 0x0000000000187805 */ /* 0x000fe4000001ff00 */
[----:B------:R-:W-:Y:S02]  /*e160*/  ISETP.GE.AND P0, PT, R22, UR4, PT ;  /* 0x0000000416007c0c */ /* 0x000fe4000bf06270 */
[----:B------:R-:W-:Y:S02]  /*e170*/  CS2R R26, SRZ ;  /* 0x00000000001a7805 */ /* 0x000fe4000001ff00 */
[----:B------:R-:W-:Y:S02]  /*e180*/  ISETP.GE.AND P2, PT, R205, UR4, PT ;  /* 0x00000004cd007c0c */ /* 0x000fe4000bf46270 */
[----:B------:R-:W-:Y:S02]  /*e190*/  CS2R R28, SRZ ;  /* 0x00000000001c7805 */ /* 0x000fe4000001ff00 */
[----:B------:R-:W-:-:S02]  /*e1a0*/  ISETP.GE.AND P3, PT, R206, UR4, PT ;  /* 0x00000004ce007c0c */ /* 0x000fc4000bf66270 */
        /* <DEDUP_REMOVED lines=8> */
[----:B------:R-:W-:Y:S01]  /*e230*/  CS2R R14, SRZ ;  /* 0x00000000000e7805 */ /* 0x000fe2000001ff00 */
[----:B------:R0:W5:Y:S04]  /*e240*/  @!P0 LDG.E.128 R24, desc[UR60][R42.64] ;  /* 0x0000003c2a188981 */ /* 0x000168000c1e1d00 */
[----:B------:R0:W5:Y:S04]  /*e250*/  @!P2 LDG.E.128 R28, desc[UR60][R42.64+0x40] ;  /* 0x0000403c2a1ca981 */ /* 0x000168000c1e1d00 */
[----:B------:R0:W5:Y:S04]  /*e260*/  @!P3 LDG.E.128 R32, desc[UR60][R42.64+0x80] ;  /* 0x0000803c2a20b981 */ /* 0x000168000c1e1d00 */
[----:B------:R0:W5:Y:S04]  /*e270*/  @!P0 LDG.E.128 R4, desc[UR60][R44.64] ;  /* 0x0000003c2c048981 */ /* 0x000168000c1e1d00 */
[----:B------:R0:W5:Y:S04]  /*e280*/  @!P2 LDG.E.128 R8, desc[UR60][R44.64+0x40] ;  /* 0x0000403c2c08a981 */ /* 0x000168000c1e1d00 */
[----:B------:R0:W5:Y:S02]  /*e290*/  @!P3 LDG.E.128 R12, desc[UR60][R44.64+0x80] ;  /* 0x0000803c2c0cb981 */ /* 0x000164000c1e1d00 */
.L_x_601:
[----:B------:R-:W-:Y:S05]  /*e2a0*/  BSYNC B1 ;  /* 0x0000000000017941 */ /* 0x000fea0003800000 */
.L_x_600:
[--C-:B-----5:R-:W-:Y:S01]  /*e2b0*/  IMAD.MOV.U32 R41, RZ, RZ, R25.reuse ;  /* 0x000000ffff297224 */ /* 0x120fe200078e0019 */
[----:B------:R-:W-:Y:S01]  /*e2c0*/  SHF.R.U64 R48, R24, 0x10, R25 ;  /* 0x0000001018307819 */ /* 0x000fe20000001219 */
[----:B0-----:R-:W-:Y:S01]  /*e2d0*/  IMAD.MOV.U32 R42, RZ, RZ, R27 ;  /* 0x000000ffff2a7224 */ /* 0x001fe200078e001b */
[----:B------:R-:W-:Y:S01]  /*e2e0*/  SHF.R.U32.HI R49, RZ, 0x10, R25 ;  /* 0x00000010ff317819 */ /* 0x000fe20000011619 */
[----:B------:R-:W-:Y:S01]  /*e2f0*/  IMAD.MOV.U32 R25, RZ, RZ, R26 ;  /* 0x000000ffff197224 */ /* 0x000fe200078e001a */
[--C-:B------:R-:W-:Y:S01]  /*e300*/  SHF.R.U64 R50, R26, 0x10, R27.reuse ;  /* 0x000000101a327819 */ /* 0x100fe2000000121b */
[----:B------:R-:W-:Y:S01]  /*e310*/  IMAD.MOV.U32 R26, RZ, RZ, R28 ;  /* 0x000000ffff1a7224 */ /* 0x000fe200078e001c */
[----:B------:R-:W-:Y:S01]  /*e320*/  SHF.R.U32.HI R51, RZ, 0x10, R27 ;  /* 0x00000010ff337819 */ /* 0x000fe2000001161b */
[--C-:B------:R-:W-:Y:S01]  /*e330*/  IMAD.MOV.U32 R27, RZ, RZ, R29.reuse ;  /* 0x000000ffff1b7224 */ /* 0x100fe200078e001d */
[----:B------:R-:W-:Y:S01]  /*e340*/  SHF.R.U64 R52, R28, 0x10, R29 ;  /* 0x000000101c347819 */ /* 0x000fe2000000121d */
[--C-:B------:R-:W-:Y:S01]  /*e350*/  IMAD.MOV.U32 R47, RZ, RZ, R35.reuse ;  /* 0x000000ffff2f7224 */ /* 0x100fe200078e0023 */
[--C-:B------:R-:W-:Y:S01]  /*e360*/  SHF.R.U64 R58, R34, 0x10, R35.reuse ;  /* 0x00000010223a7819 */ /* 0x100fe20000001223 */
[----:B------:R-:W-:Y:S01]  /*e370*/  IMAD.MOV.U32 R0, RZ, RZ, R24 ;  /* 0x000000ffff007224 */ /* 0x000fe200078e0018 */
[----:B------:R-:W-:Y:S01]  /*e380*/  SHF.R.U32.HI R59, RZ, 0x10, R35 ;  /* 0x00000010ff3b7819 */ /* 0x000fe20000011623 */
[----:B------:R-:W-:Y:S01]  /*e390*/  IMAD.MOV.U32 R28, RZ, RZ, R30 ;  /* 0x000000ffff1c7224 */ /* 0x000fe200078e001e */
[----:B------:R-:W-:Y:S01]  /*e3a0*/  PRMT R35, R25, 0x5410, R50 ;  /* 0x0000541019237816 */ /* 0x000fe20000000032 */
[----:B------:R-:W-:Y:S01]  /*e3b0*/  IMAD.MOV.U32 R43, RZ, RZ, R31 ;  /* 0x000000ffff2b7224 */ /* 0x000fe200078e001f */
[----:B------:R-:W-:Y:S01]  /*e3c0*/  PRMT R25, R26, 0x5410, R52 ;  /* 0x000054101a197816 */ /* 0x000fe20000000034 */
[----:B------:R-:W-:Y:S01]  /*e3d0*/  UMOV UR4, 0xffffffff ;  /* 0xffffffff00047882 */ /* 0x000fe20000000000 */
[----:B------:R-:W-:Y:S01]  /*e3e0*/  SHF.R.U32.HI R53, RZ, 0x10, R29 ;  /* 0x00000010ff357819 */ /* 0x000fe2000001161d */
[----:B------:R-:W-:Y:S01]  /*e3f0*/  IMAD.MOV.U32 R45, RZ, RZ, R33 ;  /* 0x000000ffff2d7224 */ /* 0x000fe200078e0021 */
[----:B------:R-:W-:Y:S01]  /*e400*/  PRMT R26, R27, 0x7610, R26 ;  /* 0x000076101b1a7816 */ /* 0x000fe2000000001a */
[----:B------:R-:W-:Y:S01]  /*e410*/  IMAD.MOV.U32 R44, RZ, RZ, R32 ;  /* 0x000000ffff2c7224 */ /* 0x000fe200078e0020 */
[--C-:B------:R-:W-:Y:S01]  /*e420*/  SHF.R.U64 R54, R30, 0x10, R31.reuse ;  /* 0x000000101e367819 */ /* 0x100fe2000000121f */
[----:B------:R-:W-:Y:S01]  /*e430*/  IMAD.MOV.U32 R46, RZ, RZ, R34 ;  /* 0x000000ffff2e7224 */ /* 0x000fe200078e0022 */
[----:B------:R-:W-:Y:S01]  /*e440*/  SHF.R.U32.HI R55, RZ, 0x10, R31 ;  /* 0x00000010ff377819 */ /* 0x000fe2000001161f */
[----:B------:R-:W-:Y:S01]  /*e450*/  IMAD.MOV.U32 R20, RZ, RZ, R4 ;  /* 0x000000ffff147224 */ /* 0x000fe200078e0004 */
[--C-:B------:R-:W-:Y:S01]  /*e460*/  SHF.R.U64 R56, R32, 0x10, R33.reuse ;  /* 0x0000001020387819 */ /* 0x100fe20000001221 */
[----:B------:R-:W-:Y:S01]  /*e470*/  IMAD.MOV.U32 R24, RZ, RZ, R6 ;  /* 0x000000ffff187224 */ /* 0x000fe200078e0006 */
[----:B------:R-:W-:Y:S01]  /*e480*/  SHF.R.U32.HI R57, RZ, 0x10, R33 ;  /* 0x00000010ff397819 */ /* 0x000fe20000011621 */
[----:B------:R-:W-:Y:S01]  /*e490*/  IMAD.MOV.U32 R40, RZ, RZ, R7 ;  /* 0x000000ffff287224 */ /* 0x000fe200078e0007 */
[----:B------:R-:W-:Y:S01]  /*e4a0*/  SHF.R.U64 R60, R4, 0x10, R5 ;  /* 0x00000010043c7819 */ /* 0x000fe20000001205 */
[----:B------:R-:W-:Y:S01]  /*e4b0*/  IMAD.MOV.U32 R29, RZ, RZ, R8 ;  /* 0x000000ffff1d7224 */ /* 0x000fe200078e0008 */
[--C-:B------:R-:W-:Y:S01]  /*e4c0*/  SHF.R.U64 R62, R6, 0x10, R7.reuse ;  /* 0x00000010063e7819 */ /* 0x100fe20000001207 */
[----:B------:R-:W-:Y:S01]  /*e4d0*/  IMAD.MOV.U32 R31, RZ, RZ, R10 ;  /* 0x000000ffff1f7224 */ /* 0x000fe200078e000a */
[----:B------:R-:W-:Y:S01]  /*e4e0*/  SHF.R.U32.HI R63, RZ, 0x10, R7 ;  /* 0x00000010ff3f7819 */ /* 0x000fe20000011607 */
[----:B------:R-:W-:Y:S01]  /*e4f0*/  IMAD.MOV.U32 R21, RZ, RZ, R5 ;  /* 0x000000ffff157224 */ /* 0x000fe200078e0005 */
[----:B------:R-:W-:Y:S01]  /*e500*/  MOV R30, R9 ;  /* 0x00000009001e7202 */ /* 0x000fe20000000f00 */
[----:B------:R-:W-:Y:S01]  /*e510*/  IMAD.MOV.U32 R32, RZ, RZ, R11 ;  /* 0x000000ffff207224 */ /* 0x000fe200078e000b */
[--C-:B------:R-:W-:Y:S01]  /*e520*/  SHF.R.U64 R64, R8, 0x10, R9.reuse ;  /* 0x0000001008407819 */ /* 0x100fe20000001209 */
[----:B------:R-:W-:Y:S01]  /*e530*/  IMAD.MOV.U32 R6, RZ, RZ, R12 ;  /* 0x000000ffff067224 */ /* 0x000fe200078e000c */
[----:B------:R-:W-:Y:S01]  /*e540*/  SHF.R.U32.HI R65, RZ, 0x10, R9 ;  /* 0x00000010ff417819 */ /* 0x000fe20000011609 */
[----:B------:R-:W-:Y:S01]  /*e550*/  IMAD.MOV.U32 R7, RZ, RZ, R13 ;  /* 0x000000ffff077224 */ /* 0x000fe200078e000d */
[----:B------:R-:W-:Y:S01]  /*e560*/  PRMT R33, R0, 0x5410, R48 ;  /* 0x0000541000217816 */ /* 0x000fe20000000030 */
[----:B------:R-:W-:Y:S01]  /*e570*/  IMAD.MOV.U32 R8, RZ, RZ, R14 ;  /* 0x000000ffff087224 */ /* 0x000fe200078e000e */
[----:B------:R-:W-:Y:S01]  /*e580*/  PRMT R27, R28, 0x7610, R27 ;  /* 0x000076101c1b7816 */ /* 0x000fe2000000001b */
[----:B------:R-:W-:Y:S01]  /*e590*/  IMAD.MOV.U32 R9, RZ, RZ, R15 ;  /* 0x000000ffff097224 */ /* 0x000fe200078e000f */
[----:B------:R-:W-:-:S02]  /*e5a0*/  SHF.R.U32.HI R61, RZ, 0x10, R5 ;  /* 0x00000010ff3d7819 */ /* 0x000fc40000011605 */
[--C-:B------:R-:W-:Y:S02]  /*e5b0*/  SHF.R.U64 R10, R10, 0x10, R11.reuse ;  /* 0x000000100a0a7819 */ /* 0x100fe4000000120b */
[----:B------:R-:W-:Y:S02]  /*e5c0*/  SHF.R.U32.HI R66, RZ, 0x10, R11 ;  /* 0x00000010ff427819 */ /* 0x000fe4000001160b */
[--C-:B------:R-:W-:Y:S02]  /*e5d0*/  SHF.R.U64 R67, R12, 0x10, R13.reuse ;  /* 0x000000100c437819 */ /* 0x100fe4000000120d */
[----:B------:R-:W-:Y:S02]  /*e5e0*/  SHF.R.U32.HI R68, RZ, 0x10, R13 ;  /* 0x00000010ff447819 */ /* 0x000fe4000001160d */
[--C-:B------:R-:W-:Y:S02]  /*e5f0*/  SHF.R.U64 R69, R14, 0x10, R15.reuse ;  /* 0x000000100e457819 */ /* 0x100fe4000000120f */
[----:B------:R-:W-:-:S02]  /*e600*/  SHF.R.U32.HI R70, RZ, 0x10, R15 ;  /* 0x00000010ff467819 */ /* 0x000fc4000001160f */
[----:B------:R-:W-:Y:S02]  /*e610*/  PRMT R34, R41, 0x5410, R49 ;  /* 0x0000541029227816 */ /* 0x000fe40000000031 */
[----:B------:R-:W-:Y:S02]  /*e620*/  PRMT R4, R42, 0x5410, R51 ;  /* 0x000054102a047816 */ /* 0x000fe40000000033 */
[----:B------:R-:W-:Y:S02]  /*e630*/  PRMT R26, R26, 0x5410, R53 ;  /* 0x000054101a1a7816 */ /* 0x000fe40000000035 */
[----:B------:R-:W-:Y:S02]  /*e640*/  PRMT R28, R43, 0x7610, R28 ;  /* 0x000076102b1c7816 */ /* 0x000fe4000000001c */
[----:B------:R-:W-:Y:S01]  /*e650*/  LEA.HI R0, R225, R225, RZ, 0x1 ;  /* 0x000000e1e1007211 */ /* 0x000fe200078f08ff */
[----:B------:R-:W-:Y:S06]  /*e660*/  BRA.DIV UR4, `(.L_x_602) ;  /* 0x0000015e04687947 */ /* 0x000fec000b800000 */
.L_x_781:
[----:B------:R-:W-:Y:S01]  /*e670*/  UMOV UR4, 0xffffffff ;  /* 0xffffffff00047882 */ /* 0x000fe20000000000 */
[----:B------:R-:W-:Y:S02]  /*e680*/  LOP3.LUT R0, R0, 0xfffffffe, RZ, 0xc0, !PT ;  /* 0xfffffffe00007812 */ /* 0x000fe400078ec0ff */
[----:B------:R-:W-:Y:S05]  /*e690*/  BRA.DIV UR4, `(.L_x_603) ;  /* 0x0000015e04847947 */ /* 0x000fea000b800000 */
.L_x_784:
[----:B------:R-:W-:Y:S01]  /*e6a0*/  UMOV UR4, 0xffffffff ;  /* 0xffffffff00047882 */ /* 0x000fe20000000000 */
[----:B------:R-:W-:Y:S02]  /*e6b0*/  IMAD.IADD R0, R225, 0x1, -R0 ;  /* 0x00000001e1007824 */ /* 0x000fe400078e0a00 */
[----:B------:R-:W-:Y:S05]  /*e6c0*/  BRA.DIV UR4, `(.L_x_604) ;  /* 0x0000015e04a07947 */ /* 0x000fea000b800000 */
.L_x_787:
[----:B------:R-:W-:Y:S01]  /*e6d0*/  UMOV UR4, 0xffffffff ;  /* 0xffffffff00047882 */ /* 0x000fe20000000000 */
[----:B------:R-:W-:Y:S02]  /*e6e0*/  SHF.L.U32 R5, R0, 0x1f, RZ ;  /* 0x0000001f00057819 */ /* 0x000fe400000006ff */
[----:B------:R-:W-:Y:S05]  /*e6f0*/  BRA.DIV UR4, `(.L_x_605) ;  /* 0x0000015e04bc7947 */ /* 0x000fea000b800000 */
.L_x_790:
[----:B------:R-:W0:Y:S01]  /*e700*/  SYNCS.PHASECHK.TRANS64.TRYWAIT P0, [R18+URZ+0x36800], R5 ;  /* 0x03680005120075a7 */ /* 0x000e22000800017f */
        /* <DEDUP_REMOVED lines=20> */
.L_x_791:
[----:B------:R-:W-:Y:S05]  /*e850*/  BSYNC B1 ;  /* 0x0000000000017941 */ /* 0x000fea0003800000 */
.L_x_606:
[----:B------:R-:W-:Y:S01]  /*e860*/  BSSY B1, `(.L_x_608) ;  /* 0x0000114000017945 */ /* 0x000fe20003800000 */
[----:B------:R-:W-:-:S03]  /*e870*/  IMAD.MOV.U32 R36, RZ, RZ, R4 ;  /* 0x000000ffff247224 */ /* 0x000fc600078e0004 */
[----:B------:R-:W-:Y:S05]  /*e880*/  @P1 BRA `(.L_x_609) ;  /* 0x0000001000441947 */ /* 0x000fea0003800000 */
[----:B------:R-:W1:Y:S01]  /*e890*/  LDC R41, c[0x0][0x3d4] ;  /* 0x0000f500ff297b82 */ /* 0x000e620000000800 */
[----:B------:R-:W-:Y:S01]  /*e8a0*/  BSSY B2, `(.L_x_610) ;  /* 0x000005f000027945 */ /* 0x000fe20003800000 */
[-C--:B-1----:R-:W-:Y:S02]  /*e8b0*/  ISETP.GE.AND P0, PT, R22, R41.reuse, PT ;  /* 0x000000291600720c */ /* 0x082fe40003f06270 */
[-C--:B------:R-:W-:Y:S02]  /*e8c0*/  ISETP.GE.AND P1, PT, R205, R41.reuse, PT ;  /* 0x00000029cd00720c */ /* 0x080fe40003f26270 */
[----:B------:R-:W-:-:S09]  /*e8d0*/  ISETP.GE.AND P2, PT, R206, R41, PT ;  /* 0x00000029ce00720c */ /* 0x000fd20003f46270 */
[----:B------:R-:W-:Y:S05]  /*e8e0*/  @P0 BRA `(.L_x_611) ;  /* 0x0000000400680947 */ /* 0x000fea0003800000 */
[----:B------:R-:W-:Y:S01]  /*e8f0*/  LEA.HI R6, R41, R228, RZ, 0x1d ;  /* 0x000000e429067211 */ /* 0x000fe200078fe8ff */
[----:B------:R-:W-:Y:S01]  /*e900*/  IMAD.U32 R53, R37, 0x10000, RZ ;  /* 0x0001000025357824 */ /* 0x000fe200078e00ff */
[----:B0-----:R-:W-:Y:S01]  /*e910*/  LOP3.LUT R5, R209, 0x38, R22, 0xf8, !PT ;  /* 0x00000038d1057812 */ /* 0x001fe200078ef816 */
[----:B------:R-:W-:Y:S01]  /*e920*/  IMAD.U32 R51, R33, 0x10000, RZ ;  /* 0x0001000021337824 */ /* 0x000fe200078e00ff */
[----:B------:R-:W-:Y:S01]  /*e930*/  SHF.R.S32.HI R7, RZ, 0x1f, R6 ;  /* 0x0000001fff077819 */ /* 0x000fe20000011406 */
[----:B------:R-:W-:Y:S01]  /*e940*/  IMAD.SHL.U32 R8, R6, 0x8, RZ ;  /* 0x0000000806087824 */ /* 0x000fe200078e00ff */
[----:B------:R-:W-:Y:S02]  /*e950*/  LOP3.LUT R4, R5, R210, RZ, 0x3c, !PT ;  /* 0x000000d205047212 */ /* 0x000fe400078e3cff */
[----:B------:R-:W-:Y:S02]  /*e960*/  LEA.HI R6, R7, R6, RZ, 0x3 ;  /* 0x0000000607067211 */ /* 0x000fe400078f18ff */
[----:B------:R-:W-:Y:S01]  /*e970*/  LOP3.LUT R7, R209, 0x38, R8, 0xf8, !PT ;  /* 0x00000038d1077812 */ /* 0x000fe200078ef808 */
[----:B------:R-:W-:Y:S01]  /*e980*/  IMAD.IADD R5, R211, 0x1, R4 ;  /* 0x00000001d3057824 */ /* 0x000fe200078e0204 */
[----:B------:R-:W-:Y:S01]  /*e990*/  LOP3.LUT R55, R37, 0xffff0000, RZ, 0xc0, !PT ;  /* 0xffff000025377812 */ /* 0x000fe200078ec0ff */
[----:B------:R-:W-:Y:S01]  /*e9a0*/  IMAD.SHL.U32 R6, R6, 0x400, RZ ;  /* 0x0000040006067824 */ /* 0x000fe200078e00ff */
[----:B------:R-:W-:Y:S01]  /*e9b0*/  LOP3.LUT R7, R7, R210, RZ, 0x3c, !PT ;  /* 0x000000d207077212 */ /* 0x000fe200078e3cff */
[----:B------:R-:W-:-:S03]  /*e9c0*/  IMAD R58, R5, 0x2, R18 ;  /* 0x00000002053a7824 */ /* 0x000fc600078e0212 */
[----:B------:R-:W-:-:S04]  /*e9d0*/  LOP3.LUT R6, R6, 0x7fffe000, RZ, 0xc0, !PT ;  /* 0x7fffe00006067812 */ /* 0x000fc800078ec0ff */
[----:B------:R-:W-:Y:S02]  /*e9e0*/  IADD3 R9, R7, R6, R211 ;  /* 0x0000000607097210 */ /* 0x000fe40007ffe0d3 */
[----:B------:R-:W0:Y:S03]  /*e9f0*/  LDS.128 R4, [R58+0x15400] ;  /* 0x015400003a047984 */ /* 0x000e260000000c00 */
[----:B------:R-:W-:-:S05]  /*ea00*/  IMAD R60, R9, 0x2, R18 ;  /* 0x00000002093c7824 */ /* 0x000fca00078e0212 */
[----:B------:R-:W1:Y:S01]  /*ea10*/  LDS.128 R8, [R60+0x15400] ;  /* 0x015400003c087984 */ /* 0x000e620000000c00 */
[C---:B0-----:R-:W-:Y:S01]  /*ea20*/  IMAD.U32 R42, R4.reuse, 0x10000, RZ ;  /* 0x00010000042a7824 */ /* 0x041fe200078e00ff */
[----:B------:R-:W-:Y:S01]  /*ea30*/  LOP3.LUT R4, R4, 0xffff0000, RZ, 0xc0, !PT ;  /* 0xffff000004047812 */ /* 0x000fe200078ec0ff */
[C---:B------:R-:W-:Y:S01]  /*ea40*/  IMAD.U32 R43, R5.reuse, 0x10000, RZ ;  /* 0x00010000052b7824 */ /* 0x040fe200078e00ff */
[----:B------:R-:W-:Y:S01]  /*ea50*/  LOP3.LUT R5, R5, 0xffff0000, RZ, 0xc0, !PT ;  /* 0xffff000005057812 */ /* 0x000fe200078ec0ff */
[C---:B------:R-:W-:Y:S01]  /*ea60*/  IMAD.U32 R44, R6.reuse, 0x10000, RZ ;  /* 0x00010000062c7824 */ /* 0x040fe200078e00ff */
[----:B------:R-:W-:Y:S01]  /*ea70*/  LOP3.LUT R6, R6, 0xffff0000, RZ, 0xc0, !PT ;  /* 0xffff000006067812 */ /* 0x000fe200078ec0ff */
[C---:B------:R-:W-:Y:S01]  /*ea80*/  IMAD.U32 R45, R7.reuse, 0x10000, RZ ;  /* 0x00010000072d7824 */ /* 0x040fe200078e00ff */
[----:B------:R-:W-:Y:S01]  /*ea90*/  LOP3.LUT R7, R7, 0xffff0000, RZ, 0xc0, !PT ;  /* 0xffff000007077812 */ /* 0x000fe200078ec0ff */
[C---:B-1----:R-:W-:Y:S01]  /*eaa0*/  IMAD.U32 R46, R8.reuse, 0x10000, RZ ;  /* 0x00010000082e7824 */ /* 0x042fe200078e00ff */
[----:B------:R-:W-:Y:S01]  /*eab0*/  LOP3.LUT R8, R8, 0xffff0000, RZ, 0xc0, !PT ;  /* 0xffff000008087812 */ /* 0x000fe200078ec0ff */
[C---:B------:R-:W-:Y:S01]  /*eac0*/  IMAD.U32 R47, R9.reuse, 0x10000, RZ ;  /* 0x00010000092f7824 */ /* 0x040fe200078e00ff */
[----:B------:R-:W-:Y:S01]  /*ead0*/  LOP3.LUT R9, R9, 0xffff0000, RZ, 0xc0, !PT ;  /* 0xffff000009097812 */ /* 0x000fe200078ec0ff */
[C---:B------:R-:W-:Y:S01]  /*eae0*/  FMUL.FTZ R57, R46.reuse, R53 ;  /* 0x000000352e397220 */ /* 0x040fe20000410000 */
[----:B------:R-:W-:Y:S01]  /*eaf0*/  FMUL.FTZ R59, R46, R51 ;  /* 0x000000332e3b7220 */ /* 0x000fe20000410000 */
[----:B------:R-:W-:Y:S01]  /*eb00*/  FMUL.FTZ R61, R8, R55 ;  /* 0x00000037083d7220 */ /* 0x000fe20000410000 */
[----:B------:R-:W-:-:S02]  /*eb10*/  IMAD.U32 R46, R38, 0x10000, RZ ;  /* 0x00010000262e7824 */ /* 0x000fc400078e00ff */
[C---:B------:R-:W-:Y:S01]  /*eb20*/  FFMA.FTZ R57, R42.reuse, R51, -R57 ;  /* 0x000000332a397223 */ /* 0x040fe20000010839 */
[----:B------:R-:W-:Y:S01]  /*eb30*/  LOP3.LUT R51, R33, 0xffff0000, RZ, 0xc0, !PT ;  /* 0xffff000021337812 */ /* 0x000fe200078ec0ff */
[----:B------:R-:W-:Y:S01]  /*eb40*/  FFMA.FTZ R59, R42, R53, R59 ;  /* 0x000000352a3b7223 */ /* 0x000fe2000001003b */
[----:B------:R-:W-:Y:S02]  /*eb50*/  IMAD.U32 R42, R34, 0x10000, RZ ;  /* 0x00010000222a7824 */ /* 0x000fe400078e00ff */
[----:B------:R-:W-:Y:S02]  /*eb60*/  IMAD.U32 R48, R10, 0x10000, RZ ;  /* 0x000100000a307824 */ /* 0x000fe400078e00ff */
[-C--:B------:R-:W-:Y:S01]  /*eb70*/  FMUL.FTZ R53, R8, R51.reuse ;  /* 0x0000003308357220 */ /* 0x080fe20000410000 */
[----:B------:R-:W-:Y:S01]  /*eb80*/  FFMA.FTZ R50, R4, R51, -R61 ;  /* 0x0000003304327223 */ /* 0x000fe2000001083d */
[----:B------:R-:W-:Y:S01]  /*eb90*/  FMUL.FTZ R8, R47, R46 ;  /* 0x0000002e2f087220 */ /* 0x000fe20000410000 */
[----:B------:R-:W-:-:S02]  /*eba0*/  IMAD.U32 R51, R39, 0x10000, RZ ;  /* 0x0001000027337824 */ /* 0x000fc400078e00ff */
[-C--:B------:R-:W-:Y:S01]  /*ebb0*/  FMUL.FTZ R61, R47, R42.reuse ;  /* 0x0000002a2f3d7220 */ /* 0x080fe20000410000 */
[----:B------:R-:W-:Y:S01]  /*ebc0*/  FFMA.FTZ R52, R4, R55, R53 ;  /* 0x0000003704347223 */ /* 0x000fe20000010035 */
[----:B------:R-:W-:Y:S01]  /*ebd0*/  LOP3.LUT R10, R10, 0xffff0000, RZ, 0xc0, !PT ;  /* 0xffff00000a0a7812 */ /* 0x000fe200078ec0ff */
[----:B------:R-:W-:Y:S01]  /*ebe0*/  FFMA.FTZ R54, R43, R42, -R8 ;  /* 0x0000002a2b367223 */ /* 0x000fe20000010808 */
[----:B------:R-:W-:Y:S02]  /*ebf0*/  IMAD.U32 R47, R35, 0x10000, RZ ;  /* 0x00010000232f7824 */ /* 0x000fe400078e00ff */
[----:B------:R-:W-:Y:S01]  /*ec00*/  FFMA.FTZ R61, R43, R46, R61 ;  /* 0x0000002e2b3d7223 */ /* 0x000fe2000001003d */
[----:B------:R-:W-:Y:S01]  /*ec10*/  FMUL.FTZ R55, R48, R51 ;  /* 0x0000003330377220 */ /* 0x000fe20000410000 */
[----:B------:R-:W-:Y:S01]  /*ec20*/  LOP3.LUT R53, R39, 0xffff0000, RZ, 0xc0, !PT ;  /* 0xffff000027357812 */ /* 0x000fe200078ec0ff */
[----:B------:R-:W-:Y:S01]  /*ec30*/  IMAD.U32 R49, R11, 0x10000, RZ ;  /* 0x000100000b317824 */ /* 0x000fe200078e00ff */
[----:B------:R-:W-:Y:S01]  /*ec40*/  LOP3.LUT R43, R35, 0xffff0000, RZ, 0xc0, !PT ;  /* 0xffff0000232b7812 */ /* 0x000fe200078ec0ff */
[----:B------:R-:W-:-:S02]  /*ec50*/  IMAD.U32 R42, R40, 0x10000, RZ ;  /* 0x00010000282a7824 */ /* 0x000fc400078e00ff */
[-C--:B------:R-:W-:Y:S01]  /*ec60*/  FMUL.FTZ R63, R48, R47.reuse ;  /* 0x0000002f303f7220 */ /* 0x080fe20000410000 */
[----:B------:R-:W-:Y:S01]  /*ec70*/  FFMA.FTZ R55, R44, R47, -R55 ;  /* 0x0000002f2c377223 */ /* 0x000fe20000010837 */
[----:B------:R-:W-:Y:S01]  /*ec80*/  FMUL.FTZ R47, R10, R53 ;  /* 0x000000350a2f7220 */ /* 0x000fe20000410000 */
[----:B------:R-:W-:Y:S02]  /*ec90*/  IMAD.U32 R4, R36, 0x10000, RZ ;  /* 0x0001000024047824 */ /* 0x000fe400078e00ff */
[----:B------:R-:W-:Y:S01]  /*eca0*/  FMUL.FTZ R10, R10, R43 ;  /* 0x0000002b0a0a7220 */ /* 0x000fe20000410000 */
[----:B------:R-:W-:Y:S01]  /*ecb0*/  FMUL.FTZ R8, R49, R42 ;  /* 0x0000002a31087220 */ /* 0x000fe20000410000 */
[----:B------:R-:W-:Y:S01]  /*ecc0*/  FFMA.FTZ R63, R44, R51, R63 ;  /* 0x000000332c3f7223 */ /* 0x000fe2000001003f */
[C---:B------:R-:W-:Y:S01]  /*ecd0*/  FFMA.FTZ R44, R6.reuse, R43, -R47 ;  /* 0x0000002b062c7223 */ /* 0x040fe2000001082f */
[----:B------:R-:W-:Y:S01]  /*ece0*/  FFMA.FTZ R46, R6, R53, R10 ;  /* 0x00000035062e7223 */ /* 0x000fe2000001000a */
[-C--:B------:R-:W-:Y:S01]  /*ecf0*/  FFMA.FTZ R47, R45, R4.reuse, -R8 ;  /* 0x000000042d2f7223 */ /* 0x080fe20000010808 */
[----:B------:R-:W-:Y:S01]  /*ed00*/  LOP3.LUT R11, R11, 0xffff0000, RZ, 0xc0, !PT ;  /* 0xffff00000b0b7812 */ /* 0x000fe200078ec0ff */
[----:B------:R-:W-:Y:S01]  /*ed10*/  FMUL.FTZ R48, R49, R4 ;  /* 0x0000000431307220 */ /* 0x000fe20000410000 */
[----:B------:R-:W-:-:S02]  /*ed20*/  LOP3.LUT R8, R38, 0xffff0000, RZ, 0xc0, !PT ;  /* 0xffff000026087812 */ /* 0x000fc400078ec0ff */
[----:B------:R-:W-:Y:S01]  /*ed30*/  LOP3.LUT R10, R40, 0xffff0000, RZ, 0xc0, !PT ;  /* 0xffff0000280a7812 */ /* 0x000fe200078ec0ff */
[----:B------:R-:W-:Y:S01]  /*ed40*/  FFMA.FTZ R48, R45, R42, R48 ;  /* 0x0000002a2d307223 */ /* 0x000fe20000010030 */
[----:B------:R-:W-:Y:S01]  /*ed50*/  LOP3.LUT R4, R34, 0xffff0000, RZ, 0xc0, !PT ;  /* 0xffff000022047812 */ /* 0x000fe200078ec0ff */
[----:B------:R-:W-:Y:S01]  /*ed60*/  FMUL.FTZ R42, R9, R8 ;  /* 0x00000008092a7220 */ /* 0x000fe20000410000 */
[----:B------:R-:W-:Y:S01]  /*ed70*/  LOP3.LUT R6, R36, 0xffff0000, RZ, 0xc0, !PT ;  /* 0xffff000024067812 */ /* 0x000fe200078ec0ff */
[----:B------:R-:W-:Y:S02]  /*ed80*/  FMUL.FTZ R56, R11, R10 ;  /* 0x0000000a0b387220 */ /* 0x000fe40000410000 */
[-C--:B------:R-:W-:Y:S01]  /*ed90*/  FMUL.FTZ R43, R9, R4.reuse ;  /* 0x00000004092b7220 */ /* 0x080fe20000410000 */
[----:B------:R-:W-:Y:S01]  /*eda0*/  FFMA.FTZ R9, R5, R4, -R42 ;  /* 0x0000000405097223 */ /* 0x000fe2000001082a */
[-C--:B------:R-:W-:Y:S01]  /*edb0*/  FMUL.FTZ R11, R11, R6.reuse ;  /* 0x000000060b0b7220 */ /* 0x080fe20000410000 */
[----:B------:R-:W-:Y:S01]  /*edc0*/  FFMA.FTZ R56, R7, R6, -R56 ;  /* 0x0000000607387223 */ /* 0x000fe20000010838 */
[----:B------:R-:W-:Y:S01]  /*edd0*/  FFMA.FTZ R42, R5, R8, R43 ;  /* 0x00000008052a7223 */ /* 0x000fe2000001002b */
[----:B------:R-:W-:Y:S01]  /*ede0*/  F2FP.BF16.F32.PACK_AB R6, R44, R55 ;  /* 0x000000372c06723e */ /* 0x000fe200000010ff */
[----:B------:R-:W-:Y:S01]  /*edf0*/  FFMA.FTZ R11, R7, R10, R11 ;  /* 0x0000000a070b7223 */ /* 0x000fe2000001000b */
[----:B------:R-:W-:-:S02]  /*ee00*/  F2FP.BF16.F32.PACK_AB R4, R50, R57 ;  /* 0x000000393204723e */ /* 0x000fc400000010ff */
[----:B------:R-:W-:Y:S02]  /*ee10*/  F2FP.BF16.F32.PACK_AB R5, R9, R54 ;  /* 0x000000360905723e */ /* 0x000fe400000010ff */
[----:B------:R-:W-:Y:S02]  /*ee20*/  F2FP.BF16.F32.PACK_AB R7, R56, R47 ;  /* 0x0000002f3807723e */ /* 0x000fe400000010ff */
[----:B------:R-:W-:Y:S02]  /*ee30*/  F2FP.BF16.F32.PACK_AB R10, R46, R63 ;  /* 0x0000003f2e0a723e */ /* 0x000fe400000010ff */
[----:B------:R-:W-:Y:S01]  /*ee40*/  F2FP.BF16.F32.PACK_AB R8, R52, R59 ;  /* 0x0000003b3408723e */ /* 0x000fe200000010ff */
[----:B------:R1:W-:Y:S01]  /*ee50*/  STS.128 [R58+0x15400], R4 ;  /* 0x015400043a007388 */ /* 0x0003e20000000c00 */
[----:B------:R-:W-:Y:S02]  /*ee60*/  F2FP.BF16.F32.PACK_AB R9, R42, R61 ;  /* 0x0000003d2a09723e */ /* 0x000fe400000010ff */
[----:B------:R-:W-:-:S05]  /*ee70*/  F2FP.BF16.F32.PACK_AB R11, R11, R48 ;  /* 0x000000300b0b723e */ /* 0x000fca00000010ff */
[----:B------:R1:W-:Y:S02]  /*ee80*/  STS.128 [R60+0x15400], R8 ;  /* 0x015400083c007388 */ /* 0x0003e40000000c00 */
.L_x_611:
[----:B------:R-:W-:Y:S05]  /*ee90*/  BSYNC B2 ;  /* 0x0000000000027941 */ /* 0x000fea0003800000 */
.L_x_610:
[----:B------:R-:W-:Y:S04]  /*eea0*/  BSSY B2, `(.L_x_612) ;  /* 0x0000058000027945 */ /* 0x000fe80003800000 */
[----:B------:R-:W-:Y:S05]  /*eeb0*/  @P1 BRA `(.L_x_613) ;  /* 0x0000000400581947 */ /* 0x000fea0003800000 */
[----:B-1----:R-:W-:Y:S01]  /*eec0*/  LEA.HI R4, R41, R229, RZ, 0x1d ;  /* 0x000000e529047211 */ /* 0x002fe200078fe8ff */
[C---:B------:R-:W-:Y:S01]  /*eed0*/  IMAD.U32 R54, R29.reuse, 0x10000, RZ ;  /* 0x000100001d367824 */ /* 0x040fe200078e00ff */
[----:B------:R-:W-:Y:S01]  /*eee0*/  LOP3.LUT R51, R29, 0xffff0000, RZ, 0xc0, !PT ;  /* 0xffff00001d337812 */ /* 0x000fe200078ec0ff */
[----:B------:R-:W-:Y:S01]  /*eef0*/  IMAD.U32 R52, R25, 0x10000, RZ ;  /* 0x0001000019347824 */ /* 0x000fe200078e00ff */
[----:B0-----:R-:W-:Y:S01]  /*ef00*/  SHF.R.S32.HI R5, RZ, 0x1f, R4 ;  /* 0x0000001fff057819 */ /* 0x001fe20000011404 */
[----:B------:R-:W-:Y:S02]  /*ef10*/  IMAD.SHL.U32 R6, R4, 0x8, RZ ;  /* 0x0000000804067824 */ /* 0x000fe400078e00ff */
[----:B------:R-:W-:Y:S01]  /*ef20*/  IMAD.U32 R53, R30, 0x10000, RZ ;  /* 0x000100001e357824 */ /* 0x000fe200078e00ff */
[----:B------:R-:W-:Y:S02]  /*ef30*/  LEA.HI R4, R5, R4, RZ, 0x3 ;  /* 0x0000000405047211 */ /* 0x000fe400078f18ff */
[----:B------:R-:W-:-:S03]  /*ef40*/  LOP3.LUT R5, R209, 0x38, R6, 0xf8, !PT ;  /* 0x00000038d1057812 */ /* 0x000fc600078ef806 */
[----:B------:R-:W-:Y:S01]  /*ef50*/  IMAD.SHL.U32 R4, R4, 0x400, RZ ;  /* 0x0000040004047824 */ /* 0x000fe200078e00ff */
[----:B------:R-:W-:-:S04]  /*ef60*/  LOP3.LUT R5, R5, R210, RZ, 0x3c, !PT ;  /* 0x000000d205057212 */ /* 0x000fc800078e3cff */
[----:B------:R-:W-:-:S04]  /*ef70*/  LOP3.LUT R4, R4, 0x7fffe000, RZ, 0xc0, !PT ;  /* 0x7fffe00004047812 */ /* 0x000fc800078ec0ff */
[----:B------:R-:W-:Y:S02]  /*ef80*/  IADD3 R9, R5, R4, R211 ;  /* 0x0000000405097210 */ /* 0x000fe40007ffe0d3 */
[----:B------:R-:W0:Y:S03]  /*ef90*/  LDS.128 R4, [R236] ;  /* 0x00000000ec047984 */ /* 0x000e260000000c00 */
        /* <DEDUP_REMOVED lines=15> */
[-C--:B------:R-:W-:Y:S01]  /*f090*/  FMUL.FTZ R58, R47, R52.reuse ;  /* 0x000000342f3a7220 */ /* 0x080fe20000410000 */
[----:B------:R-:W-:Y:S01]  /*f0a0*/  LOP3.LUT R47, R25, 0xffff0000, RZ, 0xc0, !PT ;  /* 0xffff0000192f7812 */ /* 0x000fe200078ec0ff */
[----:B------:R-:W-:Y:S01]  /*f0b0*/  FMUL.FTZ R55, R8, R51 ;  /* 0x0000003308377220 */ /* 0x000fe20000410000 */
[C---:B------:R-:W-:Y:S01]  /*f0c0*/  FFMA.FTZ R56, R43.reuse, R52, -R56 ;  /* 0x000000342b387223 */ /* 0x040fe20000010838 */
[----:B------:R-:W-:Y:S01]  /*f0d0*/  FFMA.FTZ R58, R43, R54, R58 ;  /* 0x000000362b3a7223 */ /* 0x000fe2000001003a */
[----:B------:R-:W-:-:S02]  /*f0e0*/  IMAD.U32 R43, R26, 0x10000, RZ ;  /* 0x000100001a2b7824 */ /* 0x000fc400078e00ff */
[-C--:B------:R-:W-:Y:S01]  /*f0f0*/  FMUL.FTZ R57, R8, R47.reuse ;  /* 0x0000002f08397220 */ /* 0x080fe20000410000 */
[----:B------:R-:W-:Y:S01]  /*f100*/  FFMA.FTZ R55, R4, R47, -R55 ;  /* 0x0000002f04377223 */ /* 0x000fe20000010837 */
[----:B------:R-:W-:Y:S01]  /*f110*/  FMUL.FTZ R47, R48, R53 ;  /* 0x00000035302f7220 */ /* 0x000fe20000410000 */
[----:B------:R-:W-:Y:S02]  /*f120*/  IMAD.U32 R49, R10, 0x10000, RZ ;  /* 0x000100000a317824 */ /* 0x000fe400078e00ff */
[----:B------:R-:W-:Y:S01]  /*f130*/  FMUL.FTZ R52, R48, R43 ;  /* 0x0000002b30347220 */ /* 0x000fe20000410000 */
[----:B------:R-:W-:Y:S01]  /*f140*/  FFMA.FTZ R57, R4, R51, R57 ;  /* 0x0000003304397223 */ /* 0x000fe20000010039 */
[----:B------:R-:W-:Y:S01]  /*f150*/  LOP3.LUT R10, R10, 0xffff0000, RZ, 0xc0, !PT ;  /* 0xffff00000a0a7812 */ /* 0x000fe200078ec0ff */
[----:B------:R-:W-:Y:S01]  /*f160*/  FFMA.FTZ R48, R44, R43, -R47 ;  /* 0x0000002b2c307223 */ /* 0x000fe2000001082f */
[C---:B------:R-:W-:Y:S01]  /*f170*/  LOP3.LUT R51, R31.reuse, 0xffff0000, RZ, 0xc0, !PT ;  /* 0xffff00001f337812 */ /* 0x040fe200078ec0ff */
[----:B------:R-:W-:Y:S01]  /*f180*/  IMAD.U32 R8, R31, 0x10000, RZ ;  /* 0x000100001f087824 */ /* 0x000fe200078e00ff */
[C---:B------:R-:W-:Y:S01]  /*f190*/  LOP3.LUT R43, R27.reuse, 0xffff0000, RZ, 0xc0, !PT ;  /* 0xffff00001b2b7812 */ /* 0x040fe200078ec0ff */
[----:B------:R-:W-:-:S02]  /*f1a0*/  IMAD.U32 R4, R27, 0x10000, RZ ;  /* 0x000100001b047824 */ /* 0x000fc400078e00ff */
[----:B------:R-:W-:Y:S01]  /*f1b0*/  FFMA.FTZ R52, R44, R53, R52 ;  /* 0x000000352c347223 */ /* 0x000fe20000010034 */
[C---:B------:R-:W-:Y:S01]  /*f1c0*/  FMUL.FTZ R59, R10.reuse, R51 ;  /* 0x000000330a3b7220 */ /* 0x040fe20000410000 */
[C---:B------:R-:W-:Y:S01]  /*f1d0*/  FMUL.FTZ R44, R49.reuse, R8 ;  /* 0x00000008312c7220 */ /* 0x040fe20000410000 */
[-C--:B------:R-:W-:Y:S01]  /*f1e0*/  FMUL.FTZ R54, R49, R4.reuse ;  /* 0x0000000431367220 */ /* 0x080fe20000410000 */
[----:B------:R-:W-:Y:S01]  /*f1f0*/  FMUL.FTZ R10, R10, R43 ;  /* 0x0000002b0a0a7220 */ /* 0x000fe20000410000 */
[----:B------:R-:W-:Y:S02]  /*f200*/  IMAD.U32 R50, R11, 0x10000, RZ ;  /* 0x000100000b327824 */ /* 0x000fe400078e00ff */
[C---:B------:R-:W-:Y:S01]  /*f210*/  FFMA.FTZ R53, R45.reuse, R4, -R44 ;  /* 0x000000042d357223 */ /* 0x040fe2000001082c */
[----:B------:R-:W-:Y:S02]  /*f220*/  IMAD.U32 R49, R32, 0x10000, RZ ;  /* 0x0001000020317824 */ /* 0x000fe400078e00ff */
[----:B------:R-:W-:Y:S01]  /*f230*/  FFMA.FTZ R54, R45, R8, R54 ;  /* 0x000000082d367223 */ /* 0x000fe20000010036 */
[----:B------:R-:W-:-:S02]  /*f240*/  IMAD.U32 R47, R28, 0x10000, RZ ;  /* 0x000100001c2f7824 */ /* 0x000fc400078e00ff */
[----:B------:R-:W-:Y:S01]  /*f250*/  FFMA.FTZ R51, R6, R51, R10 ;  /* 0x0000003306337223 */ /* 0x000fe2000001000a */
[----:B------:R-:W-:Y:S01]  /*f260*/  LOP3.LUT R11, R11, 0xffff0000, RZ, 0xc0, !PT ;  /* 0xffff00000b0b7812 */ /* 0x000fe200078ec0ff */
[----:B------:R-:W-:Y:S01]  /*f270*/  FMUL.FTZ R45, R50, R49 ;  /* 0x00000031322d7220 */ /* 0x000fe20000410000 */
[----:B------:R-:W-:Y:S01]  /*f280*/  FFMA.FTZ R60, R6, R43, -R59 ;  /* 0x0000002b063c7223 */ /* 0x000fe2000001083b */
[----:B------:R-:W-:Y:S01]  /*f290*/  LOP3.LUT R8, R30, 0xffff0000, RZ, 0xc0, !PT ;  /* 0xffff00001e087812 */ /* 0x000fe200078ec0ff */
[-C--:B------:R-:W-:Y:S01]  /*f2a0*/  FMUL.FTZ R43, R50, R47.reuse ;  /* 0x0000002f322b7220 */ /* 0x080fe20000410000 */
[----:B------:R-:W-:Y:S01]  /*f2b0*/  LOP3.LUT R10, R32, 0xffff0000, RZ, 0xc0, !PT ;  /* 0xffff0000200a7812 */ /* 0x000fe200078ec0ff */
[----:B------:R-:W-:Y:S01]  /*f2c0*/  FFMA.FTZ R45, R46, R47, -R45 ;  /* 0x0000002f2e2d7223 */ /* 0x000fe2000001082d */
[----:B------:R-:W-:Y:S01]  /*f2d0*/  LOP3.LUT R4, R26, 0xffff0000, RZ, 0xc0, !PT ;  /* 0xffff00001a047812 */ /* 0x000fe200078ec0ff */
[----:B------:R-:W-:Y:S01]  /*f2e0*/  FFMA.FTZ R46, R46, R49, R43 ;  /* 0x000000312e2e7223 */ /* 0x000fe2000001002b */
[----:B------:R-:W-:Y:S01]  /*f2f0*/  LOP3.LUT R6, R28, 0xffff0000, RZ, 0xc0, !PT ;  /* 0xffff00001c067812 */ /* 0x000fe200078ec0ff */
[----:B------:R-:W-:Y:S01]  /*f300*/  FMUL.FTZ R44, R9, R8 ;  /* 0x00000008092c7220 */ /* 0x000fe20000410000 */
[----:B------:R-:W-:Y:S01]  /*f310*/  FMUL.FTZ R50, R11, R10 ;  /* 0x0000000a0b327220 */ /* 0x000fe20000410000 */
[----:B------:R-:W-:-:S02]  /*f320*/  FMUL.FTZ R43, R9, R4 ;  /* 0x00000004092b7220 */ /* 0x000fc40000410000 */
[----:B------:R-:W-:Y:S01]  /*f330*/  FMUL.FTZ R11, R11, R6 ;  /* 0x000000060b0b7220 */ /* 0x000fe20000410000 */
[----:B------:R-:W-:Y:S01]  /*f340*/  FFMA.FTZ R9, R5, R4, -R44 ;  /* 0x0000000405097223 */ /* 0x000fe2000001082c */
[----:B------:R-:W-:Y:S01]  /*f350*/  FFMA.FTZ R50, R7, R6, -R50 ;  /* 0x0000000607327223 */ /* 0x000fe20000010832 */
[----:B------:R-:W-:Y:S01]  /*f360*/  FFMA.FTZ R43, R5, R8, R43 ;  /* 0x00000008052b7223 */ /* 0x000fe2000001002b */
[----:B------:R-:W-:Y:S01]  /*f370*/  FFMA.FTZ R11, R7, R10, R11 ;  /* 0x0000000a070b7223 */ /* 0x000fe2000001000b */
[----:B------:R-:W-:Y:S02]  /*f380*/  F2FP.BF16.F32.PACK_AB R6, R60, R53 ;  /* 0x000000353c06723e */ /* 0x000fe400000010ff */
[----:B------:R-:W-:Y:S02]  /*f390*/  F2FP.BF16.F32.PACK_AB R4, R55, R56 ;  /* 0x000000383704723e */ /* 0x000fe400000010ff */
[----:B------:R-:W-:Y:S02]  /*f3a0*/  F2FP.BF16.F32.PACK_AB R5, R9, R48 ;  /* 0x000000300905723e */ /* 0x000fe400000010ff */
[----:B------:R-:W-:-:S02]  /*f3b0*/  F2FP.BF16.F32.PACK_AB R7, R50, R45 ;  /* 0x0000002d3207723e */ /* 0x000fc400000010ff */
[----:B------:R-:W-:Y:S02]  /*f3c0*/  F2FP.BF16.F32.PACK_AB R10, R51, R54 ;  /* 0x00000036330a723e */ /* 0x000fe400000010ff */
[----:B------:R-:W-:Y:S01]  /*f3d0*/  F2FP.BF16.F32.PACK_AB R8, R57, R58 ;  /* 0x0000003a3908723e */ /* 0x000fe200000010ff */
[----:B------:R2:W-:Y:S01]  /*f3e0*/  STS.128 [R236], R4 ;  /* 0x00000004ec007388 */ /* 0x0005e20000000c00 */
[----:B------:R-:W-:Y:S02]  /*f3f0*/  F2FP.BF16.F32.PACK_AB R9, R43, R52 ;  /* 0x000000342b09723e */ /* 0x000fe400000010ff */
[----:B------:R-:W-:-:S05]  /*f400*/  F2FP.BF16.F32.PACK_AB R11, R11, R46 ;  /* 0x0000002e0b0b723e */ /* 0x000fca00000010ff */
[----:B------:R2:W-:Y:S02]  /*f410*/  STS.128 [R42+0x15400], R8 ;  /* 0x015400082a007388 */ /* 0x0005e40000000c00 */
.L_x_613:
[----:B------:R-:W-:Y:S05]  /*f420*/  BSYNC B2 ;  /* 0x0000000000027941 */ /* 0x000fea0003800000 */
.L_x_612:
[----:B------:R-:W-:Y:S05]  /*f430*/  @P2 BRA `(.L_x_609) ;  /* 0x0000000400582947 */ /* 0x000fea0003800000 */
[----:B------:R-:W-:Y:S01]  /*f440*/  LEA.HI R41, R41, R234, RZ, 0x1d ;  /* 0x000000ea29297211 */ /* 0x000fe200078fe8ff */
[C---:B------:R-:W-:Y:S01]  /*f450*/  IMAD.U32 R53, R15.reuse, 0x10000, RZ ;  /* 0x000100000f357824 */ /* 0x040fe200078e00ff */
[----:B------:R-:W-:Y:S01]  /*f460*/  LOP3.LUT R55, R15, 0xffff0000, RZ, 0xc0, !PT ;  /* 0xffff00000f377812 */ /* 0x000fe200078ec0ff */
[----:B------:R-:W-:Y:S01]  /*f470*/  IMAD.U32 R51, R0, 0x10000, RZ ;  /* 0x0001000000337824 */ /* 0x000fe200078e00ff */
[----:B-12---:R-:W-:Y:S01]  /*f480*/  SHF.R.S32.HI R6, RZ, 0x1f, R41 ;  /* 0x0000001fff067819 */ /* 0x006fe20000011429 */
[----:B------:R-:W-:-:S03]  /*f490*/  IMAD.SHL.U32 R4, R41, 0x8, RZ ;  /* 0x0000000829047824 */ /* 0x000fc600078e00ff */
[----:B------:R-:W-:Y:S02]  /*f4a0*/  LEA.HI R6, R6, R41, RZ, 0x3 ;  /* 0x0000002906067211 */ /* 0x000fe400078f18ff */
[----:B0-----:R-:W-:-:S03]  /*f4b0*/  LOP3.LUT R5, R209, 0x38, R4, 0xf8, !PT ;  /* 0x00000038d1057812 */ /* 0x001fc600078ef804 */
[----:B------:R-:W-:Y:S01]  /*f4c0*/  IMAD.SHL.U32 R6, R6, 0x400, RZ ;  /* 0x0000040006067824 */ /* 0x000fe200078e00ff */
[----:B------:R-:W-:-:S04]  /*f4d0*/  LOP3.LUT R5, R5, R210, RZ, 0x3c, !PT ;  /* 0x000000d205057212 */ /* 0x000fc800078e3cff */
[----:B------:R-:W-:-:S04]  /*f4e0*/  LOP3.LUT R6, R6, 0x7fffe000, RZ, 0xc0, !PT ;  /* 0x7fffe00006067812 */ /* 0x000fc800078ec0ff */
[----:B------:R-:W-:Y:S02]  /*f4f0*/  IADD3 R9, R5, R6, R211 ;  /* 0x0000000605097210 */ /* 0x000fe40007ffe0d3 */
[----:B------:R-:W0:Y:S02]  /*f500*/  LDS.128 R4, [R233] ;  /* 0x00000000e9047984 */ /* 0x000e240000000c00 */
[----:B------:R-:W-:-:S05]  /*f510*/  LEA R41, R9, R18, 0x1 ;  /* 0x0000001209297211 */ /* 0x000fca00078e08ff */
        /* <DEDUP_REMOVED lines=17> */
[----:B------:R-:W-:Y:S01]  /*f630*/  FFMA.FTZ R57, R42, R51, -R57 ;  /* 0x000000332a397223 */ /* 0x000fe20000010839 */
        /* <DEDUP_REMOVED lines=50> */
[----:B------:R3:W-:Y:S01]  /*f960*/  STS.128 [R233], R4 ;  /* 0x00000004e9007388 */ /* 0x0007e20000000c00 */
[----:B------:R-:W-:Y:S02]  /*f970*/  F2FP.BF16.F32.PACK_AB R9, R42, R61 ;  /* 0x0000003d2a09723e */ /* 0x000fe400000010ff */
[----:B------:R-:W-:-:S05]  /*f980*/  F2FP.BF16.F32.PACK_AB R11, R11, R48 ;  /* 0x000000300b0b723e */ /* 0x000fca00000010ff */
[----:B------:R3:W-:Y:S02]  /*f990*/  STS.128 [R41+0x15400], R8 ;  /* 0x0154000829007388 */ /* 0x0007e40000000c00 */
.L_x_609:
[----:B------:R-:W-:Y:S05]  /*f9a0*/  BSYNC B1 ;  /* 0x0000000000017941 */ /* 0x000fea0003800000 */
.L_x_608:
[----:B------:R-:W-:-:S13]  /*f9b0*/  ISETP.GE.AND P0, PT, R224, R3, PT ;  /* 0x00000003e000720c */ /* 0x000fda0003f06270 */
[----:B------:R-:W-:Y:S05]  /*f9c0*/  @P0 BRA `(.L_x_589) ;  /* 0x0000001000340947 */ /* 0x000fea0003800000 */
[----:B------:R-:W4:Y:S01]  /*f9d0*/  LDC R3, c[0x0][0x3d4] ;  /* 0x0000f500ff037b82 */ /* 0x000f220000000800 */
[----:B------:R-:W-:Y:S01]  /*f9e0*/  BSSY B1, `(.L_x_614) ;  /* 0x000005b000017945 */ /* 0x000fe20003800000 */
[-C--:B----4-:R-:W-:Y:S02]  /*f9f0*/  ISETP.GE.AND P0, PT, R22, R3.reuse, PT ;  /* 0x000000031600720c */ /* 0x090fe40003f06270 */
[-C--:B------:R-:W-:Y:S02]  /*fa00*/  ISETP.GE.AND P1, PT, R205, R3.reuse, PT ;  /* 0x00000003cd00720c */ /* 0x080fe40003f26270 */
[----:B------:R-:W-:-:S09]  /*fa10*/  ISETP.GE.AND P2, PT, R206, R3, PT ;  /* 0x00000003ce00720c */ /* 0x000fd20003f46270 */
[----:B------:R-:W-:Y:S05]  /*fa20*/  @P0 BRA `(.L_x_615) ;  /* 0x0000000400580947 */ /* 0x000fea0003800000 */
[----:B-123--:R-:W-:Y:S01]  /*fa30*/  LEA.HI R4, R3, R228, RZ, 0x1d ;  /* 0x000000e403047211 */ /* 0x00efe200078fe8ff */
[C---:B------:R-:W-:Y:S01]  /*fa40*/  IMAD.U32 R52, R37.reuse, 0x10000, RZ ;  /* 0x0001000025347824 */ /* 0x040fe200078e00ff */
[----:B------:R-:W-:Y:S01]  /*fa50*/  LOP3.LUT R54, R37, 0xffff0000, RZ, 0xc0, !PT ;  /* 0xffff000025367812 */ /* 0x000fe200078ec0ff */
[----:B------:R-:W-:Y:S01]  /*fa60*/  IMAD.U32 R50, R33, 0x10000, RZ ;  /* 0x0001000021327824 */ /* 0x000fe200078e00ff */
[----:B------:R-:W-:Y:S01]  /*fa70*/  SHF.R.S32.HI R7, RZ, 0x1f, R4 ;  /* 0x0000001fff077819 */ /* 0x000fe20000011404 */
[----:B0-----:R-:W-:Y:S02]  /*fa80*/  IMAD.SHL.U32 R5, R4, 0x8, RZ ;  /* 0x0000000804057824 */ /* 0x001fe400078e00ff */
[----:B------:R-:W-:Y:S01]  /*fa90*/  IMAD.U32 R57, R38, 0x10000, RZ ;  /* 0x0001000026397824 */ /* 0x000fe200078e00ff */
[----:B------:R-:W-:Y:S01]  /*faa0*/  LEA.HI R7, R7, R4, RZ, 0x3 ;  /* 0x0000000407077211 */ /* 0x000fe200078f18ff */
[----:B------:R-:W-:Y:S01]  /*fab0*/  IMAD.U32 R55, R34, 0x10000, RZ ;  /* 0x0001000022377824 */ /* 0x000fe200078e00ff */
[----:B------:R-:W-:Y:S01]  /*fac0*/  LOP3.LUT R4, R208, 0x38, R5, 0xf8, !PT ;  /* 0x00000038d0047812 */ /* 0x000fe200078ef805 */
[----:B------:R-:W-:-:S02]  /*fad0*/  IMAD.U32 R56, R39, 0x10000, RZ ;  /* 0x0001000027387824 */ /* 0x000fc400078e00ff */
        /* <DEDUP_REMOVED lines=19> */
[-C--:B------:R-:W-:Y:S01]  /*fc10*/  FMUL.FTZ R51, R52, R46.reuse ;  /* 0x0000002e34337220 */ /* 0x080fe20000410000 */
[----:B------:R-:W-:Y:S01]  /*fc20*/  FMUL.FTZ R37, R50, R46 ;  /* 0x0000002e32257220 */ /* 0x000fe20000410000 */
[----:B------:R-:W-:Y:S01]  /*fc30*/  LOP3.LUT R46, R33, 0xffff0000, RZ, 0xc0, !PT ;  /* 0xffff0000212e7812 */ /* 0x000fe200078ec0ff */
[----:B------:R-:W-:Y:S01]  /*fc40*/  FMUL.FTZ R33, R54, R8 ;  /* 0x0000000836217220 */ /* 0x000fe20000410000 */
[-C--:B------:R-:W-:Y:S01]  /*fc50*/  FFMA.FTZ R51, R50, R42.reuse, -R51 ;  /* 0x0000002a32337223 */ /* 0x080fe20000010833 */
[----:B------:R-:W-:Y:S01]  /*fc60*/  FFMA.FTZ R37, R52, R42, R37 ;  /* 0x0000002a34257223 */ /* 0x000fe20000010025 */
[----:B------:R-:W-:-:S02]  /*fc70*/  IMAD.U32 R48, R10, 0x10000, RZ ;  /* 0x000100000a307824 */ /* 0x000fc400078e00ff */
[C---:B------:R-:W-:Y:S01]  /*fc80*/  FMUL.FTZ R53, R46.reuse, R8 ;  /* 0x000000082e357220 */ /* 0x040fe20000410000 */
[-C--:B------:R-:W-:Y:S01]  /*fc90*/  FFMA.FTZ R8, R46, R4.reuse, -R33 ;  /* 0x000000042e087223 */ /* 0x080fe20000010821 */
[----:B------:R-:W-:Y:S01]  /*fca0*/  LOP3.LUT R10, R10, 0xffff0000, RZ, 0xc0, !PT ;  /* 0xffff00000a0a7812 */ /* 0x000fe200078ec0ff */
[-C--:B------:R-:W-:Y:S01]  /*fcb0*/  FMUL.FTZ R46, R57, R47.reuse ;  /* 0x0000002f392e7220 */ /* 0x080fe20000410000 */
[----:B------:R-:W-:Y:S01]  /*fcc0*/  FFMA.FTZ R42, R54, R4, R53 ;  /* 0x00000004362a7223 */ /* 0x000fe20000010035 */
[----:B------:R-:W-:Y:S01]  /*fcd0*/  FMUL.FTZ R50, R55, R47 ;  /* 0x0000002f37327220 */ /* 0x000fe20000410000 */
[C---:B------:R-:W-:Y:S01]  /*fce0*/  IMAD.U32 R4, R35.reuse, 0x10000, RZ ;  /* 0x0001000023047824 */ /* 0x040fe200078e00ff */
[----:B------:R-:W-:Y:S01]  /*fcf0*/  LOP3.LUT R52, R35, 0xffff0000, RZ, 0xc0, !PT ;  /* 0xffff000023347812 */ /* 0x000fe200078ec0ff */
[----:B------:R-:W-:Y:S01]  /*fd00*/  FMUL.FTZ R33, R56, R48 ;  /* 0x0000003038217220 */ /* 0x000fe20000410000 */
[----:B------:R-:W-:Y:S01]  /*fd10*/  LOP3.LUT R54, R39, 0xffff0000, RZ, 0xc0, !PT ;  /* 0xffff000027367812 */ /* 0x000fe200078ec0ff */
[----:B------:R-:W-:-:S02]  /*fd20*/  IMAD.U32 R49, R11, 0x10000, RZ ;  /* 0x000100000b317824 */ /* 0x000fc400078e00ff */
[-C--:B------:R-:W-:Y:S01]  /*fd30*/  FFMA.FTZ R46, R55, R43.reuse, -R46 ;  /* 0x0000002b372e7223 */ /* 0x080fe2000001082e */
[----:B------:R-:W-:Y:S01]  /*fd40*/  FFMA.FTZ R50, R57, R43, R50 ;  /* 0x0000002b39327223 */ /* 0x000fe20000010032 */
[----:B------:R-:W-:Y:S01]  /*fd50*/  FMUL.FTZ R35, R4, R48 ;  /* 0x0000003004237220 */ /* 0x000fe20000410000 */
[----:B------:R-:W-:Y:S02]  /*fd60*/  IMAD.U32 R53, R40, 0x10000, RZ ;  /* 0x0001000028357824 */ /* 0x000fe400078e00ff */
[-C--:B------:R-:W-:Y:S01]  /*fd70*/  FMUL.FTZ R39, R54, R10.reuse ;  /* 0x0000000a36277220 */ /* 0x080fe20000410000 */
[----:B------:R-:W-:Y:S01]  /*fd80*/  FMUL.FTZ R43, R52, R10 ;  /* 0x0000000a342b7220 */ /* 0x000fe20000410000 */
[----:B------:R-:W-:Y:S02]  /*fd90*/  IMAD.U32 R47, R36, 0x10000, RZ ;  /* 0x00010000242f7824 */ /* 0x000fe400078e00ff */
[-C--:B------:R-:W-:Y:S01]  /*fda0*/  FFMA.FTZ R33, R4, R44.reuse, -R33 ;  /* 0x0000002c04217223 */ /* 0x080fe20000010821 */
[----:B------:R-:W-:Y:S01]  /*fdb0*/  FFMA.FTZ R10, R56, R44, R35 ;  /* 0x0000002c380a7223 */ /* 0x000fe20000010023 */
[-C--:B------:R-:W-:Y:S01]  /*fdc0*/  FMUL.FTZ R4, R53, R49.reuse ;  /* 0x0000003135047220 */ /* 0x080fe20000410000 */
[-C--:B------:R-:W-:Y:S01]  /*fdd0*/  FFMA.FTZ R44, R52, R6.reuse, -R39 ;  /* 0x00000006342c7223 */ /* 0x080fe20000010827 */
[----:B------:R-:W-:Y:S01]  /*fde0*/  FFMA.FTZ R43, R54, R6, R43 ;  /* 0x00000006362b7223 */ /* 0x000fe2000001002b */
[C---:B------:R-:W-:Y:S01]  /*fdf0*/  FMUL.FTZ R6, R47.reuse, R49 ;  /* 0x000000312f067220 */ /* 0x040fe20000410000 */
[----:B------:R-:W-:Y:S01]  /*fe00*/  LOP3.LUT R49, R38, 0xffff0000, RZ, 0xc0, !PT ;  /* 0xffff000026317812 */ /* 0x000fe200078ec0ff */
[-C--:B------:R-:W-:Y:S01]  /*fe10*/  FFMA.FTZ R35, R47, R45.reuse, -R4 ;  /* 0x0000002d2f237223 */ /* 0x080fe20000010804 */
[----:B------:R-:W-:Y:S01]  /*fe20*/  LOP3.LUT R11, R11, 0xffff0000, RZ, 0xc0, !PT ;  /* 0xffff00000b0b7812 */ /* 0x000fe200078ec0ff */
[----:B------:R-:W-:Y:S01]  /*fe30*/  FFMA.FTZ R45, R53, R45, R6 ;  /* 0x0000002d352d7223 */ /* 0x000fe20000010006 */
[----:B------:R-:W-:Y:S01]  /*fe40*/  LOP3.LUT R39, R34, 0xffff0000, RZ, 0xc0, !PT ;  /* 0xffff000022277812 */ /* 0x000fe200078ec0ff */
[----:B------:R-:W-:Y:S01]  /*fe50*/  FMUL.FTZ R4, R49, R9 ;  /* 0x0000000931047220 */ /* 0x000fe20000410000 */
[----:B------:R-:W-:-:S02]  /*fe60*/  LOP3.LUT R55, R40, 0xffff0000, RZ, 0xc0, !PT ;  /* 0xffff000028377812 */ /* 0x000fc400078ec0ff */
[----:B------:R-:W-:Y:S01]  /*fe70*/  LOP3.LUT R47, R36, 0xffff0000, RZ, 0xc0, !PT ;  /* 0xffff0000242f7812 */ /* 0x000fe200078ec0ff */
[C---:B------:R-:W-:Y:S01]  /*fe80*/  FMUL.FTZ R6, R39.reuse, R9 ;  /* 0x0000000927067220 */ /* 0x040fe20000410000 */
[----:B------:R-:W-:Y:S01]  /*fe90*/  FFMA.FTZ R9, R39, R5, -R4 ;  /* 0x0000000527097223 */ /* 0x000fe20000010804 */
[----:B------:R-:W-:Y:S01]  /*fea0*/  FMUL.FTZ R34, R55, R11 ;  /* 0x0000000b37227220 */ /* 0x000fe20000410000 */
[----:B------:R-:W-:Y:S01]  /*feb0*/  F2FP.BF16.F32.PACK_AB R4, R8, R51 ;  /* 0x000000330804723e */ /* 0x000fe200000010ff */
[----:B------:R-:W-:Y:S01]  /*fec0*/  FMUL.FTZ R36, R47, R11 ;  /* 0x0000000b2f247220 */ /* 0x000fe20000410000 */
[----:B------:R-:W-:Y:S01]  /*fed0*/  FFMA.FTZ R11, R49, R5, R6 ;  /* 0x00000005310b7223 */ /* 0x000fe20000010006 */
[-C--:B------:R-:W-:Y:S01]  /*fee0*/  FFMA.FTZ R34, R47, R7.reuse, -R34 ;  /* 0x000000072f227223 */ /* 0x080fe20000010822 */
        /* <DEDUP_REMOVED lines=8> */
[----:B------:R-:W-:-:S05]  /*ff70*/  F2FP.BF16.F32.PACK_AB R11, R36, R45 ;  /* 0x0000002d240b723e */ /* 0x000fca00000010ff */
[----:B------:R4:W-:Y:S02]  /*ff80*/  STS.128 [R41+0x15400], R8 ;  /* 0x0154000829007388 */ /* 0x0009e40000000c00 */
.L_x_615:
[----:B------:R-:W-:Y:S05]  /*ff90*/  BSYNC B1 ;  /* 0x0000000000017941 */ /* 0x000fea0003800000 */
.L_x_614:
[----:B------:R-:W-:Y:S04]  /*ffa0*/  BSSY B1, `(.L_x_616) ;  /* 0x0000058000017945 */ /* 0x000fe80003800000 */
[----:B------:R-:W-:Y:S05]  /*ffb0*/  @P1 BRA `(.L_x_617) ;  /* 0x0000000400581947 */ /* 0x000fea0003800000 */
[----:B-1234-:R-:W-:Y:S01]  /*ffc0*/  LEA.HI R4, R3, R229, RZ, 0x1d ;  /* 0x000000e503047211 */ /* 0x01efe200078fe8ff */
[C---:B------:R-:W-:Y:S01]  /*ffd0*/  IMAD.U32 R44, R29.reuse, 0x10000, RZ ;  /* 0x000100001d2c7824 */ /* 0x040fe200078e00ff */
[----:B------:R-:W-:Y:S01]  /*ffe0*/  LOP3.LUT R46, R29, 0xffff0000, RZ, 0xc0, !PT ;  /* 0xffff00001d2e7812 */ /* 0x000fe200078ec0ff */
[----:B------:R-:W-:Y:S01]  /*fff0*/  IMAD.U32 R42, R25, 0x10000, RZ ;  /* 0x00010000192a7824 */ /* 0x000fe200078e00ff */
[----:B------:R-:W-:Y:S01]  /*10000*/  SHF.R.S32.HI R7, RZ, 0x1f, R4 ;  /* 0x0000001fff077819 */ /* 0x000fe20000011404 */
[----:B0-----:R-:W-:Y:S01]  /*10010*/  IMAD.SHL.U32 R5, R4, 0x8, RZ ;  /* 0x0000000804057824 */ /* 0x001fe200078e00ff */
[----:B------:R-:W-:Y:S01]  /*10020*/  SHF.L.U32 R48, R31, 0x10, RZ ;  /* 0x000000101f307819 */ /* 0x000fe200000006ff */
[----:B------:R-:W-:Y:S01]  /*10030*/  IMAD.U32 R49, R30, 0x10000, RZ ;  /* 0x000100001e317824 */ /* 0x000fe200078e00ff */
[----:B------:R-:W-:Y:S01]  /*10040*/  LEA.HI R7, R7, R4, RZ, 0x3 ;  /* 0x0000000407077211 */ /* 0x000fe200078f18ff */
[----:B------:R-:W-:Y:S01]  /*10050*/  IMAD.U32 R47, R26, 0x10000, RZ ;  /* 0x000100001a2f7824 */ /* 0x000fe200078e00ff */
        /* <DEDUP_REMOVED lines=76> */
.L_x_617:
[----:B------:R-:W-:Y:S05]  /*10520*/  BSYNC B1 ;  /* 0x0000000000017941 */ /* 0x000fea0003800000 */
.L_x_616:
[----:B------:R-:W-:Y:S05]  /*10530*/  @P2 BRA `(.L_x_589) ;  /* 0x0000000400582947 */ /* 0x000fea0003800000 */
[----:B------:R-:W-:Y:S01]  /*10540*/  LEA.HI R3, R3, R234, RZ, 0x1d ;  /* 0x000000ea03037211 */ /* 0x000fe200078fe8ff */
[C---:B------:R-:W-:Y:S01]  /*10550*/  IMAD.U32 R35, R15.reuse, 0x10000, RZ ;  /* 0x000100000f237824 */ /* 0x040fe200078e00ff */
[----:B------:R-:W-:Y:S01]  /*10560*/  LOP3.LUT R40, R15, 0xffff0000, RZ, 0xc0, !PT ;  /* 0xffff00000f287812 */ /* 0x000fe200078ec0ff */
[C---:B0-----:R-:W-:Y:S01]  /*10570*/  IMAD.U32 R33, R0.reuse, 0x10000, RZ ;  /* 0x0001000000217824 */ /* 0x041fe200078e00ff */
[----:B-1234-:R-:W-:Y:S01]  /*10580*/  SHF.R.S32.HI R4, RZ, 0x1f, R3 ;  /* 0x0000001fff047819 */ /* 0x01efe20000011403 */
[----:B------:R-:W-:Y:S01]  /*10590*/  IMAD.SHL.U32 R5, R3, 0x8, RZ ;  /* 0x0000000803057824 */ /* 0x000fe200078e00ff */
[----:B------:R-:W-:Y:S01]  /*105a0*/  LOP3.LUT R0, R0, 0xffff0000, RZ, 0xc0, !PT ;  /* 0xffff000000007812 */ /* 0x000fe200078ec0ff */
[----:B------:R-:W-:Y:S01]  /*105b0*/  IMAD.U32 R42, R20, 0x10000, RZ ;  /* 0x00010000142a7824 */ /* 0x000fe200078e00ff */
[----:B------:R-:W-:Y:S01]  /*105c0*/  LEA.HI R3, R4, R3, RZ, 0x3 ;  /* 0x0000000304037211 */ /* 0x000fe200078f18ff */
[----:B------:R-:W-:Y:S01]  /*105d0*/  IMAD.U32 R38, R12, 0x10000, RZ ;  /* 0x000100000c267824 */ /* 0x000fe200078e00ff */
[----:B------:R-:W-:Y:S01]  /*105e0*/  LOP3.LUT R4, R208, 0x38, R5, 0xf8, !PT ;  /* 0x00000038d0047812 */ /* 0x000fe200078ef805 */
[----:B------:R-:W-:Y:S01]  /*105f0*/  IMAD.U32 R37, R21, 0x10000, RZ ;  /* 0x0001000015257824 */ /* 0x000fe200078e00ff */
[----:B------:R-:W-:Y:S01]  /*10600*/  LOP3.LUT R39, R20, 0xffff0000, RZ, 0xc0, !PT ;  /* 0xffff000014277812 */ /* 0x000fe200078ec0ff */
[----:B------:R-:W-:Y:S01]  /*10610*/  IMAD.SHL.U32 R3, R3, 0x400, RZ ;  /* 0x0000040003037824 */ /* 0x000fe200078e00ff */
[----:B------:R-:W-:-:S02]  /*10620*/  LOP3.LUT R4, R4, R237, RZ, 0x3c, !PT ;  /* 0x000000ed04047212 */ /* 0x000fc400078e3cff */
[----:B------:R-:W-:Y:S02]  /*10630*/  LOP3.LUT R41, R24, 0xffff0000, RZ, 0xc0, !PT ;  /* 0xffff000018297812 */ /* 0x000fe400078ec0ff */
        /* <DEDUP_REMOVED lines=18> */
[C---:B------:R-:W-:Y:S01]  /*10760*/  FMUL.FTZ R36, R33.reuse, R29 ;  /* 0x0000001d21247220 */ /* 0x040fe20000410000 */
[----:B------:R-:W-:Y:S01]  /*10770*/  FMUL.FTZ R29, R42, R30 ;  /* 0x0000001e2a1d7220 */ /* 0x000fe20000410000 */
[----:B------:R-:W-:Y:S01]  /*10780*/  FMUL.FTZ R15, R40, R8 ;  /* 0x00000008280f7220 */ /* 0x000fe20000410000 */
[-C--:B------:R-:W-:Y:S01]  /*10790*/  FFMA.FTZ R34, R33, R25.reuse, -R34 ;  /* 0x0000001921227223 */ /* 0x080fe20000010822 */
[----:B------:R-:W-:Y:S01]  /*107a0*/  FMUL.FTZ R33, R38, R30 ;  /* 0x0000001e26217220 */ /* 0x000fe20000410000 */
[----:B------:R-:W-:Y:S01]  /*107b0*/  FFMA.FTZ R36, R35, R25, R36 ;  /* 0x0000001923247223 */ /* 0x000fe20000010024 */
[----:B------:R-:W-:Y:S01]  /*107c0*/  FMUL.FTZ R25, R0, R8 ;  /* 0x0000000800197220 */ /* 0x000fe20000410000 */
[----:B------:R-:W-:-:S02]  /*107d0*/  IMAD.U32 R31, R10, 0x10000, RZ ;  /* 0x000100000a1f7824 */ /* 0x000fc400078e00ff */
[-C--:B------:R-:W-:Y:S01]  /*107e0*/  FFMA.FTZ R29, R38, R26.reuse, -R29 ;  /* 0x0000001a261d7223 */ /* 0x080fe2000001081d */
[C---:B------:R-:W-:Y:S02]  /*107f0*/  IMAD.U32 R35, R13.reuse, 0x10000, RZ ;  /* 0x000100000d237824 */ /* 0x040fe400078e00ff */
[----:B------:R-:W-:Y:S01]  /*10800*/  FFMA.FTZ R33, R42, R26, R33 ;  /* 0x0000001a2a217223 */ /* 0x000fe20000010021 */
[----:B------:R-:W-:Y:S01]  /*10810*/  LOP3.LUT R10, R10, 0xffff0000, RZ, 0xc0, !PT ;  /* 0xffff00000a0a7812 */ /* 0x000fe200078ec0ff */
[-C--:B------:R-:W-:Y:S01]  /*10820*/  FFMA.FTZ R15, R0, R4.reuse, -R15 ;  /* 0x00000004000f7223 */ /* 0x080fe2000001080f */
[----:B------:R-:W-:Y:S01]  /*10830*/  LOP3.LUT R26, R13, 0xffff0000, RZ, 0xc0, !PT ;  /* 0xffff00000d1a7812 */ /* 0x000fe200078ec0ff */
[----:B------:R-:W-:Y:S01]  /*10840*/  FFMA.FTZ R25, R40, R4, R25 ;  /* 0x0000000428197223 */ /* 0x000fe20000010019 */
[----:B------:R-:W-:Y:S01]  /*10850*/  LOP3.LUT R30, R21, 0xffff0000, RZ, 0xc0, !PT ;  /* 0xffff0000151e7812 */ /* 0x000fe200078ec0ff */
[-C--:B------:R-:W-:Y:S01]  /*10860*/  FMUL.FTZ R0, R37, R31.reuse ;  /* 0x0000001f25007220 */ /* 0x080fe20000410000 */
[----:B------:R-:W-:Y:S01]  /*10870*/  FMUL.FTZ R4, R35, R31 ;  /* 0x0000001f23047220 */ /* 0x000fe20000410000 */
[----:B------:R-:W-:-:S02]  /*10880*/  IMAD.U32 R32, R11, 0x10000, RZ ;  /* 0x000100000b207824 */ /* 0x000fc400078e00ff */
[-C--:B------:R-:W-:Y:S01]  /*10890*/  FMUL.FTZ R21, R26, R10.reuse ;  /* 0x0000000a1a157220 */ /* 0x080fe20000410000 */
[----:B------:R-:W-:Y:S02]  /*108a0*/  IMAD.U32 R38, R24, 0x10000, RZ ;  /* 0x0001000018267824 */ /* 0x000fe400078e00ff */
[----:B------:R-:W-:Y:S01]  /*108b0*/  FMUL.FTZ R13, R30, R10 ;  /* 0x0000000a1e0d7220 */ /* 0x000fe20000410000 */
[-C--:B------:R-:W-:Y:S01]  /*108c0*/  FFMA.FTZ R8, R35, R27.reuse, -R0 ;  /* 0x0000001b23087223 */ /* 0x080fe20000010800 */
[----:B------:R-:W-:Y:S01]  /*108d0*/  FFMA.FTZ R10, R37, R27, R4 ;  /* 0x0000001b250a7223 */ /* 0x000fe20000010004 */
[----:B------:R-:W-:Y:S01]  /*108e0*/  LOP3.LUT R11, R11, 0xffff0000, RZ, 0xc0, !PT ;  /* 0xffff00000b0b7812 */ /* 0x000fe200078ec0ff */
[----:B------:R-:W-:Y:S02]  /*108f0*/  IMAD.U32 R0, R14, 0x10000, RZ ;  /* 0x000100000e007824 */ /* 0x000fe400078e00ff */
[----:B------:R-:W-:Y:S01]  /*10900*/  FMUL.FTZ R27, R38, R32 ;  /* 0x00000020261b7220 */ /* 0x000fe20000410000 */
[----:B------:R-:W-:Y:S01]  /*10910*/  LOP3.LUT R35, R12, 0xffff0000, RZ, 0xc0, !PT ;  /* 0xffff00000c237812 */ /* 0x000fe200078ec0ff */
[-C--:B------:R-:W-:Y:S01]  /*10920*/  FFMA.FTZ R13, R26, R6.reuse, -R13 ;  /* 0x000000061a0d7223 */ /* 0x080fe2000001080d */
[----:B------:R-:W-:Y:S01]  /*10930*/  LOP3.LUT R37, R14, 0xffff0000, RZ, 0xc0, !PT ;  /* 0xffff00000e257812 */ /* 0x000fe200078ec0ff */
[----:B------:R-:W-:Y:S01]  /*10940*/  FFMA.FTZ R21, R30, R6, R21 ;  /* 0x000000061e157223 */ /* 0x000fe20000010015 */
[C---:B------:R-:W-:Y:S01]  /*10950*/  FMUL.FTZ R31, R0.reuse, R32 ;  /* 0x00000020001f7220 */ /* 0x040fe20000410000 */
[-C--:B------:R-:W-:Y:S01]  /*10960*/  FFMA.FTZ R27, R0, R28.reuse, -R27 ;  /* 0x0000001c001b7223 */ /* 0x080fe2000001081b */
        /* <DEDUP_REMOVED lines=11> */
[----:B------:R-:W-:Y:S02]  /*10a20*/  F2FP.BF16.F32.PACK_AB R5, R0, R29 ;  /* 0x0000001d0005723e */ /* 0x000fe400000010ff */
[----:B------:R-:W-:Y:S02]  /*10a30*/  F2FP.BF16.F32.PACK_AB R7, R14, R27 ;  /* 0x0000001b0e07723e */ /* 0x000fe400000010ff */
[----:B------:R-:W-:Y:S02]  /*10a40*/  F2FP.BF16.F32.PACK_AB R10, R21, R10 ;  /* 0x0000000a150a723e */ /* 0x000fe400000010ff */
[----:B------:R-:W-:Y:S01]  /*10a50*/  F2FP.BF16.F32.PACK_AB R8, R25, R36 ;  /* 0x000000241908723e */ /* 0x000fe200000010ff */
[----:B------:R0:W-:Y:S01]  /*10a60*/  STS.128 [R231], R4 ;  /* 0x00000004e7007388 */ /* 0x0001e20000000c00 */
[----:B------:R-:W-:-:S02]  /*10a70*/  F2FP.BF16.F32.PACK_AB R9, R12, R33 ;  /* 0x000000210c09723e */ /* 0x000fc400000010ff */
[----:B------:R-:W-:-:S05]  /*10a80*/  F2FP.BF16.F32.PACK_AB R11, R20, R31 ;  /* 0x0000001f140b723e */ /* 0x000fca00000010ff */
[----:B------:R0:W-:Y:S02]  /*10a90*/  STS.128 [R3+0x15400], R8 ;  /* 0x0154000803007388 */ /* 0x0001e40000000c00 */
.L_x_589:
[----:B------:R-:W-:Y:S05]  /*10aa0*/  BSYNC B0 ;  /* 0x0000000000007941 */ /* 0x000fea0003800000 */
.L_x_567:
[----:B------:R-:W-:Y:S01]  /*10ab0*/  @!PT LDS RZ, [RZ] ;  /* 0x00000000fffff984 */ /* 0x000fe20000000800 */
[----:B------:R-:W-:Y:S01]  /*10ac0*/  @!PT LDS RZ, [RZ] ;  /* 0x00000000fffff984 */ /* 0x000fe20000000800 */
[----:B------:R-:W-:Y:S01]  /*10ad0*/  @!PT LDS RZ, [RZ] ;  /* 0x00000000fffff984 */ /* 0x000fe20000000800 */
[----:B------:R-:W-:Y:S01]  /*10ae0*/  @!PT LDS RZ, [RZ] ;  /* 0x00000000fffff984 */ /* 0x000fe20000000800 */
[----:B------:R5:W-:Y:S06]  /*10af0*/  MEMBAR.ALL.CTA ;  /* 0x0000000000007992 */ /* 0x000bec0000008000 */
[----:B-----5:R-:W5:Y:S01]  /*10b00*/  FENCE.VIEW.ASYNC.S ;  /* 0x00000000000073c6 */ /* 0x020f620000000000 */
[----:B------:R-:W-:Y:S05]  /*10b10*/  WARPSYNC.ALL ;  /* 0x0000000000007948 */ /* 0x000fea0003800000 */
[----:B-----5:R-:W-:Y:S06]  /*10b20*/  BAR.SYNC.DEFER_BLOCKING 0xd, 0x100 ;  /* 0x0344000000007b1d */ /* 0x020fec0000010000 */
.L_x_565:
[----:B01-3--:R-:W3:Y:S02]  /*10b30*/  LDL R0, [R1+0x1c] ;  /* 0x00001c0001007983 */ /* 0x00bee40000100800 */
[----:B---3--:R-:W-:-:S13]  /*10b40*/  R2UR UR4, R0 ;  /* 0x00000000000472ca */ /* 0x008fda00000e0000 */
[----:B------:R-:W-:-:S05]  /*10b50*/  IMAD.U32 R0, RZ, RZ, UR4 ;  /* 0x00000004ff007e24 */ /* 0x000fca000f8e00ff */
[----:B------:R-:W-:-:S13]  /*10b60*/  ISETP.NE.AND P0, PT, R0, 0x3, PT ;  /* 0x000000030000780c */ /* 0x000fda0003f05270 */
[----:B------:R-:W-:Y:S05]  /*10b70*/  @!P0 BRA `(.L_x_618) ;  /* 0x0000000000048947 */ /* 0x000fea0003800000 */
[----:B------:R-:W-:Y:S01]  /*10b80*/  BPT.TRAP 0x1 ;  /* 0x000000040000795c */ /* 0x000fe20000300000 */
.L_x_618:
[----:B------:R-:W-:Y:S01]  /*10b90*/  IMAD R3, R212, 0x8, R18 ;  /* 0x00000008d4037824 */ /* 0x000fe200078e0212 */
[----:B------:R-:W-:-:S04]  /*10ba0*/  SHF.L.U32 R0, R214, 0x1f, RZ ;  /* 0x0000001fd6007819 */ /* 0x000fc800000006ff */
[----:B------:R0:W1:Y:S01]  /*10bb0*/  SYNCS.PHASECHK.TRANS64.TRYWAIT P2, [R3+URZ+0x36830], R0 ;  /* 0x03683000030075a7 */ /* 0x000062000804017f */
[----:B------:R-:W-:Y:S05]  /*10bc0*/  @!P0 BRA `(.L_x_619) ;  /* 0x0000000000048947 */ /* 0x000fea0003800000 */
[----:B------:R-:W-:Y:S01]  /*10bd0*/  BPT.TRAP 0x1 ;  /* 0x000000040000795c */ /* 0x000fe20000300000 */
.L_x_619:
[----:B--2-4-:R-:W2:Y:S01]  /*10be0*/  S2R R4, SR_TID.X ;  /* 0x0000000000047919 */ /* 0x014ea20000002100 */
[----:B------:R-:W-:Y:S01]  /*10bf0*/  IMAD.MOV.U32 R119, RZ, RZ, RZ ;  /* 0x000000ffff777224 */ /* 0x000fe200078e00ff */
[----:B--2---:R-:W-:-:S04]  /*10c00*/  LOP3.LUT R4, R4, 0x7f, RZ, 0xc0, !PT ;  /* 0x0000007f04047812 */ /* 0x004fc800078ec0ff */
[----:B------:R-:W-:Y:S01]  /*10c10*/  ISETP.NE.AND P1, PT, R4, RZ, PT ;  /* 0x000000ff0400720c */ /* 0x000fe20003f25270 */
[----:B-1----:R-:W-:-:S12]  /*10c20*/  @P2 BRA `(.L_x_620) ;  /* 0x0000000000082947 */ /* 0x002fd80003800000 */
[----:B------:R-:W1:Y:S02]  /*10c30*/  SYNCS.PHASECHK.TRANS64.TRYWAIT P2, [R3+URZ+0x36830], R0 ;  /* 0x03683000030075a7 */ /* 0x000e64000804017f */
[----:B-1----:R-:W-:Y:S05]  /*10c40*/  @!P2 BRA `(.L_x_621) ;  /* 0x0000013800a4a947 */ /* 0x002fea0003800000 */
.L_x_620:
[----:B------:R-:W-:Y:S05]  /*10c50*/  WARPSYNC.ALL ;  /* 0x0000000000007948 */ /* 0x000fea0003800000 */
[----:B01----:R-:W-:Y:S01]  /*10c60*/  VIADD R0, R18, 0x21400 ;  /* 0x0002140012007836 */ /* 0x003fe20000000000 */
[----:B------:R-:W-:Y:S01]  /*10c70*/  R2UR UR20, R2 ;  /* 0x00000000021472ca */ /* 0x000fe200000e0000 */
[----:B------:R-:W-:Y:S01]  /*10c80*/  IMAD.MOV.U32 R5, RZ, RZ, 0x40000040 ;  /* 0x40000040ff057424 */ /* 0x000fe200078e00ff */
[----:B------:R-:W-:Y:S01]  /*10c90*/  WARPGROUP.ARRIVE ;  /* 0x00000000000079c5 */ /* 0x000fe20000000000 */
[----:B------:R-:W-:Y:S01]  /*10ca0*/  UMOV UR5, 0x40000040 ;  /* 0x4000004000057882 */ /* 0x000fe20000000000 */
[----:B------:R-:W-:Y:S01]  /*10cb0*/  SHF.R.U32.HI R0, RZ, 0x4, R0 ;  /* 0x00000004ff007819 */ /* 0x000fe20000011600 */
[----:B------:R-:W-:Y:S01]  /*10cc0*/  IMAD.MOV.U32 R7, RZ, RZ, 0x40000040 ;  /* 0x40000040ff077424 */ /* 0x000fe200078e00ff */
[----:B------:R-:W-:Y:S01]  /*10cd0*/  R2UR UR7, R5 ;  /* 0x00000000050772ca */ /* 0x000fe200000e0000 */
[----:B------:R-:W-:Y:S01]  /*10ce0*/  UMOV UR23, UR5 ;  /* 0x0000000500177c82 */ /* 0x000fe20008000000 */
[----:B------:R-:W-:Y:S01]  /*10cf0*/  LOP3.LUT R0, R0, 0x3fff, RZ, 0xc0, !PT ;  /* 0x00003fff00007812 */ /* 0x000fe200078ec0ff */
[----:B------:R-:W-:Y:S01]  /*10d00*/  IMAD.U32 R21, RZ, RZ, UR5 ;  /* 0x00000005ff157e24 */ /* 0x000fe2000f8e00ff */
[----:B------:R-:W-:Y:S01]  /*10d10*/  UMOV UR9, UR23 ;  /* 0x0000001700097c82 */ /* 0x000fe20008000000 */
[----:B------:R-:W-:Y:S01]  /*10d20*/  IMAD.MOV.U32 R9, RZ, RZ, 0x40000040 ;  /* 0x40000040ff097424 */ /* 0x000fe200078e00ff */
[----:B------:R-:W-:Y:S01]  /*10d30*/  LOP3.LUT R216, R0, 0x10000, RZ, 0xfc, !PT ;  /* 0x0001000000d87812 */ /* 0x000fe200078efcff */
[----:B------:R-:W-:Y:S01]  /*10d40*/  ULOP3.LUT UR20, UR20, 0x10000, URZ, 0xfc, !UPT ;  /* 0x0001000014147892 */ /* 0x000fe2000f8efc3f */
[----:B------:R-:W-:Y:S01]  /*10d50*/  IMAD.MOV.U32 R15, RZ, RZ, 0x40000040 ;  /* 0x40000040ff0f7424 */ /* 0x000fe200078e00ff */
[----:B------:R-:W-:Y:S01]  /*10d60*/  UMOV UR13, UR23 ;  /* 0x00000017000d7c82 */ /* 0x000fe20008000000 */
[----:B------:R-:W-:Y:S01]  /*10d70*/  R2UR UR15, R9 ;  /* 0x00000000090f72ca */ /* 0x000fe200000e0000 */
[----:B------:R-:W-:Y:S01]  /*10d80*/  IMAD R4, R212, 0xa80, R216 ;  /* 0x00000a80d4047824 */ /* 0x000fe200078e02d8 */
[----:B------:R-:W-:Y:S01]  /*10d90*/  UMOV UR17, UR23 ;  /* 0x0000001700117c82 */ /* 0x000fe20008000000 */
[----:B------:R-:W-:Y:S01]  /*10da0*/  IMAD.MOV.U32 R9, RZ, RZ, 0x40000040 ;  /* 0x40000040ff097424 */ /* 0x000fe200078e00ff */
[----:B------:R-:W-:Y:S01]  /*10db0*/  UMOV UR4, UR20 ;  /* 0x0000001400047c82 */ /* 0x000fe20008000000 */
[C---:B------:R-:W-:Y:S01]  /*10dc0*/  VIADD R6, R4.reuse, 0x80 ;  /* 0x0000008004067836 */ /* 0x040fe20000000000 */
[C---:B------:R-:W-:Y:S01]  /*10dd0*/  R2UR UR6, R4.reuse ;  /* 0x00000000040672ca */ /* 0x040fe200000e0000 */
[----:B------:R-:W-:Y:S01]  /*10de0*/  UMOV UR22, UR4 ;  /* 0x0000000400167c82 */ /* 0x000fe20008000000 */
[----:B------:R-:W-:Y:S01]  /*10df0*/  IMAD.U32 R20, RZ, RZ, UR4 ;  /* 0x00000004ff147e24 */ /* 0x000fe2000f8e00ff */
[----:B------:R-:W-:Y:S01]  /*10e00*/  UMOV UR8, UR22 ;  /* 0x0000001600087c82 */ /* 0x000fe20008000000 */
[C---:B------:R-:W-:Y:S01]  /*10e10*/  VIADD R8, R4.reuse, 0x180 ;  /* 0x0000018004087836 */ /* 0x040fe20000000000 */
[----:B------:R-:W-:Y:S01]  /*10e20*/  UMOV UR12, UR22 ;  /* 0x00000016000c7c82 */ /* 0x000fe20008000000 */
[----:B------:R-:W-:Y:S01]  /*10e30*/  UMOV UR16, UR22 ;  /* 0x0000001600107c82 */ /* 0x000fe20008000000 */
[----:B------:R-:W-:Y:S01]  /*10e40*/  VIADD R14, R4, 0x280 ;  /* 0x00000280040e7836 */ /* 0x000fe20000000000 */
[----:B------:R-:W-:Y:S01]  /*10e50*/  R2UR UR27, R9 ;  /* 0x00000000091b72ca */ /* 0x000fe200000e0000 */
[----:B------:R-:W-:Y:S01]  /*10e60*/  UMOV UR25, 0x40000040 ;  /* 0x4000004000197882 */ /* 0x000fe20000000000 */
[----:B------:R-:W-:Y:S01]  /*10e70*/  R2UR UR14, R8 ;  /* 0x00000000080e72ca */ /* 0x000fe200000e0000 */
[----:B------:R-:W-:Y:S01]  /*10e80*/  VIADD R8, R4, 0x2 ;  /* 0x0000000204087836 */ /* 0x000fe20000000000 */
[----:B------:R0:W-:Y:S01]  /*10e90*/  STL.64 [R1+0x8], R20 ;  /* 0x0000081401007387 */ /* 0x0001e20000100a00 */
[----:B------:R-:W-:Y:S01]  /*10ea0*/  HGMMA.64x16x16.F32.BF16 R72, gdesc[UR4], RZ, !UPT, gsb0 ;  /* 0x00200000044879f0 */ /* 0x000fe2000c0018ff */
[----:B------:R-:W-:Y:S01]  /*10eb0*/  R2UR UR6, R6 ;  /* 0x00000000060672ca */ /* 0x000fe200000e0000 */
[----:B------:R-:W-:Y:S01]  /*10ec0*/  UMOV UR4, UR22 ;  /* 0x0000001600047c82 */ /* 0x000fe20008000000 */
[----:B------:R-:W-:Y:S01]  /*10ed0*/  R2UR UR7, R7 ;  /* 0x00000000070772ca */ /* 0x000fe200000e0000 */
[----:B------:R-:W-:Y:S01]  /*10ee0*/  UMOV UR5, UR23 ;  /* 0x0000001700057c82 */ /* 0x000fe20008000000 */
[----:B------:R-:W-:Y:S01]  /*10ef0*/  VIADD R6, R4, 0x100 ;  /* 0x0000010004067836 */ /* 0x000fe20000000000 */
[----:B------:R-:W-:Y:S01]  /*10f00*/  R2UR UR26, R8 ;  /* 0x00000000081a72ca */ /* 0x000fe200000e0000 */
[----:B------:R-:W-:Y:S01]  /*10f10*/  IMAD.MOV.U32 R7, RZ, RZ, 0x40000040 ;  /* 0x40000040ff077424 */ /* 0x000fe200078e00ff */
[----:B------:R-:W-:Y:S01]  /*10f20*/  P2R R10, PR, RZ, 0x2 ;  /* 0x00000002ff0a7803 */ /* 0x000fe20000000000 */
[----:B------:R-:W-:Y:S01]  /*10f30*/  VIADD R8, R4, 0x182 ;  /* 0x0000018204087836 */ /* 0x000fe20000000000 */
[----:B------:R-:W-:Y:S01]  /*10f40*/  R2UR UR10, R6 ;  /* 0x00000000060a72ca */ /* 0x000fe200000e0000 */
[----:B------:R-:W-:Y:S01]  /*10f50*/  VIADD R6, R4, 0x200 ;  /* 0x0000020004067836 */ /* 0x000fe20000000000 */
[----:B------:R-:W-:Y:S01]  /*10f60*/  R2UR UR11, R7 ;  /* 0x00000000070b72ca */ /* 0x000fe200000e0000 */
[----:B------:R-:W-:Y:S01]  /*10f70*/  IMAD.MOV.U32 R7, RZ, RZ, 0x40000040 ;  /* 0x40000040ff077424 */ /* 0x000fe200078e00ff */
[----:B------:R-:W-:Y:S01]  /*10f80*/  P2R R12, PR, RZ, 0x1 ;  /* 0x00000001ff0c7803 */ /* 0x000fe20000000000 */
[----:B------:R-:W-:Y:S01]  /*10f90*/  IMAD.MOV.U32 R9, RZ, RZ, 0x40000040 ;  /* 0x40000040ff097424 */ /* 0x000fe200078e00ff */
[----:B------:R-:W-:Y:S01]  /*10fa0*/  R2UR UR18, R6 ;  /* 0x00000000061272ca */ /* 0x000fe200000e0000 */
[----:B------:R-:W-:Y:S01]  /*10fb0*/  VIADD R6, R4, 0x300 ;  /* 0x0000030004067836 */ /* 0x000fe20000000000 */
[----:B------:R-:W-:Y:S01]  /*10fc0*/  R2UR UR19, R7 ;  /* 0x00000000071372ca */ /* 0x000fe200000e0000 */
[----:B------:R-:W-:-:S02]  /*10fd0*/  IMAD.MOV.U32 R7, RZ, RZ, 0x40000040 ;  /* 0x40000040ff077424 */ /* 0x000fc400078e00ff */
[----:B0-----:R-:W-:Y:S01]  /*10fe0*/  IMAD.U32 R21, RZ, RZ, UR25 ;  /* 0x00000019ff157e24 */ /* 0x001fe2000f8e00ff */
[----:B------:R-:W-:Y:S02]  /*10ff0*/  WARPGROUP.DEPBAR.LE gsb0, 0x0 ;  /* 0x00008000000079c5 */ /* 0x000fe40000010000 */
[----:B------:R-:W-:-:S06]  /*11000*/  WARPGROUP.ARRIVE ;  /* 0x00000000000079c5 */ /* 0x000fcc0000000000 */
[----:B------:R-:W-:Y:S01]  /*11010*/  HGMMA.64x16x16.F32.BF16 R64, gdesc[UR4], RZ, !UPT, gsb0 ;  /* 0x00200000044079f0 */ /* 0x000fe2000c0018ff */
[----:B------:R-:W-:Y:S01]  /*11020*/  R2UR UR6, R14 ;  /* 0x000000000e0672ca */ /* 0x000fe200000e0000 */
[----:B------:R-:W-:Y:S01]  /*11030*/  UMOV UR4, UR22 ;  /* 0x0000001600047c82 */ /* 0x000fe20008000000 */
[----:B------:R-:W-:Y:S01]  /*11040*/  R2UR UR7, R15 ;  /* 0x000000000f0772ca */ /* 0x000fe200000e0000 */
[----:B------:R-:W-:Y:S01]  /*11050*/  UMOV UR5, UR23 ;  /* 0x0000001700057c82 */ /* 0x000fe20008000000 */
[----:B------:R-:W-:Y:S02]  /*11060*/  VIADD R14, R4, 0x282 ;  /* 0x00000282040e7836 */ /* 0x000fe40000000000 */
[----:B------:R-:W-:Y:S01]  /*11070*/  IMAD.MOV.U32 R15, RZ, RZ, 0x40000040 ;  /* 0x40000040ff0f7424 */ /* 0x000fe200078e00ff */
[----:B------:R-:W-:Y:S02]  /*11080*/  WARPGROUP.DEPBAR.LE gsb0, 0x0 ;  /* 0x00008000000079c5 */ /* 0x000fe40000010000 */
[----:B------:R-:W-:-:S06]  /*11090*/  WARPGROUP.ARRIVE ;  /* 0x00000000000079c5 */ /* 0x000fcc0000000000 */
[----:B------:R-:W-:Y:S01]  /*110a0*/  HGMMA.64x16x16.F32.BF16 R56, gdesc[UR8], RZ, !UPT, gsb0 ;  /* 0x00200000083879f0 */ /* 0x000fe2000c0018ff */
[----:B------:R-:W-:Y:S01]  /*110b0*/  R2UR UR10, R6 ;  /* 0x00000000060a72ca */ /* 0x000fe200000e0000 */
[----:B------:R-:W-:Y:S01]  /*110c0*/  UMOV UR8, UR22 ;  /* 0x0000001600087c82 */ /* 0x000fe20008000000 */
[----:B------:R-:W-:Y:S01]  /*110d0*/  R2UR UR11, R7 ;  /* 0x00000000070b72ca */ /* 0x000fe200000e0000 */
[----:B------:R-:W-:Y:S01]  /*110e0*/  UMOV UR9, UR23 ;  /* 0x0000001700097c82 */ /* 0x000fe20008000000 */
[----:B------:R-:W-:Y:S01]  /*110f0*/  VIADD R6, R4, 0x82 ;  /* 0x0000008204067836 */ /* 0x000fe20000000000 */
[----:B------:R-:W-:Y:S01]  /*11100*/  UMOV UR23, UR25 ;  /* 0x0000001900177c82 */ /* 0x000fe20008000000 */
[----:B------:R-:W-:Y:S01]  /*11110*/  IMAD.MOV.U32 R7, RZ, RZ, 0x40000040 ;  /* 0x40000040ff077424 */ /* 0x000fe200078e00ff */
[----:B------:R-:W-:Y:S02]  /*11120*/  WARPGROUP.DEPBAR.LE gsb0, 0x0 ;  /* 0x00008000000079c5 */ /* 0x000fe40000010000 */
[----:B------:R-:W-:-:S06]  /*11130*/  WARPGROUP.ARRIVE ;  /* 0x00000000000079c5 */ /* 0x000fcc0000000000 */
[----:B------:R-:W-:Y:S01]  /*11140*/  HGMMA.64x16x16.F32.BF16 R48, gdesc[UR12], RZ, !UPT, gsb0 ;  /* 0x002000000c3079f0 */ /* 0x000fe2000c0018ff */
[----:B------:R-:W-:Y:S01]  /*11150*/  UIADD3 UR12, UR20, 0x2, URZ ;  /* 0x00000002140c7890 */ /* 0x000fe2000fffe03f */
[----:B------:R-:W-:-:S06]  /*11160*/  UMOV UR13, UR23 ;  /* 0x00000017000d7c82 */ /* 0x000fcc0008000000 */
[----:B------:R-:W-:Y:S02]  /*11170*/  UMOV UR24, UR12 ;  /* 0x0000000c00187c82 */ /* 0x000fe40008000000 */
[----:B------:R-:W-:Y:S01]  /*11180*/  UMOV UR22, UR24 ;  /* 0x0000001800167c82 */ /* 0x000fe20008000000 */
[----:B------:R-:W-:Y:S01]  /*11190*/  IMAD.U32 R20, RZ, RZ, UR24 ;  /* 0x00000018ff147e24 */ /* 0x000fe2000f8e00ff */
[----:B------:R-:W-:-:S04]  /*111a0*/  UMOV UR12, UR22 ;  /* 0x00000016000c7c82 */ /* 0x000fc80008000000 */
[----:B------:R0:W-:Y:S01]  /*111b0*/  STL.64 [R1+0x48], R20 ;  /* 0x0000481401007387 */ /* 0x0001e20000100a00 */
        /* <DEDUP_REMOVED lines=17> */
[----:B------:R-:W-:-:S03]  /*112d0*/  IMAD.MOV.U32 R7, RZ, RZ, 0x40000040 ;  /* 0x40000040ff077424 */ /* 0x000fc600078e00ff */
[----:B------:R-:W-:Y:S02]  /*112e0*/  R2UR UR14, R6 ;  /* 0x00000000060e72ca */ /* 0x000fe400000e0000 */
[----:B------:R-:W-:Y:S01]  /*112f0*/  R2UR UR15, R7 ;  /* 0x00000000070f72ca */ /* 0x000fe200000e0000 */
[----:B------:R-:W-:Y:S01]  /*11300*/  IMAD.MOV.U32 R7, RZ, RZ, 0x40000040 ;  /* 0x40000040ff077424 */ /* 0x000fe200078e00ff */
[----:B------:R-:W-:Y:S01]  /*11310*/  IADD3 R6, R4, 0x202, RZ ;  /* 0x0000020204067810 */ /* 0x000fe20007ffe0ff */
        /* <DEDUP_REMOVED lines=11> */
[----:B------:R-:W-:Y:S01]  /*113d0*/  HGMMA.64x16x16.F32.BF16 R72, gdesc[UR24], R72, gsb0 ;  /* 0x00200000184879f0 */ /* 0x000fe20008001848 */
[----:B------:R-:W-:Y:S01]  /*113e0*/  R2UR UR26, R8 ;  /* 0x00000000081a72ca */ /* 0x000fe200000e0000 */
[----:B------:R-:W-:Y:S01]  /*113f0*/  UMOV UR25, 0x40000040 ;  /* 0x4000004000197882 */ /* 0x000fe20000000000 */
[----:B------:R-:W-:Y:S01]  /*11400*/  R2UR UR27, R9 ;  /* 0x00000000091b72ca */ /* 0x000fe200000e0000 */
[----:B------:R-:W-:Y:S02]  /*11410*/  VIADD R8, R4, 0x184 ;  /* 0x0000018404087836 */ /* 0x000fe40000000000 */
[----:B------:R-:W-:Y:S02]  /*11420*/  IMAD.MOV.U32 R9, RZ, RZ, 0x40000040 ;  /* 0x40000040ff097424 */ /* 0x000fe400078e00ff */
[----:B0-----:R-:W-:Y:S01]  /*11430*/  IMAD.U32 R21, RZ, RZ, UR25 ;  /* 0x00000019ff157e24 */ /* 0x001fe2000f8e00ff */
[----:B------:R-:W-:Y:S02]  /*11440*/  WARPGROUP.DEPBAR.LE gsb0, 0x0 ;  /* 0x00008000000079c5 */ /* 0x000fe40000010000 */
[----:B------:R-:W-:-:S06]  /*11450*/  WARPGROUP.ARRIVE ;  /* 0x00000000000079c5 */ /* 0x000fcc0000000000 */
[----:B------:R-:W-:Y:S01]  /*11460*/  HGMMA.64x16x16.F32.BF16 R64, gdesc[UR4], R64, gsb0 ;  /* 0x00200000044079f0 */ /* 0x000fe20008001840 */
        /* <DEDUP_REMOVED lines=18> */
[----:B------:R-:W-:Y:S01]  /*11590*/  HGMMA.64x16x16.F32.BF16 R48, gdesc[UR16], R48, gsb0 ;  /* 0x00200000103079f0 */ /* 0x000fe20008001830 */
[----:B------:R-:W-:Y:S01]  /*115a0*/  R2UR UR18, R8 ;  /* 0x00000000081272ca */ /* 0x000fe200000e0000 */
[----:B------:R-:W-:Y:S01]  /*115b0*/  UMOV UR17, UR23 ;  /* 0x0000001700117c82 */ /* 0x000fe20008000000 */
[----:B------:R-:W-:Y:S01]  /*115c0*/  R2UR UR19, R9 ;  /* 0x00000000091372ca */ /* 0x000fe200000e0000 */
[----:B------:R-:W-:Y:S02]  /*115d0*/  VIADD R8, R4, 0x6 ;  /* 0x0000000604087836 */ /* 0x000fe40000000000 */
[----:B------:R-:W-:Y:S01]  /*115e0*/  IMAD.MOV.U32 R9, RZ, RZ, 0x40000040 ;  /* 0x40000040ff097424 */ /* 0x000fe200078e00ff */
[----:B------:R-:W-:Y:S02]  /*115f0*/  WARPGROUP.DEPBAR.LE gsb0, 0x0 ;  /* 0x00008000000079c5 */ /* 0x000fe40000010000 */
[----:B------:R-:W-:-:S06]  /*11600*/  WARPGROUP.ARRIVE ;  /* 0x00000000000079c5 */ /* 0x000fcc0000000000 */
[----:B------:R-:W-:Y:S01]  /*11610*/  HGMMA.64x16x16.F32.BF16 R40, gdesc[UR4], R40, gsb0 ;  /* 0x00200000042879f0 */ /* 0x000fe20008001828 */
[----:B------:R-:W-:Y:S01]  /*11620*/  UIADD3 UR4, UR20, 0x4, URZ ;  /* 0x0000000414047890 */ /* 0x000fe2000fffe03f */
[----:B------:R-:W-:Y:S01]  /*11630*/  R2UR UR6, R6 ;  /* 0x00000000060672ca */ /* 0x000fe200000e0000 */
[----:B------:R-:W-:Y:S01]  /*11640*/  UMOV UR5, UR23 ;  /* 0x0000001700057c82 */ /* 0x000fe20008000000 */
[----:B------:R-:W-:Y:S01]  /*11650*/  R2UR UR7, R7 ;  /* 0x00000000070772ca */ /* 0x000fe200000e0000 */
[----:B------:R-:W-:Y:S02]  /*11660*/  VIADD R6, R4, 0x104 ;  /* 0x0000010404067836 */ /* 0x000fe40000000000 */
[----:B------:R-:W-:Y:S01]  /*11670*/  IMAD.MOV.U32 R7, RZ, RZ, 0x40000040 ;  /* 0x40000040ff077424 */ /* 0x000fe200078e00ff */
[----:B------:R-:W-:Y:S02]  /*11680*/  UMOV UR24, UR4 ;  /* 0x0000000400187c82 */ /* 0x000fe40008000000 */
[----:B------:R-:W-:Y:S01]  /*11690*/  UMOV UR22, UR24 ;  /* 0x0000001800167c82 */ /* 0x000fe20008000000 */
[----:B------:R-:W-:Y:S01]  /*116a0*/  IMAD.U32 R20, RZ, RZ, UR24 ;  /* 0x00000018ff147e24 */ /* 0x000fe2000f8e00ff */
[----:B------:R-:W-:Y:S01]  /*116b0*/  UMOV UR4, UR22 ;  /* 0x0000001600047c82 */ /* 0x000fe20008000000 */
[----:B------:R-:W-:-:S03]  /*116c0*/  UMOV UR16, UR22 ;  /* 0x0000001600107c82 */ /* 0x000fc60008000000 */
[----:B------:R0:W-:Y:S01]  /*116d0*/  STL.64 [R1+0x40], R20 ;  /* 0x0000401401007387 */ /* 0x0001e20000100a00 */
        /* <DEDUP_REMOVED lines=155> */
[----:B------:R-:W-:Y:S01]  /*12090*/  MOV R7, 0x40000040 ;  /* 0x4000004000077802 */ /* 0x000fe20000000f00 */
        /* <DEDUP_REMOVED lines=49> */
[----:B------:R-:W-:Y:S01]  /*123b0*/  UMOV UR16, UR22 ;  /* 0x0000001600107c82 */ /* 0x000fe20008000000 */
[----:B------:R-:W-:Y:S01]  /*123c0*/  UIADD3 UR52, UR20, 0x406, URZ ;  /* 0x0000040614347890 */ /* 0x000fe2000fffe03f */
[----:B------:R-:W-:Y:S01]  /*123d0*/  UMOV UR53, 0x40000040 ;  /* 0x4000004000357882 */ /* 0x000fe20000000000 */
[----:B------:R-:W-:Y:S01]  /*123e0*/  UIADD3 UR48, UR20, 0x800, URZ ;  /* 0x0000080014307890 */ /* 0x000fe2000fffe03f */
[----:B------:R0:W-:Y:S01]  /*123f0*/  STL.64 [R1+0x28], R20 ;  /* 0x0000281401007387 */ /* 0x0001e20000100a00 */
[----:B------:R-:W-:Y:S01]  /*12400*/  UMOV UR49, 0x40000040 ;  /* 0x4000004000317882 */ /* 0x000fe20000000000 */
[----:B------:R-:W-:Y:S01]  /*12410*/  UIADD3 UR44, UR20, 0x802, URZ ;  /* 0x00000802142c7890 */ /* 0x000fe2000fffe03f */
[----:B------:R-:W-:Y:S01]  /*12420*/  UMOV UR45, 0x40000040 ;  /* 0x40000040002d7882 */ /* 0x000fe20000000000 */
[----:B------:R-:W-:Y:S01]  /*12430*/  UIADD3 UR40, UR20, 0x804, URZ ;  /* 0x0000080414287890 */ /* 0x000fe2000fffe03f */
[----:B------:R-:W2:Y:S01]  /*12440*/  LDL R0, [R1+0x58] ;  /* 0x0000580001007983 */ /* 0x000ea20000100800 */
[----:B------:R-:W-:-:S02]  /*12450*/  WARPGROUP.DEPBAR.LE gsb0, 0x0 ;  /* 0x00008000000079c5 */ /* 0x000fc40000010000 */
[----:B------:R-:W-:-:S06]  /*12460*/  WARPGROUP.ARRIVE ;  /* 0x00000000000079c5 */ /* 0x000fcc0000000000 */
[----:B------:R-:W-:Y:S01]  /*12470*/  HGMMA.64x16x16.F32.BF16 R32, gdesc[UR8], R32, gsb0 ;  /* 0x00200000082079f0 */ /* 0x000fe20008001820 */
[----:B------:R-:W-:Y:S01]  /*12480*/  R2UR UR10, R14 ;  /* 0x000000000e0a72ca */ /* 0x000fe200000e0000 */
[----:B------:R-:W-:Y:S01]  /*12490*/  UMOV UR8, UR22 ;  /* 0x0000001600087c82 */ /* 0x000fe20008000000 */
[----:B------:R-:W-:Y:S01]  /*124a0*/  R2UR UR11, R15 ;  /* 0x000000000f0b72ca */ /* 0x000fe200000e0000 */
[----:B------:R-:W-:Y:S01]  /*124b0*/  UMOV UR9, UR23 ;  /* 0x0000001700097c82 */ /* 0x000fe20008000000 */
        /* <DEDUP_REMOVED lines=15> */
[----:B------:R-:W-:Y:S02]  /*125b0*/  WARPGROUP.DEPBAR.LE gsb0, 0x0 ;  /* 0x00008000000079c5 */ /* 0x000fe40000010000 */
[----:B------:R-:W-:Y:S01]  /*125c0*/  WARPGROUP.ARRIVE ;  /* 0x00000000000079c5 */ /* 0x000fe20000000000 */
[C---:B------:R-:W-:Y:S02]  /*125d0*/  VIADD R8, R4.reuse, 0x504 ;  /* 0x0000050404087836 */ /* 0x040fe40000000000 */
[----:B------:R-:W-:Y:S02]  /*125e0*/  VIADD R14, R4, 0x604 ;  /* 0x00000604040e7836 */ /* 0x000fe40000000000 */
[----:B------:R-:W-:Y:S01]  /*125f0*/  IMAD.MOV.U32 R15, RZ, RZ, 0x40000040 ;  /* 0x40000040ff0f7424 */ /* 0x000fe200078e00ff */
[----:B------:R-:W-:Y:S01]  /*12600*/  HGMMA.64x16x16.F32.BF16 R64, gdesc[UR4], R64, gsb0 ;  /* 0x00200000044079f0 */ /* 0x000fe20008001840 */
[----:B------:R-:W-:Y:S01]  /*12610*/  R2UR UR6, R6 ;  /* 0x00000000060672ca */ /* 0x000fe200000e0000 */
[----:B------:R-:W-:Y:S01]  /*12620*/  UMOV UR4, UR22 ;  /* 0x0000001600047c82 */ /* 0x000fe20008000000 */
[----:B------:R-:W-:Y:S01]  /*12630*/  R2UR UR7, R7 ;  /* 0x00000000070772ca */ /* 0x000fe200000e0000 */
[----:B------:R-:W-:Y:S01]  /*12640*/  UMOV UR5, UR23 ;  /* 0x0000001700057c82 */ /* 0x000fe20008000000 */
[----:B------:R-:W-:-:S02]  /*12650*/  VIADD R6, R4, 0x682 ;  /* 0x0000068204067836 */ /* 0x000fc40000000000 */
[----:B------:R-:W-:Y:S01]  /*12660*/  IMAD.MOV.U32 R7, RZ, RZ, 0x40000040 ;  /* 0x40000040ff077424 */ /* 0x000fe200078e00ff */
[----:B------:R-:W-:Y:S01]  /*12670*/  UMOV UR41, 0x40000040 ;  /* 0x4000004000297882 */ /* 0x000fe20000000000 */
[----:B------:R-:W-:Y:S01]  /*12680*/  UIADD3 UR36, UR20, 0x806, URZ ;  /* 0x0000080614247890 */ /* 0x000fe2000fffe03f */
        /* <DEDUP_REMOVED lines=9> */
[----:B------:R-:W-:Y:S02]  /*12720*/  WARPGROUP.DEPBAR.LE gsb0, 0x0 ;  /* 0x00008000000079c5 */ /* 0x000fe40000010000 */
[----:B------:R-:W-:-:S06]  /*12730*/  WARPGROUP.ARRIVE ;  /* 0x00000000000079c5 */ /* 0x000fcc0000000000 */
[----:B------:R-:W-:Y:S03]  /*12740*/  HGMMA.64x16x16.F32.BF16 R48, gdesc[UR16], R48, gsb0 ;  /* 0x00200000103079f0 */ /* 0x000fe60008001830 */
[----:B------:R-:W-:Y:S02]  /*12750*/  WARPGROUP.DEPBAR.LE gsb0, 0x0 ;  /* 0x00008000000079c5 */ /* 0x000fe40000010000 */
[----:B------:R-:W-:-:S06]  /*12760*/  WARPGROUP.ARRIVE ;  /* 0x00000000000079c5 */ /* 0x000fcc0000000000 */
[----:B------:R-:W-:Y:S01]  /*12770*/  HGMMA.64x16x16.F32.BF16 R40, gdesc[UR4], R40, gsb0 ;  /* 0x00200000042879f0 */ /* 0x000fe20008001828 */
[----:B------:R-:W-:-:S07]  /*12780*/  UIADD3 UR4, UR20, 0x404, URZ ;  /* 0x0000040414047890 */ /* 0x000fce000fffe03f */
[----:B------:R-:W-:Y:S01]  /*12790*/  UMOV UR24, UR4 ;  /* 0x0000000400187c82 */ /* 0x000fe20008000000 */
[----:B------:R-:W-:Y:S02]  /*127a0*/  WARPGROUP.DEPBAR.LE gsb0, 0x0 ;  /* 0x00008000000079c5 */ /* 0x000fe40000010000 */
[----:B------:R-:W-:Y:S01]  /*127b0*/  WARPGROUP.ARRIVE ;  /* 0x00000000000079c5 */ /* 0x000fe20000000000 */
[----:B------:R-:W-:Y:S01]  /*127c0*/  IMAD.MOV.U32 R7, RZ, RZ, 0x40000040 ;  /* 0x40000040ff077424 */ /* 0x000fe200078e00ff */
[----:B------:R-:W-:Y:S01]  /*127d0*/  R2UR UR6, R6 ;  /* 0x00000000060672ca */ /* 0x000fe200000e0000 */
[----:B------:R-:W-:Y:S01]  /*127e0*/  UMOV UR22, UR24 ;  /* 0x0000001800167c82 */ /* 0x000fe20008000000 */
[----:B------:R-:W-:Y:S01]  /*127f0*/  UMOV UR23, UR25 ;  /* 0x0000001900177c82 */ /* 0x000fe20008000000 */
[----:B------:R-:W-:Y:S01]  /*12800*/  IMAD.MOV.U32 R9, RZ, RZ, 0x40000040 ;  /* 0x40000040ff097424 */ /* 0x000fe200078e00ff */
[----:B------:R-:W-:Y:S01]  /*12810*/  HGMMA.64x16x16.F32.BF16 R32, gdesc[UR8], R32, gsb0 ;  /* 0x00200000082079f0 */ /* 0x000fe20008001820 */
[----:B------:R-:W-:Y:S01]  /*12820*/  R2UR UR18, R8 ;  /* 0x00000000081272ca */ /* 0x000fe200000e0000 */
[----:B------:R-:W-:Y:S01]  /*12830*/  UMOV UR37, 0x40000040 ;  /* 0x4000004000257882 */ /* 0x000fe20000000000 */
[----:B--2---:R-:W-:-:S02]  /*12840*/  IMAD.IADD R5, R0, 0x1, R150 ;  /* 0x0000000100057824 */ /* 0x004fc400078e0296 */
[----:B------:R-:W-:Y:S01]  /*12850*/  IMAD.U32 R20, RZ, RZ, UR24 ;  /* 0x00000018ff147e24 */ /* 0x000fe2000f8e00ff */
[----:B------:R-:W-:Y:S02]  /*12860*/  WARPGROUP.DEPBAR.LE gsb0, 0x0 ;  /* 0x00008000000079c5 */ /* 0x000fe40000010000 */
[----:B------:R-:W-:-:S06]  /*12870*/  WARPGROUP.ARRIVE ;  /* 0x00000000000079c5 */ /* 0x000fcc0000000000 */
[----:B------:R-:W-:Y:S03]  /*12880*/  HGMMA.64x16x16.F32.BF16 R24, gdesc[UR12], R24, gsb0 ;  /* 0x002000000c1879f0 */ /* 0x000fe60008001818 */
[----:B------:R-:W-:Y:S02]  /*12890*/  WARPGROUP.DEPBAR.LE gsb0, 0x0 ;  /* 0x00008000000079c5 */ /* 0x000fe40000010000 */
[----:B------:R-:W-:-:S06]  /*128a0*/  WARPGROUP.ARRIVE ;  /* 0x00000000000079c5 */ /* 0x000fcc0000000000 */
[----:B------:R-:W-:Y:S01]  /*128b0*/  HGMMA.64x16x16.F32.BF16 R72, gdesc[UR24], R72, gsb0 ;  /* 0x00200000184879f0 */ /* 0x000fe20008001848 */
[----:B------:R-:W-:Y:S01]  /*128c0*/  R2UR UR7, R7 ;  /* 0x00000000070772ca */ /* 0x000fe200000e0000 */
[----:B------:R-:W-:Y:S01]  /*128d0*/  UMOV UR4, UR22 ;  /* 0x0000001600047c82 */ /* 0x000fe20008000000 */
[----:B------:R-:W-:Y:S01]  /*128e0*/  UMOV UR5, UR23 ;  /* 0x0000001700057c82 */ /* 0x000fe20008000000 */
[----:B------:R-:W-:Y:S01]  /*128f0*/  VIADD R6, R4, 0x484 ;  /* 0x0000048404067836 */ /* 0x000fe20000000000 */
[----:B------:R-:W-:Y:S02]  /*12900*/  WARPGROUP.DEPBAR.LE gsb0, 0x0 ;  /* 0x00008000000079c5 */ /* 0x000fe40000010000 */
[----:B------:R-:W-:-:S07]  /*12910*/  WARPGROUP.ARRIVE ;  /* 0x00000000000079c5 */ /* 0x000fce0000000000 */
[----:B------:R-:W-:Y:S01]  /*12920*/  HGMMA.64x16x16.F32.BF16 R64, gdesc[UR4], R64, gsb0 ;  /* 0x00200000044079f0 */ /* 0x000fe20008001840 */
[----:B------:R-:W-:Y:S01]  /*12930*/  IMAD.MOV.U32 R7, RZ, RZ, 0x40000040 ;  /* 0x40000040ff077424 */ /* 0x000fe200078e00ff */
[----:B------:R-:W-:-:S04]  /*12940*/  R2UR UR14, R6 ;  /* 0x00000000060e72ca */ /* 0x000fc800000e0000 */
[----:B------:R-:W-:Y:S01]  /*12950*/  R2UR UR15, R7 ;  /* 0x00000000070f72ca */ /* 0x000fe200000e0000 */
[----:B------:R-:W-:Y:S01]  /*12960*/  UMOV UR12, UR22 ;  /* 0x00000016000c7c82 */ /* 0x000fe20008000000 */
[----:B------:R-:W-:Y:S01]  /*12970*/  UMOV UR13, UR23 ;  /* 0x00000017000d7c82 */ /* 0x000fe20008000000 */
[----:B------:R-:W-:Y:S02]  /*12980*/  WARPGROUP.DEPBAR.LE gsb0, 0x0 ;  /* 0x00008000000079c5 */ /* 0x000fe40000010000 */
[----:B------:R-:W-:-:S08]  /*12990*/  WARPGROUP.ARRIVE ;  /* 0x00000000000079c5 */ /* 0x000fd00000000000 */
        /* <DEDUP_REMOVED lines=16> */
[----:B------:R-:W-:Y:S02]  /*12aa0*/  R2UR UR10, R14 ;  /* 0x000000000e0a72ca */ /* 0x000fe400000e0000 */
[----:B------:R-:W-:Y:S01]  /*12ab0*/  R2UR UR11, R15 ;  /* 0x000000000f0b72ca */ /* 0x000fe200000e0000 */
[----:B------:R-:W-:Y:S01]  /*12ac0*/  UMOV UR8, UR22 ;  /* 0x0000001600087c82 */ /* 0x000fe20008000000 */
[----:B------:R-:W-:Y:S01]  /*12ad0*/  UMOV UR9, UR23 ;  /* 0x0000001700097c82 */ /* 0x000fe20008000000 */
[----:B------:R-:W-:Y:S02]  /*12ae0*/  WARPGROUP.DEPBAR.LE gsb0, 0x0 ;  /* 0x00008000000079c5 */ /* 0x000fe40000010000 */
[----:B------:R-:W-:-:S08]  /*12af0*/  WARPGROUP.ARRIVE ;  /* 0x00000000000079c5 */ /* 0x000fd00000000000 */
[----:B------:R-:W-:Y:S01]  /*12b00*/  HGMMA.64x16x16.F32.BF16 R32, gdesc[UR8], R32, gsb0 ;  /* 0x00200000082079f0 */ /* 0x000fe20008001820 */
[----:B------:R-:W-:Y:S02]  /*12b10*/  VIADD R6, R4, 0x684 ;  /* 0x0000068404067836 */ /* 0x000fe40000000000 */
[----:B------:R-:W-:-:S03]  /*12b20*/  IMAD.MOV.U32 R7, RZ, RZ, 0x40000040 ;  /* 0x40000040ff077424 */ /* 0x000fc600078e00ff */
        /* <DEDUP_REMOVED lines=11> */
[----:B------:R-:W-:Y:S02]  /*12be0*/  WARPGROUP.DEPBAR.LE gsb0, 0x0 ;  /* 0x00008000000079c5 */ /* 0x000fe40000010000 */
[----:B------:R-:W-:-:S10]  /*12bf0*/  WARPGROUP.ARRIVE ;  /* 0x00000000000079c5 */ /* 0x000fd40000000000 */
        /* <DEDUP_REMOVED lines=55> */
[----:B------:R-:W-:Y:S01]  /*12f70*/  VIADD R8, R4, 0x700 ;  /* 0x0000070004087836 */ /* 0x000fe20000000000 */
[----:B------:R-:W-:-:S04]  /*12f80*/  MOV R9, 0x40000040 ;  /* 0x4000004000097802 */ /* 0x000fc80000000f00 */
        /* <DEDUP_REMOVED lines=230> */
[----:B------:R-:W-:-:S05]  /*13df0*/  IMAD R2, R152, -0x70, R5 ;  /* 0xffffff9098027824 */ /* 0x000fca00078e0205 */
[C---:B------:R-:W-:Y:S02]  /*13e00*/  ISETP.GT.AND P2, PT, R2.reuse, RZ, PT ;  /* 0x000000ff0200720c */ /* 0x040fe40003f44270 */
[C---:B------:R-:W-:Y:S02]  /*13e10*/  ISETP.GT.AND P3, PT, R2.reuse, 0x1, PT ;  /* 0x000000010200780c */ /* 0x040fe40003f64270 */
[----:B------:R-:W-:Y:S02]  /*13e20*/  ISETP.GT.AND P4, PT, R2, 0x8, PT ;  /* 0x000000080200780c */ /* 0x000fe40003f84270 */
[----:B------:R-:W-:Y:S02]  /*13e30*/  FSEL R81, R72, -INF , P2 ;  /* 0xff80000048517808 */ /* 0x000fe40001000000 */
[----:B------:R-:W-:Y:S01]  /*13e40*/  FSEL R73, R73, -INF , P3 ;  /* 0xff80000049497808 */ /* 0x000fe20001800000 */
[----:B------:R-:W-:Y:S02]  /*13e50*/  WARPGROUP.DEPBAR.LE gsb0, 0x0 ;  /* 0x00008000000079c5 */ /* 0x000fe40000010000 */
[----:B------:R-:W-:-:S06]  /*13e60*/  WARPGROUP.ARRIVE ;  /* 0x00000000000079c5 */ /* 0x000fcc0000000000 */
[----:B------:R-:W-:Y:S01]  /*13e70*/  HGMMA.64x16x16.F32.BF16 R32, gdesc[UR8], R32, gsb0 ;  /* 0x00200000082079f0 */ /* 0x000fe20008001820 */
[----:B------:R-:W-:Y:S02]  /*13e80*/  ISETP.GT.AND P5, PT, R2, 0x9, PT ;  /* 0x000000090200780c */ /* 0x000fe40003fa4270 */
[----:B------:R-:W-:Y:S02]  /*13e90*/  FSEL R97, R76, -INF , P4 ;  /* 0xff8000004c617808 */ /* 0x000fe40002000000 */
[----:B------:R-:W-:Y:S02]  /*13ea0*/  FMNMX.FTZ R0, R81, R73, !PT ;  /* 0x0000004951007209 */ /* 0x000fe40007810000 */
[----:B------:R-:W-:Y:S02]  /*13eb0*/  FSEL R77, R77, -INF , P5 ;  /* 0xff8000004d4d7808 */ /* 0x000fe40002800000 */
[----:B------:R-:W-:Y:S02]  /*13ec0*/  ISETP.GT.AND P6, PT, R2, 0x10, PT ;  /* 0x000000100200780c */ /* 0x000fe40003fc4270 */
        /* <DEDUP_REMOVED lines=12> */
[----:B------:R-:W-:Y:S01]  /*13f90*/  FMNMX.FTZ R0, R65, R0, !PT ;  /* 0x0000000041007209 */ /* 0x000fe20007810000 */
[----:B------:R-:W-:Y:S01]  /*13fa0*/  VIADD R4, R4, 0xa06 ;  /* 0x00000a0604047836 */ /* 0x000fe20000000000 */
[----:B------:R-:W-:Y:S01]  /*13fb0*/  FSEL R7, R74, -INF , P2 ;  /* 0xff8000004a077808 */ /* 0x000fe20001000000 */
[----:B------:R-:W-:Y:S01]  /*13fc0*/  IMAD.MOV.U32 R5, RZ, RZ, 0x40000040 ;  /* 0x40000040ff057424 */ /* 0x000fe200078e00ff */
[----:B------:R-:W-:-:S02]  /*13fd0*/  ISETP.GT.AND P2, PT, R2, 0x20, PT ;  /* 0x000000200200780c */ /* 0x000fc40003f44270 */
[----:B------:R-:W-:Y:S02]  /*13fe0*/  FSEL R69, R69, -INF , P5 ;  /* 0xff80000045457808 */ /* 0x000fe40002800000 */
[----:B------:R-:W-:Y:S02]  /*13ff0*/  FMNMX.FTZ R0, R101, R0, !PT ;  /* 0x0000000065007209 */ /* 0x000fe40007810000 */
[----:B------:R-:W-:Y:S02]  /*14000*/  R2UR UR6, R4 ;  /* 0x00000000040672ca */ /* 0x000fe400000e0000 */
[----:B------:R-:W-:Y:S02]  /*14010*/  R2UR UR7, R5 ;  /* 0x00000000050772ca */ /* 0x000fe400000e0000 */
[----:B------:R-:W-:Y:S02]  /*14020*/  FSEL R11, R66, -INF , P6 ;  /* 0xff800000420b7808 */ /* 0x000fe40003000000 */
[----:B------:R-:W-:-:S02]  /*14030*/  ISETP.GT.AND P6, PT, R2, 0x21, PT ;  /* 0x000000210200780c */ /* 0x000fc40003fc4270 */
[----:B------:R-:W-:Y:S02]  /*14040*/  FSEL R103, R56, -INF , P2 ;  /* 0xff80000038677808 */ /* 0x000fe40001000000 */
[----:B------:R-:W-:Y:S02]  /*14050*/  FMNMX.FTZ R0, R69, R0, !PT ;  /* 0x0000000045007209 */ /* 0x000fe40007810000 */
[----:B------:R-:W-:Y:S01]  /*14060*/  FSEL R71, R71, -INF , P5 ;  /* 0xff80000047477808 */ /* 0x000fe20002800000 */
[----:B------:R-:W-:Y:S02]  /*14070*/  WARPGROUP.DEPBAR.LE gsb0, 0x0 ;  /* 0x00008000000079c5 */ /* 0x000fe40000010000 */
[----:B------:R-:W-:Y:S02]  /*14080*/  ISETP.GT.AND P5, PT, R2, 0x28, PT ;  /* 0x000000280200780c */ /* 0x000fe40003fa4270 */
[----:B------:R-:W-:Y:S02]  /*14090*/  FSEL R105, R57, -INF , P6 ;  /* 0xff80000039697808 */ /* 0x000fe40003000000 */
[----:B------:R-:W-:Y:S01]  /*140a0*/  FMNMX.FTZ R0, R103, R0, !PT ;  /* 0x0000000067007209 */ /* 0x000fe20007810000 */
[----:B------:R-:W-:Y:S01]  /*140b0*/  WARPGROUP.ARRIVE ;  /* 0x00000000000079c5 */ /* 0x000fe20000000000 */
[----:B------:R-:W-:-:S02]  /*140c0*/  FSEL R13, R70, -INF , P4 ;  /* 0xff800000460d7808 */ /* 0x000fc40002000000 */
[----:B------:R-:W-:Y:S02]  /*140d0*/  ISETP.GT.AND P4, PT, R2, 0x29, PT ;  /* 0x000000290200780c */ /* 0x000fe40003f84270 */
[----:B------:R-:W-:Y:S02]  /*140e0*/  FSEL R107, R60, -INF , P5 ;  /* 0xff8000003c6b7808 */ /* 0x000fe40002800000 */
[----:B------:R-:W-:Y:S01]  /*140f0*/  FMNMX.FTZ R0, R105, R0, !PT ;  /* 0x0000000069007209 */ /* 0x000fe20007810000 */
[----:B------:R-:W-:Y:S01]  /*14100*/  UMOV UR4, UR36 ;  /* 0x0000002400047c82 */ /* 0x000fe20008000000 */
[----:B------:R-:W-:Y:S01]  /*14110*/  UMOV UR5, UR37 ;  /* 0x0000002500057c82 */ /* 0x000fe20008000000 */
[----:B------:R-:W-:Y:S01]  /*14120*/  FSEL R67, R67, -INF , P3 ;  /* 0xff80000043437808 */ /* 0x000fe20001800000 */
[----:B------:R-:W-:Y:S01]  /*14130*/  HGMMA.64x16x16.F32.BF16 R24, gdesc[UR4], R24, gsb0 ;  /* 0x00200000041879f0 */ /* 0x000fe20008001818 */
[----:B------:R-:W-:Y:S01]  /*14140*/  ISETP.GT.AND P3, PT, R2, 0x30, PT ;  /* 0x000000300200780c */ /* 0x000fe20003f64270 */
[----:B------:R0:W-:Y:S01]  /*14150*/  STL.64 [R1+0x20], R20 ;  /* 0x0000201401007387 */ /* 0x0001e20000100a00 */
[----:B------:R-:W-:Y:S01]  /*14160*/  FSEL R109, R61, -INF , P4 ;  /* 0xff8000003d6d7808 */ /* 0x000fe20002000000 */
[----:B------:R-:W-:Y:S01]  /*14170*/  ULDC UR4, c[0x0][0x988] ;  /* 0x0002620000047ab9 */ /* 0x000fe20000000800 */
        /* <DEDUP_REMOVED lines=9> */
[----:B0-----:R-:W-:Y:S02]  /*14210*/  FSEL R21, R62, -INF , P5 ;  /* 0xff8000003e157808 */ /* 0x001fe40002800000 */
        /* <DEDUP_REMOVED lines=32> */
[----:B------:R-:W-:-:S02]  /*14420*/  FSEL R123, R37, -INF , P2 ;  /* 0xff800000257b7808 */ /* 0x000fc40001000000 */
[----:B------:R-:W-:Y:S02]  /*14430*/  FMNMX.FTZ R0, R121, R0, !PT ;  /* 0x0000000079007209 */ /* 0x000fe40007810000 */
[----:B------:R-:W-:Y:S01]  /*14440*/  ISETP.GT.AND P3, PT, R2, 0x60, PT ;  /* 0x000000600200780c */ /* 0x000fe20003f64270 */
[----:B------:R-:W-:Y:S02]  /*14450*/  WARPGROUP.DEPBAR.LE gsb0, 0x0 ;  /* 0x00008000000079c5 */ /* 0x000fe40000010000 */
[----:B------:R-:W-:Y:S02]  /*14460*/  FSEL R45, R42, -INF , P4 ;  /* 0xff8000002a2d7808 */ /* 0x000fe40002000000 */
[----:B------:R-:W-:Y:S02]  /*14470*/  FSEL R125, R24, -INF , P3 ;  /* 0xff800000187d7808 */ /* 0x000fe40001800000 */
[----:B------:R-:W-:Y:S02]  /*14480*/  FMNMX.FTZ R0, R123, R0, !PT ;  /* 0x000000007b007209 */ /* 0x000fe40007810000 */
[----:B------:R-:W-:-:S02]  /*14490*/  ISETP.GT.AND P4, PT, R2, 0x61, PT ;  /* 0x000000610200780c */ /* 0x000fc40003f84270 */
[----:B------:R-:W-:Y:S02]  /*144a0*/  FSEL R55, R55, -INF , P5 ;  /* 0xff80000037377808 */ /* 0x000fe40002800000 */
[----:B------:R-:W-:Y:S02]  /*144b0*/  FSEL R41, R54, -INF , P6 ;  /* 0xff80000036297808 */ /* 0x000fe40003000000 */
[----:B------:R-:W-:Y:S02]  /*144c0*/  P2R R32, PR, RZ, 0x2 ;  /* 0x00000002ff207803 */ /* 0x000fe40000000000 */
[----:B------:R-:W-:Y:S02]  /*144d0*/  P2R R20, PR, RZ, 0x1 ;  /* 0x00000001ff147803 */ /* 0x000fe40000000000 */
[----:B------:R-:W-:Y:S02]  /*144e0*/  FSEL R127, R25, -INF , P4 ;  /* 0xff800000197f7808 */ /* 0x000fe40002000000 */
[----:B------:R-:W-:-:S02]  /*144f0*/  FMNMX.FTZ R0, R125, R0, !PT ;  /* 0x000000007d007209 */ /* 0x000fc40007810000 */
[C---:B------:R-:W-:Y:S02]  /*14500*/  ISETP.GT.AND P5, PT, R2.reuse, 0x68, PT ;  /* 0x000000680200780c */ /* 0x040fe40003fa4270 */
[C---:B------:R-:W-:Y:S02]  /*14510*/  ISETP.GT.AND P6, PT, R2.reuse, 0x69, PT ;  /* 0x000000690200780c */ /* 0x040fe40003fc4270 */
[C---:B------:R-:W-:Y:S02]  /*14520*/  ISETP.GT.AND P0, PT, R2.reuse, 0x49, PT ;  /* 0x000000490200780c */ /* 0x040fe40003f04270 */
[----:B------:R-:W-:Y:S02]  /*14530*/  ISETP.GT.AND P1, PT, R2, 0x50, PT ;  /* 0x000000500200780c */ /* 0x000fe40003f24270 */
[----:B------:R-:W-:Y:S02]  /*14540*/  FMNMX.FTZ R2, R7, R75, !PT ;  /* 0x0000004b07027209 */ /* 0x000fe40007810000 */
[----:B------:R-:W-:-:S02]  /*14550*/  FSEL R129, R28, -INF , P5 ;  /* 0xff8000001c817808 */ /* 0x000fc40002800000 */
[----:B------:R-:W-:Y:S02]  /*14560*/  FMNMX.FTZ R0, R127, R0, !PT ;  /* 0x000000007f007209 */ /* 0x000fe40007810000 */
[----:B------:R-:W-:Y:S02]  /*14570*/  FMNMX.FTZ R2, R9, R2, !PT ;  /* 0x0000000209027209 */ /* 0x000fe40007810000 */
[----:B------:R-:W-:Y:S02]  /*14580*/  FSEL R95, R29, -INF , P6 ;  /* 0xff8000001d5f7808 */ /* 0x000fe40003000000 */
[----:B------:R-:W-:Y:S02]  /*14590*/  FMNMX.FTZ R0, R129, R0, !PT ;  /* 0x0000000081007209 */ /* 0x000fe40007810000 */
[----:B------:R-:W-:Y:S02]  /*145a0*/  FMNMX.FTZ R2, R79, R2, !PT ;  /* 0x000000024f027209 */ /* 0x000fe40007810000 */
[----:B------:R-:W-:-:S02]  /*145b0*/  FMNMX.FTZ R4, R95, R0, !PT ;  /* 0x000000005f047209 */ /* 0x000fc40007810000 */
        /* <DEDUP_REMOVED lines=16> */
[----:B------:R-:W-:Y:S01]  /*146c0*/  FMNMX.FTZ R2, R43, R2, !PT ;  /* 0x000000022b027209 */ /* 0x000fe20007810000 */
[----:B------:R-:W-:Y:S01]  /*146d0*/  IMAD.U32 R0, RZ, RZ, UR4 ;  /* 0x00000004ff007e24 */ /* 0x000fe2000f8e00ff */
[----:B------:R-:W-:Y:S02]  /*146e0*/  FSEL R47, R47, -INF , P0 ;  /* 0xff8000002f2f7808 */ /* 0x000fe40000000000 */
[----:B0-----:R-:W-:Y:S02]  /*146f0*/  FMNMX.FTZ R5, R6, R5, !PT ;  /* 0x0000000506057209 */ /* 0x001fe40007810000 */
[----:B------:R-:W-:Y:S02]  /*14700*/  FMNMX.FTZ R2, R33, R2, !PT ;  /* 0x0000000221027209 */ /* 0x000fe40007810000 */
[----:B------:R-:W-:Y:S01]  /*14710*/  FSEL R25, R34, -INF , P1 ;  /* 0xff80000022197808 */ /* 0x000fe20000800000 */
[----:B------:R-:W-:Y:S01]  /*14720*/  FMUL.FTZ R8, R5, R0 ;  /* 0x0000000005087220 */ /* 0x000fe20000410000 */
[----:B------:R-:W-:-:S02]  /*14730*/  ISETP.NE.AND P1, PT, R32, RZ, PT ;  /* 0x000000ff2000720c */ /* 0x000fc40003f25270 */
[----:B------:R-:W-:Y:S02]  /*14740*/  FMNMX.FTZ R2, R47, R2, !PT ;  /* 0x000000022f027209 */ /* 0x000fe40007810000 */
[----:B------:R-:W-:Y:S02]  /*14750*/  P2R R14, PR, RZ, 0x4 ;  /* 0x00000004ff0e7803 */ /* 0x000fe40000000000 */
[----:B------:R-:W-:Y:S02]  /*14760*/  FSETP.NEU.FTZ.AND P2, PT, R5, -INF , PT ;  /* 0xff8000000500780b */ /* 0x000fe40003f5d000 */
[----:B------:R-:W-:Y:S02]  /*14770*/  ISETP.NE.AND P0, PT, R20, RZ, PT ;  /* 0x000000ff1400720c */ /* 0x000fe40003f05270 */
[----:B------:R-:W-:Y:S02]  /*14780*/  FSEL R35, R35, -INF , P1 ;  /* 0xff80000023237808 */ /* 0x000fe40000800000 */
[----:B------:R-:W-:-:S02]  /*14790*/  FMNMX.FTZ R2, R25, R2, !PT ;  /* 0x0000000219027209 */ /* 0x000fc40007810000 */
[----:B------:R-:W-:Y:S02]  /*147a0*/  FSEL R8, R8, RZ, P2 ;  /* 0x000000ff08087208 */ /* 0x000fe40001000000 */
[----:B------:R-:W-:Y:S02]  /*147b0*/  ISETP.NE.AND P2, PT, R14, RZ, PT ;  /* 0x000000ff0e00720c */ /* 0x000fe40003f45270 */
[----:B------:R-:W-:Y:S02]  /*147c0*/  FSEL R29, R38, -INF , P0 ;  /* 0xff800000261d7808 */ /* 0x000fe40000000000 */
[----:B------:R-:W-:Y:S01]  /*147d0*/  FMNMX.FTZ R2, R35, R2, !PT ;  /* 0x0000000223027209 */ /* 0x000fe20007810000 */
[--C-:B------:R-:W-:Y:S01]  /*147e0*/  FFMA.FTZ R61, R69, R0, -R8.reuse ;  /* 0x00000000453d7223 */ /* 0x100fe20000010808 */
[----:B------:R-:W-:Y:S02]  /*147f0*/  FSEL R69, R39, -INF , P2 ;  /* 0xff80000027457808 */ /* 0x000fe40001000000 */
[----:B------:R-:W-:Y:S01]  /*14800*/  FMNMX.FTZ R2, R29, R2, !PT ;  /* 0x000000021d027209 */ /* 0x000fe20007810000 */
[----:B------:R-:W-:Y:S01]  /*14810*/  FFMA.FTZ R37, R73, R0, -R8 ;  /* 0x0000000049257223 */ /* 0x000fe20000010808 */
[----:B------:R-:W-:-:S02]  /*14820*/  FSEL R73, R26, -INF , P3 ;  /* 0xff8000001a497808 */ /* 0x000fc40001800000 */
[----:B------:R-:W-:Y:S01]  /*14830*/  FMNMX.FTZ R2, R69, R2, !PT ;  /* 0x0000000245027209 */ /* 0x000fe20007810000 */
[--C-:B------:R-:W-:Y:S01]  /*14840*/  FFMA.FTZ R53, R77, R0, -R8.reuse ;  /* 0x000000004d357223 */ /* 0x100fe20000010808 */
[----:B------:R-:W-:Y:S02]  /*14850*/  FSEL R77, R27, -INF , P4 ;  /* 0xff8000001b4d7808 */ /* 0x000fe40002000000 */
[----:B------:R-:W-:Y:S01]  /*14860*/  FMNMX.FTZ R2, R73, R2, !PT ;  /* 0x0000000249027209 */ /* 0x000fe20007810000 */
[--C-:B------:R-:W-:Y:S01]  /*14870*/  FFMA.FTZ R200, R81, R0, -R8.reuse ;  /* 0x0000000051c87223 */ /* 0x100fe20000010808 */
[----:B------:R-:W-:Y:S02]  /*14880*/  FSEL R81, R30, -INF , P5 ;  /* 0xff8000001e517808 */ /* 0x000fe40002800000 */
[----:B------:R-:W-:Y:S01]  /*14890*/  FMNMX.FTZ R2, R77, R2, !PT ;  /* 0x000000024d027209 */ /* 0x000fe20007810000 */
[----:B------:R-:W-:Y:S01]  /*148a0*/  FFMA.FTZ R27, R85, R0, -R8 ;  /* 0x00000000551b7223 */ /* 0x000fe20000010808 */
[----:B------:R-:W-:-:S02]  /*148b0*/  FSEL R85, R31, -INF , P6 ;  /* 0xff8000001f557808 */ /* 0x000fc40003000000 */
[----:B------:R-:W-:-:S04]  /*148c0*/  FMNMX.FTZ R2, R81, R2, !PT ;  /* 0x0000000251027209 */ /* 0x000fc80007810000 */
[----:B------:R-:W-:Y:S01]  /*148d0*/  FMNMX.FTZ R2, R85, R2, !PT ;  /* 0x0000000255027209 */ /* 0x000fe20007810000 */
[----:B------:R-:W-:-:S04]  /*148e0*/  FFMA.FTZ R31, R89, R0, -R8 ;  /* 0x00000000591f7223 */ /* 0x000fc80000010808 */
[----:B------:R-:W0:Y:S01]  /*148f0*/  SHFL.BFLY PT, R89, R2, 0x2, 0x1f ;  /* 0x0c401f0002597f89 */ /* 0x000e2200000e0000 */
[----:B------:R-:W-:Y:S01]  /*14900*/  FFMA.FTZ R186, R93, R0, -R8 ;  /* 0x000000005dba7223 */ /* 0x000fe20000010808 */
[----:B0-----:R-:W-:-:S05]  /*14910*/  FMNMX.FTZ R6, R2, R89, !PT ;  /* 0x0000005902067209 */ /* 0x001fca0007810000 */
[----:B------:R-:W0:Y:S01]  /*14920*/  SHFL.BFLY PT, R93, R6, 0x1, 0x1f ;  /* 0x0c201f00065d7f89 */ /* 0x000e2200000e0000 */
[-CC-:B------:R-:W-:Y:S01]  /*14930*/  FFMA.FTZ R202, R97, R0.reuse, -R8.reuse ;  /* 0x0000000061ca7223 */ /* 0x180fe20000010808 */
[----:B------:R-:W-:Y:S01]  /*14940*/  MUFU.EX2 R200, R200 ;  /* 0x000000c800c87308 */ /* 0x000fe20000000800 */
[----:B------:R-:W-:-:S07]  /*14950*/  FFMA.FTZ R196, R99, R0, -R8 ;  /* 0x0000000063c47223 */ /* 0x000fce0000010808 */
[----:B------:R-:W1:Y:S01]  /*14960*/  MUFU.EX2 R37, R37 ;  /* 0x0000002500257308 */ /* 0x000e620000000800 */
[----:B0-----:R-:W-:-:S07]  /*14970*/  FMNMX.FTZ R4, R6, R93, !PT ;  /* 0x0000005d06047209 */ /* 0x001fce0007810000 */
[----:B------:R-:W0:Y:S01]  /*14980*/  MUFU.EX2 R202, R202 ;  /* 0x000000ca00ca7308 */ /* 0x000e220000000800 */
[C---:B------:R-:W-:Y:S01]  /*14990*/  FSETP.NEU.FTZ.AND P2, PT, R4.reuse, -INF , PT ;  /* 0xff8000000400780b */ /* 0x040fe20003f5d000 */
[-C--:B------:R-:W-:Y:S01]  /*149a0*/  FMUL.FTZ R2, R4, R0.reuse ;  /* 0x0000000004027220 */ /* 0x080fe20000410000 */
[----:B------:R-:W-:-:S04]  /*149b0*/  FFMA.FTZ R57, R65, R0, -R8 ;  /* 0x0000000041397223 */ /* 0x000fc80000010808 */
[----:B------:R-:W-:Y:S01]  /*149c0*/  FSEL R14, R2, RZ, P2 ;  /* 0x000000ff020e7208 */ /* 0x000fe20001000000 */
[----:B------:R-:W2:Y:S01]  /*149d0*/  MUFU.EX2 R53, R53 ;  /* 0x0000003500357308 */ /* 0x000ea20000000800 */
[----:B------:R-:W-:-:S03]  /*149e0*/  FFMA.FTZ R198, R101, R0, -R8 ;  /* 0x0000000065c67223 */ /* 0x000fc60000010808 */
[-CC-:B------:R-:W-:Y:S01]  /*149f0*/  FFMA.FTZ R201, R7, R0.reuse, -R14.reuse ;  /* 0x0000000007c97223 */ /* 0x180fe2000001080e */
[----:B------:R-:W-:-:S03]  /*14a00*/  FFMA.FTZ R2, R75, R0, -R14 ;  /* 0x000000004b027223 */ /* 0x000fc6000001080e */
[----:B------:R-:W3:Y:S01]  /*14a10*/  MUFU.EX2 R196, R196 ;  /* 0x000000c400c47308 */ /* 0x000ee20000000800 */
[-CC-:B------:R-:W-:Y:S01]  /*14a20*/  FFMA.FTZ R203, R9, R0.reuse, -R14.reuse ;  /* 0x0000000009cb7223 */ /* 0x180fe2000001080e */
[----:B-1----:R-:W-:Y:S01]  /*14a30*/  FADD.FTZ R7, R200, R37 ;  /* 0x00000025c8077221 */ /* 0x002fe20000010000 */
[----:B------:R-:W-:-:S05]  /*14a40*/  FFMA.FTZ R6, R79, R0, -R14 ;  /* 0x000000004f067223 */ /* 0x000fca000001080e */
[----:B------:R-:W1:Y:S01]  /*14a50*/  MUFU.EX2 R57, R57 ;  /* 0x0000003900397308 */ /* 0x000e620000000800 */
[----:B0-----:R-:W-:Y:S01]  /*14a60*/  FADD.FTZ R26, R202, R7 ;  /* 0x00000007ca1a7221 */ /* 0x001fe20000010000 */
[----:B------:R-:W-:-:S06]  /*14a70*/  FFMA.FTZ R192, R103, R0, -R8 ;  /* 0x0000000067c07223 */ /* 0x000fcc0000010808 */
[----:B------:R-:W-:Y:S01]  /*14a80*/  MUFU.EX2 R201, R201 ;  /* 0x000000c900c97308 */ /* 0x000fe20000000800 */
[----:B------:R-:W-:-:S07]  /*14a90*/  FFMA.FTZ R197, R11, R0, -R14 ;  /* 0x000000000bc57223 */ /* 0x000fce000001080e */
[----:B------:R-:W0:Y:S01]  /*14aa0*/  MUFU.EX2 R2, R2 ;  /* 0x0000000200027308 */ /* 0x000e220000000800 */
[-CC-:B------:R-:W-:Y:S01]  /*14ab0*/  FFMA.FTZ R190, R83, R0.reuse, -R8.reuse ;  /* 0x0000000053be7223 */ /* 0x180fe20000010808 */
[-CC-:B------:R-:W-:Y:S01]  /*14ac0*/  FFMA.FTZ R184, R87, R0.reuse, -R8.reuse ;  /* 0x0000000057b87223 */ /* 0x180fe20000010808 */
[----:B------:R-:W-:-:S05]  /*14ad0*/  FFMA.FTZ R83, R91, R0, -R8 ;  /* 0x000000005b537223 */ /* 0x000fca0000010808 */
[----:B------:R-:W4:Y:S01]  /*14ae0*/  MUFU.EX2 R198, R198 ;  /* 0x000000c600c67308 */ /* 0x000f220000000800 */
[----:B--2---:R-:W-:Y:S01]  /*14af0*/  FADD.FTZ R7, R53, R26 ;  /* 0x0000001a35077221 */ /* 0x004fe20000010000 */
[-CC-:B------:R-:W-:Y:S01]  /*14b00*/  FFMA.FTZ R65, R105, R0.reuse, -R8.reuse ;  /* 0x0000000069417223 */ /* 0x180fe20000010808 */
[----:B------:R-:W-:-:S05]  /*14b10*/  FFMA.FTZ R194, R107, R0, -R8 ;  /* 0x000000006bc27223 */ /* 0x000fca0000010808 */
[----:B------:R-:W2:Y:S01]  /*14b20*/  MUFU.EX2 R203, R203 ;  /* 0x000000cb00cb7308 */ /* 0x000ea20000000800 */
[-CC-:B------:R-:W-:Y:S01]  /*14b30*/  FFMA.FTZ R109, R109, R0.reuse, -R8.reuse ;  /* 0x000000006d6d7223 */ /* 0x180fe20000010808 */
[-CC-:B------:R-:W-:Y:S01]  /*14b40*/  FFMA.FTZ R188, R111, R0.reuse, -R8.reuse ;  /* 0x000000006fbc7223 */ /* 0x180fe20000010808 */
[-CC-:B------:R-:W-:Y:S01]  /*14b50*/  FFMA.FTZ R87, R113, R0.reuse, -R8.reuse ;  /* 0x0000000071577223 */ /* 0x180fe20000010808 */
[-CC-:B------:R-:W-:Y:S01]  /*14b60*/  FFMA.FTZ R180, R115, R0.reuse, -R8.reuse ;  /* 0x0000000073b47223 */ /* 0x180fe20000010808 */
[-CC-:B------:R-:W-:Y:S01]  /*14b70*/  FFMA.FTZ R89, R117, R0.reuse, -R8.reuse ;  /* 0x0000000075597223 */ /* 0x180fe20000010808 */
[-CC-:B------:R-:W-:Y:S02]  /*14b80*/  FFMA.FTZ R182, R121, R0.reuse, -R8.reuse ;  /* 0x0000000079b67223 */ /* 0x180fe40000010808 */
[----:B------:R-:W5:Y:S01]  /*14b90*/  MUFU.EX2 R61, R61 ;  /* 0x0000003d003d7308 */ /* 0x000f620000000800 */
[-CC-:B------:R-:W-:Y:S01]  /*14ba0*/  FFMA.FTZ R91, R123, R0.reuse, -R8.reuse ;  /* 0x000000007b5b7223 */ /* 0x180fe20000010808 */
[-CC-:B------:R-:W-:Y:S01]  /*14bb0*/  FFMA.FTZ R176, R125, R0.reuse, -R8.reuse ;  /* 0x000000007db07223 */ /* 0x180fe20000010808 */
[-CC-:B------:R-:W-:Y:S01]  /*14bc0*/  FFMA.FTZ R127, R127, R0.reuse, -R8.reuse ;  /* 0x000000007f7f7223 */ /* 0x180fe20000010808 */
[-CC-:B------:R-:W-:Y:S01]  /*14bd0*/  FFMA.FTZ R178, R129, R0.reuse, -R8.reuse ;  /* 0x0000000081b27223 */ /* 0x180fe20000010808 */
[-C--:B------:R-:W-:Y:S01]  /*14be0*/  FFMA.FTZ R95, R95, R0.reuse, -R8 ;  /* 0x000000005f5f7223 */ /* 0x080fe20000010808 */
[----:B------:R-:W-:-:S02]  /*14bf0*/  FFMA.FTZ R8, R67, R0, -R14 ;  /* 0x0000000043087223 */ /* 0x000fc4000001080e */
[----:B------:R-:W5:Y:S01]  /*14c00*/  MUFU.EX2 R6, R6 ;  /* 0x0000000600067308 */ /* 0x000f620000000800 */
[----:B---3--:R-:W-:Y:S01]  /*14c10*/  FADD.FTZ R28, R196, R7 ;  /* 0x00000007c41c7221 */ /* 0x008fe20000010000 */
[----:B------:R-:W-:-:S06]  /*14c20*/  FFMA.FTZ R199, R13, R0, -R14 ;  /* 0x000000000dc77223 */ /* 0x000fcc000001080e */
[----:B------:R-:W3:Y:S01]  /*14c30*/  MUFU.EX2 R192, R192 ;  /* 0x000000c000c07308 */ /* 0x000ee20000000800 */
[----:B-1----:R-:W-:Y:S01]  /*14c40*/  FADD.FTZ R7, R57, R28 ;  /* 0x0000001c39077221 */ /* 0x002fe20000010000 */
[----:B------:R-:W-:Y:S01]  /*14c50*/  ISETP.NE.AND P1, PT, R10, RZ, PT ;  /* 0x000000ff0a00720c */ /* 0x000fe20003f25270 */
[----:B0-----:R-:W-:-:S05]  /*14c60*/  FADD.FTZ R28, R201, R2 ;  /* 0x00000002c91c7221 */ /* 0x001fca0000010000 */
[----:B------:R-:W0:Y:S01]  /*14c70*/  MUFU.EX2 R197, R197 ;  /* 0x000000c500c57308 */ /* 0x000e220000000800 */
[----:B------:R-:W-:Y:S01]  /*14c80*/  FFMA.FTZ R10, R71, R0, -R14 ;  /* 0x00000000470a7223 */ /* 0x000fe2000001080e */
[----:B----4-:R-:W-:-:S06]  /*14c90*/  FADD.FTZ R30, R198, R7 ;  /* 0x00000007c61e7221 */ /* 0x010fcc0000010000 */
[----:B------:R-:W1:Y:S01]  /*14ca0*/  MUFU.EX2 R65, R65 ;  /* 0x0000004100417308 */ /* 0x000e620000000800 */
[----:B--2---:R-:W-:Y:S01]  /*14cb0*/  FADD.FTZ R7, R203, R28 ;  /* 0x0000001ccb077221 */ /* 0x004fe20000010000 */
[----:B------:R-:W-:-:S06]  /*14cc0*/  FFMA.FTZ R193, R15, R0, -R14 ;  /* 0x000000000fc17223 */ /* 0x000fcc000001080e */
[----:B------:R-:W2:Y:S01]  /*14cd0*/  MUFU.EX2 R8, R8 ;  /* 0x0000000800087308 */ /* 0x000ea20000000800 */
[----:B-----5:R-:W-:Y:S01]  /*14ce0*/  FADD.FTZ R9, R61, R30 ;  /* 0x0000001e3d097221 */ /* 0x020fe20000010000 */
[----:B------:R-:W-:-:S06]  /*14cf0*/  ISETP.NE.AND P0, PT, R12, RZ, PT ;  /* 0x000000ff0c00720c */ /* 0x000fcc0003f05270 */
[----:B------:R-:W4:Y:S01]  /*14d00*/  MUFU.EX2 R194, R194 ;  /* 0x000000c200c27308 */ /* 0x000f220000000800 */
[----:B------:R-:W-:Y:S01]  /*14d10*/  FADD.FTZ R30, R6, R7 ;  /* 0x00000007061e7221 */ /* 0x000fe20000010000 */
[----:B------:R-:W-:-:S06]  /*14d20*/  FFMA.FTZ R12, R59, R0, -R14 ;  /* 0x000000003b0c7223 */ /* 0x000fcc000001080e */
[----:B------:R-:W5:Y:S01]  /*14d30*/  MUFU.EX2 R199, R199 ;  /* 0x000000c700c77308 */ /* 0x000f620000000800 */
[----:B---3--:R-:W-:Y:S01]  /*14d40*/  FADD.FTZ R32, R192, R9 ;  /* 0x00000009c0207221 */ /* 0x008fe20000010000 */
[----:B0-----:R-:W-:-:S06]  /*14d50*/  FADD.FTZ R7, R197, R30 ;  /* 0x0000001ec5077221 */ /* 0x001fcc0000010000 */
[----:B------:R-:W0:Y:S01]  /*14d60*/  MUFU.EX2 R39, R109 ;  /* 0x0000006d00277308 */ /* 0x000e220000000800 */
[----:B------:R-:W-:-:S07]  /*14d70*/  FFMA.FTZ R21, R21, R0, -R14 ;  /* 0x0000000015157223 */ /* 0x000fce000001080e */
[----:B------:R-:W3:Y:S01]  /*14d80*/  MUFU.EX2 R10, R10 ;  /* 0x0000000a000a7308 */ /* 0x000ee20000000800 */
[----:B-1----:R-:W-:Y:S01]  /*14d90*/  FADD.FTZ R9, R65, R32 ;  /* 0x0000002041097221 */ /* 0x002fe20000010000 */
[----:B--2---:R-:W-:-:S06]  /*14da0*/  FADD.FTZ R30, R8, R7 ;  /* 0x00000007081e7221 */ /* 0x004fcc0000010000 */
[----:B------:R-:W1:Y:S08]  /*14db0*/  MUFU.EX2 R188, R188 ;  /* 0x000000bc00bc7308 */ /* 0x000e700000000800 */
[----:B------:R-:W2:Y:S01]  /*14dc0*/  MUFU.EX2 R193, R193 ;  /* 0x000000c100c17308 */ /* 0x000ea20000000800 */
[----:B------:R-:W-:Y:S01]  /*14dd0*/  FFMA.FTZ R63, R63, R0, -R14 ;  /* 0x000000003f3f7223 */ /* 0x000fe2000001080e */
[----:B----4-:R-:W-:-:S06]  /*14de0*/  FADD.FTZ R32, R194, R9 ;  /* 0x00000009c2207221 */ /* 0x010fcc0000010000 */
[----:B------:R-:W4:Y:S01]  /*14df0*/  MUFU.EX2 R27, R27 ;  /* 0x0000001b001b7308 */ /* 0x000f220000000800 */
[----:B-----5:R-:W-:Y:S01]  /*14e00*/  FADD.FTZ R7, R199, R30 ;  /* 0x0000001ec7077221 */ /* 0x020fe20000010000 */
[----:B------:R-:W-:-:S06]  /*14e10*/  FFMA.FTZ R49, R49, R0, -R14 ;  /* 0x0000000031317223 */ /* 0x000fcc000001080e */
[----:B------:R-:W5:Y:S01]  /*14e20*/  MUFU.EX2 R12, R12 ;  /* 0x0000000c000c7308 */ /* 0x000f620000000800 */
[----:B0-----:R-:W-:Y:S01]  /*14e30*/  FADD.FTZ R9, R39, R32 ;  /* 0x0000002027097221 */ /* 0x001fe20000010000 */
[----:B---3--:R-:W-:-:S06]  /*14e40*/  FADD.FTZ R32, R10, R7 ;  /* 0x000000070a207221 */ /* 0x008fcc0000010000 */
[----:B------:R-:W0:Y:S01]  /*14e50*/  MUFU.EX2 R190, R190 ;  /* 0x000000be00be7308 */ /* 0x000e220000000800 */
[----:B------:R-:W-:-:S07]  /*14e60*/  @!P1 VIADD R3, R3, 0x36840 ;  /* 0x0003684003039836 */ /* 0x000fce0000000000 */
[----:B------:R-:W3:Y:S01]  /*14e70*/  MUFU.EX2 R21, R21 ;  /* 0x0000001500157308 */ /* 0x000ee20000000800 */
[----:B------:R-:W-:Y:S01]  /*14e80*/  FFMA.FTZ R51, R51, R0, -R14 ;  /* 0x0000000033337223 */ /* 0x000fe2000001080e */
[----:B-1----:R-:W-:-:S06]  /*14e90*/  FADD.FTZ R34, R188, R9 ;  /* 0x00000009bc227221 */ /* 0x002fcc0000010000 */
[----:B------:R-:W1:Y:S01]  /*14ea0*/  MUFU.EX2 R31, R31 ;  /* 0x0000001f001f7308 */ /* 0x000e620000000800 */
[----:B--2---:R-:W-:Y:S01]  /*14eb0*/  FADD.FTZ R7, R193, R32 ;  /* 0x00000020c1077221 */ /* 0x004fe20000010000 */
[----:B------:R-:W-:-:S06]  /*14ec0*/  FFMA.FTZ R41, R41, R0, -R14 ;  /* 0x0000000029297223 */ /* 0x000fcc000001080e */
[----:B------:R-:W2:Y:S01]  /*14ed0*/  MUFU.EX2 R20, R63 ;  /* 0x0000003f00147308 */ /* 0x000ea20000000800 */
[----:B------:R-:W-:Y:S01]  /*14ee0*/  @!P1 PRMT R3, RZ, 0x654, R3 ;  /* 0x00000654ff039816 */ /* 0x000fe20000000003 */
[----:B----4-:R-:W-:-:S06]  /*14ef0*/  FADD.FTZ R9, R27, R34 ;  /* 0x000000221b097221 */ /* 0x010fcc0000010000 */
[----:B------:R-:W4:Y:S01]  /*14f00*/  MUFU.EX2 R184, R184 ;  /* 0x000000b800b87308 */ /* 0x000f220000000800 */
[----:B-----5:R-:W-:Y:S01]  /*14f10*/  FADD.FTZ R32, R12, R7 ;  /* 0x000000070c207221 */ /* 0x020fe20000010000 */
[----:B------:R-:W-:Y:S01]  /*14f20*/  FFMA.FTZ R55, R55, R0, -R14 ;  /* 0x0000000037377223 */ /* 0x000fe2000001080e */
[----:B------:R3:W-:Y:S05]  /*14f30*/  @!P1 SYNCS.ARRIVE.TRANS64.RED.A1T0 RZ, [R3+URZ], RZ ;  /* 0x000000ff03ff99a7 */ /* 0x0007ea000810043f */
[----:B------:R-:W5:Y:S01]  /*14f40*/  MUFU.EX2 R49, R49 ;  /* 0x0000003100317308 */ /* 0x000f620000000800 */
[----:B0-----:R-:W-:-:S07]  /*14f50*/  FADD.FTZ R34, R190, R9 ;  /* 0x00000009be227221 */ /* 0x001fce0000010000 */
[----:B------:R-:W0:Y:S01]  /*14f60*/  MUFU.EX2 R83, R83 ;  /* 0x0000005300537308 */ /* 0x000e220000000800 */
[----:B---3--:R-:W-:Y:S01]  /*14f70*/  FADD.FTZ R3, R21, R32 ;  /* 0x0000002015037221 */ /* 0x008fe20000010000 */
[----:B------:R-:W-:-:S06]  /*14f80*/  FFMA.FTZ R45, R45, R0, -R14 ;  /* 0x000000002d2d7223 */ /* 0x000fcc000001080e */
        /* <DEDUP_REMOVED lines=13> */
[----:B------:R-:W0:Y:S08]  /*15060*/  MUFU.EX2 R180, R180 ;  /* 0x000000b400b47308 */ /* 0x000e300000000800 */
[----:B------:R-:W3:Y:S01]  /*15070*/  MUFU.EX2 R45, R45 ;  /* 0x0000002d002d7308 */ /* 0x000ee20000000800 */
[----:B------:R-:W-:Y:S01]  /*15080*/  FFMA.FTZ R47, R47, R0, -R14 ;  /* 0x000000002f2f7223 */ /* 0x000fe2000001080e */
[----:B-1----:R-:W-:-:S06]  /*15090*/  FADD.FTZ R36, R186, R7 ;  /* 0x00000007ba247221 */ /* 0x002fcc0000010000 */
[----:B------:R-:W1:Y:S01]  /*150a0*/  MUFU.EX2 R89, R89 ;  /* 0x0000005900597308 */ /* 0x000e620000000800 */
[----:B--2---:R-:W-:Y:S01]  /*150b0*/  FADD.FTZ R3, R41, R34 ;  /* 0x0000002229037221 */ /* 0x004fe20000010000 */
[----:B------:R-:W-:-:S06]  /*150c0*/  FFMA.FTZ R25, R25, R0, -R14 ;  /* 0x0000000019197223 */ /* 0x000fcc000001080e */
[----:B------:R-:W2:Y:S01]  /*150d0*/  MUFU.EX2 R28, R43 ;  /* 0x0000002b001c7308 */ /* 0x000ea20000000800 */
[----:B----4-:R-:W-:Y:S01]  /*150e0*/  FADD.FTZ R7, R87, R36 ;  /* 0x0000002457077221 */ /* 0x010fe20000010000 */
[----:B-----5:R-:W-:-:S06]  /*150f0*/  FADD.FTZ R34, R26, R3 ;  /* 0x000000031a227221 */ /* 0x020fcc0000010000 */
[----:B------:R-:W4:Y:S08]  /*15100*/  MUFU.EX2 R182, R182 ;  /* 0x000000b600b67308 */ /* 0x000f300000000800 */
[----:B------:R-:W5:Y:S01]  /*15110*/  MUFU.EX2 R33, R33 ;  /* 0x0000002100217308 */ /* 0x000f620000000800 */
[----:B------:R-:W-:Y:S01]  /*15120*/  FFMA.FTZ R35, R35, R0, -R14 ;  /* 0x0000000023237223 */ /* 0x000fe2000001080e */
[----:B0-----:R-:W-:-:S06]  /*15130*/  FADD.FTZ R36, R180, R7 ;  /* 0x00000007b4247221 */ /* 0x001fcc0000010000 */
[----:B------:R-:W0:Y:S01]  /*15140*/  MUFU.EX2 R91, R91 ;  /* 0x0000005b005b7308 */ /* 0x000e220000000800 */
[----:B---3--:R-:W-:Y:S01]  /*15150*/  FADD.FTZ R3, R45, R34 ;  /* 0x000000222d037221 */ /* 0x008fe20000010000 */
[----:B------:R-:W-:-:S06]  /*15160*/  FFMA.FTZ R29, R29, R0, -R14 ;  /* 0x000000001d1d7223 */ /* 0x000fcc000001080e */
[----:B------:R-:W3:Y:S01]  /*15170*/  MUFU.EX2 R30, R47 ;  /* 0x0000002f001e7308 */ /* 0x000ee20000000800 */
[----:B-1----:R-:W-:Y:S01]  /*15180*/  FADD.FTZ R7, R89, R36 ;  /* 0x0000002459077221 */ /* 0x002fe20000010000 */
[----:B--2---:R-:W-:-:S06]  /*15190*/  FADD.FTZ R34, R28, R3 ;  /* 0x000000031c227221 */ /* 0x004fcc0000010000 */
[----:B------:R-:W1:Y:S01]  /*151a0*/  MUFU.EX2 R25, R25 ;  /* 0x0000001900197308 */ /* 0x000e620000000800 */
[----:B------:R-:W-:Y:S01]  /*151b0*/  FFMA.FTZ R69, R69, R0, -R14 ;  /* 0x0000000045457223 */ /* 0x000fe2000001080e */
[----:B----4-:R-:W-:Y:S01]  /*151c0*/  FADD.FTZ R36, R182, R7 ;  /* 0x00000007b6247221 */ /* 0x010fe20000010000 */
[----:B-----5:R-:W-:-:S05]  /*151d0*/  FADD.FTZ R3, R33, R34 ;  /* 0x0000002221037221 */ /* 0x020fca0000010000 */
[----:B------:R-:W2:Y:S01]  /*151e0*/  MUFU.EX2 R32, R35 ;  /* 0x0000002300207308 */ /* 0x000ea20000000800 */
[-CC-:B------:R-:W-:Y:S01]  /*151f0*/  FFMA.FTZ R73, R73, R0.reuse, -R14.reuse ;  /* 0x0000000049497223 */ /* 0x180fe2000001080e */
[-CC-:B------:R-:W-:Y:S01]  /*15200*/  FFMA.FTZ R77, R77, R0.reuse, -R14.reuse ;  /* 0x000000004d4d7223 */ /* 0x180fe2000001080e */
[-CC-:B------:R-:W-:Y:S01]  /*15210*/  FFMA.FTZ R81, R81, R0.reuse, -R14.reuse ;  /* 0x0000000051517223 */ /* 0x180fe2000001080e */
[----:B------:R-:W-:-:S04]  /*15220*/  FFMA.FTZ R85, R85, R0, -R14 ;  /* 0x0000000055557223 */ /* 0x000fc8000001080e */
[----:B------:R-:W4:Y:S01]  /*15230*/  MUFU.EX2 R29, R29 ;  /* 0x0000001d001d7308 */ /* 0x000f220000000800 */
[----:B0-----:R-:W-:Y:S01]  /*15240*/  FADD.FTZ R7, R91, R36 ;  /* 0x000000245b077221 */ /* 0x001fe20000010000 */
[----:B---3--:R-:W-:-:S06]  /*15250*/  FADD.FTZ R36, R30, R3 ;  /* 0x000000031e247221 */ /* 0x008fcc0000010000 */
[----:B------:R-:W0:Y:S01]  /*15260*/  MUFU.EX2 R14, R69 ;  /* 0x00000045000e7308 */ /* 0x000e220000000800 */
[----:B-1----:R-:W-:-:S07]  /*15270*/  FADD.FTZ R3, R25, R36 ;  /* 0x0000002419037221 */ /* 0x002fce0000010000 */
[----:B------:R-:W1:Y:S01]  /*15280*/  MUFU.EX2 R176, R176 ;  /* 0x000000b000b07308 */ /* 0x000e620000000800 */
[----:B--2---:R-:W-:-:S07]  /*15290*/  FADD.FTZ R36, R32, R3 ;  /* 0x0000000320247221 */ /* 0x004fce0000010000 */
[----:B------:R-:W2:Y:S01]  /*152a0*/  MUFU.EX2 R73, R73 ;  /* 0x0000004900497308 */ /* 0x000ea20000000800 */
[----:B----4-:R-:W-:-:S07]  /*152b0*/  FADD.FTZ R3, R29, R36 ;  /* 0x000000241d037221 */ /* 0x010fce0000010000 */
[----:B------:R-:W3:Y:S01]  /*152c0*/  MUFU.EX2 R93, R127 ;  /* 0x0000007f005d7308 */ /* 0x000ee20000000800 */
[----:B------:R-:W-:-:S07]  /*152d0*/  F2FP.BF16.F32.PACK_AB R201, R2, R201 ;  /* 0x000000c902c9723e */ /* 0x000fce00000010ff */
[----:B------:R-:W4:Y:S01]  /*152e0*/  MUFU.EX2 R34, R77 ;  /* 0x0000004d00227308 */ /* 0x000f220000000800 */
[----:B0-----:R-:W-:-:S07]  /*152f0*/  FADD.FTZ R36, R14, R3 ;  /* 0x000000030e247221 */ /* 0x001fce0000010000 */
[----:B------:R-:W0:Y:S01]  /*15300*/  MUFU.EX2 R178, R178 ;  /* 0x000000b200b27308 */ /* 0x000e220000000800 */
[----:B------:R-:W-:-:S07]  /*15310*/  ISETP.GE.AND P2, PT, R150, 0x71, PT ;  /* 0x000000719600780c */ /* 0x000fce0003f46270 */
[----:B------:R-:W5:Y:S01]  /*15320*/  MUFU.EX2 R81, R81 ;  /* 0x0000005100517308 */ /* 0x000f620000000800 */
[----:B-1----:R-:W-:Y:S01]  /*15330*/  FADD.FTZ R38, R176, R7 ;  /* 0x00000007b0267221 */ /* 0x002fe20000010000 */
[----:B--2---:R-:W-:-:S06]  /*15340*/  FADD.FTZ R3, R73, R36 ;  /* 0x0000002449037221 */ /* 0x004fcc0000010000 */
[----:B------:R-:W1:Y:S08]  /*15350*/  MUFU.EX2 R95, R95 ;  /* 0x0000005f005f7308 */ /* 0x000e700000000800 */
[----:B------:R-:W2:Y:S01]  /*15360*/  MUFU.EX2 R2, R85 ;  /* 0x0000005500027308 */ /* 0x000ea20000000800 */
[----:B------:R-:W-:Y:S01]  /*15370*/  F2FP.BF16.F32.PACK_AB R203, R6, R203 ;  /* 0x000000cb06cb723e */ /* 0x000fe200000010ff */
[----:B---3--:R-:W-:Y:S01]  /*15380*/  FADD.FTZ R7, R93, R38 ;  /* 0x000000265d077221 */ /* 0x008fe20000010000 */
[----:B----4-:R-:W-:Y:S01]  /*15390*/  FADD.FTZ R6, R34, R3 ;  /* 0x0000000322067221 */ /* 0x010fe20000010000 */
[----:B------:R-:W-:Y:S02]  /*153a0*/  BSSY B0, `(.L_x_622) ;  /* 0x0000587000007945 */ /* 0x000fe40003800000 */
[----:B0-----:R-:W-:Y:S01]  /*153b0*/  FADD.FTZ R38, R178, R7 ;  /* 0x00000007b2267221 */ /* 0x001fe20000010000 */
[----:B-----5:R-:W-:Y:S01]  /*153c0*/  FADD.FTZ R3, R81, R6 ;  /* 0x0000000651037221 */ /* 0x020fe20000010000 */
[----:B------:R-:W-:Y:S01]  /*153d0*/  F2FP.BF16.F32.PACK_AB R200, R37, R200 ;  /* 0x000000c825c8723e */ /* 0x000fe200000010ff */
[--C-:B------:R-:W-:Y:S01]  /*153e0*/  IMAD.MOV.U32 R118, RZ, RZ, R119.reuse ;  /* 0x000000ffff767224 */ /* 0x100fe200078e0077 */
[----:B------:R-:W-:Y:S01]  /*153f0*/  F2FP.BF16.F32.PACK_AB R202, R53, R202 ;  /* 0x000000ca35ca723e */ /* 0x000fe200000010ff */
[----:B-1----:R-:W-:Y:S01]  /*15400*/  FADD.FTZ R7, R95, R38 ;  /* 0x000000265f077221 */ /* 0x002fe20000010000 */
[----:B------:R-:W-:Y:S01]  /*15410*/  F2FP.BF16.F32.PACK_AB R196, R57, R196 ;  /* 0x000000c439c4723e */ /* 0x000fe200000010ff */
[--C-:B------:R-:W-:Y:S01]  /*15420*/  IMAD.MOV.U32 R117, RZ, RZ, R119.reuse ;  /* 0x000000ffff757224 */ /* 0x100fe200078e0077 */
[----:B------:R-:W-:Y:S01]  /*15430*/  F2FP.BF16.F32.PACK_AB R198, R61, R198 ;  /* 0x000000c63dc6723e */ /* 0x000fe200000010ff */
[----:B------:R-:W-:Y:S01]  /*15440*/  IMAD.MOV.U32 R116, RZ, RZ, R119 ;  /* 0x000000ffff747224 */ /* 0x000fe200078e0077 */
[----:B------:R-:W-:Y:S01]  /*15450*/  F2FP.BF16.F32.PACK_AB R192, R65, R192 ;  /* 0x000000c041c0723e */ /* 0x000fe200000010ff */
[----:B--2---:R-:W-:Y:S01]  /*15460*/  FADD.FTZ R6, R2, R3 ;  /* 0x0000000302067221 */ /* 0x004fe20000010000 */
[----:B------:R-:W-:Y:S01]  /*15470*/  F2FP.BF16.F32.PACK_AB R194, R39, R194 ;  /* 0x000000c227c2723e */ /* 0x000fe200000010ff */
[----:B------:R-:W-:Y:S01]  /*15480*/  IMAD.MOV.U32 R3, RZ, RZ, 0x3f800000 ;  /* 0x3f800000ff037424 */ /* 0x000fe200078e00ff */
[----:B------:R-:W-:Y:S01]  /*15490*/  F2FP.BF16.F32.PACK_AB R188, R27, R188 ;  /* 0x000000bc1bbc723e */ /* 0x000fe200000010ff */
[--C-:B------:R-:W-:Y:S01]  /*154a0*/  IMAD.MOV.U32 R115, RZ, RZ, R119.reuse ;  /* 0x000000ffff737224 */ /* 0x100fe200078e0077 */
        /* <DEDUP_REMOVED lines=38> */
[-C--:B------:R-:W-:Y:S01]  /*15710*/  MOV R77, R119.reuse ;  /* 0x00000077004d7202 */ /* 0x080fe20000000f00 */
        /* <DEDUP_REMOVED lines=71> */
[----:B------:R-:W-:Y:S01]  /*15b90*/  IMAD.MOV.U32 R24, RZ, RZ, R119 ;  /* 0x000000ffff187224 */ /* 0x000fe200078e0077 */
[----:B------:R-:W-:Y:S06]  /*15ba0*/  @!P2 BRA `(.L_x_623) ;  /* 0x000000500018a947 */ /* 0x000fec0003800000 */
        /* <DEDUP_REMOVED lines=53> */
[----:B------:R-:W-:-:S07]  /*15f00*/  CS2R R24, SRZ ;  /* 0x0000000000187805 */ /* 0x000fce000001ff00 */
.L_x_634:
[----:B------:R-:W-:-:S05]  /*15f10*/  VIADD R0, R12, 0x1 ;  /* 0x000000010c007836 */ /* 0x000fca0000000000 */
[----:B------:R-:W-:-:S04]  /*15f20*/  ISETP.NE.AND P2, PT, R0, 0x2, PT ;  /* 0x000000020000780c */ /* 0x000fc80003f45270 */
[----:B------:R-:W-:Y:S02]  /*15f30*/  SEL R214, RZ, 0x1, P2 ;  /* 0x00000001ffd67807 */ /* 0x000fe40001000000 */
[----:B------:R-:W-:Y:S02]  /*15f40*/  SEL R212, R0, RZ, P2 ;  /* 0x000000ff00d47207 */ /* 0x000fe40001000000 */
[----:B------:R-:W-:Y:S01]  /*15f50*/  LOP3.LUT R214, R11, R214, RZ, 0x3c, !PT ;  /* 0x000000d60bd67212 */ /* 0x000fe200078e3cff */
[----:B------:R-:W-:Y:S06]  /*15f60*/  @!P0 BRA `(.L_x_624) ;  /* 0x0000000000048947 */ /* 0x000fec0003800000 */
[----:B------:R-:W-:Y:S01]  /*15f70*/  BPT.TRAP 0x1 ;  /* 0x000000040000795c */ /* 0x000fe20000300000 */
.L_x_624:
[----:B------:R-:W-:Y:S01]  /*15f80*/  IMAD R13, R212, 0x8, R18 ;  /* 0x00000008d40d7824 */ /* 0x000fe200078e0212 */
[----:B------:R-:W-:-:S04]  /*15f90*/  SHF.L.U32 R4, R214, 0x1f, RZ ;  /* 0x0000001fd6047819 */ /* 0x000fc800000006ff */
[----:B------:R0:W1:Y:S01]  /*15fa0*/  SYNCS.PHASECHK.TRANS64.TRYWAIT P2, [R13+URZ+0x36830], R4 ;  /* 0x036830040d0075a7 */ /* 0x000062000804017f */
[----:B------:R-:W-:Y:S05]  /*15fb0*/  @!P0 BRA `(.L_x_625) ;  /* 0x0000000000048947 */ /* 0x000fea0003800000 */
[----:B------:R-:W-:Y:S01]  /*15fc0*/  BPT.TRAP 0x1 ;  /* 0x000000040000795c */ /* 0x000fe20000300000 */
.L_x_625:
[----:B------:R-:W-:Y:S01]  /*15fd0*/  IMAD R0, R212, 0xa80, R216 ;  /* 0x00000a80d4007824 */ /* 0x000fe200078e02d8 */
[----:B------:R-:W-:Y:S03]  /*15fe0*/  BSSY B1, `(.L_x_626) ;  /* 0x0000006000017945 */ /* 0x000fe60003800000 */
[C---:B------:R-:W-:Y:S02]  /*15ff0*/  VIADD R20, R0.reuse, 0x80 ;  /* 0x0000008000147836 */ /* 0x040fe40000000000 */
[----:B------:R-:W-:Y:S01]  /*16000*/  VIADD R121, R0, 0x100 ;  /* 0x0000010000797836 */ /* 0x000fe20000000000 */
[----:B-1----:R-:W-:Y:S06]  /*16010*/  @P2 BRA `(.L_x_627) ;  /* 0x0000000000082947 */ /* 0x002fec0003800000 */
[----:B------:R-:W1:Y:S02]  /*16020*/  SYNCS.PHASECHK.TRANS64.TRYWAIT P2, [R13+URZ+0x36830], R4 ;  /* 0x036830040d0075a7 */ /* 0x000e64000804017f */
[----:B-1----:R-:W-:Y:S05]  /*16030*/  @!P2 BRA `(.L_x_628) ;  /* 0x000000e400bca947 */ /* 0x002fea0003800000 */
.L_x_627:
[----:B------:R-:W-:Y:S05]  /*16040*/  BSYNC B1 ;  /* 0x0000000000017941 */ /* 0x000fea0003800000 */
.L_x_626:
[----:B------:R-:W2:Y:S04]  /*16050*/  LDL.64 R14, [R1+0x48] ;  /* 0x00004800010e7983 */ /* 0x000ea80000100a00 */
[----:B------:R-:W3:Y:S01]  /*16060*/  LDL.64 R122, [R1+0x8] ;  /* 0x00000800017a7983 */ /* 0x000ee20000100a00 */
[----:B------:R-:W-:Y:S01]  /*16070*/  WARPGROUP.ARRIVE ;  /* 0x00000000000079c5 */ /* 0x000fe20000000000 */
[----:B------:R-:W-:Y:S01]  /*16080*/  IMAD.MOV.U32 R21, RZ, RZ, 0x40000040 ;  /* 0x40000040ff157424 */ /* 0x000fe200078e00ff */
[----:B------:R-:W-:-:S04]  /*16090*/  R2UR UR6, R20 ;  /* 0x00000000140672ca */ /* 0x000fc800000e0000 */
[C---:B------:R-:W-:Y:S01]  /*160a0*/  R2UR UR7, R21.reuse ;  /* 0x00000000150772ca */ /* 0x040fe200000e0000 */
[----:B------:R-:W-:Y:S01]  /*160b0*/  IMAD.MOV.U32 R20, RZ, RZ, R121 ;  /* 0x000000ffff147224 */ /* 0x000fe200078e0079 */
[----:B------:R-:W-:-:S04]  /*160c0*/  R2UR UR19, R21 ;  /* 0x00000000151372ca */ /* 0x000fc800000e0000 */
[----:B------:R-:W-:Y:S01]  /*160d0*/  R2UR UR18, R20 ;  /* 0x00000000141272ca */ /* 0x000fe200000e0000 */
[----:B------:R-:W-:Y:S02]  /*160e0*/  VIADD R120, R0, 0x200 ;  /* 0x0000020000787836 */ /* 0x000fe40000000000 */
[----:B------:R-:W-:-:S03]  /*160f0*/  IMAD.MOV.U32 R121, RZ, RZ, 0x40000040 ;  /* 0x40000040ff797424 */ /* 0x000fc600078e00ff */
[----:B------:R-:W-:Y:S02]  /*16100*/  R2UR UR14, R120 ;  /* 0x00000000780e72ca */ /* 0x000fe400000e0000 */
[----:B------:R-:W-:Y:S02]  /*16110*/  R2UR UR15, R121 ;  /* 0x00000000790f72ca */ /* 0x000fe400000e0000 */
[----:B--2---:R-:W-:Y:S01]  /*16120*/  R2UR UR42, R14 ;  /* 0x000000000e2a72ca */ /* 0x004fe200000e0000 */
[----:B------:R-:W-:Y:S01]  /*16130*/  IMAD.MOV.U32 R14, RZ, RZ, R0 ;  /* 0x000000ffff0e7224 */ /* 0x000fe200078e0000 */
[----:B------:R-:W-:Y:S01]  /*16140*/  R2UR UR43, R15 ;  /* 0x000000000f2b72ca */ /* 0x000fe200000e0000 */
[----:B------:R-:W-:Y:S01]  /*16150*/  IMAD.MOV.U32 R15, RZ, RZ, 0x40000040 ;  /* 0x40000040ff0f7424 */ /* 0x000fe200078e00ff */
[----:B---3--:R-:W-:Y:S02]  /*16160*/  R2UR UR28, R122 ;  /* 0x000000007a1c72ca */ /* 0x008fe400000e0000 */
[----:B------:R-:W-:-:S02]  /*16170*/  R2UR UR29, R123 ;  /* 0x000000007b1d72ca */ /* 0x000fc400000e0000 */
[----:B------:R-:W-:Y:S01]  /*16180*/  R2UR UR26, R14 ;  /* 0x000000000e1a72ca */ /* 0x000fe200000e0000 */
[----:B------:R-:W2:Y:S01]  /*16190*/  LDL.64 R122, [R1+0x40] ;  /* 0x00004000017a7983 */ /* 0x000ea20000100a00 */
[----:B------:R-:W-:-:S07]  /*161a0*/  R2UR UR27, R15 ;  /* 0x000000000f1b72ca */ /* 0x000fce00000e0000 */
[----:B------:R-:W-:Y:S02]  /*161b0*/  UMOV UR24, UR28 ;  /* 0x0000001c00187c82 */ /* 0x000fe40008000000 */
[----:B------:R-:W-:-:S04]  /*161c0*/  UMOV UR25, UR29 ;  /* 0x0000001d00197c82 */ /* 0x000fc80008000000 */
[----:B------:R-:W-:Y:S01]  /*161d0*/  HGMMA.64x16x16.F32.BF16 R168, gdesc[UR24], RZ, !UPT, gsb0 ;  /* 0x0020000018a879f0 */ /* 0x000fe2000c0018ff */
[----:B------:R-:W-:Y:S01]  /*161e0*/  UMOV UR4, UR28 ;  /* 0x0000001c00047c82 */ /* 0x000fe20008000000 */
[----:B------:R-:W-:Y:S01]  /*161f0*/  UMOV UR5, UR29 ;  /* 0x0000001d00057c82 */ /* 0x000fe20008000000 */
[----:B------:R-:W-:Y:S02]  /*16200*/  WARPGROUP.DEPBAR.LE gsb0, 0x0 ;  /* 0x00008000000079c5 */ /* 0x000fe40000010000 */
[----:B------:R-:W-:-:S06]  /*16210*/  WARPGROUP.ARRIVE ;  /* 0x00000000000079c5 */ /* 0x000fcc0000000000 */
[----:B------:R-:W-:Y:S01]  /*16220*/  HGMMA.64x16x16.F32.BF16 R160, gdesc[UR4], RZ, !UPT, gsb0 ;  /* 0x0020000004a079f0 */ /* 0x000fe2000c0018ff */
[----:B------:R-:W-:Y:S01]  /*16230*/  UMOV UR16, UR28 ;  /* 0x0000001c00107c82 */ /* 0x000fe20008000000 */
[----:B------:R-:W-:Y:S01]  /*16240*/  UMOV UR17, UR29 ;  /* 0x0000001d00117c82 */ /* 0x000fe20008000000 */
[----:B------:R-:W-:Y:S01]  /*16250*/  VIADD R14, R0, 0x180 ;  /* 0x00000180000e7836 */ /* 0x000fe20000000000 */
[----:B------:R-:W-:Y:S02]  /*16260*/  WARPGROUP.DEPBAR.LE gsb0, 0x0 ;  /* 0x00008000000079c5 */ /* 0x000fe40000010000 */
[----:B------:R-:W-:-:S06]  /*16270*/  WARPGROUP.ARRIVE ;  /* 0x00000000000079c5 */ /* 0x000fcc0000000000 */
[----:B------:R-:W-:Y:S01]  /*16280*/  HGMMA.64x16x16.F32.BF16 R152, gdesc[UR16], RZ, !UPT, gsb0 ;  /* 0x00200000109879f0 */ /* 0x000fe2000c0018ff */
[----:B------:R-:W-:Y:S02]  /*16290*/  R2UR UR22, R14 ;  /* 0x000000000e1672ca */ /* 0x000fe400000e0000 */
[----:B------:R-:W-:Y:S01]  /*162a0*/  R2UR UR23, R15 ;  /* 0x000000000f1772ca */ /* 0x000fe200000e0000 */
[----:B------:R-:W-:Y:S01]  /*162b0*/  UMOV UR20, UR28 ;  /* 0x0000001c00147c82 */ /* 0x000fe20008000000 */
[----:B------:R-:W-:Y:S01]  /*162c0*/  UMOV UR21, UR29 ;  /* 0x0000001d00157c82 */ /* 0x000fe20008000000 */
[----:B------:R-:W-:Y:S02]  /*162d0*/  WARPGROUP.DEPBAR.LE gsb0, 0x0 ;  /* 0x00008000000079c5 */ /* 0x000fe40000010000 */
[----:B------:R-:W-:-:S08]  /*162e0*/  WARPGROUP.ARRIVE ;  /* 0x00000000000079c5 */ /* 0x000fd00000000000 */
        /* <DEDUP_REMOVED lines=11> */
[----:B------:R-:W-:Y:S02]  /*163a0*/  VIADD R120, R0, 0x2 ;  /* 0x0000000200787836 */ /* 0x000fe40000000000 */
[----:B------:R-:W-:Y:S01]  /*163b0*/  IMAD.MOV.U32 R121, RZ, RZ, 0x40000040 ;  /* 0x40000040ff797424 */ /* 0x000fe200078e00ff */
[----:B------:R-:W-:Y:S02]  /*163c0*/  WARPGROUP.DEPBAR.LE gsb0, 0x0 ;  /* 0x00008000000079c5 */ /* 0x000fe40000010000 */
[----:B------:R-:W-:-:S06]  /*163d0*/  WARPGROUP.ARRIVE ;  /* 0x00000000000079c5 */ /* 0x000fcc0000000000 */
[----:B------:R-:W-:Y:S01]  /*163e0*/  HGMMA.64x16x16.F32.BF16 R128, gdesc[UR8], RZ, !UPT, gsb0 ;  /* 0x00200000088079f0 */ /* 0x000fe2000c0018ff */
[----:B------:R-:W-:Y:S01]  /*163f0*/  R2UR UR34, R120 ;  /* 0x00000000782272ca */ /* 0x000fe200000e0000 */
[C---:B------:R-:W-:Y:S01]  /*16400*/  VIADD R14, R0.reuse, 0x300 ;  /* 0x00000300000e7836 */ /* 0x040fe20000000000 */
[----:B------:R-:W-:Y:S01]  /*16410*/  R2UR UR35, R121 ;  /* 0x00000000792372ca */ /* 0x000fe200000e0000 */
[----:B------:R-:W-:Y:S02]  /*16420*/  VIADD R120, R0, 0x182 ;  /* 0x0000018200787836 */ /* 0x000fe40000000000 */
[----:B------:R-:W-:Y:S01]  /*16430*/  IMAD.MOV.U32 R121, RZ, RZ, 0x40000040 ;  /* 0x40000040ff797424 */ /* 0x000fe200078e00ff */
[----:B------:R-:W-:Y:S02]  /*16440*/  R2UR UR58, R14 ;  /* 0x000000000e3a72ca */ /* 0x000fe400000e0000 */
[----:B------:R-:W-:Y:S02]  /*16450*/  R2UR UR59, R15 ;  /* 0x000000000f3b72ca */ /* 0x000fe400000e0000 */
[----:B------:R-:W-:Y:S01]  /*16460*/  R2UR UR26, R120 ;  /* 0x00000000781a72ca */ /* 0x000fe200000e0000 */
[----:B------:R-:W-:Y:S01]  /*16470*/  VIADD R120, R0, 0x302 ;  /* 0x0000030200787836 */ /* 0x000fe20000000000 */
[----:B------:R-:W-:Y:S01]  /*16480*/  R2UR UR27, R121 ;  /* 0x00000000791b72ca */ /* 0x000fe200000e0000 */
[----:B------:R-:W-:Y:S01]  /*16490*/  IMAD.MOV.U32 R121, RZ, RZ, 0x40000040 ;  /* 0x40000040ff797424 */ /* 0x000fe200078e00ff */
[----:B--2---:R-:W-:-:S02]  /*164a0*/  R2UR UR38, R122 ;  /* 0x000000007a2672ca */ /* 0x004fc400000e0000 */
[----:B------:R-:W-:Y:S02]  /*164b0*/  R2UR UR46, R120 ;  /* 0x00000000782e72ca */ /* 0x000fe400000e0000 */
[----:B------:R-:W-:Y:S02]  /*164c0*/  R2UR UR47, R121 ;  /* 0x00000000792f72ca */ /* 0x000fe400000e0000 */
[----:B------:R-:W-:Y:S01]  /*164d0*/  R2UR UR39, R123 ;  /* 0x000000007b2772ca */ /* 0x000fe200000e0000 */
        /* <DEDUP_REMOVED lines=51> */
[----:B------:R-:W-:Y:S01]  /*16810*/  MOV R5, UR45 ;  /* 0x0000002d00057c02 */ /* 0x000fe20008000f00 */
[----:B------:R-:W-:Y:S01]  /*16820*/  UMOV UR45, UR43 ;  /* 0x0000002b002d7c82 */ /* 0x000fe20008000000 */
[----:B01----:R-:W-:Y:S01]  /*16830*/  MOV R4, UR44 ;  /* 0x0000002c00047c02 */ /* 0x003fe20008000f00 */
[----:B------:R-:W-:Y:S01]  /*16840*/  UMOV UR44, UR42 ;  /* 0x0000002a002c7c82 */ /* 0x000fe20008000000 */
[----:B------:R-:W-:Y:S02]  /*16850*/  WARPGROUP.DEPBAR.LE gsb0, 0x0 ;  /* 0x00008000000079c5 */ /* 0x000fe40000010000 */
[----:B------:R-:W-:-:S06]  /*16860*/  WARPGROUP.ARRIVE ;  /* 0x00000000000079c5 */ /* 0x000fcc0000000000 */
[----:B------:R-:W-:Y:S01]  /*16870*/  HGMMA.64x16x16.F32.BF16 R120, gdesc[UR44], R120, gsb0 ;  /* 0x002000002c7879f0 */ /* 0x000fe20008001878 */
[----:B------:R-:W-:Y:S02]  /*16880*/  VIADD R20, R0, 0x4 ;  /* 0x0000000400147836 */ /* 0x000fe40000000000 */
[----:B------:R-:W-:-:S03]  /*16890*/  IMAD.MOV.U32 R21, RZ, RZ, 0x40000040 ;  /* 0x40000040ff157424 */ /* 0x000fc600078e00ff */
[----:B------:R-:W-:Y:S02]  /*168a0*/  R2UR UR14, R20 ;  /* 0x00000000140e72ca */ /* 0x000fe400000e0000 */
[----:B------:R-:W-:Y:S01]  /*168b0*/  R2UR UR15, R21 ;  /* 0x00000000150f72ca */ /* 0x000fe200000e0000 */
[----:B------:R-:W-:Y:S01]  /*168c0*/  UMOV UR12, UR38 ;  /* 0x00000026000c7c82 */ /* 0x000fe20008000000 */
[----:B------:R-:W-:Y:S01]  /*168d0*/  UMOV UR13, UR39 ;  /* 0x00000027000d7c82 */ /* 0x000fe20008000000 */
[----:B------:R-:W-:Y:S01]  /*168e0*/  VIADD R14, R0, 0x84 ;  /* 0x00000084000e7836 */ /* 0x000fe20000000000 */
[----:B------:R-:W-:Y:S01]  /*168f0*/  UMOV UR8, UR38 ;  /* 0x0000002600087c82 */ /* 0x000fe20008000000 */
[----:B------:R-:W-:Y:S01]  /*16900*/  IMAD.MOV.U32 R15, RZ, RZ, 0x40000040 ;  /* 0x40000040ff0f7424 */ /* 0x000fe200078e00ff */
[----:B------:R-:W-:Y:S01]  /*16910*/  UMOV UR9, UR39 ;  /* 0x0000002700097c82 */ /* 0x000fe20008000000 */
[----:B------:R-:W2:Y:S01]  /*16920*/  LDL.64 R20, [R1+0x38] ;  /* 0x0000380001147983 */ /* 0x000ea20000100a00 */
[----:B------:R-:W-:-:S02]  /*16930*/  WARPGROUP.DEPBAR.LE gsb0, 0x0 ;  /* 0x00008000000079c5 */ /* 0x000fc40000010000 */
[----:B------:R-:W-:-:S06]  /*16940*/  WARPGROUP.ARRIVE ;  /* 0x00000000000079c5 */ /* 0x000fcc0000000000 */
[----:B------:R-:W-:Y:S01]  /*16950*/  HGMMA.64x16x16.F32.BF16 R168, gdesc[UR12], R168, gsb0 ;  /* 0x002000000ca879f0 */ /* 0x000fe200080018a8 */
[----:B------:R-:W-:Y:S02]  /*16960*/  R2UR UR10, R14 ;  /* 0x000000000e0a72ca */ /* 0x000fe400000e0000 */
[----:B------:R-:W-:Y:S01]  /*16970*/  R2UR UR11, R15 ;  /* 0x000000000f0b72ca */ /* 0x000fe200000e0000 */
[----:B------:R-:W-:Y:S01]  /*16980*/  VIADD R14, R0, 0x104 ;  /* 0x00000104000e7836 */ /* 0x000fe20000000000 */
[----:B------:R-:W-:Y:S02]  /*16990*/  WARPGROUP.DEPBAR.LE gsb0, 0x0 ;  /* 0x00008000000079c5 */ /* 0x000fe40000010000 */
[----:B------:R-:W-:-:S09]  /*169a0*/  WARPGROUP.ARRIVE ;  /* 0x00000000000079c5 */ /* 0x000fd20000000000 */
        /* <DEDUP_REMOVED lines=46> */
[----:B------:R-:W-:Y:S01]  /*16c90*/  IMAD.MOV.U32 R15, RZ, RZ, 0x40000040 ;  /* 0x40000040ff0f7424 */ /* 0x000fe200078e00ff */
[----:B--2---:R-:W-:Y:S02]  /*16ca0*/  R2UR UR42, R20 ;  /* 0x00000000142a72ca */ /* 0x004fe400000e0000 */
[----:B------:R-:W-:Y:S02]  /*16cb0*/  R2UR UR43, R21 ;  /* 0x00000000152b72ca */ /* 0x000fe400000e0000 */
[----:B------:R-:W-:Y:S01]  /*16cc0*/  R2UR UR22, R14 ;  /* 0x000000000e1672ca */ /* 0x000fe200000e0000 */
[----:B------:R-:W2:Y:S01]  /*16cd0*/  LDL.64 R20, [R1+0x30] ;  /* 0x0000300001147983 */ /* 0x000ea20000100a00 */
[----:B------:R-:W-:-:S07]  /*16ce0*/  R2UR UR23, R15 ;  /* 0x000000000f1772ca */ /* 0x000fce00000e0000 */
[----:B------:R-:W-:Y:S02]  /*16cf0*/  UMOV UR20, UR42 ;  /* 0x0000002a00147c82 */ /* 0x000fe40008000000 */
        /* <DEDUP_REMOVED lines=111> */
[----:B------:R-:W-:-:S09]  /*173f0*/  UMOV UR17, UR39 ;  /* 0x0000002700117c82 */ /* 0x000fd20008000000 */
        /* <DEDUP_REMOVED lines=84> */
[----:B------:R-:W-:Y:S02]  /*17940*/  R2UR UR22, R14 ;  /* 0x000000000e1672ca */ /* 0x000fe400000e0000 */
        /* <DEDUP_REMOVED lines=67> */
[----:B------:R-:W-:Y:S01]  /*17d80*/  R2UR UR45, R5 ;  /* 0x00000000052d72ca */ /* 0x000fe200000e0000 */
[----:B------:R-:W-:Y:S01]  /*17d90*/  IMAD.MOV.U32 R5, RZ, RZ, 0x40000040 ;  /* 0x40000040ff057424 */ /* 0x000fe200078e00ff */
[----:B------:R-:W-:Y:S01]  /*17da0*/  R2UR UR44, R4 ;  /* 0x00000000042c72ca */ /* 0x000fe200000e0000 */
[----:B------:R-:W-:-:S03]  /*17db0*/  VIADD R4, R0, 0x406 ;  /* 0x0000040600047836 */ /* 0x000fc60000000000 */
        /* <DEDUP_REMOVED lines=344> */
[----:B------:R-:W-:Y:S01]  /*19340*/  FMUL.FTZ R26, R26, R2 ;  /* 0x000000021a1a7220 */ /* 0x000fe20000410000 */
[----:B------:R-:W-:-:S02]  /*19350*/  WARPGROUP.DEPBAR.LE gsb0, 0x0 ;  /* 0x00008000000079c5 */ /* 0x000fc40000010000 */
        /* <DEDUP_REMOVED lines=49> */
.L_x_629:
[----:B------:R-:W-:Y:S01]  /*19670*/  SHF.L.U32 R0, R11, 0x1f, RZ ;  /* 0x0000001f0b007819 */ /* 0x000fe200000006ff */
[----:B------:R-:W-:-:S04]  /*19680*/  IMAD R11, R12, 0x8, R18 ;  /* 0x000000080c0b7824 */ /* 0x000fc800078e0212 */
[----:B------:R0:W1:Y:S01]  /*19690*/  SYNCS.PHASECHK.TRANS64.TRYWAIT P2, [R11+URZ+0x36850], R0 ;  /* 0x036850000b0075a7 */ /* 0x000062000804017f */
[----:B------:R-:W-:Y:S05]  /*196a0*/  @!P0 BRA `(.L_x_630) ;  /* 0x0000000000048947 */ /* 0x000fea0003800000 */
[----:B------:R-:W-:Y:S01]  /*196b0*/  BPT.TRAP 0x1 ;  /* 0x000000040000795c */ /* 0x000fe20000300000 */
.L_x_630:
[----:B------:R-:W-:Y:S04]  /*196c0*/  BSSY B1, `(.L_x_631) ;  /* 0x0000004000017945 */ /* 0x000fe80003800000 */
[----:B-1----:R-:W-:Y:S05]  /*196d0*/  @P2 BRA `(.L_x_632) ;  /* 0x0000000000082947 */ /* 0x002fea0003800000 */
[----:B------:R-:W1:Y:S02]  /*196e0*/  SYNCS.PHASECHK.TRANS64.TRYWAIT P2, [R11+URZ+0x36850], R0 ;  /* 0x036850000b0075a7 */ /* 0x000e64000804017f */
[----:B-1----:R-:W-:Y:S05]  /*196f0*/  @!P2 BRA `(.L_x_633) ;  /* 0x000000b00020a947 */ /* 0x002fea0003800000 */
.L_x_632:
[----:B------:R-:W-:Y:S05]  /*19700*/  BSYNC B1 ;  /* 0x0000000000017941 */ /* 0x000fea0003800000 */
.L_x_631:
[----:B01----:R-:W-:Y:S01]  /*19710*/  VIADD R0, R18, 0x400 ;  /* 0x0000040012007836 */ /* 0x003fe20000000000 */
[----:B------:R-:W-:Y:S01]  /*19720*/  WARPGROUP.ARRIVE ;  /* 0x00000000000079c5 */ /* 0x000fe20000000000 */
[----:B------:R-:W-:Y:S01]  /*19730*/  IMAD.MOV.U32 R15, RZ, RZ, 0x40000040 ;  /* 0x40000040ff0f7424 */ /* 0x000fe200078e00ff */
[----:B------:R-:W-:Y:S01]  /*19740*/  ULDC UR4, c[0x0][0x988] ;  /* 0x0002620000047ab9 */ /* 0x000fe20000000800 */
[----:B------:R-:W-:Y:S01]  /*19750*/  IMAD.MOV.U32 R3, RZ, RZ, 0x40000040 ;  /* 0x40000040ff037424 */ /* 0x000fe200078e00ff */
[----:B------:R-:W-:Y:S01]  /*19760*/  SHF.R.U32.HI R0, RZ, 0x4, R0 ;  /* 0x00000004ff007819 */ /* 0x000fe20000011600 */
[----:B------:R-:W-:Y:S01]  /*19770*/  IMAD.MOV.U32 R21, RZ, RZ, 0x40000040 ;  /* 0x40000040ff157424 */ /* 0x000fe200078e00ff */
[----:B------:R-:W-:Y:S01]  /*19780*/  R2UR UR7, R15 ;  /* 0x000000000f0772ca */ /* 0x000fe200000e0000 */
[----:B------:R-:W-:Y:S01]  /*19790*/  @!P1 VIADD R13, R13, 0x36840 ;  /* 0x000368400d0d9836 */ /* 0x000fe20000000000 */
[----:B------:R-:W-:Y:S01]  /*197a0*/  LOP3.LUT R0, R0, 0x3fff, RZ, 0xc0, !PT ;  /* 0x00003fff00007812 */ /* 0x000fe200078ec0ff */
[----:B------:R-:W-:Y:S01]  /*197b0*/  @!P1 VIADD R11, R11, 0x36860 ;  /* 0x000368600b0b9836 */ /* 0x000fe20000000000 */
[C---:B------:R-:W-:Y:S01]  /*197c0*/  ISETP.GT.AND P2, PT, R8.reuse, RZ, PT ;  /* 0x000000ff0800720c */ /* 0x040fe20003f44270 */
[----:B------:R-:W-:Y:S01]  /*197d0*/  VIADD R8, R8, 0xffffffff ;  /* 0xffffffff08087836 */ /* 0x000fe20000000000 */
[----:B------:R-:W-:-:S05]  /*197e0*/  LOP3.LUT R0, R0, 0x3800000, RZ, 0xfc, !PT ;  /* 0x0380000000007812 */ /* 0x000fca00078efcff */
[----:B------:R-:W-:Y:S01]  /*197f0*/  IMAD R14, R12, 0xa80, R0 ;  /* 0x00000a800c0e7824 */ /* 0x000fe200078e0200 */
[----:B------:R-:W-:-:S03]  /*19800*/  FMNMX.FTZ R0, R168, R10, !PT ;  /* 0x0000000aa8007209 */ /* 0x000fc60007810000 */
[C---:B------:R-:W-:Y:S01]  /*19810*/  VIADD R2, R14.reuse, 0x80 ;  /* 0x000000800e027836 */ /* 0x040fe20000000000 */
[C---:B------:R-:W-:Y:S01]  /*19820*/  R2UR UR6, R14.reuse ;  /* 0x000000000e0672ca */ /* 0x040fe200000e0000 */
[----:B------:R-:W-:Y:S01]  /*19830*/  VIADD R20, R14, 0x200 ;  /* 0x000002000e147836 */ /* 0x000fe20000000000 */
[----:B------:R-:W-:-:S04]  /*19840*/  FMNMX.FTZ R0, R169, R0, !PT ;  /* 0x00000000a9007209 */ /* 0x000fc80007810000 */
[----:B------:R-:W-:-:S04]  /*19850*/  FMNMX.FTZ R0, R172, R0, !PT ;  /* 0x00000000ac007209 */ /* 0x000fc80007810000 */
[----:B------:R-:W-:-:S03]  /*19860*/  FMNMX.FTZ R0, R173, R0, !PT ;  /* 0x00000000ad007209 */ /* 0x000fc60007810000 */
[----:B------:R-:W-:Y:S01]  /*19870*/  HGMMA.64x192x16.F32.BF16 R24, R200, gdesc[UR4].tnspB, R24, gsb0 ;  /* 0x42e00004c8187df0 */ /* 0x000fe20008001818 */
[----:B------:R-:W-:Y:S01]  /*19880*/  R2UR UR6, R2 ;  /* 0x00000000020672ca */ /* 0x000fe200000e0000 */
[----:B------:R-:W-:Y:S01]  /*19890*/  VIADD R2, R14, 0x100 ;  /* 0x000001000e027836 */ /* 0x000fe20000000000 */
[----:B------:R-:W-:Y:S01]  /*198a0*/  R2UR UR7, R3 ;  /* 0x00000000030772ca */ /* 0x000fe200000e0000 */
[----:B------:R-:W-:Y:S01]  /*198b0*/  IMAD.MOV.U32 R3, RZ, RZ, 0x40000040 ;  /* 0x40000040ff037424 */ /* 0x000fe200078e00ff */
        /* <DEDUP_REMOVED lines=25> */
[----:B------:R-:W-:-:S06]  /*19a50*/  WARPGROUP.ARRIVE ;  /* 0x00000000000079c5 */ /* 0x000fcc0000000000 */
        /* <DEDUP_REMOVED lines=8> */
[----:B------:R-:W-:Y:S02]  /*19ae0*/  R2UR UR6, R2 ;  /* 0x00000000020672ca */ /* 0x000fe400000e0000 */
[----:B------:R-:W-:Y:S01]  /*19af0*/  R2UR UR7, R3 ;  /* 0x00000000030772ca */ /* 0x000fe200000e0000 */
[----:B------:R-:W0:Y:S02]  /*19b00*/  SHFL.BFLY PT, R2, R0, 0x2, 0x1f ;  /* 0x0c401f0000027f89 */ /* 0x000e2400000e0000 */
[----:B0-----:R-:W-:Y:S01]  /*19b10*/  FMNMX.FTZ R2, R0, R2, !PT ;  /* 0x0000000200027209 */ /* 0x001fe20007810000 */
[----:B------:R-:W-:-:S04]  /*19b20*/  IMAD.U32 R0, RZ, RZ, UR4 ;  /* 0x00000004ff007e24 */ /* 0x000fc8000f8e00ff */
[----:B------:R-:W0:Y:S02]  /*19b30*/  SHFL.BFLY PT, R5, R2, 0x1, 0x1f ;  /* 0x0c201f0002057f89 */ /* 0x000e2400000e0000 */
[----:B0-----:R-:W-:Y:S02]  /*19b40*/  FMNMX.FTZ R5, R2, R5, !PT ;  /* 0x0000000502057209 */ /* 0x001fe40007810000 */
[----:B------:R-:W-:-:S03]  /*19b50*/  FMNMX.FTZ R2, R170, R9, !PT ;  /* 0x00000009aa027209 */ /* 0x000fc60007810000 */
[----:B------:R-:W-:Y:S01]  /*19b60*/  FMUL.FTZ R15, R5, R0 ;  /* 0x00000000050f7220 */ /* 0x000fe20000410000 */
[----:B------:R-:W-:Y:S01]  /*19b70*/  FMNMX.FTZ R2, R171, R2, !PT ;  /* 0x00000002ab027209 */ /* 0x000fe20007810000 */
[----:B------:R-:W-:Y:S02]  /*19b80*/  FADD.FTZ R3, -R5, R10 ;  /* 0x0000000a05037221 */ /* 0x000fe40000010100 */
[--C-:B------:R-:W-:Y:S01]  /*19b90*/  FFMA.FTZ R196, R160, R0, -R15.reuse ;  /* 0x00000000a0c47223 */ /* 0x100fe2000001080f */
[----:B------:R-:W-:Y:S01]  /*19ba0*/  FMNMX.FTZ R2, R174, R2, !PT ;  /* 0x00000002ae027209 */ /* 0x000fe20007810000 */
[-CC-:B------:R-:W-:Y:S01]  /*19bb0*/  FFMA.FTZ R200, R168, R0.reuse, -R15.reuse ;  /* 0x00000000a8c87223 */ /* 0x180fe2000001080f */
[-CC-:B------:R-:W-:Y:S01]  /*19bc0*/  FFMA.FTZ R160, R161, R0.reuse, -R15.reuse ;  /* 0x00000000a1a07223 */ /* 0x180fe2000001080f */
        /* <DEDUP_REMOVED lines=8> */
[----:B------:R-:W-:Y:S01]  /*19c50*/  FFMA.FTZ R12, R149, R0, -R15 ;  /* 0x00000000950c7223 */ /* 0x000fe2000001080f */
[----:B------:R-:W-:Y:S01]  /*19c60*/  FMNMX.FTZ R2, R163, R2, !PT ;  /* 0x00000002a3027209 */ /* 0x000fe20007810000 */
[----:B------:R-:W-:Y:S01]  /*19c70*/  FMUL.FTZ R3, R3, R0 ;  /* 0x0000000003037220 */ /* 0x000fe20000410000 */
[----:B------:R-:W-:Y:S02]  /*19c80*/  MUFU.EX2 R200, R200 ;  /* 0x000000c800c87308 */ /* 0x000fe40000000800 */
[----:B------:R-:W-:-:S04]  /*19c90*/  FMNMX.FTZ R2, R166, R2, !PT ;  /* 0x00000002a6027209 */ /* 0x000fc80007810000 */
[----:B------:R-:W-:Y:S02]  /*19ca0*/  FMNMX.FTZ R2, R167, R2, !PT ;  /* 0x00000002a7027209 */ /* 0x000fe40007810000 */
[----:B------:R-:W0:Y:S02]  /*19cb0*/  MUFU.EX2 R3, R3 ;  /* 0x0000000300037308 */ /* 0x000e240000000800 */
[----:B------:R-:W-:-:S04]  /*19cc0*/  FMNMX.FTZ R2, R154, R2, !PT ;  /* 0x000000029a027209 */ /* 0x000fc80007810000 */
[----:B------:R-:W-:Y:S02]  /*19cd0*/  FMNMX.FTZ R2, R155, R2, !PT ;  /* 0x000000029b027209 */ /* 0x000fe40007810000 */
[----:B------:R-:W1:Y:S02]  /*19ce0*/  MUFU.EX2 R10, R10 ;  /* 0x0000000a000a7308 */ /* 0x000e640000000800 */
[----:B------:R-:W-:-:S04]  /*19cf0*/  FMNMX.FTZ R2, R158, R2, !PT ;  /* 0x000000029e027209 */ /* 0x000fc80007810000 */
[----:B------:R-:W-:Y:S02]  /*19d00*/  FMNMX.FTZ R2, R159, R2, !PT ;  /* 0x000000029f027209 */ /* 0x000fe40007810000 */
[----:B------:R-:W2:Y:S01]  /*19d10*/  MUFU.EX2 R202, R202 ;  /* 0x000000ca00ca7308 */ /* 0x000ea20000000800 */
[----:B0-----:R-:W-:Y:S01]  /*19d20*/  FFMA.FTZ R7, R3, R7, R200 ;  /* 0x0000000703077223 */ /* 0x001fe200000100c8 */
[----:B------:R-:W-:-:S04]  /*19d30*/  FMNMX.FTZ R2, R146, R2, !PT ;  /* 0x0000000292027209 */ /* 0x000fc80007810000 */
[----:B------:R-:W-:Y:S02]  /*19d40*/  FMNMX.FTZ R2, R147, R2, !PT ;  /* 0x0000000293027209 */ /* 0x000fe40007810000 */
[----:B------:R-:W0:Y:S01]  /*19d50*/  MUFU.EX2 R168, R168 ;  /* 0x000000a800a87308 */ /* 0x000e220000000800 */
[----:B-1----:R-:W-:Y:S01]  /*19d60*/  FADD.FTZ R7, R10, R7 ;  /* 0x000000070a077221 */ /* 0x002fe20000010000 */
[----:B------:R-:W-:Y:S02]  /*19d70*/  FMNMX.FTZ R2, R150, R2, !PT ;  /* 0x0000000296027209 */ /* 0x000fe40007810000 */
[----:B------:R-:W-:Y:S02]  /*19d80*/  F2FP.BF16.F32.PACK_AB R200, R10, R200 ;  /* 0x000000c80ac8723e */ /* 0x000fe400000010ff */
[----:B------:R-:W-:Y:S02]  /*19d90*/  FMNMX.FTZ R2, R151, R2, !PT ;  /* 0x0000000297027209 */ /* 0x000fe40007810000 */
[----:B------:R-:W-:Y:S01]  /*19da0*/  MUFU.EX2 R196, R196 ;  /* 0x000000c400c47308 */ /* 0x000fe20000000800 */
[----:B--2---:R-:W-:Y:S01]  /*19db0*/  FADD.FTZ R7, R202, R7 ;  /* 0x00000007ca077221 */ /* 0x004fe20000010000 */
[----:B------:R-:W-:-:S04]  /*19dc0*/  FMNMX.FTZ R2, R138, R2, !PT ;  /* 0x000000028a027209 */ /* 0x000fc80007810000 */
[----:B------:R-:W-:Y:S02]  /*19dd0*/  FMNMX.FTZ R2, R139, R2, !PT ;  /* 0x000000028b027209 */ /* 0x000fe40007810000 */
[----:B------:R-:W-:Y:S01]  /*19de0*/  MUFU.EX2 R160, R160 ;  /* 0x000000a000a07308 */ /* 0x000fe20000000800 */
[----:B0-----:R-:W-:Y:S01]  /*19df0*/  FADD.FTZ R7, R168, R7 ;  /* 0x00000007a8077221 */ /* 0x001fe20000010000 */
[----:B------:R-:W-:Y:S02]  /*19e00*/  FMNMX.FTZ R2, R142, R2, !PT ;  /* 0x000000028e027209 */ /* 0x000fe40007810000 */
[----:B------:R-:W-:Y:S02]  /*19e10*/  F2FP.BF16.F32.PACK_AB R202, R168, R202 ;  /* 0x000000caa8ca723e */ /* 0x000fe400000010ff */
[----:B------:R-:W-:Y:S02]  /*19e20*/  FMNMX.FTZ R2, R143, R2, !PT ;  /* 0x000000028f027209 */ /* 0x000fe40007810000 */
[----:B------:R-:W-:Y:S02]  /*19e30*/  MUFU.EX2 R198, R198 ;  /* 0x000000c600c67308 */ /* 0x000fe40000000800 */
[----:B------:R-:W-:-:S04]  /*19e40*/  FMNMX.FTZ R2, R130, R2, !PT ;  /* 0x0000000282027209 */ /* 0x000fc80007810000 */
        /* <DEDUP_REMOVED lines=9> */
[----:B------:R-:W-:-:S05]  /*19ee0*/  FMNMX.FTZ R2, R127, R2, !PT ;  /* 0x000000027f027209 */ /* 0x000fca0007810000 */
[----:B------:R-:W0:Y:S02]  /*19ef0*/  SHFL.BFLY PT, R4, R2, 0x2, 0x1f ;  /* 0x0c401f0002047f89 */ /* 0x000e2400000e0000 */
[----:B0-----:R-:W-:-:S05]  /*19f00*/  FMNMX.FTZ R4, R2, R4, !PT ;  /* 0x0000000402047209 */ /* 0x001fca0007810000 */
[----:B------:R-:W0:Y:S01]  /*19f10*/  SHFL.BFLY PT, R2, R4, 0x1, 0x1f ;  /* 0x0c201f0004027f89 */ /* 0x000e2200000e0000 */
[----:B------:R-:W-:Y:S02]  /*19f20*/  WARPGROUP.DEPBAR.LE gsb0, 0x0 ;  /* 0x00008000000079c5 */ /* 0x000fe40000010000 */
[----:B------:R-:W-:Y:S01]  /*19f30*/  WARPGROUP.ARRIVE ;  /* 0x00000000000079c5 */ /* 0x000fe20000000000 */
[-CC-:B------:R-:W-:Y:S01]  /*19f40*/  FFMA.FTZ R192, R152, R0.reuse, -R15.reuse ;  /* 0x0000000098c07223 */ /* 0x180fe2000001080f */
[-CC-:B------:R-:W-:Y:S01]  /*19f50*/  FFMA.FTZ R194, R156, R0.reuse, -R15.reuse ;  /* 0x000000009cc27223 */ /* 0x180fe2000001080f */
[----:B------:R-:W-:-:S03]  /*19f60*/  FFMA.FTZ R152, R157, R0, -R15 ;  /* 0x000000009d987223 */ /* 0x000fc6000001080f */
[----:B------:R-:W-:Y:S01]  /*19f70*/  HGMMA.64x192x16.F32.BF16 R24, R188, gdesc[UR4].tnspB, R24, gsb0 ;  /* 0x42e00004bc187df0 */ /* 0x000fe20008001818 */
[----:B------:R-:W-:Y:S01]  /*19f80*/  R2UR UR6, R20 ;  /* 0x00000000140672ca */ /* 0x000fe200000e0000 */
[C---:B------:R-:W-:Y:S01]  /*19f90*/  VIADD R20, R14.reuse, 0x280 ;  /* 0x000002800e147836 */ /* 0x040fe20000000000 */
[----:B------:R-:W-:Y:S01]  /*19fa0*/  R2UR UR7, R21 ;  /* 0x00000000150772ca */ /* 0x000fe200000e0000 */
[----:B------:R-:W-:Y:S01]  /*19fb0*/  IMAD.MOV.U32 R21, RZ, RZ, 0x40000040 ;  /* 0x40000040ff157424 */ /* 0x000fe200078e00ff */
[----:B------:R-:W-:Y:S01]  /*19fc0*/  MUFU.EX2 R192, R192 ;  /* 0x000000c000c07308 */ /* 0x000fe20000000800 */
[----:B------:R-:W-:Y:S01]  /*19fd0*/  VIADD R14, R14, 0x300 ;  /* 0x000003000e0e7836 */ /* 0x000fe20000000000 */
[----:B0-----:R-:W-:-:S06]  /*19fe0*/  FMNMX.FTZ R4, R4, R2, !PT ;  /* 0x0000000204047209 */ /* 0x001fcc0007810000 */
[----:B------:R-:W-:Y:S08]  /*19ff0*/  MUFU.EX2 R194, R194 ;  /* 0x000000c200c27308 */ /* 0x000ff00000000800 */
[----:B------:R-:W-:Y:S01]  /*1a000*/  MUFU.EX2 R152, R152 ;  /* 0x0000009800987308 */ /* 0x000fe20000000800 */
[----:B------:R-:W-:Y:S02]  /*1a010*/  WARPGROUP.DEPBAR.LE gsb0, 0x0 ;  /* 0x00008000000079c5 */ /* 0x000fe40000010000 */
[----:B------:R-:W-:Y:S01]  /*1a020*/  WARPGROUP.ARRIVE ;  /* 0x00000000000079c5 */ /* 0x000fe20000000000 */
[-CC-:B------:R-:W-:Y:S01]  /*1a030*/  FFMA.FTZ R188, R144, R0.reuse, -R15.reuse ;  /* 0x0000000090bc7223 */ /* 0x180fe2000001080f */
[-CC-:B------:R-:W-:Y:S01]  /*1a040*/  FFMA.FTZ R144, R145, R0.reuse, -R15.reuse ;  /* 0x0000000091907223 */ /* 0x180fe2000001080f */
[----:B------:R-:W-:-:S03]  /*1a050*/  FFMA.FTZ R190, R148, R0, -R15 ;  /* 0x0000000094be7223 */ /* 0x000fc6000001080f */
[----:B------:R-:W-:Y:S01]  /*1a060*/  HGMMA.64x192x16.F32.BF16 R24, R184, gdesc[UR4].tnspB, R24, gsb0 ;  /* 0x42e00004b8187df0 */ /* 0x000fe20008001818 */
[----:B------:R-:W-:Y:S01]  /*1a070*/  R2UR UR6, R20 ;  /* 0x00000000140672ca */ /* 0x000fe200000e0000 */
[-CC-:B------:R-:W-:Y:S01]  /*1a080*/  FFMA.FTZ R20, R141, R0.reuse, -R15.reuse ;  /* 0x000000008d147223 */ /* 0x180fe2000001080f */
[----:B------:R-:W-:Y:S01]  /*1a090*/  R2UR UR7, R21 ;  /* 0x00000000150772ca */ /* 0x000fe200000e0000 */
[-CC-:B------:R-:W-:Y:S01]  /*1a0a0*/  FFMA.FTZ R21, R120, R0.reuse, -R15.reuse ;  /* 0x0000000078157223 */ /* 0x180fe2000001080f */
[-CC-:B------:R-:W-:Y:S01]  /*1a0b0*/  FFMA.FTZ R120, R121, R0.reuse, -R15.reuse ;  /* 0x0000000079787223 */ /* 0x180fe2000001080f */
[----:B------:R-:W-:Y:S01]  /*1a0c0*/  FFMA.FTZ R121, R124, R0, -R15 ;  /* 0x000000007c797223 */ /* 0x000fe2000001080f */
        /* <DEDUP_REMOVED lines=10> */
[-CC-:B------:R-:W-:Y:S01]  /*1a170*/  FFMA.FTZ R136, R137, R0.reuse, -R15.reuse ;  /* 0x0000000089887223 */ /* 0x180fe2000001080f */
[----:B------:R-:W-:-:S03]  /*1a180*/  FFMA.FTZ R186, R140, R0, -R15 ;  /* 0x000000008cba7223 */ /* 0x000fc6000001080f */
[----:B------:R-:W-:Y:S01]  /*1a190*/  HGMMA.64x192x16.F32.BF16 R24, R180, gdesc[UR4].tnspB, R24, gsb0 ;  /* 0x42e00004b4187df0 */ /* 0x000fe20008001818 */
[----:B------:R-:W-:Y:S01]  /*1a1a0*/  R2UR UR6, R14 ;  /* 0x000000000e0672ca */ /* 0x000fe200000e0000 */
[----:B------:R-:W-:Y:S08]  /*1a1b0*/  MUFU.EX2 R184, R184 ;  /* 0x000000b800b87308 */ /* 0x000ff00000000800 */
[----:B------:R-:W-:Y:S08]  /*1a1c0*/  MUFU.EX2 R136, R136 ;  /* 0x0000008800887308 */ /* 0x000ff00000000800 */
[----:B------:R-:W-:Y:S01]  /*1a1d0*/  MUFU.EX2 R186, R186 ;  /* 0x000000ba00ba7308 */ /* 0x000fe20000000800 */
[----:B------:R-:W-:-:S02]  /*1a1e0*/  WARPGROUP.DEPBAR.LE gsb0, 0x0 ;  /* 0x00008000000079c5 */ /* 0x000fc40000010000 */
[-CC-:B------:R-:W-:Y:S01]  /*1a1f0*/  FFMA.FTZ R180, R128, R0.reuse, -R15.reuse ;  /* 0x0000000080b47223 */ /* 0x180fe2000001080f */
[-CC-:B------:R-:W-:Y:S01]  /*1a200*/  FFMA.FTZ R128, R129, R0.reuse, -R15.reuse ;  /* 0x0000000081807223 */ /* 0x180fe2000001080f */
[-CC-:B------:R-:W-:Y:S01]  /*1a210*/  FFMA.FTZ R182, R132, R0.reuse, -R15.reuse ;  /* 0x0000000084b67223 */ /* 0x180fe2000001080f */
[-CC-:B------:R-:W-:Y:S01]  /*1a220*/  FFMA.FTZ R129, R133, R0.reuse, -R15.reuse ;  /* 0x0000000085817223 */ /* 0x180fe2000001080f */
[-C--:B------:R-:W-:Y:S01]  /*1a230*/  FFMA.FTZ R132, R125, R0.reuse, -R15 ;  /* 0x000000007d847223 */ /* 0x080fe2000001080f */
[C---:B------:R-:W-:Y:S01]  /*1a240*/  FADD.FTZ R15, -R4.reuse, R9 ;  /* 0x00000009040f7221 */ /* 0x040fe20000010100 */
[----:B------:R-:W-:Y:S01]  /*1a250*/  WARPGROUP.ARRIVE ;  /* 0x00000000000079c5 */ /* 0x000fe20000000000 */
[-C--:B------:R-:W-:Y:S01]  /*1a260*/  FMUL.FTZ R125, R4, R0.reuse ;  /* 0x00000000047d7220 */ /* 0x080fe20000410000 */
[----:B------:R0:W1:Y:S01]  /*1a270*/  MUFU.EX2 R9, R132 ;  /* 0x0000008400097308 */ /* 0x0000620000000800 */
[-C--:B------:R-:W-:Y:S02]  /*1a280*/  FMUL.FTZ R15, R15, R0.reuse ;  /* 0x000000000f0f7220 */ /* 0x080fe40000410000 */
        /* <DEDUP_REMOVED lines=11> */
[-CC-:B0-----:R-:W-:Y:S01]  /*1a340*/  FFMA.FTZ R132, R155, R0.reuse, -R125.reuse ;  /* 0x000000009b847223 */ /* 0x181fe2000001087d */
[----:B------:R-:W-:Y:S01]  /*1a350*/  FFMA.FTZ R195, R158, R0, -R125 ;  /* 0x000000009ec37223 */ /* 0x000fe2000001087d */
[----:B------:R-:W-:Y:S01]  /*1a360*/  MUFU.EX2 R201, R201 ;  /* 0x000000c900c97308 */ /* 0x000fe20000000800 */
[----:B--2---:R-:W-:-:S02]  /*1a370*/  IMAD.MOV.U32 R15, RZ, RZ, 0x40000040 ;  /* 0x40000040ff0f7424 */ /* 0x004fc400078e00ff */
[-CC-:B------:R-:W-:Y:S01]  /*1a380*/  FFMA.FTZ R137, R159, R0.reuse, -R125.reuse ;  /* 0x000000009f897223 */ /* 0x180fe2000001087d */
[-CC-:B------:R-:W-:Y:S01]  /*1a390*/  FFMA.FTZ R181, R130, R0.reuse, -R125.reuse ;  /* 0x0000000082b57223 */ /* 0x180fe2000001087d */
[-CC-:B------:R-:W-:Y:S01]  /*1a3a0*/  FFMA.FTZ R189, R146, R0.reuse, -R125.reuse ;  /* 0x0000000092bd7223 */ /* 0x180fe2000001087d */
[-CC-:B------:R-:W-:Y:S01]  /*1a3b0*/  FFMA.FTZ R14, R147, R0.reuse, -R125.reuse ;  /* 0x00000000930e7223 */ /* 0x180fe2000001087d */
[----:B------:R-:W-:Y:S01]  /*1a3c0*/  R2UR UR7, R15 ;  /* 0x000000000f0772ca */ /* 0x000fe200000e0000 */
[-C--:B------:R-:W-:Y:S01]  /*1a3d0*/  FFMA.FTZ R191, R150, R0.reuse, -R125 ;  /* 0x0000000096bf7223 */ /* 0x080fe2000001087d */
[----:B------:R-:W-:Y:S01]  /*1a3e0*/  MUFU.EX2 R124, R124 ;  /* 0x0000007c007c7308 */ /* 0x000fe20000000800 */
[----:B------:R-:W-:Y:S01]  /*1a3f0*/  @!P1 PRMT R15, RZ, 0x654, R13 ;  /* 0x00000654ff0f9816 */ /* 0x000fe2000000000d */
[-CC-:B------:R-:W-:Y:S01]  /*1a400*/  FFMA.FTZ R151, R151, R0.reuse, -R125.reuse ;  /* 0x0000000097977223 */ /* 0x180fe2000001087d */
[-CC-:B------:R-:W-:Y:S01]  /*1a410*/  FFMA.FTZ R187, R142, R0.reuse, -R125.reuse ;  /* 0x000000008ebb7223 */ /* 0x180fe2000001087d */
[-CC-:B------:R-:W-:Y:S01]  /*1a420*/  FFMA.FTZ R131, R131, R0.reuse, -R125.reuse ;  /* 0x0000000083837223 */ /* 0x180fe2000001087d */
[-CC-:B------:R-:W-:Y:S01]  /*1a430*/  FFMA.FTZ R183, R134, R0.reuse, -R125.reuse ;  /* 0x0000000086b77223 */ /* 0x180fe2000001087d */
[-CC-:B------:R-:W-:Y:S01]  /*1a440*/  FFMA.FTZ R135, R135, R0.reuse, -R125.reuse ;  /* 0x0000000087877223 */ /* 0x180fe2000001087d */
[-CC-:B------:R-:W-:Y:S01]  /*1a450*/  FFMA.FTZ R122, R122, R0.reuse, -R125.reuse ;  /* 0x000000007a7a7223 */ /* 0x180fe2000001087d */
[----:B------:R-:W-:Y:S01]  /*1a460*/  MUFU.EX2 R203, R203 ;  /* 0x000000cb00cb7308 */ /* 0x000fe20000000800 */
[-CC-:B------:R-:W-:Y:S01]  /*1a470*/  FFMA.FTZ R123, R123, R0.reuse, -R125.reuse ;  /* 0x000000007b7b7223 */ /* 0x180fe2000001087d */
[----:B------:R-:W-:Y:S01]  /*1a480*/  FFMA.FTZ R126, R126, R0, -R125 ;  /* 0x000000007e7e7223 */ /* 0x000fe2000001087d */
[----:B------:R-:W-:Y:S05]  /*1a490*/  HGMMA.64x192x16.F32.BF16 R24, R176, gdesc[UR4].tnspB, R24, gsb0 ;  /* 0x42e00004b0187df0 */ /* 0x000fea0008001818 */
        /* <DEDUP_REMOVED lines=23> */
[----:B------:R-:W0:Y:S01]  /*1a610*/  MUFU.EX2 R123, R123 ;  /* 0x0000007b007b7308 */ /* 0x000e220000000800 */
[----:B------:R-:W-:-:S02]  /*1a620*/  WARPGROUP.DEPBAR.LE gsb0, 0x0 ;  /* 0x00008000000079c5 */ /* 0x000fc40000010000 */
[----:B------:R2:W-:Y:S05]  /*1a630*/  @!P1 SYNCS.ARRIVE.TRANS64.RED.A1T0 RZ, [R15+URZ], RZ ;  /* 0x000000ff0fff99a7 */ /* 0x0005ea000810043f */
[----:B------:R-:W-:Y:S01]  /*1a640*/  MUFU.EX2 R179, R126 ;  /* 0x0000007e00b37308 */ /* 0x000fe20000000800 */
[----:B-1----:R-:W-:Y:S02]  /*1a650*/  F2FP.BF16.F32.PACK_AB R178, R9, R121 ;  /* 0x0000007909b2723e */ /* 0x002fe400000010ff */
[----:B------:R-:W-:Y:S02]  /*1a660*/  F2FP.BF16.F32.PACK_AB R176, R120, R21 ;  /* 0x0000001578b0723e */ /* 0x000fe400000010ff */
[----:B0-----:R-:W-:Y:S01]  /*1a670*/  F2FP.BF16.F32.PACK_AB R177, R123, R122 ;  /* 0x0000007a7bb1723e */ /* 0x001fe200000010ff */
[----:B--2---:R-:W-:Y:S01]  /*1a680*/  FFMA.FTZ R15, R2, R6, R201 ;  /* 0x00000006020f7223 */ /* 0x004fe200000100c9 */
[----:B------:R-:W-:Y:S01]  /*1a690*/  FFMA.FTZ R6, R139, R0, -R125 ;  /* 0x000000008b067223 */ /* 0x000fe2000001087d */
[----:B------:R-:W-:-:S02]  /*1a6a0*/  F2FP.BF16.F32.PACK_AB R201, R124, R201 ;  /* 0x000000c97cc9723e */ /* 0x000fc400000010ff */
[----:B------:R-:W-:Y:S01]  /*1a6b0*/  FADD.FTZ R138, R124, R15 ;  /* 0x0000000f7c8a7221 */ /* 0x000fe20000010000 */
[----:B------:R-:W-:Y:S02]  /*1a6c0*/  @!P1 PRMT R15, RZ, 0x654, R11 ;  /* 0x00000654ff0f9816 */ /* 0x000fe4000000000b */
[----:B------:R-:W0:Y:S01]  /*1a6d0*/  MUFU.EX2 R6, R6 ;  /* 0x0000000600067308 */ /* 0x000e220000000800 */
[----:B------:R-:W-:Y:S01]  /*1a6e0*/  FADD.FTZ R11, R203, R138 ;  /* 0x0000008acb0b7221 */ /* 0x000fe20000010000 */
[----:B------:R1:W-:Y:S01]  /*1a6f0*/  @!P1 SYNCS.ARRIVE.TRANS64.RED.A1T0 RZ, [R15+URZ], RZ ;  /* 0x000000ff0fff99a7 */ /* 0x0003e2000810043f */
[C---:B------:R-:W-:Y:S02]  /*1a700*/  F2FP.BF16.F32.PACK_AB R203, R140.reuse, R203 ;  /* 0x000000cb8ccb723e */ /* 0x040fe400000010ff */
[----:B------:R-:W-:Y:S01]  /*1a710*/  FADD.FTZ R138, R140, R11 ;  /* 0x0000000b8c8a7221 */ /* 0x000fe20000010000 */
[----:B------:R-:W-:Y:S01]  /*1a720*/  FADD.FTZ R11, R196, R7 ;  /* 0x00000007c40b7221 */ /* 0x000fe20000010000 */
[-CC-:B------:R-:W-:Y:S01]  /*1a730*/  FFMA.FTZ R7, R143, R0.reuse, -R125.reuse ;  /* 0x000000008f077223 */ /* 0x180fe2000001087d */
[----:B------:R-:W-:Y:S01]  /*1a740*/  FFMA.FTZ R125, R127, R0, -R125 ;  /* 0x000000007f7d7223 */ /* 0x000fe2000001087d */
[----:B------:R-:W-:Y:S01]  /*1a750*/  FADD.FTZ R138, R197, R138 ;  /* 0x0000008ac58a7221 */ /* 0x000fe20000010000 */
[C---:B------:R-:W-:Y:S01]  /*1a760*/  FADD.FTZ R11, R160.reuse, R11 ;  /* 0x0000000ba00b7221 */ /* 0x040fe20000010000 */
[----:B------:R-:W-:-:S02]  /*1a770*/  F2FP.BF16.F32.PACK_AB R196, R160, R196 ;  /* 0x000000c4a0c4723e */ /* 0x000fc400000010ff */
[C---:B------:R-:W-:Y:S01]  /*1a780*/  FADD.FTZ R138, R133.reuse, R138 ;  /* 0x0000008a858a7221 */ /* 0x040fe20000010000 */
[----:B------:R-:W-:Y:S01]  /*1a790*/  FADD.FTZ R130, R198, R11 ;  /* 0x0000000bc6827221 */ /* 0x000fe20000010000 */
[----:B------:R-:W2:Y:S01]  /*1a7a0*/  MUFU.EX2 R7, R7 ;  /* 0x0000000700077308 */ /* 0x000ea20000000800 */
[----:B------:R-:W-:Y:S01]  /*1a7b0*/  F2FP.BF16.F32.PACK_AB R197, R133, R197 ;  /* 0x000000c585c5723e */ /* 0x000fe200000010ff */
[----:B------:R-:W-:Y:S01]  /*1a7c0*/  FADD.FTZ R138, R199, R138 ;  /* 0x0000008ac78a7221 */ /* 0x000fe20000010000 */
[C---:B------:R-:W-:Y:S01]  /*1a7d0*/  FADD.FTZ R11, R161.reuse, R130 ;  /* 0x00000082a10b7221 */ /* 0x040fe20000010000 */
[----:B------:R-:W-:Y:S02]  /*1a7e0*/  F2FP.BF16.F32.PACK_AB R198, R161, R198 ;  /* 0x000000c6a1c6723e */ /* 0x000fe400000010ff */
[C---:B------:R-:W-:Y:S01]  /*1a7f0*/  FADD.FTZ R138, R141.reuse, R138 ;  /* 0x0000008a8d8a7221 */ /* 0x040fe20000010000 */
[----:B------:R-:W-:Y:S01]  /*1a800*/  FADD.FTZ R130, R192, R11 ;  /* 0x0000000bc0827221 */ /* 0x000fe20000010000 */
[----:B------:R-:W-:Y:S01]  /*1a810*/  MUFU.EX2 R125, R125 ;  /* 0x0000007d007d7308 */ /* 0x000fe20000000800 */
[----:B------:R-:W-:Y:S01]  /*1a820*/  F2FP.BF16.F32.PACK_AB R199, R141, R199 ;  /* 0x000000c78dc7723e */ /* 0x000fe200000010ff */
[----:B------:R-:W-:Y:S01]  /*1a830*/  FADD.FTZ R11, R193, R138 ;  /* 0x0000008ac10b7221 */ /* 0x000fe20000010000 */
[C---:B-1----:R-:W-:Y:S01]  /*1a840*/  FADD.FTZ R15, R153.reuse, R130 ;  /* 0x00000082990f7221 */ /* 0x042fe20000010000 */
[----:B------:R-:W-:-:S02]  /*1a850*/  F2FP.BF16.F32.PACK_AB R192, R153, R192 ;  /* 0x000000c099c0723e */ /* 0x000fc400000010ff */
[----:B------:R-:W-:Y:S01]  /*1a860*/  FADD.FTZ R130, R132, R11 ;  /* 0x0000000b84827221 */ /* 0x000fe20000010000 */
[----:B------:R-:W-:Y:S01]  /*1a870*/  FADD.FTZ R15, R194, R15 ;  /* 0x0000000fc20f7221 */ /* 0x000fe20000010000 */
[----:B------:R-:W-:Y:S02]  /*1a880*/  F2FP.BF16.F32.PACK_AB R193, R132, R193 ;  /* 0x000000c184c1723e */ /* 0x000fe400000010ff */
[----:B------:R-:W-:Y:S01]  /*1a890*/  FADD.FTZ R130, R195, R130 ;  /* 0x00000082c3827221 */ /* 0x000fe20000010000 */
[C---:B------:R-:W-:Y:S01]  /*1a8a0*/  FADD.FTZ R15, R152.reuse, R15 ;  /* 0x0000000f980f7221 */ /* 0x040fe20000010000 */
[----:B------:R-:W-:Y:S02]  /*1a8b0*/  F2FP.BF16.F32.PACK_AB R194, R152, R194 ;  /* 0x000000c298c2723e */ /* 0x000fe400000010ff */
[C---:B------:R-:W-:Y:S01]  /*1a8c0*/  FADD.FTZ R130, R137.reuse, R130 ;  /* 0x0000008289827221 */ /* 0x040fe20000010000 */
[----:B------:R-:W-:Y:S01]  /*1a8d0*/  FADD.FTZ R15, R188, R15 ;  /* 0x0000000fbc0f7221 */ /* 0x000fe20000010000 */
[----:B------:R-:W-:-:S02]  /*1a8e0*/  F2FP.BF16.F32.PACK_AB R195, R137, R195 ;  /* 0x000000c389c3723e */ /* 0x000fc400000010ff */
[----:B------:R-:W-:Y:S01]  /*1a8f0*/  FADD.FTZ R11, R189, R130 ;  /* 0x00000082bd0b7221 */ /* 0x000fe20000010000 */
[----:B------:R-:W-:Y:S01]  /*1a900*/  FADD.FTZ R15, R144, R15 ;  /* 0x0000000f900f7221 */ /* 0x000fe20000010000 */
[C---:B------:R-:W-:Y:S02]  /*1a910*/  F2FP.BF16.F32.PACK_AB R189, R14.reuse, R189 ;  /* 0x000000bd0ebd723e */ /* 0x040fe400000010ff */
[----:B------:R-:W-:Y:S01]  /*1a920*/  FADD.FTZ R124, R14, R11 ;  /* 0x0000000b0e7c7221 */ /* 0x000fe20000010000 */
[----:B------:R-:W-:Y:S01]  /*1a930*/  FADD.FTZ R15, R190, R15 ;  /* 0x0000000fbe0f7221 */ /* 0x000fe20000010000 */
[C---:B------:R-:W-:Y:S02]  /*1a940*/  F2FP.BF16.F32.PACK_AB R190, R12.reuse, R190 ;  /* 0x000000be0cbe723e */ /* 0x040fe400000010ff */
[----:B------:R-:W-:Y:S01]  /*1a950*/  FADD.FTZ R130, R191, R124 ;  /* 0x0000007cbf827221 */ /* 0x000fe20000010000 */
[----:B------:R-:W-:Y:S01]  /*1a960*/  FADD.FTZ R15, R12, R15 ;  /* 0x0000000f0c0f7221 */ /* 0x000fe20000010000 */
[----:B------:R-:W1:Y:S01]  /*1a970*/  MUFU.EX2 R124, R135 ;  /* 0x00000087007c7308 */ /* 0x000e620000000800 */
[----:B------:R-:W-:Y:S01]  /*1a980*/  F2FP.BF16.F32.PACK_AB R188, R144, R188 ;  /* 0x000000bc90bc723e */ /* 0x000fe200000010ff */
[C---:B------:R-:W-:Y:S01]  /*1a990*/  FADD.FTZ R130, R13.reuse, R130 ;  /* 0x000000820d827221 */ /* 0x040fe20000010000 */
[----:B------:R-:W-:Y:S01]  /*1a9a0*/  FADD.FTZ R15, R184, R15 ;  /* 0x0000000fb80f7221 */ /* 0x000fe20000010000 */
[----:B------:R-:W-:-:S02]  /*1a9b0*/  F2FP.BF16.F32.PACK_AB R191, R13, R191 ;  /* 0x000000bf0dbf723e */ /* 0x000fc400000010ff */
[----:B------:R-:W-:Y:S01]  /*1a9c0*/  FADD.FTZ R11, R185, R130 ;  /* 0x00000082b90b7221 */ /* 0x000fe20000010000 */
[----:B------:R-:W-:Y:S01]  /*1a9d0*/  FADD.FTZ R15, R136, R15 ;  /* 0x0000000f880f7221 */ /* 0x000fe20000010000 */
[C---:B0-----:R-:W-:Y:S02]  /*1a9e0*/  F2FP.BF16.F32.PACK_AB R185, R6.reuse, R185 ;  /* 0x000000b906b9723e */ /* 0x041fe400000010ff */
[----:B------:R-:W-:Y:S01]  /*1a9f0*/  FADD.FTZ R130, R6, R11 ;  /* 0x0000000b06827221 */ /* 0x000fe20000010000 */
[----:B------:R-:W-:Y:S01]  /*1aa00*/  FADD.FTZ R15, R186, R15 ;  /* 0x0000000fba0f7221 */ /* 0x000fe20000010000 */
[----:B------:R-:W-:Y:S02]  /*1aa10*/  F2FP.BF16.F32.PACK_AB R184, R136, R184 ;  /* 0x000000b888b8723e */ /* 0x000fe400000010ff */
[----:B------:R-:W-:Y:S01]  /*1aa20*/  FADD.FTZ R130, R187, R130 ;  /* 0x00000082bb827221 */ /* 0x000fe20000010000 */
[----:B------:R-:W-:Y:S01]  /*1aa30*/  FADD.FTZ R15, R20, R15 ;  /* 0x0000000f140f7221 */ /* 0x000fe20000010000 */
[----:B--2---:R-:W-:-:S02]  /*1aa40*/  F2FP.BF16.F32.PACK_AB R187, R7, R187 ;  /* 0x000000bb07bb723e */ /* 0x004fc400000010ff */
[----:B------:R-:W-:Y:S01]  /*1aa50*/  FADD.FTZ R130, R7, R130 ;  /* 0x0000008207827221 */ /* 0x000fe20000010000 */
[----:B------:R-:W-:Y:S01]  /*1aa60*/  FADD.FTZ R15, R180, R15 ;  /* 0x0000000fb40f7221 */ /* 0x000fe20000010000 */
[----:B------:R-:W-:Y:S02]  /*1aa70*/  F2FP.BF16.F32.PACK_AB R186, R20, R186 ;  /* 0x000000ba14ba723e */ /* 0x000fe400000010ff */
[----:B------:R-:W-:Y:S01]  /*1aa80*/  FADD.FTZ R11, R181, R130 ;  /* 0x00000082b50b7221 */ /* 0x000fe20000010000 */
[----:B------:R-:W-:Y:S01]  /*1aa90*/  FADD.FTZ R15, R128, R15 ;  /* 0x0000000f800f7221 */ /* 0x000fe20000010000 */
[C---:B------:R-:W-:Y:S02]  /*1aaa0*/  F2FP.BF16.F32.PACK_AB R181, R10.reuse, R181 ;  /* 0x000000b50ab5723e */ /* 0x040fe400000010ff */
[----:B------:R-:W-:Y:S01]  /*1aab0*/  FADD.FTZ R12, R10, R11 ;  /* 0x0000000b0a0c7221 */ /* 0x000fe20000010000 */
[----:B------:R-:W-:Y:S01]  /*1aac0*/  FADD.FTZ R14, R182, R15 ;  /* 0x0000000fb60e7221 */ /* 0x000fe20000010000 */
[----:B------:R-:W-:-:S02]  /*1aad0*/  F2FP.BF16.F32.PACK_AB R180, R128, R180 ;  /* 0x000000b480b4723e */ /* 0x000fc400000010ff */
[----:B------:R-:W-:Y:S01]  /*1aae0*/  FADD.FTZ R11, R183, R12 ;  /* 0x0000000cb70b7221 */ /* 0x000fe20000010000 */
[C---:B------:R-:W-:Y:S01]  /*1aaf0*/  FADD.FTZ R14, R129.reuse, R14 ;  /* 0x0000000e810e7221 */ /* 0x040fe20000010000 */
[----:B------:R-:W-:Y:S01]  /*1ab00*/  F2FP.BF16.F32.PACK_AB R182, R129, R182 ;  /* 0x000000b681b6723e */ /* 0x000fe200000010ff */
[----:B------:R-:W-:Y:S02]  /*1ab10*/  IMAD.MOV.U32 R12, RZ, RZ, R212 ;  /* 0x000000ffff0c7224 */ /* 0x000fe400078e00d4 */
[C---:B-1----:R-:W-:Y:S01]  /*1ab20*/  FADD.FTZ R11, R124.reuse, R11 ;  /* 0x0000000b7c0b7221 */ /* 0x042fe20000010000 */
[----:B------:R-:W-:Y:S01]  /*1ab30*/  FADD.FTZ R7, R21, R14 ;  /* 0x0000000e15077221 */ /* 0x000fe20000010000 */
[----:B------:R-:W-:Y:S02]  /*1ab40*/  F2FP.BF16.F32.PACK_AB R183, R124, R183 ;  /* 0x000000b77cb7723e */ /* 0x000fe400000010ff */
[----:B------:R-:W-:Y:S01]  /*1ab50*/  FADD.FTZ R6, R122, R11 ;  /* 0x0000000b7a067221 */ /* 0x000fe20000010000 */
[----:B------:R-:W-:Y:S01]  /*1ab60*/  FADD.FTZ R10, R120, R7 ;  /* 0x00000007780a7221 */ /* 0x000fe20000010000 */
[----:B------:R-:W-:-:S02]  /*1ab70*/  IMAD.MOV.U32 R11, RZ, RZ, R214 ;  /* 0x000000ffff0b7224 */ /* 0x000fc400078e00d6 */
[----:B------:R-:W-:Y:S01]  /*1ab80*/  FADD.FTZ R6, R123, R6 ;  /* 0x000000067b067221 */ /* 0x000fe20000010000 */
[----:B------:R-:W-:-:S03]  /*1ab90*/  FADD.FTZ R10, R121, R10 ;  /* 0x0000000a790a7221 */ /* 0x000fc60000010000 */
[----:B------:R-:W-:Y:S01]  /*1aba0*/  FADD.FTZ R6, R179, R6 ;  /* 0x00000006b3067221 */ /* 0x000fe20000010000 */
[----:B------:R-:W-:Y:S01]  /*1abb0*/  FADD.FTZ R7, R9, R10 ;  /* 0x0000000a09077221 */ /* 0x000fe20000010000 */
[C---:B------:R-:W-:Y:S01]  /*1abc0*/  F2FP.BF16.F32.PACK_AB R179, R125.reuse, R179 ;  /* 0x000000b37db3723e */ /* 0x040fe200000010ff */
[----:B------:R-:W-:Y:S02]  /*1abd0*/  IMAD.MOV.U32 R9, RZ, RZ, R4 ;  /* 0x000000ffff097224 */ /* 0x000fe400078e0004 */
[----:B------:R-:W-:Y:S01]  /*1abe0*/  FADD.FTZ R6, R125, R6 ;  /* 0x000000067d067221 */ /* 0x000fe20000010000 */
[----:B------:R-:W-:Y:S01]  /*1abf0*/  IMAD.MOV.U32 R10, RZ, RZ, R5 ;  /* 0x000000ffff0a7224 */ /* 0x000fe200078e0005 */
[----:B------:R-:W-:Y:S06]  /*1ac00*/  @P2 BRA `(.L_x_634) ;  /* 0xffffffb000c02947 */ /* 0x000fec000383ffff */
.L_x_623:
[----:B------:R-:W-:Y:S05]  /*1ac10*/  BSYNC B0 ;  /* 0x0000000000007941 */ /* 0x000fea0003800000 */
.L_x_622:
        /* <DEDUP_REMOVED lines=99> */
.L_x_635:
[----:B------:R-:W-:Y:S02]  /*1b250*/  LEA R11, R212, R18, 0x3 ;  /* 0x00000012d40b7211 */ /* 0x000fe400078e18ff */
[----:B------:R-:W-:-:S04]  /*1b260*/  SHF.L.U32 R2, R214, 0x1f, RZ ;  /* 0x0000001fd6027819 */ /* 0x000fc800000006ff */
[----:B------:R0:W1:Y:S01]  /*1b270*/  SYNCS.PHASECHK.TRANS64.TRYWAIT P2, [R11+URZ+0x36850], R2 ;  /* 0x036850020b0075a7 */ /* 0x000062000804017f */
[----:B------:R-:W-:Y:S05]  /*1b280*/  @!P0 BRA `(.L_x_636) ;  /* 0x0000000000048947 */ /* 0x000fea0003800000 */
[----:B------:R-:W-:Y:S01]  /*1b290*/  BPT.TRAP 0x1 ;  /* 0x000000040000795c */ /* 0x000fe20000300000 */
.L_x_636:
[----:B------:R-:W-:Y:S01]  /*1b2a0*/  VIADD R18, R18, 0x400 ;  /* 0x0000040012127836 */ /* 0x000fe20000000000 */
[----:B------:R-:W-:Y:S04]  /*1b2b0*/  BSSY B0, `(.L_x_637) ;  /* 0x0000008000007945 */ /* 0x000fe80003800000 */
[----:B------:R-:W-:-:S04]  /*1b2c0*/  SHF.R.U32.HI R18, RZ, 0x4, R18 ;  /* 0x00000004ff127819 */ /* 0x000fc80000011612 */
[----:B------:R-:W-:-:S04]  /*1b2d0*/  LOP3.LUT R18, R18, 0x3fff, RZ, 0xc0, !PT ;  /* 0x00003fff12127812 */ /* 0x000fc800078ec0ff */
[----:B------:R-:W-:-:S05]  /*1b2e0*/  LOP3.LUT R3, R18, 0x3800000, RZ, 0xfc, !PT ;  /* 0x0380000012037812 */ /* 0x000fca00078efcff */
[----:B------:R-:W-:Y:S01]  /*1b2f0*/  IMAD R8, R212, 0xa80, R3 ;  /* 0x00000a80d4087824 */ /* 0x000fe200078e0203 */
[----:B-1----:R-:W-:Y:S06]  /*1b300*/  @P2 BRA `(.L_x_638) ;  /* 0x0000000000082947 */ /* 0x002fec0003800000 */
[----:B------:R-:W1:Y:S02]  /*1b310*/  SYNCS.PHASECHK.TRANS64.TRYWAIT P0, [R11+URZ+0x36850], R2 ;  /* 0x036850020b0075a7 */ /* 0x000e64000800017f */
[----:B-1----:R-:W-:Y:S05]  /*1b320*/  @!P0 BRA `(.L_x_639) ;  /* 0x0000009400288947 */ /* 0x002fea0003800000 */
.L_x_638:
[----:B------:R-:W-:Y:S05]  /*1b330*/  BSYNC B0 ;  /* 0x0000000000007941 */ /* 0x000fea0003800000 */
.L_x_637:
[----:B01----:R-:W-:Y:S01]  /*1b340*/  IMAD.MOV.U32 R2, RZ, RZ, R8 ;  /* 0x000000ffff027224 */ /* 0x003fe200078e0008 */
[----:B------:R-:W-:Y:S01]  /*1b350*/  WARPGROUP.ARRIVE ;  /* 0x00000000000079c5 */ /* 0x000fe20000000000 */
[----:B------:R-:W-:Y:S02]  /*1b360*/  IMAD.MOV.U32 R3, RZ, RZ, 0x40000040 ;  /* 0x40000040ff037424 */ /* 0x000fe400078e00ff */
[----:B------:R-:W-:Y:S01]  /*1b370*/  @!P1 VIADD R12, R11, 0x36860 ;  /* 0x000368600b0c9836 */ /* 0x000fe20000000000 */
[----:B------:R-:W-:Y:S01]  /*1b380*/  R2UR UR6, R2 ;  /* 0x00000000020672ca */ /* 0x000fe200000e0000 */
[----:B------:R-:W-:Y:S01]  /*1b390*/  VIADD R2, R8, 0x80 ;  /* 0x0000008008027836 */ /* 0x000fe20000000000 */
[----:B------:R-:W-:Y:S01]  /*1b3a0*/  R2UR UR7, R3 ;  /* 0x00000000030772ca */ /* 0x000fe200000e0000 */
[----:B------:R-:W-:Y:S01]  /*1b3b0*/  IMAD.MOV.U32 R3, RZ, RZ, 0x40000040 ;  /* 0x40000040ff037424 */ /* 0x000fe200078e00ff */
[----:B------:R-:W-:Y:S01]  /*1b3c0*/  @!P1 PRMT R12, RZ, 0x654, R12 ;  /* 0x00000654ff0c9816 */ /* 0x000fe2000000000c */
[----:B------:R-:W-:-:S02]  /*1b3d0*/  VIADD R212, R212, 0x1 ;  /* 0x00000001d4d47836 */ /* 0x000fc40000000000 */
[----:B------:R-:W-:-:S03]  /*1b3e0*/  VIADD R225, R225, 0x1 ;  /* 0x00000001e1e17836 */ /* 0x000fc60000000000 */
[----:B------:R-:W-:-:S04]  /*1b3f0*/  ISETP.NE.AND P2, PT, R212, 0x2, PT ;  /* 0x00000002d400780c */ /* 0x000fc80003f45270 */
[----:B------:R-:W-:Y:S01]  /*1b400*/  SEL R212, R212, RZ, P2 ;  /* 0x000000ffd4d47207 */ /* 0x000fe20001000000 */
        /* <DEDUP_REMOVED lines=38> */
[----:B------:R-:W0:Y:S04]  /*1b670*/  SHFL.BFLY PT, R2, R7, 0x2, 0x1f ;  /* 0x0c401f0007027f89 */ /* 0x000e2800000e0000 */
[----:B------:R-:W1:Y:S01]  /*1b680*/  SHFL.BFLY PT, R3, R6, 0x2, 0x1f ;  /* 0x0c401f0006037f89 */ /* 0x000e6200000e0000 */
[----:B0-----:R-:W-:Y:S01]  /*1b690*/  FADD.FTZ R2, R2, R7 ;  /* 0x0000000702027221 */ /* 0x001fe20000010000 */
[----:B-1----:R-:W-:Y:S01]  /*1b6a0*/  FADD.FTZ R8, R3, R6 ;  /* 0x0000000603087221 */ /* 0x002fe20000010000 */
[----:B------:R-:W-:-:S03]  /*1b6b0*/  CS2R R6, SRZ ;  /* 0x0000000000067805 */ /* 0x000fc6000001ff00 */
[----:B------:R-:W0:Y:S04]  /*1b6c0*/  SHFL.BFLY PT, R3, R2, 0x1, 0x1f ;  /* 0x0c201f0002037f89 */ /* 0x000e2800000e0000 */
[----:B------:R-:W1:Y:S01]  /*1b6d0*/  SHFL.BFLY PT, R9, R8, 0x1, 0x1f ;  /* 0x0c201f0008097f89 */ /* 0x000e6200000e0000 */
[----:B0-----:R-:W-:Y:S01]  /*1b6e0*/  FADD.FTZ R13, R2, R3 ;  /* 0x00000003020d7221 */ /* 0x001fe20000010000 */
[----:B------:R-:W-:Y:S01]  /*1b6f0*/  SEL R3, RZ, 0x1, P2 ;  /* 0x00000001ff037807 */ /* 0x000fe20001000000 */
[----:B------:R-:W-:Y:S02]  /*1b700*/  IMAD.MOV.U32 R2, RZ, RZ, -0x800000 ;  /* 0xff800000ff027424 */ /* 0x000fe400078e00ff */
[----:B-1----:R-:W-:Y:S01]  /*1b710*/  FADD.FTZ R14, R8, R9 ;  /* 0x00000009080e7221 */ /* 0x002fe20000010000 */
[----:B------:R-:W-:-:S02]  /*1b720*/  FSETP.NE.FTZ.AND P0, PT, R13, RZ, PT ;  /* 0x000000ff0d00720b */ /* 0x000fc40003f15000 */
        /* <DEDUP_REMOVED lines=115> */
.L_x_559:
[----:B------:R-:W0:Y:S08]  /*1be60*/  S2UR UR5, SR_CgaCtaId ;  /* 0x00000000000579c3 */ /* 0x000e300000008800 */
[----:B------:R-:W-:Y:S06]  /*1be70*/  BAR.SYNC.DEFER_BLOCKING 0x5, 0x120 ;  /* 0x0144800000007b1d */ /* 0x000fec0000010000 */
[----:B------:R-:W-:Y:S01]  /*1be80*/  UMOV UR4, 0x400 ;  /* 0x0000040000047882 */ /* 0x000fe20000000000 */
[----:B------:R-:W-:Y:S01]  /*1be90*/  BSSY B0, `(.L_x_640) ;  /* 0x0000234000007945 */ /* 0x000fe20003800000 */
[----:B0-----:R-:W-:-:S06]  /*1bea0*/  ULEA UR4, UR5, UR4, 0x18 ;  /* 0x0000000405047291 */ /* 0x001fcc000f8ec03f */
[----:B------:R-:W-:-:S05]  /*1beb0*/  IMAD.U32 R18, RZ, RZ, UR4 ;  /* 0x00000004ff127e24 */ /* 0x000fca000f8e00ff */
[----:B------:R0:W1:Y:S01]  /*1bec0*/  LDS.128 R144, [R18+0x368d0] ;  /* 0x0368d00012907984 */ /* 0x0000620000000c00 */
[----:B------:R-:W-:Y:S06]  /*1bed0*/  BAR.ARV 0x4, 0x120 ;  /* 0x0104800000007b1d */ /* 0x000fec0000002000 */
[----:B------:R-:W-:Y:S05]  /*1bee0*/  @P0 BRA `(.L_x_641) ;  /* 0x0000001800080947 */ /* 0x000fea0003800000 */
[----:B------:R-:W2:Y:S01]  /*1bef0*/  LDL R6, [R1+0x60] ;  /* 0x0000600001067983 */ /* 0x000ea20000100800 */
[----:B------:R-:W-:Y:S01]  /*1bf00*/  F2FP.BF16.F32.PACK_AB R24, R25, R24 ;  /* 0x000000181918723e */ /* 0x000fe200000010ff */
[----:B------:R-:W-:Y:S01]  /*1bf10*/  ULDC.64 UR4, c[0x0][0xbd8] ;  /* 0x0002f60000047ab9 */ /* 0x000fe20000000a00 */
[----:B------:R-:W-:Y:S01]  /*1bf20*/  F2FP.BF16.F32.PACK_AB R25, R135, R124 ;  /* 0x0000007c8719723e */ /* 0x000fe200000010ff */
[----:B------:R-:W3:Y:S01]  /*1bf30*/  S2R R7, SR_SWINHI ;  /* 0x0000000000077919 */ /* 0x000ee20000002f00 */
        /* <DEDUP_REMOVED lines=16> */
[----:B------:R-:W-:Y:S02]  /*1c040*/  MOV R4, R18 ;  /* 0x0000001200047202 */ /* 0x000fe40000000f00 */
[----:B---3--:R-:W-:Y:S02]  /*1c050*/  MOV R5, R7 ;  /* 0x0000000700057202 */ /* 0x008fe40000000f00 */
        /* <DEDUP_REMOVED lines=23> */
[----:B------:R-:W-:Y:S01]  /*1c1d0*/  F2FP.BF16.F32.PACK_AB R115, R119, R118 ;  /* 0x000000767773723e */ /* 0x000fe200000010ff */
[----:B------:R-:W-:Y:S01]  /*1c1e0*/  BAR.SYNC.DEFER_BLOCKING 0x1, 0x100 ;  /* 0x0044000000007b1d */ /* 0x000fe20000010000 */
[----:B--2---:R-:W-:-:S03]  /*1c1f0*/  IMAD.WIDE R26, R6, 0x2, R4 ;  /* 0x00000002061a7825 */ /* 0x004fc600078e0204 */
[C---:B------:R-:W-:Y:S02]  /*1c200*/  IADD3 R111, P2, R26.reuse, 0x20, RZ ;  /* 0x000000201a6f7810 */ /* 0x040fe40007f5e0ff */
[C---:B------:R-:W-:Y:S02]  /*1c210*/  IADD3 R143, P0, R26.reuse, 0x4020, RZ ;  /* 0x000040201a8f7810 */ /* 0x040fe40007f1e0ff */
[----:B------:R-:W-:Y:S01]  /*1c220*/  LOP3.LUT R6, R111, 0x380, RZ, 0xc0, !PT ;  /* 0x000003806f067812 */ /* 0x000fe200078ec0ff */
[--C-:B------:R-:W-:Y:S01]  /*1c230*/  IMAD.X R9, RZ, RZ, R27.reuse, P2 ;  /* 0x000000ffff097224 */ /* 0x100fe200010e061b */
[----:B------:R-:W-:Y:S01]  /*1c240*/  IADD3 R137, P1, R26, 0x40, RZ ;  /* 0x000000401a897810 */ /* 0x000fe20007f3e0ff */
[--C-:B------:R-:W-:Y:S01]  /*1c250*/  IMAD.X R21, RZ, RZ, R27.reuse, P0 ;  /* 0x000000ffff157224 */ /* 0x100fe200000e061b */
[----:B------:R-:W-:Y:S02]  /*1c260*/  SHF.R.U64 R6, R6, 0x3, RZ ;  /* 0x0000000306067819 */ /* 0x000fe400000012ff */
[----:B------:R-:W-:Y:S01]  /*1c270*/  LOP3.LUT R7, R26, 0x380, RZ, 0xc0, !PT ;  /* 0x000003801a077812 */ /* 0x000fe200078ec0ff */
[----:B------:R-:W-:Y:S01]  /*1c280*/  IMAD.X R11, RZ, RZ, R27, P1 ;  /* 0x000000ffff0b7224 */ /* 0x000fe200008e061b */
[----:B------:R-:W-:-:S02]  /*1c290*/  LOP3.LUT R8, R6, R111, RZ, 0x3c, !PT ;  /* 0x0000006f06087212 */ /* 0x000fc400078e3cff */
[----:B------:R-:W-:Y:S02]  /*1c2a0*/  LOP3.LUT R6, R143, 0x380, RZ, 0xc0, !PT ;  /* 0x000003808f067812 */ /* 0x000fe400078ec0ff */
[C---:B------:R-:W-:Y:S02]  /*1c2b0*/  IADD3 R141, P5, R26.reuse, 0x4000, RZ ;  /* 0x000040001a8d7810 */ /* 0x040fe40007fbe0ff */
[C---:B------:R-:W-:Y:S02]  /*1c2c0*/  IADD3 R139, P6, R26.reuse, 0x60, RZ ;  /* 0x000000601a8b7810 */ /* 0x040fe40007fde0ff */
[----:B------:R-:W-:Y:S01]  /*1c2d0*/  IADD3 R151, P3, R26, 0x4060, RZ ;  /* 0x000040601a977810 */ /* 0x000fe20007f7e0ff */
[--C-:B------:R-:W-:Y:S01]  /*1c2e0*/  IMAD.X R15, RZ, RZ, R27.reuse, P5 ;  /* 0x000000ffff0f7224 */ /* 0x100fe200028e061b */
[----:B------:R-:W-:Y:S01]  /*1c2f0*/  SHF.R.U64 R6, R6, 0x3, RZ ;  /* 0x0000000306067819 */ /* 0x000fe200000012ff */
[--C-:B------:R-:W-:Y:S01]  /*1c300*/  IMAD.X R13, RZ, RZ, R27.reuse, P6 ;  /* 0x000000ffff0d7224 */ /* 0x100fe200030e061b */
[----:B------:R-:W-:Y:S01]  /*1c310*/  IADD3 R155, P1, R26, 0x8020, RZ ;  /* 0x000080201a9b7810 */ /* 0x000fe20007f3e0ff */
[----:B------:R-:W-:Y:S01]  /*1c320*/  IMAD.X R35, RZ, RZ, R27, P3 ;  /* 0x000000ffff237224 */ /* 0x000fe200018e061b */
[----:B------:R-:W-:-:S02]  /*1c330*/  SHF.R.U64 R7, R7, 0x3, RZ ;  /* 0x0000000307077819 */ /* 0x000fc400000012ff */
[----:B------:R-:W-:Y:S01]  /*1c340*/  IADD3 R86, P5, R26, 0x8060, RZ ;  /* 0x000080601a567810 */ /* 0x000fe20007fbe0ff */
[----:B------:R-:W-:Y:S01]  /*1c350*/  IMAD.X R43, RZ, RZ, R27, P1 ;  /* 0x000000ffff2b7224 */ /* 0x000fe200008e061b */
[----:B------:R-:W-:Y:S02]  /*1c360*/  LOP3.LUT R10, R137, 0x380, RZ, 0xc0, !PT ;  /* 0x00000380890a7812 */ /* 0x000fe400078ec0ff */
[----:B------:R-:W-:Y:S02]  /*1c370*/  LOP3.LUT R34, R151, 0x380, RZ, 0xc0, !PT ;  /* 0x0000038097227812 */ /* 0x000fe400078ec0ff */
[----:B------:R-:W-:Y:S02]  /*1c380*/  LOP3.LUT R20, R6, R143, RZ, 0x3c, !PT ;  /* 0x0000008f06147212 */ /* 0x000fe400078e3cff */
[C---:B------:R-:W-:Y:S02]  /*1c390*/  IADD3 R149, P4, R26.reuse, 0x4040, RZ ;  /* 0x000040401a957810 */ /* 0x040fe40007f9e0ff */
[----:B------:R-:W-:-:S02]  /*1c3a0*/  IADD3 R153, P2, R26, 0x8000, RZ ;  /* 0x000080001a997810 */ /* 0x000fc40007f5e0ff */
[----:B------:R-:W-:Y:S01]  /*1c3b0*/  IADD3 R157, P6, R26, 0x8040, RZ ;  /* 0x000080401a9d7810 */ /* 0x000fe20007fde0ff */
[--C-:B------:R-:W-:Y:S01]  /*1c3c0*/  IMAD.X R31, RZ, RZ, R27.reuse, P4 ;  /* 0x000000ffff1f7224 */ /* 0x100fe200020e061b */
[----:B------:R-:W-:Y:S01]  /*1c3d0*/  LOP3.LUT R6, R155, 0x380, RZ, 0xc0, !PT ;  /* 0x000003809b067812 */ /* 0x000fe200078ec0ff */
[--C-:B------:R-:W-:Y:S01]  /*1c3e0*/  IMAD.X R39, RZ, RZ, R27.reuse, P2 ;  /* 0x000000ffff277224 */ /* 0x100fe200010e061b */
[----:B------:R-:W-:Y:S01]  /*1c3f0*/  LOP3.LUT R26, R7, R26, RZ, 0x3c, !PT ;  /* 0x0000001a071a7212 */ /* 0x000fe200078e3cff */
[--C-:B------:R-:W-:Y:S01]  /*1c400*/  IMAD.X R47, RZ, RZ, R27.reuse, P6 ;  /* 0x000000ffff2f7224 */ /* 0x100fe200030e061b */
[----:B------:R-:W-:Y:S01]  /*1c410*/  LOP3.LUT R12, R139, 0x380, RZ, 0xc0, !PT ;  /* 0x000003808b0c7812 */ /* 0x000fe200078ec0ff */
[----:B------:R-:W-:Y:S01]  /*1c420*/  IMAD.X R7, RZ, RZ, R27, P5 ;  /* 0x000000ffff077224 */ /* 0x000fe200028e061b */
[----:B------:R-:W-:Y:S02]  /*1c430*/  LOP3.LUT R14, R141, 0x380, RZ, 0xc0, !PT ;  /* 0x000003808d0e7812 */ /* 0x000fe400078ec0ff */
[----:B------:R-:W-:-:S02]  /*1c440*/  SHF.R.U64 R10, R10, 0x3, RZ ;  /* 0x000000030a0a7819 */ /* 0x000fc400000012ff */
[----:B------:R-:W-:Y:S02]  /*1c450*/  SHF.R.U64 R34, R34, 0x3, RZ ;  /* 0x0000000322227819 */ /* 0x000fe400000012ff */
[----:B------:R-:W-:Y:S02]  /*1c460*/  LOP3.LUT R42, R86, 0x380, RZ, 0xc0, !PT ;  /* 0x00000380562a7812 */ /* 0x000fe400078ec0ff */
[----:B------:R-:W-:Y:S02]  /*1c470*/  SHF.R.U64 R6, R6, 0x3, RZ ;  /* 0x0000000306067819 */ /* 0x000fe400000012ff */
[----:B------:R-:W-:Y:S02]  /*1c480*/  LOP3.LUT R30, R149, 0x380, RZ, 0xc0, !PT ;  /* 0x00000380951e7812 */ /* 0x000fe400078ec0ff */
[----:B------:R-:W-:Y:S02]  /*1c490*/  MOV R78, R26 ;  /* 0x0000001a004e7202 */ /* 0x000fe40000000f00 */
[----:B------:R-:W-:-:S02]  /*1c4a0*/  SHF.R.U64 R12, R12, 0x3, RZ ;  /* 0x000000030c0c7819 */ /* 0x000fc400000012ff */
[----:B------:R-:W-:Y:S02]  /*1c4b0*/  LOP3.LUT R27, R157, 0x380, RZ, 0xc0, !PT ;  /* 0x000003809d1b7812 */ /* 0x000fe400078ec0ff */
[----:B------:R-:W-:Y:S02]  /*1c4c0*/  F2FP.BF16.F32.PACK_AB R26, R29, R28 ;  /* 0x0000001c1d1a723e */ /* 0x000fe400000010ff */
[----:B------:R-:W-:Y:S02]  /*1c4d0*/  SHF.R.U64 R14, R14, 0x3, RZ ;  /* 0x000000030e0e7819 */ /* 0x000fe400000012ff */
[----:B------:R-:W-:Y:S02]  /*1c4e0*/  LOP3.LUT R10, R10, R137, RZ, 0x3c, !PT ;  /* 0x000000890a0a7212 */ /* 0x000fe400078e3cff */
[----:B------:R-:W-:Y:S02]  /*1c4f0*/  LOP3.LUT R34, R34, R151, RZ, 0x3c, !PT ;  /* 0x0000009722227212 */ /* 0x000fe400078e3cff */
[----:B------:R-:W-:-:S02]  /*1c500*/  SHF.R.U64 R29, R42, 0x3, RZ ;  /* 0x000000032a1d7819 */ /* 0x000fc400000012ff */
[----:B------:R-:W-:Y:S02]  /*1c510*/  LOP3.LUT R42, R6, R155, RZ, 0x3c, !PT ;  /* 0x0000009b062a7212 */ /* 0x000fe400078e3cff */
[----:B------:R-:W-:Y:S02]  /*1c520*/  SHF.R.U64 R30, R30, 0x3, RZ ;  /* 0x000000031e1e7819 */ /* 0x000fe400000012ff */
[----:B------:R-:W-:Y:S02]  /*1c530*/  LOP3.LUT R12, R12, R139, RZ, 0x3c, !PT ;  /* 0x0000008b0c0c7212 */ /* 0x000fe400078e3cff */
[----:B------:R-:W-:Y:S02]  /*1c540*/  SHF.R.U64 R28, R27, 0x3, RZ ;  /* 0x000000031b1c7819 */ /* 0x000fe400000012ff */
[----:B------:R-:W-:Y:S02]  /*1c550*/  MOV R9, R8 ;  /* 0x0000000800097202 */ /* 0x000fe40000000f00 */
[----:B------:R-:W-:-:S02]  /*1c560*/  LOP3.LUT R14, R14, R141, RZ, 0x3c, !PT ;  /* 0x0000008d0e0e7212 */ /* 0x000fc400078e3cff */
[----:B------:R-:W-:Y:S02]  /*1c570*/  F2FP.BF16.F32.PACK_AB R27, R134, R123 ;  /* 0x0000007b861b723e */ /* 0x000fe400000010ff */
[----:B------:R-:W-:Y:S02]  /*1c580*/  MOV R11, R10 ;  /* 0x0000000a000b7202 */ /* 0x000fe40000000f00 */
[----:B------:R-:W-:Y:S01]  /*1c590*/  MOV R8, R34 ;  /* 0x0000002200087202 */ /* 0x000fe20000000f00 */
[----:B------:R-:W-:Y:S01]  /*1c5a0*/  STSM.16.M88.4 [R78], R24 ;  /* 0x000000184e007844 */ /* 0x000fe20000000200 */
[----:B------:R-:W-:Y:S02]  /*1c5b0*/  LOP3.LUT R38, R153, 0x380, RZ, 0xc0, !PT ;  /* 0x0000038099267812 */ /* 0x000fe400078ec0ff */
[----:B------:R-:W-:Y:S02]  /*1c5c0*/  MOV R10, R42 ;  /* 0x0000002a000a7202 */ /* 0x000fe40000000f00 */
[----:B------:R-:W-:-:S02]  /*1c5d0*/  F2FP.BF16.F32.PACK_AB R34, R37, R36 ;  /* 0x000000242522723e */ /* 0x000fc400000010ff */
[----:B------:R-:W-:Y:S02]  /*1c5e0*/  F2FP.BF16.F32.PACK_AB R35, R132, R121 ;  /* 0x000000798423723e */ /* 0x000fe400000010ff */
[----:B------:R-:W-:Y:S02]  /*1c5f0*/  LOP3.LUT R30, R30, R149, RZ, 0x3c, !PT ;  /* 0x000000951e1e7212 */ /* 0x000fe400078e3cff */
[----:B------:R-:W-:Y:S01]  /*1c600*/  F2FP.BF16.F32.PACK_AB R42, R45, R44 ;  /* 0x0000002c2d2a723e */ /* 0x000fe200000010ff */
[----:B------:R-:W-:Y:S01]  /*1c610*/  STSM.16.M88.4 [R9], R32 ;  /* 0x0000002009007844 */ /* 0x000fe20000000200 */
[----:B------:R-:W-:Y:S02]  /*1c620*/  F2FP.BF16.F32.PACK_AB R43, R130, R0 ;  /* 0x00000000822b723e */ /* 0x000fe400000010ff */
[----:B------:R-:W-:Y:S02]  /*1c630*/  MOV R12, R12 ;  /* 0x0000000c000c7202 */ /* 0x000fe40000000f00 */
[----:B------:R-:W-:Y:S01]  /*1c640*/  MOV R14, R14 ;  /* 0x0000000e000e7202 */ /* 0x000fe20000000f00 */
[----:B------:R-:W-:Y:S01]  /*1c650*/  STSM.16.M88.4 [R11], R40 ;  /* 0x000000280b007844 */ /* 0x000fe20000000200 */
[----:B------:R-:W-:-:S02]  /*1c660*/  SHF.R.U64 R38, R38, 0x3, RZ ;  /* 0x0000000326267819 */ /* 0x000fc400000012ff */
[----:B------:R-:W-:Y:S01]  /*1c670*/  MOV R20, R20 ;  /* 0x0000001400147202 */ /* 0x000fe20000000f00 */
[----:B------:R-:W-:Y:S01]  /*1c680*/  STSM.16.M88.4 [R12], R48 ;  /* 0x000000300c007844 */ /* 0x000fe20000000200 */
[----:B------:R-:W-:Y:S02]  /*1c690*/  MOV R30, R30 ;  /* 0x0000001e001e7202 */ /* 0x000fe40000000f00 */
[----:B------:R-:W-:Y:S01]  /*1c6a0*/  LOP3.LUT R38, R38, R153, RZ, 0x3c, !PT ;  /* 0x0000009926267212 */ /* 0x000fe200078e3cff */
[----:B------:R-:W-:Y:S01]  /*1c6b0*/  STSM.16.M88.4 [R14], R56 ;  /* 0x000000380e007844 */ /* 0x000fe20000000200 */
[----:B------:R-:W-:Y:S02]  /*1c6c0*/  LOP3.LUT R46, R28, R157, RZ, 0x3c, !PT ;  /* 0x0000009d1c2e7212 */ /* 0x000fe400078e3cff */
[----:B------:R-:W-:Y:S01]  /*1c6d0*/  LOP3.LUT R6, R29, R86, RZ, 0x3c, !PT ;  /* 0x000000561d067212 */ /* 0x000fe200078e3cff */
[----:B------:R2:W-:Y:S01]  /*1c6e0*/  STSM.16.M88.4 [R20], R64 ;  /* 0x0000004014007844 */ /* 0x0005e20000000200 */
[----:B------:R-:W-:-:S02]  /*1c6f0*/  MOV R38, R38 ;  /* 0x0000002600267202 */ /* 0x000fc40000000f00 */
[----:B------:R-:W-:Y:S01]  /*1c700*/  ISETP.NE.U32.AND P0, PT, RZ, UR4, PT ;  /* 0x00000004ff007c0c */ /* 0x000fe2000bf05070 */
[----:B------:R-:W-:Y:S01]  /*1c710*/  STSM.16.M88.4 [R30], R72 ;  /* 0x000000481e007844 */ /* 0x000fe20000000200 */
[----:B------:R-:W-:Y:S02]  /*1c720*/  MOV R46, R46 ;  /* 0x0000002e002e7202 */ /* 0x000fe40000000f00 */
[----:B------:R-:W-:Y:S01]  /*1c730*/  MOV R0, R6 ;  /* 0x0000000600007202 */ /* 0x000fe20000000f00 */
[----:B------:R3:W-:Y:S01]  /*1c740*/  STSM.16.M88.4 [R8], R80 ;  /* 0x0000005008007844 */ /* 0x0007e20000000200 */
[----:B------:R-:W-:-:S03]  /*1c750*/  ISETP.NE.AND.EX P0, PT, RZ, UR5, PT, P0 ;  /* 0x00000005ff007c0c */ /* 0x000fc6000bf05300 */
[----:B------:R-:W-:Y:S04]  /*1c760*/  STSM.16.M88.4 [R38], R88 ;  /* 0x0000005826007844 */ /* 0x000fe80000000200 */
[----:B------:R-:W-:Y:S01]  /*1c770*/  STSM.16.M88.4 [R10], R96 ;  /* 0x000000600a007844 */ /* 0x000fe20000000200 */
[----:B--2---:R-:W-:-:S03]  /*1c780*/  IMAD.MOV.U32 R20, RZ, RZ, RZ ;  /* 0x000000ffff147224 */ /* 0x004fc600078e00ff */
[----:B------:R-:W-:Y:S01]  /*1c790*/  STSM.16.M88.4 [R46], R104 ;  /* 0x000000682e007844 */ /* 0x000fe20000000200 */
[----:B---3--:R-:W-:-:S03]  /*1c7a0*/  IADD3 R8, P1, R221, UR4, RZ ;  /* 0x00000004dd087c10 */ /* 0x008fc6000ff3e0ff */
[----:B------:R2:W-:Y:S01]  /*1c7b0*/  STSM.16.M88.4 [R0], R112 ;  /* 0x0000007000007844 */ /* 0x0005e20000000200 */
[----:B------:R-:W-:Y:S01]  /*1c7c0*/  IADD3.X R9, R222, UR5, RZ, P1, !PT ;  /* 0x00000005de097c10 */ /* 0x000fe20008ffe4ff */
[----:B------:R-:W-:Y:S01]  /*1c7d0*/  ULDC.64 UR4, c[0x0][0xbe0] ;  /* 0x0002f80000047ab9 */ /* 0x000fe20000000a00 */
[----:B------:R-:W-:Y:S01]  /*1c7e0*/  BAR.SYNC.DEFER_BLOCKING 0x1, 0x100 ;  /* 0x0044000000007b1d */ /* 0x000fe20000010000 */
[----:B------:R-:W-:-:S04]  /*1c7f0*/  ISETP.NE.U32.AND P1, PT, RZ, UR4, PT ;  /* 0x00000004ff007c0c */ /* 0x000fc8000bf25070 */
[----:B------:R-:W-:Y:S01]  /*1c800*/  ISETP.NE.AND.EX P1, PT, RZ, UR5, PT, P1 ;  /* 0x00000005ff007c0c */ /* 0x000fe2000bf25310 */
[----:B------:R-:W-:-:S04]  /*1c810*/  IMAD R7, R218, 0x40, R215 ;  /* 0x00000040da077824 */ /* 0x000fc800078e02d7 */
[----:B------:R-:W-:-:S08]  /*1c820*/  IMAD.WIDE R4, R7, 0x2, R4 ;  /* 0x0000000207047825 */ /* 0x000fd000078e0204 */
[----:B------:R-:W-:Y:S01]  /*1c830*/  @P1 IADD3 R6, P2, R221, UR4, RZ ;  /* 0x00000004dd061c10 */ /* 0x000fe2000ff5e0ff */
[----:B------:R-:W-:Y:S02]  /*1c840*/  ULDC UR4, c[0x0][0xa88] ;  /* 0x0002a20000047ab9 */ /* 0x000fe40000000800 */
[----:B------:R-:W-:Y:S01]  /*1c850*/  IMAD.U32 R61, RZ, RZ, UR4 ;  /* 0x00000004ff3d7e24 */ /* 0x000fe2000f8e00ff */
[----:B------:R-:W-:Y:S01]  /*1c860*/  @P1 IADD3.X R7, R222, UR5, RZ, P2, !PT ;  /* 0x00000005de071c10 */ /* 0x000fe200097fe4ff */
[----:B------:R3:W5:Y:S01]  /*1c870*/  @P0 LDG.E R20, desc[UR60][R8.64] ;  /* 0x0000003c08140981 */ /* 0x000762000c1e1900 */
[----:B------:R-:W-:-:S03]  /*1c880*/  IADD3 R11, P4, R4, 0x1000, RZ ;  /* 0x00001000040b7810 */ /* 0x000fc60007f9e0ff */
[----:B------:R3:W5:Y:S01]  /*1c890*/  @P1 LDG.E R61, desc[UR60][R6.64] ;  /* 0x0000003c063d1981 */ /* 0x000762000c1e1900 */
[----:B--2---:R-:W-:Y:S01]  /*1c8a0*/  LOP3.LUT R0, R11, 0x380, RZ, 0xc0, !PT ;  /* 0x000003800b007812 */ /* 0x004fe200078ec0ff */
[----:B------:R-:W-:Y:S08]  /*1c8b0*/  @P1 BRA `(.L_x_642) ;  /* 0x0000000000101947 */ /* 0x000ff00003800000 */
[----:B------:R-:W-:Y:S05]  /*1c8c0*/  @!P0 BRA `(.L_x_642) ;  /* 0x00000000000c8947 */ /* 0x000fea0003800000 */
[----:B---3--:R-:W2:Y:S04]  /*1c8d0*/  LDG.E R6, desc[UR60][R8.64] ;  /* 0x0000003c08067981 */ /* 0x008ea8000c1e1900 */
[----:B-----5:R-:W2:Y:S02]  /*1c8e0*/  LDG.E R61, desc[UR60][R8.64+0x4] ;  /* 0x0000043c083d7981 */ /* 0x020ea4000c1e1900 */
[----:B--2---:R-:W-:-:S07]  /*1c8f0*/  IMAD.IADD R61, R61, 0x1, -R6 ;  /* 0x000000013d3d7824 */ /* 0x004fce00078e0a06 */
.L_x_642:
[----:B------:R-:W2:Y:S01]  /*1c900*/  LDL R10, [R1+0x5c] ;  /* 0x00005c00010a7983 */ /* 0x000ea20000100800 */
[----:B------:R-:W-:Y:S01]  /*1c910*/  SHF.R.S32.HI R63, RZ, 0x1f, R220 ;  /* 0x0000001fff3f7819 */ /* 0x000fe200000114dc */
[----:B------:R-:W-:Y:S01]  /*1c920*/  ULDC.64 UR4, c[0x0][0xb70] ;  /* 0x0002dc0000047ab9 */ /* 0x000fe20000000a00 */
[--C-:B-----5:R-:W-:Y:S02]  /*1c930*/  SHF.R.S32.HI R21, RZ, 0x1f, R20.reuse ;  /* 0x0000001fff157819 */ /* 0x120fe40000011414 */
[----:B---3--:R-:W-:Y:S01]  /*1c940*/  SHF.R.U64 R8, R0, 0x3, RZ ;  /* 0x0000000300087819 */ /* 0x008fe200000012ff */
[----:B------:R-:W-:Y:S01]  /*1c950*/  IMAD R7, R63, UR4, RZ ;  /* 0x000000043f077c24 */ /* 0x000fe2000f8e02ff */
[----:B------:R-:W-:Y:S02]  /*1c960*/  SEL R227, R227, RZ, !P0 ;  /* 0x000000ffe3e37207 */ /* 0x000fe40004000000 */
[----:B------:R-:W-:Y:S01]  /*1c970*/  SEL R223, R223, RZ, !P0 ;  /* 0x000000ffdfdf7207 */ /* 0x000fe20004000000 */
[----:B------:R-:W-:Y:S01]  /*1c980*/  IMAD R9, R220, UR5, R7 ;  /* 0x00000005dc097c24 */ /* 0x000fe2000f8e0207 */
[----:B------:R-:W-:Y:S01]  /*1c990*/  LOP3.LUT R8, R8, R11, RZ, 0x3c, !PT ;  /* 0x0000000b08087212 */ /* 0x000fe200078e3cff */
[----:B------:R-:W-:Y:S01]  /*1c9a0*/  IMAD.WIDE.U32 R6, R220, UR4, R20 ;  /* 0x00000004dc067c25 */ /* 0x000fe2000f8e0014 */
[----:B------:R-:W-:Y:S01]  /*1c9b0*/  ULDC.64 UR4, c[0x0][0xb78] ;  /* 0x0002de0000047ab9 */ /* 0x000fe20000000a00 */
[----:B------:R-:W-:-:S02]  /*1c9c0*/  IADD3 R29, P0, R4, 0x4000, RZ ;  /* 0x00004000041d7810 */ /* 0x000fc40007f1e0ff */
[----:B------:R-:W-:Y:S01]  /*1c9d0*/  IMAD.IADD R7, R7, 0x1, R9 ;  /* 0x0000000107077824 */ /* 0x000fe200078e0209 */
[C---:B------:R-:W-:Y:S01]  /*1c9e0*/  IADD3 R13, P5, R4.reuse, 0x2000, RZ ;  /* 0x00002000040d7810 */ /* 0x040fe20007fbe0ff */
[----:B------:R-:W-:Y:S01]  /*1c9f0*/  IMAD R0, R227, UR4, RZ ;  /* 0x00000004e3007c24 */ /* 0x000fe2000f8e02ff */
[C---:B------:R-:W-:Y:S01]  /*1ca00*/  IADD3 R25, P6, R4.reuse, 0x3000, RZ ;  /* 0x0000300004197810 */ /* 0x040fe20007fde0ff */
[----:B------:R-:W-:Y:S01]  /*1ca10*/  IMAD.WIDE.U32 R6, R223, UR4, R6 ;  /* 0x00000004df067c25 */ /* 0x000fe2000f8e0006 */
[C---:B------:R-:W-:Y:S02]  /*1ca20*/  IADD3 R37, P2, R4.reuse, 0x6000, RZ ;  /* 0x0000600004257810 */ /* 0x040fe40007f5e0ff */
[----:B------:R-:W-:Y:S02]  /*1ca30*/  IADD3 R33, P1, R4, 0x5000, RZ ;  /* 0x0000500004217810 */ /* 0x000fe40007f3e0ff */
[----:B------:R-:W-:Y:S02]  /*1ca40*/  LOP3.LUT R28, R29, 0x380, RZ, 0xc0, !PT ;  /* 0x000003801d1c7812 */ /* 0x000fe400078ec0ff */
[----:B------:R-:W-:-:S02]  /*1ca50*/  LOP3.LUT R12, R13, 0x380, RZ, 0xc0, !PT ;  /* 0x000003800d0c7812 */ /* 0x000fc400078ec0ff */
[----:B------:R-:W-:Y:S02]  /*1ca60*/  LOP3.LUT R24, R25, 0x380, RZ, 0xc0, !PT ;  /* 0x0000038019187812 */ /* 0x000fe400078ec0ff */
[----:B------:R-:W-:Y:S02]  /*1ca70*/  LOP3.LUT R36, R37, 0x380, RZ, 0xc0, !PT ;  /* 0x0000038025247812 */ /* 0x000fe400078ec0ff */
[----:B------:R-:W-:Y:S02]  /*1ca80*/  LOP3.LUT R32, R33, 0x380, RZ, 0xc0, !PT ;  /* 0x0000038021207812 */ /* 0x000fe400078ec0ff */
[----:B------:R-:W-:Y:S02]  /*1ca90*/  SHF.R.U64 R28, R28, 0x3, RZ ;  /* 0x000000031c1c7819 */ /* 0x000fe400000012ff */
[----:B------:R-:W-:Y:S02]  /*1caa0*/  SHF.R.U64 R12, R12, 0x3, RZ ;  /* 0x000000030c0c7819 */ /* 0x000fe400000012ff */
[----:B------:R-:W-:-:S02]  /*1cab0*/  SHF.R.U64 R24, R24, 0x3, RZ ;  /* 0x0000000318187819 */ /* 0x000fc400000012ff */
[----:B------:R-:W-:Y:S02]  /*1cac0*/  SHF.R.U64 R36, R36, 0x3, RZ ;  /* 0x0000000324247819 */ /* 0x000fe400000012ff */
        /* <DEDUP_REMOVED lines=8> */
[----:B------:R-:W-:Y:S01]  /*1cb50*/  IMAD.X R37, RZ, RZ, R5, P2 ;  /* 0x000000ffff257224 */ /* 0x000fe200010e0605 */
[----:B------:R-:W-:-:S02]  /*1cb60*/  LOP3.LUT P0, RZ, R230, 0x3, RZ, 0xc0, !PT ;  /* 0x00000003e6ff7812 */ /* 0x000fc4000780c0ff */
[C---:B------:R-:W-:Y:S02]  /*1cb70*/  IADD3 R49, P5, R4.reuse, 0x9000, RZ ;  /* 0x0000900004317810 */ /* 0x040fe40007fbe0ff */
[----:B------:R-:W-:Y:S02]  /*1cb80*/  IADD3 R53, P6, R4, 0xa000, RZ ;  /* 0x0000a00004357810 */ /* 0x000fe40007fde0ff */
[----:B------:R-:W-:Y:S01]  /*1cb90*/  LOP3.LUT R32, R32, R33, RZ, 0x3c, !PT ;  /* 0x0000002120207212 */ /* 0x000fe200078e3cff */
[----:B------:R-:W-:Y:S01]  /*1cba0*/  IMAD.X R33, RZ, RZ, R5, P1 ;  /* 0x000000ffff217224 */ /* 0x000fe200008e0605 */
[----:B------:R-:W-:Y:S02]  /*1cbb0*/  LOP3.LUT R48, R49, 0x380, RZ, 0xc0, !PT ;  /* 0x0000038031307812 */ /* 0x000fe400078ec0ff */
[----:B------:R-:W-:Y:S02]  /*1cbc0*/  LOP3.LUT R52, R53, 0x380, RZ, 0xc0, !PT ;  /* 0x0000038035347812 */ /* 0x000fe400078ec0ff */
[----:B------:R-:W-:-:S02]  /*1cbd0*/  SHF.R.U64 R48, R48, 0x3, RZ ;  /* 0x0000000330307819 */ /* 0x000fc400000012ff */
[----:B------:R-:W-:Y:S02]  /*1cbe0*/  SHF.R.U64 R52, R52, 0x3, RZ ;  /* 0x0000000334347819 */ /* 0x000fe400000012ff */
[----:B------:R-:W-:Y:S01]  /*1cbf0*/  LOP3.LUT R48, R48, R49, RZ, 0x3c, !PT ;  /* 0x0000003130307212 */ /* 0x000fe200078e3cff */
[--C-:B------:R-:W-:Y:S01]  /*1cc00*/  IMAD.X R49, RZ, RZ, R5.reuse, P5 ;  /* 0x000000ffff317224 */ /* 0x100fe200028e0605 */
[----:B------:R-:W-:Y:S01]  /*1cc10*/  LOP3.LUT R52, R52, R53, RZ, 0x3c, !PT ;  /* 0x0000003534347212 */ /* 0x000fe200078e3cff */
[----:B------:R-:W-:Y:S01]  /*1cc20*/  IMAD.X R53, RZ, RZ, R5, P6 ;  /* 0x000000ffff357224 */ /* 0x000fe200030e0605 */
[----:B------:R-:W-:Y:S01]  /*1cc30*/  SHF.R.S32.HI R219, RZ, 0x1f, R218 ;  /* 0x0000001fffdb7819 */ /* 0x000fe200000114da */
[----:B------:R-:W-:Y:S01]  /*1cc40*/  BSSY B1, `(.L_x_643) ;  /* 0x0000064000017945 */ /* 0x000fe20003800000 */
[----:B--2---:R-:W-:Y:S02]  /*1cc50*/  IMAD R11, R226, 0x80, R10 ;  /* 0x00000080e20b7824 */ /* 0x004fe400078e020a */
[----:B------:R-:W-:Y:S01]  /*1cc60*/  IMAD R10, R223, UR5, R0 ;  /* 0x00000005df0a7c24 */ /* 0x000fe2000f8e0200 */
[----:B------:R-:W-:-:S02]  /*1cc70*/  ULDC.64 UR4, c[0x0][0xb40] ;  /* 0x0002d00000047ab9 */ /* 0x000fc40000000a00 */
[----:B------:R-:W-:Y:S02]  /*1cc80*/  SHF.R.S32.HI R9, RZ, 0x1f, R11 ;  /* 0x0000001fff097819 */ /* 0x000fe4000001140b */
[C---:B------:R-:W-:Y:S02]  /*1cc90*/  IADD3 R0, P3, R11.reuse, R6, RZ ;  /* 0x000000060b007210 */ /* 0x040fe40007f7e0ff */
[----:B------:R-:W-:Y:S02]  /*1cca0*/  ISETP.GE.OR P1, PT, R11, R61, P0 ;  /* 0x0000003d0b00720c */ /* 0x000fe40000726670 */
[----:B------:R-:W-:Y:S02]  /*1ccb0*/  IADD3.X R9, R9, R7, R10, P3, !PT ;  /* 0x0000000709097210 */ /* 0x000fe40001ffe40a */
[----:B------:R-:W-:Y:S02]  /*1ccc0*/  LEA R54, P3, R0, UR4, 0x2 ;  /* 0x0000000400367c11 */ /* 0x000fe4000f8610ff */
[----:B------:R-:W-:-:S02]  /*1ccd0*/  IADD3 R7, P2, R4, 0xb000, RZ ;  /* 0x0000b00004077810 */ /* 0x000fc40007f5e0ff */
[----:B------:R-:W-:Y:S01]  /*1cce0*/  LEA.HI.X R55, R0, UR5, R9, 0x2, P3 ;  /* 0x0000000500377c11 */ /* 0x000fe200098f1409 */
[----:B------:R-:W-:Y:S01]  /*1ccf0*/  IMAD.X R9, RZ, RZ, R5, P4 ;  /* 0x000000ffff097224 */ /* 0x000fe200020e0605 */
[C---:B------:R-:W-:Y:S01]  /*1cd00*/  IADD3 R41, P3, R4.reuse, 0x7000, RZ ;  /* 0x0000700004297810 */ /* 0x040fe20007f7e0ff */
[----:B------:R-:W-:Y:S01]  /*1cd10*/  VIADD R0, R11, 0x8 ;  /* 0x000000080b007836 */ /* 0x000fe20000000000 */
[----:B------:R-:W-:Y:S01]  /*1cd20*/  IADD3 R45, P4, R4, 0x8000, RZ ;  /* 0x00008000042d7810 */ /* 0x000fe20007f9e0ff */
[----:B------:R2:W-:Y:S01]  /*1cd30*/  @!P1 STG.E desc[UR60][R54.64], R3 ;  /* 0x0000000336009986 */ /* 0x0005e2000c10193c */
[----:B------:R-:W-:Y:S01]  /*1cd40*/  LOP3.LUT R40, R41, 0x380, RZ, 0xc0, !PT ;  /* 0x0000038029287812 */ /* 0x000fe200078ec0ff */
[----:B------:R-:W-:Y:S01]  /*1cd50*/  ULDC.64 UR4, c[0x0][0xaa0] ;  /* 0x0002a80000047ab9 */ /* 0x000fe20000000a00 */
[----:B------:R-:W-:Y:S02]  /*1cd60*/  LOP3.LUT R44, R45, 0x380, RZ, 0xc0, !PT ;  /* 0x000003802d2c7812 */ /* 0x000fe400078ec0ff */
[----:B------:R-:W-:-:S02]  /*1cd70*/  ISETP.GE.OR P0, PT, R0, R61, P0 ;  /* 0x0000003d0000720c */ /* 0x000fc40000706670 */
[----:B------:R-:W-:Y:S02]  /*1cd80*/  LOP3.LUT R11, R4, 0x380, RZ, 0xc0, !PT ;  /* 0x00000380040b7812 */ /* 0x000fe400078ec0ff */
[----:B------:R-:W-:Y:S02]  /*1cd90*/  LOP3.LUT R0, R7, 0x380, RZ, 0xc0, !PT ;  /* 0x0000038007007812 */ /* 0x000fe400078ec0ff */
[----:B------:R-:W-:Y:S02]  /*1cda0*/  SHF.R.U64 R40, R40, 0x3, RZ ;  /* 0x0000000328287819 */ /* 0x000fe400000012ff */
[----:B------:R-:W-:Y:S02]  /*1cdb0*/  SHF.R.U64 R44, R44, 0x3, RZ ;  /* 0x000000032c2c7819 */ /* 0x000fe400000012ff */
[----:B------:R-:W-:Y:S02]  /*1cdc0*/  SHF.R.U64 R11, R11, 0x3, RZ ;  /* 0x000000030b0b7819 */ /* 0x000fe400000012ff */
[----:B------:R-:W-:Y:S01]  /*1cdd0*/  SHF.R.U64 R0, R0, 0x3, RZ ;  /* 0x0000000300007819 */ /* 0x000fe200000012ff */
[----:B------:R3:W-:Y:S01]  /*1cde0*/  @!P0 STG.E desc[UR60][R54.64+0x20], R2 ;  /* 0x0000200236008986 */ /* 0x0007e2000c10193c */
[----:B------:R-:W-:Y:S01]  /*1cdf0*/  LOP3.LUT R40, R40, R41, RZ, 0x3c, !PT ;  /* 0x0000002928287212 */ /* 0x000fe200078e3cff */
[--C-:B------:R-:W-:Y:S01]  /*1ce00*/  IMAD.X R41, RZ, RZ, R5.reuse, P3 ;  /* 0x000000ffff297224 */ /* 0x100fe200018e0605 */
[----:B------:R-:W-:Y:S01]  /*1ce10*/  LOP3.LUT R44, R44, R45, RZ, 0x3c, !PT ;  /* 0x0000002d2c2c7212 */ /* 0x000fe200078e3cff */
[----:B------:R-:W-:Y:S01]  /*1ce20*/  IMAD.X R45, RZ, RZ, R5, P4 ;  /* 0x000000ffff2d7224 */ /* 0x000fe200020e0605 */
[----:B------:R-:W-:Y:S01]  /*1ce30*/  LOP3.LUT R4, R11, R4, RZ, 0x3c, !PT ;  /* 0x000000040b047212 */ /* 0x000fe200078e3cff */
[----:B------:R-:W5:Y:S01]  /*1ce40*/  LD.E.128 R12, desc[UR60][R12.64] ;  /* 0x0000003c0c0c7980 */ /* 0x000f62000c101d00 */
[----:B------:R-:W-:-:S02]  /*1ce50*/  IADD3.X R57, RZ, R5, RZ, P2, !PT ;  /* 0x00000005ff397210 */ /* 0x000fc400017fe4ff */
[----:B------:R-:W-:Y:S01]  /*1ce60*/  LOP3.LUT R56, R0, R7, RZ, 0x3c, !PT ;  /* 0x0000000700387212 */ /* 0x000fe200078e3cff */
[----:B------:R-:W5:Y:S01]  /*1ce70*/  LD.E.128 R8, desc[UR60][R8.64] ;  /* 0x0000003c08087980 */ /* 0x000f62000c101d00 */
[----:B--2---:R-:W-:-:S03]  /*1ce80*/  SHF.R.S32.HI R3, RZ, 0x1f, R215 ;  /* 0x0000001fff037819 */ /* 0x004fc600000114d7 */
        /* <DEDUP_REMOVED lines=8> */
[----:B---3--:R-:W5:Y:S04]  /*1cf10*/  LD.E.128 R52, desc[UR60][R52.64] ;  /* 0x0000003c34347980 */ /* 0x008f68000c101d00 */
[----:B------:R-:W5:Y:S01]  /*1cf20*/  LD.E.128 R56, desc[UR60][R56.64] ;  /* 0x0000003c38387980 */ /* 0x000f62000c101d00 */
[----:B------:R-:W-:Y:S01]  /*1cf30*/  IMAD R21, R21, UR4, RZ ;  /* 0x0000000415157c24 */ /* 0x000fe2000f8e02ff */
[----:B------:R-:W-:Y:S01]  /*1cf40*/  @!PT LDS RZ, [RZ] ;  /* 0x00000000fffff984 */ /* 0x000fe20000000800 */
[----:B------:R-:W-:Y:S01]  /*1cf50*/  @!PT LDS RZ, [RZ] ;  /* 0x00000000fffff984 */ /* 0x000fe20000000800 */
[----:B------:R-:W-:Y:S01]  /*1cf60*/  @!PT LDS RZ, [RZ] ;  /* 0x00000000fffff984 */ /* 0x000fe20000000800 */
[----:B------:R-:W-:Y:S01]  /*1cf70*/  @!PT LDS RZ, [RZ] ;  /* 0x00000000fffff984 */ /* 0x000fe20000000800 */
[----:B------:R2:W-:Y:S06]  /*1cf80*/  MEMBAR.ALL.CTA ;  /* 0x0000000000007992 */ /* 0x0005ec0000008000 */
[----:B--2---:R-:W2:Y:S01]  /*1cf90*/  FENCE.VIEW.ASYNC.S ;  /* 0x00000000000073c6 */ /* 0x004ea20000000000 */
[----:B------:R-:W-:-:S02]  /*1cfa0*/  IMAD.MOV.U32 R2, RZ, RZ, R215 ;  /* 0x000000ffff027224 */ /* 0x000fc400078e00d7 */
[C---:B------:R-:W-:Y:S02]  /*1cfb0*/  IMAD R21, R20.reuse, UR5, R21 ;  /* 0x0000000514157c24 */ /* 0x040fe4000f8e0215 */
[----:B------:R-:W-:Y:S01]  /*1cfc0*/  IMAD.WIDE.U32 R2, R20, UR4, R2 ;  /* 0x0000000414027c25 */ /* 0x000fe2000f8e0002 */
[----:B------:R-:W-:-:S03]  /*1cfd0*/  ULDC.64 UR4, c[0x0][0xae0] ;  /* 0x0002b80000047ab9 */ /* 0x000fc60000000a00 */
[----:B------:R-:W-:Y:S02]  /*1cfe0*/  IMAD R61, R226, -0x80, R61 ;  /* 0xffffff80e23d7824 */ /* 0x000fe400078e023d */
[C---:B------:R-:W-:Y:S02]  /*1cff0*/  VIADD R0, R218.reuse, 0x20 ;  /* 0x00000020da007836 */ /* 0x040fe40000000000 */
[----:B------:R-:W-:Y:S01]  /*1d000*/  IMAD.IADD R3, R3, 0x1, R21 ;  /* 0x0000000103037824 */ /* 0x000fe200078e0215 */
[-C--:B------:R-:W-:Y:S01]  /*1d010*/  ISETP.GE.AND P3, PT, R218, R61.reuse, PT ;  /* 0x0000003dda00720c */ /* 0x080fe20003f66270 */
[----:B------:R-:W-:Y:S01]  /*1d020*/  IMAD R63, R63, UR4, RZ ;  /* 0x000000043f3f7c24 */ /* 0x000fe2000f8e02ff */
[----:B------:R-:W-:Y:S01]  /*1d030*/  ISETP.GE.AND P0, PT, R0, R61, PT ;  /* 0x0000003d0000720c */ /* 0x000fe20003f06270 */
[----:B------:R-:W-:Y:S02]  /*1d040*/  VIADD R20, R218, 0x40 ;  /* 0x00000040da147836 */ /* 0x000fe40000000000 */
[----:B------:R-:W-:-:S02]  /*1d050*/  IMAD R63, R220, UR5, R63 ;  /* 0x00000005dc3f7c24 */ /* 0x000fc4000f8e023f */
[----:B------:R-:W-:Y:S01]  /*1d060*/  IMAD.WIDE.U32 R2, R220, UR4, R2 ;  /* 0x00000004dc027c25 */ /* 0x000fe2000f8e0002 */
[----:B------:R-:W-:-:S03]  /*1d070*/  ULDC.64 UR4, c[0x0][0xae8] ;  /* 0x0002ba0000047ab9 */ /* 0x000fc60000000a00 */
[----:B------:R-:W-:Y:S01]  /*1d080*/  VIADD R0, R18, 0x36820 ;  /* 0x0003682012007836 */ /* 0x000fe20000000000 */
[-C--:B------:R-:W-:Y:S01]  /*1d090*/  ISETP.GE.AND P1, PT, R20, R61.reuse, PT ;  /* 0x0000003d1400720c */ /* 0x080fe20003f26270 */
[----:B------:R-:W-:Y:S02]  /*1d0a0*/  VIADD R21, R218, 0x60 ;  /* 0x00000060da157836 */ /* 0x000fe40000000000 */
[----:B------:R-:W-:Y:S01]  /*1d0b0*/  IMAD.IADD R3, R3, 0x1, R63 ;  /* 0x0000000103037824 */ /* 0x000fe200078e023f */
[----:B------:R-:W-:Y:S01]  /*1d0c0*/  PRMT R0, RZ, 0x654, R0 ;  /* 0x00000654ff007816 */ /* 0x000fe20000000000 */
[----:B------:R-:W-:Y:S01]  /*1d0d0*/  IMAD R20, R227, UR4, RZ ;  /* 0x00000004e3147c24 */ /* 0x000fe2000f8e02ff */
[----:B------:R-:W-:Y:S01]  /*1d0e0*/  ISETP.GE.AND P2, PT, R21, R61, PT ;  /* 0x0000003d1500720c */ /* 0x000fe20003f46270 */
[C---:B------:R-:W-:Y:S01]  /*1d0f0*/  IMAD.WIDE.U32 R60, R223.reuse, UR4, R2 ;  /* 0x00000004df3c7c25 */ /* 0x040fe2000f8e0002 */
[----:B--2---:R2:W-:Y:S03]  /*1d100*/  SYNCS.ARRIVE.TRANS64.RED.A1T0 RZ, [R0+URZ], RZ ;  /* 0x000000ff00ff79a7 */ /* 0x0045e6000810043f */
[----:B------:R-:W-:-:S02]  /*1d110*/  IMAD R63, R223, UR5, R20 ;  /* 0x00000005df3f7c24 */ /* 0x000fc4000f8e0214 */
[----:B------:R-:W-:-:S04]  /*1d120*/  IMAD.WIDE R20, R226, 0x80, R218 ;  /* 0x00000080e2147825 */ /* 0x000fc800078e02da */
[----:B------:R-:W-:Y:S01]  /*1d130*/  IMAD.IADD R65, R61, 0x1, R63 ;  /* 0x000000013d417824 */ /* 0x000fe200078e023f */
[----:B--2---:R-:W-:Y:S06]  /*1d140*/  @P3 BRA `(.L_x_644) ;  /* 0x00000000004c3947 */ /* 0x004fec0003800000 */
        /* <DEDUP_REMOVED lines=19> */
.L_x_644:
[----:B------:R-:W-:Y:S05]  /*1d280*/  BSYNC B1 ;  /* 0x0000000000017941 */ /* 0x000fea0003800000 */
.L_x_643:
[----:B------:R-:W-:Y:S04]  /*1d290*/  BSSY B1, `(.L_x_645) ;  /* 0x0000017000017945 */ /* 0x000fe80003800000 */
[----:B------:R-:W-:Y:S05]  /*1d2a0*/  @P0 BRA `(.L_x_646) ;  /* 0x0000000000540947 */ /* 0x000fea0003800000 */
[----:B--2--5:R-:W-:Y:S01]  /*1d2b0*/  IADD3 R5, P0, R20, 0x20, RZ ;  /* 0x0000002014057810 */ /* 0x024fe20007f1e0ff */
[C---:B------:R-:W-:Y:S01]  /*1d2c0*/  VIADD R2, R215.reuse, 0x40 ;  /* 0x00000040d7027836 */ /* 0x040fe20000000000 */
[----:B------:R-:W-:Y:S01]  /*1d2d0*/  ULDC UR4, c[0x0][0xa8c] ;  /* 0x0002a30000047ab9 */ /* 0x000fe20000000800 */
[----:B------:R-:W-:Y:S01]  /*1d2e0*/  ULDC.64 UR6, c[0x0][0xad8] ;  /* 0x0002b60000067ab9 */ /* 0x000fe20000000a00 */
[----:B------:R-:W-:Y:S01]  /*1d2f0*/  IMAD.MOV.U32 R3, RZ, RZ, R65 ;  /* 0x000000ffff037224 */ /* 0x000fe200078e0041 */
[C---:B------:R-:W-:Y:S01]  /*1d300*/  ISETP.GE.AND P3, PT, R215.reuse, UR4, PT ;  /* 0x00000004d7007c0c */ /* 0x040fe2000bf66270 */
        /* <DEDUP_REMOVED lines=15> */
.L_x_646:
[----:B------:R-:W-:Y:S05]  /*1d400*/  BSYNC B1 ;  /* 0x0000000000017941 */ /* 0x000fea0003800000 */
.L_x_645:
[----:B------:R-:W-:Y:S04]  /*1d410*/  BSSY B1, `(.L_x_647) ;  /* 0x0000017000017945 */ /* 0x000fe80003800000 */
[----:B------:R-:W-:Y:S05]  /*1d420*/  @P1 BRA `(.L_x_648) ;  /* 0x0000000000541947 */ /* 0x000fea0003800000 */
[----:B--23-5:R-:W-:Y:S01]  /*1d430*/  IADD3 R5, P0, R20, 0x40, RZ ;  /* 0x0000004014057810 */ /* 0x02cfe20007f1e0ff */
        /* <DEDUP_REMOVED lines=20> */
.L_x_648:
[----:B------:R-:W-:Y:S05]  /*1d580*/  BSYNC B1 ;  /* 0x0000000000017941 */ /* 0x000fea0003800000 */
.L_x_647:
[----:B------:R-:W-:Y:S05]  /*1d590*/  @P2 BRA `(.L_x_649) ;  /* 0x0000000c000c2947 */ /* 0x000fea0003800000 */
[----:B--2345:R-:W-:Y:S01]  /*1d5a0*/  IADD3 R5, P0, R20, 0x60, RZ ;  /* 0x0000006014057810 */ /* 0x03cfe20007f1e0ff */
[----:B------:R-:W-:Y:S01]  /*1d5b0*/  ULDC.64 UR4, c[0x0][0xad8] ;  /* 0x0002b60000047ab9 */ /* 0x000fe20000000a00 */
[----:B------:R-:W-:Y:S01]  /*1d5c0*/  IMAD.MOV.U32 R2, RZ, RZ, R60 ;  /* 0x000000ffff027224 */ /* 0x000fe200078e003c */
[----:B------:R-:W-:Y:S01]  /*1d5d0*/  ULDC.64 UR6, c[0x0][0xa80] ;  /* 0x0002a00000067ab9 */ /* 0x000fe20000000a00 */
[----:B------:R-:W-:Y:S02]  /*1d5e0*/  IMAD.MOV.U32 R3, RZ, RZ, R65 ;  /* 0x000000ffff037224 */ /* 0x000fe400078e0041 */
[----:B------:R-:W-:Y:S02]  /*1d5f0*/  IMAD.X R20, RZ, RZ, R21, P0 ;  /* 0x000000ffff147224 */ /* 0x000fe400000e0615 */
[----:B------:R-:W-:Y:S02]  /*1d600*/  VIADD R0, R215, 0x40 ;  /* 0x00000040d7007836 */ /* 0x000fe40000000000 */
[----:B------:R-:W-:-:S02]  /*1d610*/  IMAD R20, R20, UR4, RZ ;  /* 0x0000000414147c24 */ /* 0x000fc4000f8e02ff */
[----:B------:R-:W-:Y:S01]  /*1d620*/  IMAD.WIDE.U32 R2, R5, UR4, R2 ;  /* 0x0000000405027c25 */ /* 0x000fe2000f8e0002 */
[----:B------:R-:W-:Y:S02]  /*1d630*/  ULDC UR4, c[0x0][0xa8c] ;  /* 0x0002a30000047ab9 */ /* 0x000fe40000000800 */
        /* <DEDUP_REMOVED lines=13> */
.L_x_641:
[----:B------:R-:W-:Y:S01]  /*1d710*/  ULDC.64 UR4, c[0x0][0xbd8] ;  /* 0x0002f60000047ab9 */ /* 0x000fe20000000a00 */
[----:B------:R-:W-:Y:S01]  /*1d720*/  IMAD.MOV.U32 R9, RZ, RZ, RZ ;  /* 0x000000ffff097224 */ /* 0x000fe200078e00ff */
[----:B------:R-:W-:Y:S02]  /*1d730*/  ISETP.NE.U32.AND P0, PT, RZ, UR4, PT ;  /* 0x00000004ff007c0c */ /* 0x000fe4000bf05070 */
[----:B------:R-:W-:Y:S02]  /*1d740*/  IADD3 R2, P1, R221, UR4, RZ ;  /* 0x00000004dd027c10 */ /* 0x000fe4000ff3e0ff */
[----:B------:R-:W-:Y:S02]  /*1d750*/  ISETP.NE.AND.EX P0, PT, RZ, UR5, PT, P0 ;  /* 0x00000005ff007c0c */ /* 0x000fe4000bf05300 */
[----:B------:R-:W-:Y:S01]  /*1d760*/  IADD3.X R3, R222, UR5, RZ, P1, !PT ;  /* 0x00000005de037c10 */ /* 0x000fe20008ffe4ff */
[----:B------:R-:W-:Y:S02]  /*1d770*/  ULDC.64 UR4, c[0x0][0xbe0] ;  /* 0x0002f80000047ab9 */ /* 0x000fe40000000a00 */
[----:B------:R-:W-:-:S04]  /*1d780*/  ISETP.NE.U32.AND P1, PT, RZ, UR4, PT ;  /* 0x00000004ff007c0c */ /* 0x000fc8000bf25070 */
[----:B------:R-:W-:-:S04]  /*1d790*/  ISETP.NE.AND.EX P1, PT, RZ, UR5, PT, P1 ;  /* 0x00000005ff007c0c */ /* 0x000fc8000bf25310 */
[----:B------:R2:W5:Y:S09]  /*1d7a0*/  @P0 LDG.E R9, desc[UR60][R2.64] ;  /* 0x0000003c02090981 */ /* 0x000572000c1e1900 */
[----:B------:R-:W-:Y:S01]  /*1d7b0*/  @P1 IADD3 R4, P2, R221, UR4, RZ ;  /* 0x00000004dd041c10 */ /* 0x000fe2000ff5e0ff */
[----:B------:R-:W-:-:S02]  /*1d7c0*/  ULDC UR4, c[0x0][0xa88] ;  /* 0x0002a20000047ab9 */ /* 0x000fc40000000800 */
[----:B------:R-:W-:Y:S01]  /*1d7d0*/  IMAD.U32 R7, RZ, RZ, UR4 ;  /* 0x00000004ff077e24 */ /* 0x000fe2000f8e00ff */
[----:B------:R-:W-:-:S05]  /*1d7e0*/  @P1 IADD3.X R5, R222, UR5, RZ, P2, !PT ;  /* 0x00000005de051c10 */ /* 0x000fca00097fe4ff */
[----:B------:R2:W5:Y:S01]  /*1d7f0*/  @P1 LDG.E R7, desc[UR60][R4.64] ;  /* 0x0000003c04071981 */ /* 0x000562000c1e1900 */
[----:B------:R-:W3:Y:S02]  /*1d800*/  S2R R11, SR_TID.X ;  /* 0x00000000000b7919 */ /* 0x000ee40000002100 */
[----:B---3--:R-:W-:-:S05]  /*1d810*/  VIADD R0, R11, 0xffffff80 ;  /* 0xffffff800b007836 */ /* 0x008fca0000000000 */
[----:B------:R-:W-:Y:S01]  /*1d820*/  ISETP.GE.AND P2, PT, R0, 0x80, PT ;  /* 0x000000800000780c */ /* 0x000fe20003f46270 */
[----:B--2---:R-:W-:-:S12]  /*1d830*/  @P1 BRA `(.L_x_650) ;  /* 0x0000000000101947 */ /* 0x004fd80003800000 */
[----:B------:R-:W-:Y:S05]  /*1d840*/  @!P0 BRA `(.L_x_650) ;  /* 0x00000000000c8947 */ /* 0x000fea0003800000 */
[----:B------:R-:W2:Y:S04]  /*1d850*/  LDG.E R0, desc[UR60][R2.64] ;  /* 0x0000003c02007981 */ /* 0x000ea8000c1e1900 */
[----:B-----5:R-:W2:Y:S02]  /*1d860*/  LDG.E R7, desc[UR60][R2.64+0x4] ;  /* 0x0000043c02077981 */ /* 0x020ea4000c1e1900 */
[----:B--2---:R-:W-:-:S07]  /*1d870*/  IMAD.IADD R7, R7, 0x1, -R0 ;  /* 0x0000000107077824 */ /* 0x004fce00078e0a00 */
.L_x_650:
[----:B------:R-:W-:Y:S01]  /*1d880*/  BSSY B1, `(.L_x_651) ;  /* 0x000001c000017945 */ /* 0x000fe20003800000 */
[----:B------:R-:W-:Y:S02]  /*1d890*/  SHF.R.S32.HI R8, RZ, 0x1f, R220 ;  /* 0x0000001fff087819 */ /* 0x000fe400000114dc */
[----:B------:R-:W-:Y:S02]  /*1d8a0*/  SHF.R.S32.HI R10, RZ, 0x1f, R215 ;  /* 0x0000001fff0a7819 */ /* 0x000fe400000114d7 */
[----:B------:R-:W-:Y:S02]  /*1d8b0*/  SEL R223, R223, RZ, !P0 ;  /* 0x000000ffdfdf7207 */ /* 0x000fe40004000000 */
[----:B------:R-:W-:Y:S02]  /*1d8c0*/  SEL R227, R227, RZ, !P0 ;  /* 0x000000ffe3e37207 */ /* 0x000fe40004000000 */
[----:B-----5:R-:W-:Y:S01]  /*1d8d0*/  SHF.R.S32.HI R6, RZ, 0x1f, R9 ;  /* 0x0000001fff067819 */ /* 0x020fe20000011409 */
[----:B------:R-:W-:Y:S06]  /*1d8e0*/  @P2 BRA `(.L_x_652) ;  /* 0x0000000000542947 */ /* 0x000fec0003800000 */
[----:B------:R-:W-:-:S04]  /*1d8f0*/  IMAD R0, R226, 0x80, R11 ;  /* 0x00000080e2007824 */ /* 0x000fc800078e020b */
[----:B------:R-:W-:-:S05]  /*1d900*/  VIADD R0, R0, 0xffffff80 ;  /* 0xffffff8000007836 */ /* 0x000fca0000000000 */
[----:B------:R-:W-:-:S13]  /*1d910*/  ISETP.GE.AND P0, PT, R0, R7, PT ;  /* 0x000000070000720c */ /* 0x000fda0003f06270 */
[----:B------:R-:W-:Y:S05]  /*1d920*/  @P0 BRA `(.L_x_652) ;  /* 0x0000000000440947 */ /* 0x000fea0003800000 */
[----:B------:R-:W-:Y:S01]  /*1d930*/  IADD3 R2, P0, R0, R9, RZ ;  /* 0x0000000900027210 */ /* 0x000fe20007f1e0ff */
[----:B------:R-:W-:Y:S02]  /*1d940*/  ULDC.64 UR4, c[0x0][0xb70] ;  /* 0x0002dc0000047ab9 */ /* 0x000fe40000000a00 */
[----:B------:R-:W-:Y:S01]  /*1d950*/  IMAD R5, R8, UR4, RZ ;  /* 0x0000000408057c24 */ /* 0x000fe2000f8e02ff */
[----:B------:R-:W-:-:S03]  /*1d960*/  LEA.HI.X.SX32 R3, R0, R6, 0x1, P0 ;  /* 0x0000000600037211 */ /* 0x000fc600000f0eff */
        /* <DEDUP_REMOVED lines=13> */
.L_x_652:
[----:B------:R-:W-:Y:S05]  /*1da40*/  BSYNC B1 ;  /* 0x0000000000017941 */ /* 0x000fea0003800000 */
.L_x_651:
[----:B------:R-:W-:Y:S01]  /*1da50*/  ULDC.64 UR4, c[0x0][0xaa0] ;  /* 0x0002a80000047ab9 */ /* 0x000fe20000000a00 */
[----:B------:R-:W-:Y:S01]  /*1da60*/  IMAD.MOV.U32 R2, RZ, RZ, R215 ;  /* 0x000000ffff027224 */ /* 0x000fe200078e00d7 */
[----:B------:R-:W-:Y:S01]  /*1da70*/  BSSY B1, `(.L_x_653) ;  /* 0x000002f000017945 */ /* 0x000fe20003800000 */
[----:B--2---:R-:W-:Y:S02]  /*1da80*/  IMAD.MOV.U32 R3, RZ, RZ, R10 ;  /* 0x000000ffff037224 */ /* 0x004fe400078e000a */
[----:B------:R-:W-:Y:S02]  /*1da90*/  IMAD R0, R6, UR4, RZ ;  /* 0x0000000406007c24 */ /* 0x000fe4000f8e02ff */
[----:B------:R-:W-:-:S04]  /*1daa0*/  IMAD.WIDE.U32 R2, R9, UR4, R2 ;  /* 0x0000000409027c25 */ /* 0x000fc8000f8e0002 */
[----:B------:R-:W-:Y:S01]  /*1dab0*/  IMAD R9, R9, UR5, R0 ;  /* 0x0000000509097c24 */ /* 0x000fe2000f8e0200 */
[----:B------:R-:W-:Y:S01]  /*1dac0*/  ULDC.64 UR4, c[0x0][0xae0] ;  /* 0x0002b80000047ab9 */ /* 0x000fe20000000a00 */
[----:B------:R-:W-:Y:S02]  /*1dad0*/  VIADD R0, R218, 0x20 ;  /* 0x00000020da007836 */ /* 0x000fe40000000000 */
[----:B------:R-:W-:Y:S02]  /*1dae0*/  IMAD R7, R226, -0x80, R7 ;  /* 0xffffff80e2077824 */ /* 0x000fe400078e0207 */
[----:B------:R-:W-:Y:S02]  /*1daf0*/  IMAD.IADD R3, R3, 0x1, R9 ;  /* 0x0000000103037824 */ /* 0x000fe400078e0209 */
[----:B------:R-:W-:Y:S01]  /*1db00*/  IMAD R5, R8, UR4, RZ ;  /* 0x0000000408057c24 */ /* 0x000fe2000f8e02ff */
[-C--:B------:R-:W-:Y:S01]  /*1db10*/  ISETP.GE.AND P2, PT, R0, R7.reuse, PT ;  /* 0x000000070000720c */ /* 0x080fe20003f46270 */
[C---:B------:R-:W-:Y:S01]  /*1db20*/  VIADD R0, R218.reuse, 0x60 ;  /* 0x00000060da007836 */ /* 0x040fe20000000000 */
[----:B------:R-:W-:Y:S01]  /*1db30*/  ISETP.GE.AND P3, PT, R218, R7, PT ;  /* 0x00000007da00720c */ /* 0x000fe20003f66270 */
[----:B------:R-:W-:-:S02]  /*1db40*/  IMAD R5, R220, UR5, R5 ;  /* 0x00000005dc057c24 */ /* 0x000fc4000f8e0205 */
[----:B------:R-:W-:Y:S01]  /*1db50*/  IMAD.WIDE.U32 R2, R220, UR4, R2 ;  /* 0x00000004dc027c25 */ /* 0x000fe2000f8e0002 */
[----:B------:R-:W-:Y:S01]  /*1db60*/  ULDC.64 UR4, c[0x0][0xae8] ;  /* 0x0002ba0000047ab9 */ /* 0x000fe20000000a00 */
[-C--:B------:R-:W-:Y:S02]  /*1db70*/  ISETP.GE.AND P0, PT, R0, R7.reuse, PT ;  /* 0x000000070000720c */ /* 0x080fe40003f06270 */
[----:B------:R-:W-:Y:S02]  /*1db80*/  VIADD R4, R218, 0x40 ;  /* 0x00000040da047836 */ /* 0x000fe40000000000 */
        /* <DEDUP_REMOVED lines=12> */
[----:B------:R-:W-:Y:S01]  /*1dc50*/  IADD3 R0, R215, 0x40, RZ ;  /* 0x00000040d7007810 */ /* 0x000fe20007ffe0ff */
[----:B------:R-:W-:Y:S01]  /*1dc60*/  IMAD R9, R7, UR6, RZ ;  /* 0x0000000607097c24 */ /* 0x000fe2000f8e02ff */
[----:B------:R-:W-:Y:S01]  /*1dc70*/  ULDC UR4, c[0x0][0xa8c] ;  /* 0x0002a30000047ab9 */ /* 0x000fe20000000800 */
[----:B------:R-:W-:Y:S01]  /*1dc80*/  IMAD.MOV.U32 R2, RZ, RZ, R4 ;  /* 0x000000ffff027224 */ /* 0x000fe200078e0004 */
[----:B------:R-:W-:Y:S01]  /*1dc90*/  ISETP.GE.AND P5, PT, R0, UR4, PT ;  /* 0x0000000400007c0c */ /* 0x000fe2000bfa6270 */
[----:B------:R-:W-:Y:S01]  /*1dca0*/  IMAD.MOV.U32 R3, RZ, RZ, R11 ;  /* 0x000000ffff037224 */ /* 0x000fe200078e000b */
[----:B------:R-:W-:Y:S01]  /*1dcb0*/  ISETP.GE.AND P4, PT, R215, UR4, PT ;  /* 0x00000004d7007c0c */ /* 0x000fe2000bf86270 */
[----:B------:R-:W-:Y:S01]  /*1dcc0*/  IMAD R9, R6, UR7, R9 ;  /* 0x0000000706097c24 */ /* 0x000fe2000f8e0209 */
[----:B------:R-:W-:Y:S01]  /*1dcd0*/  ISETP.GE.AND P6, PT, R8, UR4, PT ;  /* 0x0000000408007c0c */ /* 0x000fe2000bfc6270 */
        /* <DEDUP_REMOVED lines=8> */
.L_x_654:
[----:B------:R-:W-:Y:S05]  /*1dd60*/  BSYNC B1 ;  /* 0x0000000000017941 */ /* 0x000fea0003800000 */
.L_x_653:
[----:B------:R-:W-:Y:S04]  /*1dd70*/  BSSY B1, `(.L_x_655) ;  /* 0x0000017000017945 */ /* 0x000fe80003800000 */
[----:B------:R-:W-:Y:S05]  /*1dd80*/  @P2 BRA `(.L_x_656) ;  /* 0x0000000000542947 */ /* 0x000fea0003800000 */
[----:B--2---:R-:W-:Y:S01]  /*1dd90*/  IADD3 R9, P2, R6, 0x20, RZ ;  /* 0x0000002006097810 */ /* 0x004fe20007f5e0ff */
        /* <DEDUP_REMOVED lines=20> */
.L_x_656:
[----:B------:R-:W-:Y:S05]  /*1dee0*/  BSYNC B1 ;  /* 0x0000000000017941 */ /* 0x000fea0003800000 */
.L_x_655:
[----:B------:R-:W-:Y:S04]  /*1def0*/  BSSY B1, `(.L_x_657) ;  /* 0x0000017000017945 */ /* 0x000fe80003800000 */
[----:B------:R-:W-:Y:S05]  /*1df00*/  @P1 BRA `(.L_x_658) ;  /* 0x0000000000541947 */ /* 0x000fea0003800000 */
[----:B--23--:R-:W-:Y:S01]  /*1df10*/  IADD3 R9, P1, R6, 0x40, RZ ;  /* 0x0000004006097810 */ /* 0x00cfe20007f3e0ff */
        /* <DEDUP_REMOVED lines=20> */
.L_x_658:
[----:B------:R-:W-:Y:S05]  /*1e060*/  BSYNC B1 ;  /* 0x0000000000017941 */ /* 0x000fea0003800000 */
.L_x_657:
        /* <DEDUP_REMOVED lines=22> */
.L_x_649:
[----:B------:R-:W-:Y:S05]  /*1e1d0*/  BSYNC B0 ;  /* 0x0000000000007941 */ /* 0x000fea0003800000 */
.L_x_640:
[----:B------:R-:W-:Y:S02]  /*1e1e0*/  ULDC UR4, c[0x0][0xc14] ;  /* 0x0003050000047ab9 */ /* 0x000fe40000000800 */
[----:B-1----:R-:W-:-:S13]  /*1e1f0*/  ISETP.GE.AND P0, PT, R147, UR4, PT ;  /* 0x0000000493007c0c */ /* 0x002fda000bf06270 */
[----:B------:R-:W-:Y:S05]  /*1e200*/  @!P0 BRA `(.L_x_659) ;  /* 0xfffffe30000c8947 */ /* 0x000fea000383ffff */
[----:B------:R-:W-:Y:S05]  /*1e210*/  BRA `(.L_x_448) ;  /* 0x0000005c00707947 */ /* 0x000fea0003800000 */
.L_x_446:
[----:B------:R-:W-:-:S08]  /*1e220*/  NOP ;  /* 0x0000000000007918 */ /* 0x000fd00000000000 */
[----:B0-----:R-:W0:-:S00]  /*1e230*/  USETMAXREG.DEALLOC.CTAPOOL 0x18 ;  /* 0x00000018000079c8 */ /* 0x001e0000080e0500 */
[----:B0-----:R-:W-:-:S06]  /*1e240*/  LOP3.LUT R0, R0, 0x3, RZ, 0xc0, !PT ;  /* 0x0000000300007812 */ /* 0x001fcc00078ec0ff */
[----:B------:R-:W0:Y:S02]  /*1e250*/  SHFL.IDX PT, R0, R0, RZ, 0x1f ;  /* 0x00001fff00007589 */ /* 0x000e2400000e0000 */
[----:B0-----:R-:W-:-:S13]  /*1e260*/  ISETP.NE.AND P0, PT, R0, RZ, PT ;  /* 0x000000ff0000720c */ /* 0x001fda0003f05270 */
[----:B------:R-:W-:Y:S05]  /*1e270*/  @P0 BRA `(.L_x_448) ;  /* 0x0000005c00580947 */ /* 0x000fea0003800000 */
[----:B------:R-:W2:Y:S01]  /*1e280*/  LDL.LU R7, [R1] ;  /* 0x0000000001077983 */ /* 0x000ea20000300800 */
[----:B------:R-:W-:Y:S01]  /*1e290*/  LOP3.LUT R8, R4, 0x1f, RZ, 0xc0, !PT ;  /* 0x0000001f04087812 */ /* 0x000fe200078ec0ff */
[----:B------:R-:W-:Y:S01]  /*1e2a0*/  ULDC UR5, c[0x0][0xc14] ;  /* 0x0003050000057ab9 */ /* 0x000fe20000000800 */
[----:B------:R-:W-:Y:S01]  /*1e2b0*/  IMAD.MOV.U32 R0, RZ, RZ, RZ ;  /* 0x000000ffff007224 */ /* 0x000fe200078e00ff */
[----:B------:R-:W0:Y:S01]  /*1e2c0*/  S2UR UR6, SR_CTAID.X ;  /* 0x00000000000679c3 */ /* 0x000e220000002500 */
[----:B------:R-:W-:Y:S01]  /*1e2d0*/  ISETP.NE.AND P0, PT, R8, 0x1f, PT ;  /* 0x0000001f0800780c */ /* 0x000fe20003f05270 */
[----:B------:R-:W-:Y:S01]  /*1e2e0*/  ULDC UR4, c[0x0][0xc10] ;  /* 0x0003040000047ab9 */ /* 0x000fe20000000800 */
[----:B--2---:R-:W-:-:S11]  /*1e2f0*/  LOP3.LUT R7, R7, 0xffffffdf, RZ, 0xc0, !PT ;  /* 0xffffffdf07077812 */ /* 0x004fd600078ec0ff */
[----:B------:R-:W-:Y:S02]  /*1e300*/  @P0 LOP3.LUT R7, R7, 0x20, RZ, 0xfc, !PT ;  /* 0x0000002007070812 */ /* 0x000fe400078efcff */
[----:B------:R-:W-:-:S13]  /*1e310*/  ISETP.GE.OR P0, PT, R8, UR5, !P0 ;  /* 0x0000000508007c0c */ /* 0x000fda000c706670 */
[----:B------:R-:W1:Y:S02]  /*1e320*/  @!P0 LDC.64 R2, c[0x0][0xc58] ;  /* 0x00031600ff028b82 */ /* 0x000e640000000a00 */
[----:B-1----:R-:W-:-:S05]  /*1e330*/  @!P0 IMAD.WIDE.U32 R2, R8, 0x4, R2 ;  /* 0x0000000408028825 */ /* 0x002fca00078e0002 */
[----:B------:R-:W2:Y:S01]  /*1e340*/  @!P0 LDG.E R0, desc[UR60][R2.64] ;  /* 0x0000003c02008981 */ /* 0x000ea2000c1e1900 */
[C---:B------:R-:W-:Y:S01]  /*1e350*/  ISETP.NE.AND P1, PT, R8.reuse, RZ, PT ;  /* 0x000000ff0800720c */ /* 0x040fe20003f25270 */
[----:B------:R-:W-:Y:S01]  /*1e360*/  IMAD.MOV.U32 R16, RZ, RZ, RZ ;  /* 0x000000ffff107224 */ /* 0x000fe200078e00ff */
[----:B------:R-:W-:Y:S01]  /*1e370*/  ISETP.GE.U32.AND P0, PT, R8, 0x2, PT ;  /* 0x000000020800780c */ /* 0x000fe20003f06070 */
[----:B------:R-:W-:Y:S01]  /*1e380*/  IMAD.MOV.U32 R19, RZ, RZ, RZ ;  /* 0x000000ffff137224 */ /* 0x000fe200078e00ff */
[----:B------:R-:W-:-:S09]  /*1e390*/  LOP3.LUT R7, R7, 0xfffffffe, RZ, 0xc0, !PT ;  /* 0xfffffffe07077812 */ /* 0x000fd200078ec0ff */
[----:B------:R-:W-:-:S04]  /*1e3a0*/  @P1 LOP3.LUT R7, R7, 0x1, RZ, 0xfc, !PT ;  /* 0x0000000107071812 */ /* 0x000fc800078efcff */
[----:B------:R-:W-:-:S04]  /*1e3b0*/  LOP3.LUT R7, R7, 0xffffffef, RZ, 0xc0, !PT ;  /* 0xffffffef07077812 */ /* 0x000fc800078ec0ff */
[----:B------:R-:W-:-:S04]  /*1e3c0*/  @P0 LOP3.LUT R7, R7, 0x10, RZ, 0xfc, !PT ;  /* 0x0000001007070812 */ /* 0x000fc800078efcff */
[----:B------:R-:W-:Y:S01]  /*1e3d0*/  LOP3.LUT R7, R7, 0xfffffff7, RZ, 0xc0, !PT ;  /* 0xfffffff707077812 */ /* 0x000fe200078ec0ff */
[----:B--2---:R-:W1:Y:S02]  /*1e3e0*/  SHFL.UP PT, R4, R0, 0x1, RZ ;  /* 0x0420000000047989 */ /* 0x004e6400000e00ff */
[----:B-1----:R-:W-:-:S05]  /*1e3f0*/  SEL R5, R4, RZ, P1 ;  /* 0x000000ff04057207 */ /* 0x002fca0000800000 */
[----:B------:R-:W-:-:S05]  /*1e400*/  IMAD.IADD R5, R0, 0x1, R5 ;  /* 0x0000000100057824 */ /* 0x000fca00078e0205 */
[----:B------:R-:W1:Y:S02]  /*1e410*/  SHFL.UP PT, R4, R5, 0x2, RZ ;  /* 0x0440000005047989 */ /* 0x000e6400000e00ff */
[----:B-1----:R-:W-:Y:S02]  /*1e420*/  SEL R4, R4, RZ, P0 ;  /* 0x000000ff04047207 */ /* 0x002fe40000000000 */
[----:B------:R-:W-:-:S03]  /*1e430*/  ISETP.GE.U32.AND P0, PT, R8, 0x4, PT ;  /* 0x000000040800780c */ /* 0x000fc60003f06070 */
[----:B------:R-:W-:-:S05]  /*1e440*/  IMAD.IADD R4, R5, 0x1, R4 ;  /* 0x0000000105047824 */ /* 0x000fca00078e0204 */
[----:B------:R-:W1:Y:S05]  /*1e450*/  SHFL.UP PT, R6, R4, 0x4, RZ ;  /* 0x0480000004067989 */ /* 0x000e6a00000e00ff */
[----:B------:R-:W-:-:S04]  /*1e460*/  @P0 LOP3.LUT R7, R7, 0x8, RZ, 0xfc, !PT ;  /* 0x0000000807070812 */ /* 0x000fc800078efcff */
[----:B------:R-:W-:Y:S02]  /*1e470*/  LOP3.LUT R7, R7, 0xfffffffb, RZ, 0xc0, !PT ;  /* 0xfffffffb07077812 */ /* 0x000fe400078ec0ff */
        /* <DEDUP_REMOVED lines=10> */
[----:B------:R-:W-:-:S05]  /*1e520*/  @P0 LOP3.LUT R7, R7, 0x2, RZ, 0xfc, !PT ;  /* 0x0000000207070812 */ /* 0x000fca00078efcff */
[----:B------:R-:W-:Y:S01]  /*1e530*/  STL [R1], R7 ;  /* 0x0000000701007387 */ /* 0x000fe20000100800 */
[----:B-1----:R-:W-:-:S05]  /*1e540*/  SEL R2, R2, RZ, P0 ;  /* 0x000000ff02027207 */ /* 0x002fca0000000000 */
[----:B------:R-:W-:-:S05]  /*1e550*/  IMAD.IADD R2, R5, 0x1, R2 ;  /* 0x0000000105027824 */ /* 0x000fca00078e0202 */
[----:B------:R-:W1:Y:S02]  /*1e560*/  SHFL.IDX PT, R4, R2, 0x1f, 0x1f ;  /* 0x03e01f0002047f89 */ /* 0x000e6400000e0000 */
[----:B-1----:R-:W-:-:S04]  /*1e570*/  IMAD R4, R4, UR4, RZ ;  /* 0x0000000404047c24 */ /* 0x002fc8000f8e02ff */
[----:B------:R-:W-:Y:S01]  /*1e580*/  IMAD.MOV.U32 R7, RZ, RZ, R4 ;  /* 0x000000ffff077224 */ /* 0x000fe200078e0004 */
[----:B0-----:R-:W-:-:S13]  /*1e590*/  ISETP.GT.AND P0, PT, R4, UR6, PT ;  /* 0x0000000604007c0c */ /* 0x001fda000bf04270 */
[----:B------:R-:W-:Y:S05]  /*1e5a0*/  @P0 BRA `(.L_x_660) ;  /* 0x0000000000c40947 */ /* 0x000fea0003800000 */
[----:B------:R-:W-:Y:S01]  /*1e5b0*/  IMAD.MOV.U32 R4, RZ, RZ, R7 ;  /* 0x000000ffff047224 */ /* 0x000fe200078e0007 */
[----:B------:R-:W-:Y:S01]  /*1e5c0*/  ULDC UR5, c[0x0][0xc14] ;  /* 0x0003050000057ab9 */ /* 0x000fe20000000800 */
[----:B------:R-:W-:Y:S01]  /*1e5d0*/  IMAD.MOV.U32 R19, RZ, RZ, RZ ;  /* 0x000000ffff137224 */ /* 0x000fe200078e00ff */
[----:B------:R-:W-:Y:S01]  /*1e5e0*/  ULDC UR7, c[0x0][0xc14] ;  /* 0x0003050000077ab9 */ /* 0x000fe20000000800 */
[----:B------:R-:W-:-:S05]  /*1e5f0*/  ULDC UR4, c[0x0][0xc10] ;  /* 0x0003040000047ab9 */ /* 0x000fca0000000800 */
.L_x_664:
        /* <DEDUP_REMOVED lines=16> */
.L_x_663:
[----:B------:R-:W-:Y:S05]  /*1e700*/  BSYNC B0 ;  /* 0x0000000000007941 */ /* 0x000fea0003800000 */
.L_x_662:
[----:B0----5:R-:W0:Y:S01]  /*1e710*/  SHFL.UP PT, R2, R0, 0x1, RZ ;  /* 0x0420000000027989 */ /* 0x021e2200000e00ff */
[C---:B------:R-:W-:Y:S02]  /*1e720*/  ISETP.NE.AND P0, PT, R7.reuse, RZ, PT ;  /* 0x000000ff0700720c */ /* 0x040fe40003f05270 */
[C---:B------:R-:W-:Y:S02]  /*1e730*/  ISETP.GE.U32.AND P1, PT, R7.reuse, 0x2, PT ;  /* 0x000000020700780c */ /* 0x040fe40003f26070 */
        /* <DEDUP_REMOVED lines=22> */
[----:B------:R-:W-:Y:S02]  /*1e8a0*/  IMAD.MOV.U32 R2, RZ, RZ, R7 ;  /* 0x000000ffff027224 */ /* 0x000fe400078e0007 */
[----:B------:R-:W-:-:S07]  /*1e8b0*/  IMAD.MOV.U32 R7, RZ, RZ, R3 ;  /* 0x000000ffff077224 */ /* 0x000fce00078e0003 */
.L_x_660:
[----:B------:R-:W-:-:S04]  /*1e8c0*/  IMAD.IADD R7, R4, 0x1, -R7 ;  /* 0x0000000104077824 */ /* 0x000fc800078e0a07 */
        /* <DEDUP_REMOVED lines=13> */
[----:B------:R-:W-:-:S05]  /*1e9a0*/  IADD3 R9, R4, -0x1, RZ ;  /* 0xffffffff04097810 */ /* 0x000fca0007ffe0ff */
[----:B------:R0:W1:Y:S02]  /*1e9b0*/  SHFL.IDX PT, R16, R2, R9, 0x1f ;  /* 0x00001f0902107589 */ /* 0x00006400000e0000 */
.L_x_665:
[----:B-1----:R-:W-:Y:S01]  /*1e9c0*/  IMAD R16, R16, UR4, R7 ;  /* 0x0000000410107c24 */ /* 0x002fe2000f8e0207 */
[----:B------:R-:W-:Y:S01]  /*1e9d0*/  IABS R6, R0 ;  /* 0x0000000000067213 */ /* 0x000fe20000000000 */
[----:B------:R-:W-:Y:S02]  /*1e9e0*/  IMAD R7, R10, R5, RZ ;  /* 0x000000050a077224 */ /* 0x000fe400078e02ff */
[----:B0-----:R-:W-:Y:S01]  /*1e9f0*/  IMAD.MOV.U32 R2, RZ, RZ, RZ ;  /* 0x000000ffff027224 */ /* 0x001fe200078e00ff */
[----:B------:R-:W-:Y:S01]  /*1ea00*/  IADD3 R17, -R16, UR6, RZ ;  /* 0x0000000610117c10 */ /* 0x000fe2000fffe1ff */
[----:B------:R-:W-:Y:S02]  /*1ea10*/  IMAD.MOV R6, RZ, RZ, -R6 ;  /* 0x000000ffff067224 */ /* 0x000fe400078e0a06 */
[----:B------:R-:W-:Y:S01]  /*1ea20*/  IMAD.HI.U32 R2, R3, R7, R2 ;  /* 0x0000000703027227 */ /* 0x000fe200078e0002 */
[----:B------:R-:W-:-:S03]  /*1ea30*/  IABS R3, R17 ;  /* 0x0000001100037213 */ /* 0x000fc60000000000 */
[----:B------:R-:W-:Y:S02]  /*1ea40*/  IMAD.IADD R19, R4, 0x1, R19 ;  /* 0x0000000104137824 */ /* 0x000fe400078e0213 */
[----:B------:R-:W-:-:S04]  /*1ea50*/  IMAD.HI.U32 R2, R2, R3, RZ ;  /* 0x0000000302027227 */ /* 0x000fc800078e00ff */
[----:B------:R-:W-:Y:S01]  /*1ea60*/  IMAD R6, R2, R6, R3 ;  /* 0x0000000602067224 */ /* 0x000fe200078e0203 */
[----:B------:R-:W-:-:S04]  /*1ea70*/  LOP3.LUT R3, R17, R0, RZ, 0x3c, !PT ;  /* 0x0000000011037212 */ /* 0x000fc800078e3cff */
[----:B------:R-:W-:-:S13]  /*1ea80*/  ISETP.GT.U32.AND P0, PT, R5, R6, PT ;  /* 0x000000060500720c */ /* 0x000fda0003f04070 */
[----:B------:R-:W-:Y:S02]  /*1ea90*/  @!P0 IMAD.IADD R6, R6, 0x1, -R5 ;  /* 0x0000000106068824 */ /* 0x000fe400078e0a05 */
[----:B------:R-:W-:-:S03]  /*1eaa0*/  @!P0 VIADD R2, R2, 0x1 ;  /* 0x0000000102028836 */ /* 0x000fc60000000000 */
[----:B------:R-:W-:-:S13]  /*1eab0*/  ISETP.GE.U32.AND P0, PT, R6, R5, PT ;  /* 0x000000050600720c */ /* 0x000fda0003f06070 */
        /* <DEDUP_REMOVED lines=9> */
.L_x_661:
[----:B------:R-:W-:Y:S02]  /*1eb50*/  IMAD.MOV.U32 R17, RZ, RZ, RZ ;  /* 0x000000ffff117224 */ /* 0x000fe400078e00ff */
[----:B------:R-:W-:Y:S02]  /*1eb60*/  IMAD.U32 R16, RZ, RZ, UR6 ;  /* 0x00000006ff107e24 */ /* 0x000fe4000f8e00ff */
[----:B------:R-:W-:-:S07]  /*1eb70*/  IMAD.MOV.U32 R18, RZ, RZ, RZ ;  /* 0x000000ffff127224 */ /* 0x000fce00078e00ff */
.L_x_666:
        /* <DEDUP_REMOVED lines=14> */
[----:B0-----:R-:W-:Y:S01]  /*1ec60*/  IMAD.MOV.U32 R0, RZ, RZ, 0x1 ;  /* 0x00000001ff007424 */ /* 0x001fe200078e00ff */
[----:B------:R0:W-:Y:S01]  /*1ec70*/  STL [R1], RZ ;  /* 0x000000ff01007387 */ /* 0x0001e20000100800 */
[----:B------:R-:W-:Y:S01]  /*1ec80*/  ULDC.64 UR36, c[0x0][0x198] ;  /* 0x0000660000247ab9 */ /* 0x000fe20000000a00 */
[----:B------:R-:W-:Y:S02]  /*1ec90*/  ULDC UR38, c[0x0][0xc] ;  /* 0x0000030000267ab9 */ /* 0x000fe40000000800 */
[----:B------:R0:W-:Y:S04]  /*1eca0*/  STL [R1+0x8], R0 ;  /* 0x0000080001007387 */ /* 0x0001e80000100800 */
[----:B------:R0:W-:Y:S04]  /*1ecb0*/  STL [R1+0x10], RZ ;  /* 0x000010ff01007387 */ /* 0x0001e80000100800 */
[----:B------:R0:W-:Y:S04]  /*1ecc0*/  STL [R1+0x14], R0 ;  /* 0x0000140001007387 */ /* 0x0001e80000100800 */
[----:B------:R0:W-:Y:S02]  /*1ecd0*/  STL [R1+0x30], RZ ;  /* 0x000030ff01007387 */ /* 0x0001e40000100800 */
.L_x_751:
[----:B-1----:R-:W1:Y:S02]  /*1ece0*/  LDC.64 R2, c[0x0][0xc60] ;  /* 0x00031800ff027b82 */ /* 0x002e640000000a00 */
[----:B-1----:R-:W-:-:S05]  /*1ecf0*/  IMAD.WIDE R2, R19, 0x4, R2 ;  /* 0x0000000413027825 */ /* 0x002fca00078e0202 */
[----:B------:R-:W0:Y:S01]  /*1ed00*/  LDG.E R11, desc[UR60][R2.64] ;  /* 0x0000003c020b7981 */ /* 0x000e22000c1e1900 */
[----:B------:R-:W-:Y:S05]  /*1ed10*/  YIELD ;  /* 0x0000000000007946 */ /* 0x000fea0003800000 */
[----:B------:R-:W-:Y:S01]  /*1ed20*/  ULDC.64 UR4, c[0x0][0xa28] ;  /* 0x00028a0000047ab9 */ /* 0x000fe20000000a00 */
[----:B------:R-:W-:Y:S01]  /*1ed30*/  IMAD.MOV.U32 R7, RZ, RZ, RZ ;  /* 0x000000ffff077224 */ /* 0x000fe200078e00ff */
[----:B------:R-:W-:Y:S01]  /*1ed40*/  ISETP.NE.U32.AND P0, PT, RZ, UR4, PT ;  /* 0x00000004ff007c0c */ /* 0x000fe2000bf05070 */
[----:B------:R-:W-:Y:S01]  /*1ed50*/  IMAD.MOV.U32 R4, RZ, RZ, RZ ;  /* 0x000000ffff047224 */ /* 0x000fe200078e00ff */
[----:B------:R-:W-:-:S02]  /*1ed60*/  ULDC.64 UR6, c[0x0][0xa10] ;  /* 0x0002840000067ab9 */ /* 0x000fc40000000a00 */
[----:B------:R-:W-:Y:S02]  /*1ed70*/  ISETP.NE.AND.EX P0, PT, RZ, UR5, PT, P0 ;  /* 0x00000005ff007c0c */ /* 0x000fe4000bf05300 */
[----:B0-----:R-:W-:Y:S01]  /*1ed80*/  SHF.R.S32.HI R0, RZ, 0x1f, R11 ;  /* 0x0000001fff007819 */ /* 0x001fe2000001140b */
[----:B------:R-:W-:Y:S10]  /*1ed90*/  STL [R1+0x20], R11 ;  /* 0x0000200b01007387 */ /* 0x000ff40000100800 */
[----:B------:R-:W-:-:S04]  /*1eda0*/  @P0 LEA R2, P1, R11, UR4, 0x2 ;  /* 0x000000040b020c11 */ /* 0x000fc8000f8210ff */
        /* <DEDUP_REMOVED lines=8> */
[----:B--2---:R-:W2:Y:S01]  /*1ee30*/  @P0 LDG.E R4, desc[UR60][R2.64] ;  /* 0x0000003c02040981 */ /* 0x004ea2000c1e1900 */
[----:B------:R-:W-:Y:S01]  /*1ee40*/  ISETP.NE.U32.AND P1, PT, RZ, UR4, PT ;  /* 0x00000004ff007c0c */ /* 0x000fe2000bf25070 */
[----:B------:R-:W-:Y:S01]  /*1ee50*/  IMAD.MOV.U32 R10, RZ, RZ, RZ ;  /* 0x000000ffff0a7224 */ /* 0x000fe200078e00ff */
[C---:B------:R-:W-:Y:S02]  /*1ee60*/  SHF.L.U64.HI R0, R11.reuse, 0x2, R0 ;  /* 0x000000020b007819 */ /* 0x040fe40000010200 */
[----:B------:R-:W-:Y:S01]  /*1ee70*/  ISETP.NE.AND.EX P1, PT, RZ, UR5, PT, P1 ;  /* 0x00000005ff007c0c */ /* 0x000fe2000bf25310 */
[----:B--2---:R0:W-:Y:S02]  /*1ee80*/  STL [R1+0x38], R4 ;  /* 0x0000380401007387 */ /* 0x0041e40000100800 */
[----:B0-----:R-:W-:-:S10]  /*1ee90*/  IMAD.SHL.U32 R4, R11, 0x4, RZ ;  /* 0x000000040b047824 */ /* 0x001fd400078e00ff */
[----:B------:R-:W-:Y:S01]  /*1eea0*/  @P1 IADD3 R8, P0, R4, UR4, RZ ;  /* 0x0000000404081c10 */ /* 0x000fe2000ff1e0ff */
[----:B------:R0:W-:Y:S03]  /*1eeb0*/  STL [R1+0x28], R4 ;  /* 0x0000280401007387 */ /* 0x0001e60000100800 */
[----:B------:R-:W-:Y:S01]  /*1eec0*/  @P1 IADD3.X R9, R0, UR5, RZ, P0, !PT ;  /* 0x0000000500091c10 */ /* 0x000fe200087fe4ff */
[----:B------:R-:W-:Y:S01]  /*1eed0*/  ULDC.64 UR4, c[0x0][0xa08] ;  /* 0x0002820000047ab9 */ /* 0x000fe20000000a00 */
[----:B------:R1:W-:Y:S01]  /*1eee0*/  STL [R1+0x2c], R0 ;  /* 0x00002c0001007387 */ /* 0x0003e20000100800 */
[----:B------:R-:W-:Y:S02]  /*1eef0*/  IADD3 R2, P0, R4, UR4, RZ ;  /* 0x0000000404027c10 */ /* 0x000fe4000ff1e0ff */
[----:B------:R-:W-:Y:S02]  /*1ef00*/  ISETP.NE.U32.AND P2, PT, RZ, UR4, PT ;  /* 0x00000004ff007c0c */ /* 0x000fe4000bf45070 */
[----:B------:R-:W-:-:S02]  /*1ef10*/  IADD3.X R3, R0, UR5, RZ, P0, !PT ;  /* 0x0000000500037c10 */ /* 0x000fc400087fe4ff */
[----:B------:R-:W-:Y:S01]  /*1ef20*/  ISETP.NE.AND.EX P2, PT, RZ, UR5, PT, P2 ;  /* 0x00000005ff007c0c */ /* 0x000fe2000bf45320 */
[----:B------:R-:W-:Y:S01]  /*1ef30*/  ULDC.64 UR4, c[0x0][0x3f8] ;  /* 0x0000fe0000047ab9 */ /* 0x000fe20000000a00 */
[----:B0-----:R-:W-:Y:S01]  /*1ef40*/  IADD3 R4, P0, R4, UR6, RZ ;  /* 0x0000000604047c10 */ /* 0x001fe2000ff1e0ff */
[----:B------:R-:W-:-:S03]  /*1ef50*/  UISETP.NE.U32.AND UP0, UPT, UR4, URZ, UPT ;  /* 0x0000003f0400728c */ /* 0x000fc6000bf05070 */
[----:B------:R-:W-:Y:S01]  /*1ef60*/  ULDC UR4, c[0x0][0x404] ;  /* 0x0001010000047ab9 */ /* 0x000fe20000000800 */
[----:B------:R-:W-:Y:S01]  /*1ef70*/  UISETP.NE.AND.EX UP0, UPT, UR5, URZ, UPT, UP0 ;  /* 0x0000003f0500728c */ /* 0x000fe2000bf05300 */
[----:B------:R-:W-:Y:S02]  /*1ef80*/  IADD3.X R5, R0, UR7, RZ, P0, !PT ;  /* 0x0000000700057c10 */ /* 0x000fe400087fe4ff */
[----:B------:R-:W-:Y:S01]  /*1ef90*/  ULDC UR5, c[0x0][0x2e0] ;  /* 0x0000b80000057ab9 */ /* 0x000fe20000000800 */
[----:B------:R-:W-:Y:S02]  /*1efa0*/  USEL UR4, UR4, 0x1, UP0 ;  /* 0x0000000104047887 */ /* 0x000fe40008000000 */
[----:B------:R0:W5:Y:S02]  /*1efb0*/  @P2 LDG.E R10, desc[UR60][R2.64] ;  /* 0x0000003c020a2981 */ /* 0x000164000c1e1900 */
[----:B------:R-:W-:-:S06]  /*1efc0*/  UIMAD UR4, UR4, UR5, URZ ;  /* 0x00000005040472a4 */ /* 0x000fcc000f8e023f */
[----:B------:R-:W-:-:S06]  /*1efd0*/  IMAD.U32 R6, RZ, RZ, UR4 ;  /* 0x00000004ff067e24 */ /* 0x000fcc000f8e00ff */
[----:B------:R0:W5:Y:S01]  /*1efe0*/  @P1 LDG.E R6, desc[UR60][R8.64] ;  /* 0x0000003c08061981 */ /* 0x000162000c1e1900 */
[----:B------:R-:W-:Y:S01]  /*1eff0*/  ISETP.NE.U32.AND P0, PT, RZ, UR6, PT ;  /* 0x00000006ff007c0c */ /* 0x000fe2000bf05070 */
[----:B------:R-:W-:Y:S02]  /*1f000*/  ULDC UR4, c[0x0][0x338] ;  /* 0x0000ce0000047ab9 */ /* 0x000fe40000000800 */
[----:B-1----:R-:W-:Y:S01]  /*1f010*/  IMAD.U32 R0, RZ, RZ, UR4 ;  /* 0x00000004ff007e24 */ /* 0x002fe2000f8e00ff */
[----:B------:R-:W-:Y:S01]  /*1f020*/  ISETP.NE.AND.EX P0, PT, RZ, UR7, PT, P0 ;  /* 0x00000007ff007c0c */ /* 0x000fe2000bf05300 */
[----:B------:R-:W-:-:S12]  /*1f030*/  @P1 BRA `(.L_x_668) ;  /* 0x0000000000101947 */ /* 0x000fd80003800000 */
[----:B------:R-:W-:Y:S05]  /*1f040*/  @!P2 BRA `(.L_x_668) ;  /* 0x00000000000ca947 */ /* 0x000fea0003800000 */
[----:B-----5:R-:W2:Y:S04]  /*1f050*/  LDG.E R6, desc[UR60][R2.64] ;  /* 0x0000003c02067981 */ /* 0x020ea8000c1e1900 */
[----:B0-----:R-:W2:Y:S02]  /*1f060*/  LDG.E R2, desc[UR60][R2.64+0x4] ;  /* 0x0000043c02027981 */ /* 0x001ea4000c1e1900 */
[----:B--2---:R-:W-:-:S07]  /*1f070*/  IMAD.IADD R6, R2, 0x1, -R6 ;  /* 0x0000000102067824 */ /* 0x004fce00078e0a06 */
.L_x_668:
[----:B0-----:R-:W2:Y:S04]  /*1f080*/  @P0 LDG.E R2, desc[UR60][R4.64] ;  /* 0x0000003c04020981 */ /* 0x001ea8000c1e1900 */
[----:B------:R-:W2:Y:S01]  /*1f090*/  @P0 LDG.E R3, desc[UR60][R4.64+0x4] ;  /* 0x0000043c04030981 */ /* 0x000ea2000c1e1900 */
[----:B-----5:R-:W-:Y:S02]  /*1f0a0*/  IMAD.IADD R6, R6, 0x1, -R7 ;  /* 0x0000000106067824 */ /* 0x020fe400078e0a07 */
[----:B--2---:R-:W-:Y:S02]  /*1f0b0*/  @P0 IMAD.IADD R0, R3, 0x1, -R2 ;  /* 0x0000000103000824 */ /* 0x004fe400078e0a02 */
[----:B------:R-:W-:Y:S02]  /*1f0c0*/  IMAD.MOV.U32 R2, RZ, RZ, RZ ;  /* 0x000000ffff027224 */ /* 0x000fe400078e00ff */
[----:B------:R-:W-:-:S04]  /*1f0d0*/  IMAD.IADD R8, R6, 0x1, R0 ;  /* 0x0000000106087824 */ /* 0x000fc800078e0200 */
[----:B------:R-:W-:Y:S01]  /*1f0e0*/  VIADD R3, R8, 0x6f ;  /* 0x0000006f08037836 */ /* 0x000fe20000000000 */
[----:B------:R0:W-:Y:S03]  /*1f0f0*/  STL [R1+0x34], R8 ;  /* 0x0000340801007387 */ /* 0x0001e60000100800 */
[----:B------:R-:W-:-:S05]  /*1f100*/  IMAD.HI R2, R3, -0x6db6db6d, R2 ;  /* 0x9249249303027827 */ /* 0x000fca00078e0202 */
[----:B------:R-:W-:-:S04]  /*1f110*/  SHF.R.U32.HI R3, RZ, 0x1f, R2 ;  /* 0x0000001fff037819 */ /* 0x000fc80000011602 */
[----:B0-----:R-:W-:-:S05]  /*1f120*/  LEA.HI.SX32 R8, R2, R3, 0x1a ;  /* 0x0000000302087211 */ /* 0x001fca00078fd2ff */
[--C-:B------:R-:W-:Y:S01]  /*1f130*/  IMAD R2, R8, 0x70, -R6.reuse ;  /* 0x0000007008027824 */ /* 0x100fe200078e0a06 */
[----:B------:R0:W-:Y:S01]  /*1f140*/  STL [R1+0x24], R8 ;  /* 0x0000240801007387 */ /* 0x0001e20000100800 */
[----:B------:R-:W-:-:S03]  /*1f150*/  IMAD.MOV R6, RZ, RZ, -R6 ;  /* 0x000000ffff067224 */ /* 0x000fc600078e0a06 */
[----:B------:R-:W-:Y:S02]  /*1f160*/  VIMNMX R0, R2, R0, PT ;  /* 0x0000000002007248 */ /* 0x000fe40003fe0100 */
[----:B------:R-:W-:-:S04]  /*1f170*/  VIMNMX R2, RZ, R6, !PT ;  /* 0x00000006ff027248 */ /* 0x000fc80007fe0100 */
[----:B------:R-:W-:Y:S02]  /*1f180*/  ISETP.GT.AND P1, PT, R0, R2, PT ;  /* 0x000000020000720c */ /* 0x000fe40003f24270 */
[----:B0-----:R-:W-:-:S05]  /*1f190*/  SHF.R.U32.HI R8, RZ, 0x4, R2 ;  /* 0x00000004ff087819 */ /* 0x001fca0000011602 */
[----:B------:R-:W-:-:S06]  /*1f1a0*/  IMAD.WIDE.U32 R8, R8, 0x24924925, RZ ;  /* 0x2492492508087825 */ /* 0x000fcc00078e00ff */
[----:B------:R-:W-:Y:S02]  /*1f1b0*/  @P1 VIADD R3, R0, 0x6f ;  /* 0x0000006f00031836 */ /* 0x000fe40000000000 */
[----:B------:R-:W-:Y:S02]  /*1f1c0*/  @P1 IMAD.MOV.U32 R2, RZ, RZ, RZ ;  /* 0x000000ffff021224 */ /* 0x000fe400078e00ff */
[----:B------:R-:W-:Y:S02]  /*1f1d0*/  IMAD.MOV.U32 R0, RZ, RZ, R9 ;  /* 0x000000ffff007224 */ /* 0x000fe400078e0009 */
[----:B------:R-:W-:-:S04]  /*1f1e0*/  @P1 IMAD.HI R3, R3, -0x6db6db6d, R2 ;  /* 0x9249249303031827 */ /* 0x000fc800078e0202 */
[----:B------:R-:W-:Y:S01]  /*1f1f0*/  IMAD.MOV.U32 R2, RZ, RZ, R0 ;  /* 0x000000ffff027224 */ /* 0x000fe200078e0000 */
[----:B------:R-:W-:-:S04]  /*1f200*/  @P1 SHF.R.U32.HI R6, RZ, 0x1f, R3 ;  /* 0x0000001fff061819 */ /* 0x000fc80000011603 */
[----:B------:R-:W-:Y:S01]  /*1f210*/  @P1 LEA.HI.SX32 R2, R3, R6, 0x1a ;  /* 0x0000000603021211 */ /* 0x000fe200078fd2ff */
[----:B------:R-:W-:-:S06]  /*1f220*/  IMAD.MOV.U32 R6, RZ, RZ, RZ ;  /* 0x000000ffff067224 */ /* 0x000fcc00078e00ff */
[----:B------:R0:W5:Y:S01]  /*1f230*/  @P0 LDG.E R6, desc[UR60][R4.64] ;  /* 0x0000003c04060981 */ /* 0x000162000c1e1900 */
[----:B------:R-:W-:Y:S01]  /*1f240*/  IMAD.IADD R3, R10, 0x1, R7 ;  /* 0x000000010a037824 */ /* 0x000fe200078e0207 */
[----:B------:R-:W-:Y:S01]  /*1f250*/  ISETP.GT.AND P1, PT, R2, R0, PT ;  /* 0x000000000200720c */ /* 0x000fe20003f24270 */
[----:B------:R-:W-:Y:S01]  /*1f260*/  BSSY B0, `(.L_x_669) ;  /* 0x00000dc000007945 */ /* 0x000fe20003800000 */
[----:B------:R-:W-:Y:S02]  /*1f270*/  PLOP3.LUT P2, PT, PT, PT, PT, 0x80, 0x0 ;  /* 0x000000000000781c */ /* 0x000fe40003f4f070 */
[----:B------:R0:W-:Y:S09]  /*1f280*/  STL [R1+0x4], R3 ;  /* 0x0000040301007387 */ /* 0x0001f20000100800 */
[----:B------:R-:W-:Y:S05]  /*1f290*/  @!P1 BRA `(.L_x_670) ;  /* 0x0000000c00609947 */ /* 0x000fea0003800000 */
[----:B0-----:R-:W0:Y:S01]  /*1f2a0*/  LDC R3, c[0x0][0x428] ;  /* 0x00010a00ff037b82 */ /* 0x001e220000000800 */
[----:B------:R-:W-:Y:S01]  /*1f2b0*/  UMOV UR4, 0xffffffff ;  /* 0xffffffff00047882 */ /* 0x000fe20000000000 */
[----:B0-----:R-:W-:Y:S01]  /*1f2c0*/  ISETP.NE.AND P1, PT, R3, 0x1, PT ;  /* 0x000000010300780c */ /* 0x001fe20003f25270 */
[----:B------:R-:W-:-:S12]  /*1f2d0*/  IMAD.MOV.U32 R3, RZ, RZ, R18 ;  /* 0x000000ffff037224 */ /* 0x000fd800078e0012 */
[----:B------:R-:W0:Y:S08]  /*1f2e0*/  @P1 LDC R4, c[0x0][0x42c] ;  /* 0x00010b00ff041b82 */ /* 0x000e300000000800 */
[----:B------:R-:W1:Y:S01]  /*1f2f0*/  @P1 LDC R5, c[0x0][0x430] ;  /* 0x00010c00ff051b82 */ /* 0x000e620000000800 */
[----:B0-----:R-:W-:-:S05]  /*1f300*/  @P1 IMAD.HI.U32 R4, R18, R4, RZ ;  /* 0x0000000412041227 */ /* 0x001fca00078e00ff */
[----:B-1----:R-:W-:Y:S02]  /*1f310*/  @P1 SHF.R.U32.HI R3, RZ, R5, R4 ;  /* 0x00000005ff031219 */ /* 0x002fe40000011604 */
[----:B------:R-:W-:Y:S01]  /*1f320*/  SEL R4, R11, RZ, !P0 ;  /* 0x000000ff0b047207 */ /* 0x000fe20004000000 */
[----:B------:R-:W-:Y:S06]  /*1f330*/  BRA.DIV UR4, `(.L_x_671) ;  /* 0x0000005604387947 */ /* 0x000fec000b800000 */
.L_x_794:
[----:B------:R-:W-:-:S03]  /*1f340*/  UMOV UR4, 0xffffffff ;  /* 0xffffffff00047882 */ /* 0x000fc60000000000 */
[----:B------:R-:W-:Y:S05]  /*1f350*/  BRA.DIV UR4, `(.L_x_672) ;  /* 0x0000005604647947 */ /* 0x000fea000b800000 */
[----:B------:R-:W-:-:S13]  /*1f360*/  ELECT P6, URZ, PT ;  /* 0x00000000003f782f */ /* 0x000fda00038c0000 */
.L_x_797:
[----:B------:R-:W2:Y:S01]  /*1f370*/  LDL R5, [R1+0x30] ;  /* 0x0000300001057983 */ /* 0x000ea20000100800 */
[----:B------:R-:W-:Y:S01]  /*1f380*/  BSSY B1, `(.L_x_673) ;  /* 0x000000b000017945 */ /* 0x000fe20003800000 */
[----:B------:R-:W0:Y:S01]  /*1f390*/  S2R R9, SR_CgaCtaId ;  /* 0x0000000000097919 */ /* 0x000e220000008800 */
[----:B--2---:R-:W-:-:S05]  /*1f3a0*/  VIADD R5, R5, 0x1 ;  /* 0x0000000105057836 */ /* 0x004fca0000000000 */
[----:B------:R-:W-:-:S04]  /*1f3b0*/  LEA.HI R7, R5, R5, RZ, 0x1 ;  /* 0x0000000505077211 */ /* 0x000fc800078f08ff */
[----:B------:R-:W-:-:S05]  /*1f3c0*/  LOP3.LUT R7, R7, 0xfffffffe, RZ, 0xc0, !PT ;  /* 0xfffffffe07077812 */ /* 0x000fca00078ec0ff */
[----:B------:R-:W-:Y:S01]  /*1f3d0*/  IMAD.IADD R5, R5, 0x1, -R7 ;  /* 0x0000000105057824 */ /* 0x000fe200078e0a07 */
[----:B------:R-:W-:-:S04]  /*1f3e0*/  MOV R7, 0x400 ;  /* 0x0000040000077802 */ /* 0x000fc80000000f00 */
[----:B0-----:R-:W-:Y:S02]  /*1f3f0*/  LEA R9, R9, R7, 0x18 ;  /* 0x0000000709097211 */ /* 0x001fe400078ec0ff */
[----:B------:R-:W-:-:S04]  /*1f400*/  SHF.L.U32 R5, R5, 0x1f, RZ ;  /* 0x0000001f05057819 */ /* 0x000fc800000006ff */
[----:B------:R-:W0:Y:S02]  /*1f410*/  SYNCS.PHASECHK.TRANS64.TRYWAIT P0, [R9+URZ+0x36820], R5 ;  /* 0x03682005090075a7 */ /* 0x000e24000800017f */
[----:B0-----:R-:W-:Y:S05]  /*1f420*/  @!P0 BRA `(.L_x_674) ;  /* 0x0000005400508947 */ /* 0x001fea0003800000 */
.L_x_798:
[----:B------:R-:W-:Y:S05]  /*1f430*/  BSYNC B1 ;  /* 0x0000000000017941 */ /* 0x000fea0003800000 */
.L_x_673:
[----:B------:R-:W-:Y:S04]  /*1f440*/  BSSY B1, `(.L_x_675) ;  /* 0x0000050000017945 */ /* 0x000fe80003800000 */
[----:B------:R-:W-:Y:S05]  /*1f450*/  @!P6 BRA `(.L_x_676) ;  /* 0x000000040038e947 */ /* 0x000fea0003800000 */
[----:B------:R-:W0:Y:S04]  /*1f460*/  LDL R8, [R1+0x10] ;  /* 0x0000100001087983 */ /* 0x000e280000100800 */
[----:B------:R-:W2:Y:S01]  /*1f470*/  LDL R7, [R1+0x14] ;  /* 0x0000140001077983 */ /* 0x000ea20000100800 */
[----:B0-----:R-:W-:Y:S01]  /*1f480*/  IMAD R5, R8, 0x8, R9 ;  /* 0x0000000808057824 */ /* 0x001fe200078e0209 */
[----:B--2---:R-:W-:-:S04]  /*1f490*/  SHF.L.U32 R10, R7, 0x1f, RZ ;  /* 0x0000001f070a7819 */ /* 0x004fc800000006ff */
[----:B------:R-:W0:Y:S02]  /*1f4a0*/  SYNCS.PHASECHK.TRANS64.TRYWAIT P0, [R5+URZ+0x368a0], R10 ;  /* 0x0368a00a050075a7 */ /* 0x000e24000800017f */
[----:B0-----:R-:W-:Y:S05]  /*1f4b0*/  @!P0 BRA `(.L_x_677) ;  /* 0x0000005400408947 */ /* 0x001fea0003800000 */
.L_x_799:
[----:B------:R-:W1:Y:S02]  /*1f4c0*/  S2R R7, SR_TID.X ;  /* 0x0000000000077919 */ /* 0x000e640000002100 */
[----:B-1----:R-:W-:-:S04]  /*1f4d0*/  LOP3.LUT R7, R7, 0x7f, RZ, 0xc0, !PT ;  /* 0x0000007f07077812 */ /* 0x002fc800078ec0ff */
[----:B------:R-:W-:-:S13]  /*1f4e0*/  ISETP.NE.AND P1, PT, R7, RZ, PT ;  /* 0x000000ff0700720c */ /* 0x000fda0003f25270 */
        /* <DEDUP_REMOVED lines=8> */
.L_x_678:
[----:B-1----:R-:W2:Y:S01]  /*1f570*/  LDL R7, [R1+0x10] ;  /* 0x0000100001077983 */ /* 0x002ea20000100800 */
[----:B------:R-:W-:Y:S01]  /*1f580*/  R2UR UR9, R5 ;  /* 0x00000000050972ca */ /* 0x000fe200000e0000 */
[----:B-----5:R-:W-:Y:S01]  /*1f590*/  IMAD R8, R2, 0x70, R6 ;  /* 0x0000007002087824 */ /* 0x020fe200078e0206 */
[----:B------:R-:W-:Y:S01]  /*1f5a0*/  UIADD3 UR4, UP0, UR36, 0x570, URZ ;  /* 0x0000057024047890 */ /* 0x000fe2000ff1e03f */
[----:B------:R-:W-:Y:S01]  /*1f5b0*/  R2UR UR12, R3 ;  /* 0x00000000030c72ca */ /* 0x000fe200000e0000 */
[----:B------:R-:W-:Y:S01]  /*1f5c0*/  UMOV UR10, URZ ;  /* 0x0000003f000a7c82 */ /* 0x000fe20008000000 */
[----:B------:R-:W-:Y:S01]  /*1f5d0*/  VIADD R8, R8, 0xffffff90 ;  /* 0xffffff9008087836 */ /* 0x000fe20000000000 */
[----:B------:R-:W-:Y:S01]  /*1f5e0*/  R2UR UR13, R4 ;  /* 0x00000000040d72ca */ /* 0x000fe200000e0000 */
[----:B------:R-:W-:Y:S01]  /*1f5f0*/  UIADD3.X UR5, URZ, UR37, URZ, UP0, !UPT ;  /* 0x000000253f057290 */ /* 0x000fe200087fe43f */
[----:B------:R-:W-:Y:S02]  /*1f600*/  UMOV UR6, 0x0 ;  /* 0x0000000000067882 */ /* 0x000fe40000000000 */
[----:B------:R-:W-:Y:S01]  /*1f610*/  R2UR UR11, R8 ;  /* 0x00000000080b72ca */ /* 0x000fe200000e0000 */
[----:B------:R-:W-:Y:S01]  /*1f620*/  UMOV UR7, 0x12f00000 ;  /* 0x12f0000000077882 */ /* 0x000fe20000000000 */
[----:B------:R-:W-:Y:S01]  /*1f630*/  UMOV UR16, 0x40 ;  /* 0x0000004000107882 */ /* 0x000fe20000000000 */
[----:B------:R-:W-:Y:S01]  /*1f640*/  UIADD3 UR9, UR9, 0x36890, URZ ;  /* 0x0003689009097890 */ /* 0x000fe2000fffe03f */
[----:B--2---:R-:W-:-:S05]  /*1f650*/  IMAD R7, R7, 0xa800, R9 ;  /* 0x0000a80007077824 */ /* 0x004fca00078e0209 */
        /* <DEDUP_REMOVED lines=11> */
[----:B------:R1:W-:Y:S01]  /*1f710*/  UTMALDG.4D [UR8], [UR4], desc[UR6] ;  /* 0x00000608040075b4 */ /* 0x0003e20008019000 */
[----:B------:R-:W2:Y:S02]  /*1f720*/  SYNCS.PHASECHK.TRANS64.TRYWAIT P0, [R5+URZ+0x368c0], R10 ;  /* 0x0368c00a050075a7 */ /* 0x000ea4000800017f */
[----:B-12---:R-:W-:Y:S05]  /*1f730*/  @!P0 BRA `(.L_x_679) ;  /* 0x0000005000b48947 */ /* 0x006fea0003800000 */
.L_x_800:
[----:B------:R-:W-:Y:S05]  /*1f740*/  @P1 BRA `(.L_x_680) ;  /* 0x00000000001c1947 */ /* 0x000fea0003800000 */
[----:B------:R-:W2:Y:S01]  /*1f750*/  S2R R11, SR_TID.X ;  /* 0x00000000000b7919 */ /* 0x000ea20000002100 */
[----:B01----:R-:W-:-:S04]  /*1f760*/  IMAD.MOV.U32 R10, RZ, RZ, 0xa800 ;  /* 0x0000a800ff0a7424 */ /* 0x003fc800078e00ff */
[----:B------:R3:W-:Y:S01]  /*1f770*/  SYNCS.ARRIVE.TRANS64 RZ, [R5+URZ+0x368b0], R10 ;  /* 0x0368b00a05ff79a7 */ /* 0x0007e2000800003f */
[----:B--2---:R-:W-:-:S04]  /*1f780*/  LOP3.LUT R11, R11, 0x1f, RZ, 0xc0, !PT ;  /* 0x0000001f0b0b7812 */ /* 0x004fc800078ec0ff */
[----:B------:R-:W-:-:S13]  /*1f790*/  ISETP.NE.AND P0, PT, R11, RZ, PT ;  /* 0x000000ff0b00720c */ /* 0x000fda0003f05270 */
[----:B---3--:R-:W-:Y:S05]  /*1f7a0*/  @!P0 BRA `(.L_x_680) ;  /* 0x0000000000048947 */ /* 0x008fea0003800000 */
[----:B------:R-:W-:Y:S01]  /*1f7b0*/  BPT.TRAP 0x1 ;  /* 0x000000040000795c */ /* 0x000fe20000300000 */
.L_x_680:
[----:B------:R-:W-:Y:S01]  /*1f7c0*/  R2UR UR15, R7 ;  /* 0x00000000070f72ca */ /* 0x000fe200000e0000 */
        /* <DEDUP_REMOVED lines=9> */
[----:B------:R-:W-:-:S03]  /*1f860*/  UMOV UR16, 0x40 ;  /* 0x0000004000107882 */ /* 0x000fc60000000000 */
[----:B------:R-:W-:Y:S02]  /*1f870*/  UIADD3 UR8, UR15, 0x400, URZ ;  /* 0x000004000f087890 */ /* 0x000fe4000fffe03f */
[----:B------:R-:W-:Y:S02]  /*1f880*/  UIADD3 UR9, UR9, 0x368b0, URZ ;  /* 0x000368b009097890 */ /* 0x000fe4000fffe03f */
[----:B------:R-:W-:Y:S02]  /*1f890*/  UIADD3 UR14, UR15, 0x3c00, URZ ;  /* 0x00003c000f0e7890 */ /* 0x000fe4000fffe03f */
[----:B------:R-:W-:-:S05]  /*1f8a0*/  UIADD3 UR15, UR15, 0x7400, URZ ;  /* 0x000074000f0f7890 */ /* 0x000fca000fffe03f */
[----:B------:R2:W-:Y:S02]  /*1f8b0*/  UTMALDG.4D [UR8], [UR4], desc[UR6] ;  /* 0x00000608040075b4 */ /* 0x0005e40008019000 */
[----:B--2---:R-:W-:Y:S01]  /*1f8c0*/  UMOV UR8, UR14 ;  /* 0x0000000e00087c82 */ /* 0x004fe20008000000 */
[----:B------:R-:W-:Y:S01]  /*1f8d0*/  UMOV UR10, UR16 ;  /* 0x00000010000a7c82 */ /* 0x000fe20008000000 */
[----:B------:R-:W-:Y:S01]  /*1f8e0*/  UMOV UR14, 0x80 ;  /* 0x00000080000e7882 */ /* 0x000fe20000000000 */
[----:B------:R2:W-:Y:S02]  /*1f8f0*/  UTMALDG.4D [UR8], [UR4], desc[UR6] ;  /* 0x00000608040075b4 */ /* 0x0005e40008019000 */
[----:B--2---:R-:W-:Y:S01]  /*1f900*/  UMOV UR8, UR15 ;  /* 0x0000000f00087c82 */ /* 0x004fe20008000000 */
[----:B------:R-:W-:Y:S02]  /*1f910*/  UMOV UR10, UR14 ;  /* 0x0000000e000a7c82 */ /* 0x000fe40008000000 */
[----:B------:R2:W-:Y:S02]  /*1f920*/  UTMALDG.4D [UR8], [UR4], desc[UR6] ;  /* 0x00000608040075b4 */ /* 0x0005e40008019000 */
[----:B--2---:R-:W-:Y:S01]  /*1f930*/  NOP ;  /* 0x0000000000007918 */ /* 0x004fe20000000000 */
.L_x_676:
[----:B------:R-:W-:Y:S05]  /*1f940*/  BSYNC B1 ;  /* 0x0000000000017941 */ /* 0x000fea0003800000 */
.L_x_675:
[----:B01----:R-:W2:Y:S04]  /*1f950*/  LDL.LU R5, [R1+0x10] ;  /* 0x0000100001057983 */ /* 0x003ea80000300800 */
[----:B------:R-:W3:Y:S01]  /*1f960*/  LDL.LU R8, [R1+0x14] ;  /* 0x0000140001087983 */ /* 0x000ee20000300800 */
[----:B------:R-:W-:Y:S01]  /*1f970*/  PLOP3.LUT P2, PT, PT, PT, PT, 0x8, 0x0 ;  /* 0x000000000000781c */ /* 0x000fe20003f4e170 */
[----:B--2---:R-:W-:-:S05]  /*1f980*/  VIADD R5, R5, 0x1 ;  /* 0x0000000105057836 */ /* 0x004fca0000000000 */
[----:B------:R-:W-:-:S04]  /*1f990*/  ISETP.NE.AND P0, PT, R5, 0x2, PT ;  /* 0x000000020500780c */ /* 0x000fc80003f05270 */
[----:B------:R-:W-:Y:S02]  /*1f9a0*/  SEL R7, RZ, 0x1, P0 ;  /* 0x00000001ff077807 */ /* 0x000fe40000000000 */
[----:B------:R-:W-:Y:S01]  /*1f9b0*/  SEL R10, R5, RZ, P0 ;  /* 0x000000ff050a7207 */ /* 0x000fe20000000000 */
[----:B------:R-:W-:Y:S01]  /*1f9c0*/  VIADD R5, R2, 0xfffffffe ;  /* 0xfffffffe02057836 */ /* 0x000fe20000000000 */
[----:B---3--:R-:W-:-:S03]  /*1f9d0*/  LOP3.LUT R8, R8, R7, RZ, 0x3c, !PT ;  /* 0x0000000708087212 */ /* 0x008fc600078e3cff */
[----:B------:R1:W-:Y:S01]  /*1f9e0*/  STL [R1+0x10], R10 ;  /* 0x0000100a01007387 */ /* 0x0003e20000100800 */
[----:B------:R-:W-:-:S03]  /*1f9f0*/  ISETP.GE.AND P0, PT, R5, R0, PT ;  /* 0x000000000500720c */ /* 0x000fc60003f06270 */
[----:B------:R1:W-:Y:S10]  /*1fa00*/  STL [R1+0x14], R8 ;  /* 0x0000140801007387 */ /* 0x0003f40000100800 */
[----:B-1----:R-:W-:Y:S05]  /*1fa10*/  @!P0 BRA `(.L_x_670) ;  /* 0x0000000400808947 */ /* 0x002fea0003800000 */
[C---:B-----5:R-:W-:Y:S02]  /*1fa20*/  IMAD R5, R2.reuse, 0x70, R6 ;  /* 0x0000007002057824 */ /* 0x060fe400078e0206 */
[----:B------:R-:W-:Y:S02]  /*1fa30*/  VIADD R2, R2, 0xffffffff ;  /* 0xffffffff02027836 */ /* 0x000fe40000000000 */
[----:B------:R-:W-:-:S07]  /*1fa40*/  VIADD R5, R5, 0xffffff20 ;  /* 0xffffff2005057836 */ /* 0x000fce0000000000 */
.L_x_687:
[----:B------:R-:W-:Y:S05]  /*1fa50*/  YIELD ;  /* 0x0000000000007946 */ /* 0x000fea0003800000 */
[----:B------:R-:W-:Y:S04]  /*1fa60*/  BSSY B1, `(.L_x_681) ;  /* 0x000004e000017945 */ /* 0x000fe80003800000 */
[----:B-1----:R-:W-:Y:S05]  /*1fa70*/  @!P6 BRA `(.L_x_682) ;  /* 0x000000040030e947 */ /* 0x002fea0003800000 */
[----:B------:R-:W2:Y:S04]  /*1fa80*/  LDL R6, [R1+0x10] ;  /* 0x0000100001067983 */ /* 0x000ea80000100800 */
[----:B------:R-:W3:Y:S01]  /*1fa90*/  LDL R7, [R1+0x14] ;  /* 0x0000140001077983 */ /* 0x000ee20000100800 */
[----:B--2---:R-:W-:Y:S01]  /*1faa0*/  IMAD R6, R6, 0x8, R9 ;  /* 0x0000000806067824 */ /* 0x004fe200078e0209 */
[----:B---3--:R-:W-:-:S04]  /*1fab0*/  SHF.L.U32 R7, R7, 0x1f, RZ ;  /* 0x0000001f07077819 */ /* 0x008fc800000006ff */
[----:B------:R-:W0:Y:S02]  /*1fac0*/  SYNCS.PHASECHK.TRANS64.TRYWAIT P0, [R6+URZ+0x368a0], R7 ;  /* 0x0368a007060075a7 */ /* 0x000e24000800017f */
[----:B0-----:R-:W-:Y:S05]  /*1fad0*/  @!P0 BRA `(.L_x_683) ;  /* 0x0000004c00e08947 */ /* 0x001fea0003800000 */
.L_x_801:
        /* <DEDUP_REMOVED lines=11> */
.L_x_684:
[----:B-1----:R-:W2:Y:S01]  /*1fb90*/  LDL R8, [R1+0x10] ;  /* 0x0000100001087983 */ /* 0x002ea20000100800 */
        /* <DEDUP_REMOVED lines=9> */
[----:B------:R-:W-:-:S04]  /*1fc30*/  UMOV UR16, 0x40 ;  /* 0x0000004000107882 */ /* 0x000fc80000000000 */
        /* <DEDUP_REMOVED lines=16> */
.L_x_802:
        /* <DEDUP_REMOVED lines=8> */
.L_x_686:
        /* <DEDUP_REMOVED lines=24> */
.L_x_682:
[----:B------:R-:W-:Y:S05]  /*1ff40*/  BSYNC B1 ;  /* 0x0000000000017941 */ /* 0x000fea0003800000 */
.L_x_681:
[----:B01----:R-:W2:Y:S04]  /*1ff50*/  LDL.LU R6, [R1+0x10] ;  /* 0x0000100001067983 */ /* 0x003ea80000300800 */
[----:B------:R-:W3:Y:S01]  /*1ff60*/  LDL.LU R7, [R1+0x14] ;  /* 0x0000140001077983 */ /* 0x000ee20000300800 */
[----:B------:R-:W-:Y:S01]  /*1ff70*/  VIADD R2, R2, 0xffffffff ;  /* 0xffffffff02027836 */ /* 0x000fe20000000000 */
[----:B------:R-:W-:Y:S01]  /*1ff80*/  IADD3 R5, R5, -0x70, RZ ;  /* 0xffffff9005057810 */ /* 0x000fe20007ffe0ff */
[----:B--2---:R-:W-:-:S05]  /*1ff90*/  VIADD R6, R6, 0x1 ;  /* 0x0000000106067836 */ /* 0x004fca0000000000 */
[----:B------:R-:W-:-:S04]  /*1ffa0*/  ISETP.NE.AND P0, PT, R6, 0x2, PT ;  /* 0x000000020600780c */ /* 0x000fc80003f05270 */
[----:B------:R-:W-:Y:S02]  /*1ffb0*/  SEL R8, R6, RZ, P0 ;  /* 0x000000ff06087207 */ /* 0x000fe40000000000 */
[----:B------:R-:W-:Y:S02]  /*1ffc0*/  SEL R6, RZ, 0x1, P0 ;  /* 0x00000001ff067807 */ /* 0x000fe40000000000 */
[----:B------:R-:W-:Y:S01]  /*1ffd0*/  ISETP.GT.AND P0, PT, R2, R0, PT ;  /* 0x000000000200720c */ /* 0x000fe20003f04270 */
[----:B------:R1:W-:Y:S01]  /*1ffe0*/  STL [R1+0x10], R8 ;  /* 0x0000100801007387 */ /* 0x0003e20000100800 */
[----:B---3--:R-:W-:-:S05]  /*1fff0*/  LOP3.LUT R7, R7, R6, RZ, 0x3c, !PT ;  /* 0x0000000607077212 */ /* 0x008fca00078e3cff */
[----:B------:R1:W-:Y:S06]  /*20000*/  STL [R1+0x14], R7 ;  /* 0x0000140701007387 */ /* 0x0003ec0000100800 */
[----:B------:R-:W-:Y:S05]  /*20010*/  @P0 BRA `(.L_x_687) ;  /* 0xfffffff8008c0947 */ /* 0x000fea000383ffff */
.L_x_670:
[----:B------:R-:W-:Y:S05]  /*20020*/  BSYNC B0 ;  /* 0x0000000000007941 */ /* 0x000fea0003800000 */
.L_x_669:
[----:B-----5:R-:W2:Y:S01]  /*20030*/  LDL R6, [R1+0x34] ;  /* 0x0000340001067983 */ /* 0x020ea20000100800 */
[----:B------:R-:W-:Y:S05]  /*20040*/  @!P2 WARPSYNC.ALL ;  /* 0x000000000000a948 */ /* 0x000fea0003800000 */
[----:B------:R-:W-:Y:S01]  /*20050*/  BSSY B6, `(.L_x_688) ;  /* 0x000031f000067945 */ /* 0x000fe20003800000 */
[----:B------:R-:W-:Y:S01]  /*20060*/  @!P2 BAR.SYNC.DEFER_BLOCKING 0xc, 0x120 ;  /* 0x030480000000ab1d */ /* 0x000fe20000010000 */
[----:B--2---:R-:W-:-:S13]  /*20070*/  ISETP.GT.AND P0, PT, R6, RZ, PT ;  /* 0x000000ff0600720c */ /* 0x004fda0003f04270 */
[----:B------:R-:W-:Y:S05]  /*20080*/  @P0 BRA `(.L_x_689) ;  /* 0x0000000000440947 */ /* 0x000fea0003800000 */
[----:B------:R-:W2:Y:S02]  /*20090*/  S2R R6, SR_TID.X ;  /* 0x0000000000067919 */ /* 0x000ea40000002100 */
[----:B--2---:R-:W-:-:S04]  /*200a0*/  LOP3.LUT R6, R6, 0x1f, RZ, 0xc0, !PT ;  /* 0x0000001f06067812 */ /* 0x004fc800078ec0ff */
[----:B------:R-:W-:-:S13]  /*200b0*/  ISETP.NE.AND P1, PT, R6, RZ, PT ;  /* 0x000000ff0600720c */ /* 0x000fda0003f25270 */
[----:B------:R-:W-:Y:S05]  /*200c0*/  @P1 BRA `(.L_x_690) ;  /* 0x00000030005c1947 */ /* 0x000fea0003800000 */
[----:B-1----:R-:W1:Y:S01]  /*200d0*/  S2R R7, SR_LANEID ;  /* 0x0000000000077919 */ /* 0x002e620000000000 */
[----:B------:R-:W-:Y:S01]  /*200e0*/  VOTEU.ANY UR4, UPT, PT ;  /* 0x0000000000047886 */ /* 0x000fe200038e0100 */
[----:B0-----:R-:W0:Y:S01]  /*200f0*/  LDC.64 R2, c[0x0][0xc38] ;  /* 0x00030e00ff027b82 */ /* 0x001e220000000a00 */
[----:B------:R-:W1:Y:S08]  /*20100*/  FLO.U32 R0, UR4 ;  /* 0x0000000400007d00 */ /* 0x000e7000080e0000 */
[----:B------:R-:W0:Y:S01]  /*20110*/  POPC R5, UR4 ;  /* 0x0000000400057d09 */ /* 0x000e220008000000 */
[----:B-1----:R-:W-:-:S13]  /*20120*/  ISETP.EQ.U32.AND P0, PT, R0, R7, PT ;  /* 0x000000070000720c */ /* 0x002fda0003f02070 */
[----:B0-----:R-:W2:Y:S01]  /*20130*/  @P0 ATOMG.E.ADD.STRONG.GPU PT, R3, desc[UR60][R2.64], R5 ;  /* 0x00000005020309a8 */ /* 0x001ea200081ee1fc */
[----:B------:R-:W0:Y:S02]  /*20140*/  S2R R4, SR_LTMASK ;  /* 0x0000000000047919 */ /* 0x000e240000003900 */
[----:B0-----:R-:W-:-:S04]  /*20150*/  LOP3.LUT R4, R4, UR4, RZ, 0xc0, !PT ;  /* 0x0000000404047c12 */ /* 0x001fc8000f8ec0ff */
[----:B------:R-:W0:Y:S01]  /*20160*/  POPC R7, R4 ;  /* 0x0000000400077309 */ /* 0x000e220000000000 */
[----:B--2---:R-:W0:Y:S02]  /*20170*/  SHFL.IDX PT, R0, R3, R0, 0x1f ;  /* 0x00001f0003007589 */ /* 0x004e2400000e0000 */
[----:B0-----:R-:W-:Y:S01]  /*20180*/  IADD3 R16, R0, UR38, R7 ;  /* 0x0000002600107c10 */ /* 0x001fe2000fffe007 */
[----:B------:R-:W-:Y:S06]  /*20190*/  BRA `(.L_x_690) ;  /* 0x0000003000287947 */ /* 0x000fec0003800000 */
.L_x_689:
[----:B------:R-:W0:Y:S01]  /*201a0*/  S2R R0, SR_CgaCtaId ;  /* 0x0000000000007919 */ /* 0x000e220000008800 */
[----:B------:R-:W-:-:S04]  /*201b0*/  MOV R2, 0x400 ;  /* 0x0000040000027802 */ /* 0x000fc80000000f00 */
[----:B0-----:R-:W-:-:S05]  /*201c0*/  LEA R3, R0, R2, 0x18 ;  /* 0x0000000200037211 */ /* 0x001fca00078ec0ff */
        /* <DEDUP_REMOVED lines=8> */
[----:B------:R-:W-:Y:S02]  /*20250*/  IMAD.U32 R4, RZ, RZ, UR6 ;  /* 0x00000006ff047e24 */ /* 0x000fe4000f8e00ff */
[----:B------:R-:W0:Y:S01]  /*20260*/  LDC.64 R2, c[0x4][R2] ;  /* 0x0100000002027b82 */ /* 0x000e220000000a00 */
[----:B------:R-:W-:Y:S02]  /*20270*/  IMAD.U32 R5, RZ, RZ, UR7 ;  /* 0x00000007ff057e24 */ /* 0x000fe4000f8e00ff */
[----:B------:R-:W-:Y:S02]  /*20280*/  IMAD.U32 R6, RZ, RZ, UR8 ;  /* 0x00000008ff067e24 */ /* 0x000fe4000f8e00ff */
[----:B-1----:R-:W-:-:S02]  /*20290*/  IMAD.U32 R7, RZ, RZ, UR9 ;  /* 0x00000009ff077e24 */ /* 0x002fc4000f8e00ff */
[----:B------:R-:W-:Y:S02]  /*202a0*/  IMAD.U32 R10, RZ, RZ, UR4 ;  /* 0x00000004ff0a7e24 */ /* 0x000fe4000f8e00ff */
[----:B------:R-:W-:Y:S02]  /*202b0*/  IMAD.U32 R11, RZ, RZ, UR5 ;  /* 0x00000005ff0b7e24 */ /* 0x000fe4000f8e00ff */
[----:B------:R-:W-:Y:S02]  /*202c0*/  IMAD.MOV.U32 R8, RZ, RZ, 0x70 ;  /* 0x00000070ff087424 */ /* 0x000fe400078e00ff */
[----:B------:R-:W-:Y:S02]  /*202d0*/  IMAD.MOV.U32 R12, RZ, RZ, 0x1 ;  /* 0x00000001ff0c7424 */ /* 0x000fe400078e00ff */
[----:B------:R-:W-:-:S07]  /*202e0*/  IMAD.MOV.U32 R13, RZ, RZ, RZ ;  /* 0x000000ffff0d7224 */ /* 0x000fce00078e00ff */
[----:B------:R-:W-:-:S07]  /*202f0*/  LEPC R20, `(.L_x_691) ;  /* 0x000000001014794e */ /* 0x000fce0000000000 */
[----:B0-----:R-:W-:Y:S05]  /*20300*/  CALL.ABS.NOINC R2 ;  /* 0x0000000002007343 */ /* 0x001fea0003c00000 */
.L_x_691:
        /* <DEDUP_REMOVED lines=12> */
[----:B-1----:R-:W-:-:S02]  /*203d0*/  IMAD.U32 R7, RZ, RZ, UR9 ;  /* 0x00000009ff077e24 */ /* 0x002fc4000f8e00ff */
[----:B------:R-:W-:Y:S02]  /*203e0*/  IMAD.U32 R10, RZ, RZ, UR4 ;  /* 0x00000004ff0a7e24 */ /* 0x000fe4000f8e00ff */
[----:B------:R-:W-:Y:S02]  /*203f0*/  IMAD.U32 R11, RZ, RZ, UR5 ;  /* 0x00000005ff0b7e24 */ /* 0x000fe4000f8e00ff */
[----:B------:R-:W-:Y:S02]  /*20400*/  IMAD.MOV.U32 R8, RZ, RZ, 0x70 ;  /* 0x00000070ff087424 */ /* 0x000fe400078e00ff */
[----:B------:R-:W-:Y:S02]  /*20410*/  IMAD.MOV.U32 R12, RZ, RZ, 0x1 ;  /* 0x00000001ff0c7424 */ /* 0x000fe400078e00ff */
[----:B0-----:R-:W-:-:S07]  /*20420*/  IMAD.MOV.U32 R13, RZ, RZ, RZ ;  /* 0x000000ffff0d7224 */ /* 0x001fce00078e00ff */
[----:B------:R-:W-:-:S07]  /*20430*/  LEPC R20, `(.L_x_693) ;  /* 0x000000001014794e */ /* 0x000fce0000000000 */
[----:B--2---:R-:W-:Y:S05]  /*20440*/  CALL.ABS.NOINC R2 ;  /* 0x0000000002007343 */ /* 0x004fea0003c00000 */
.L_x_693:
        /* <DEDUP_REMOVED lines=15> */
[----:B0-----:R-:W-:Y:S05]  /*20540*/  CALL.ABS.NOINC R2 ;  /* 0x0000000002007343 */ /* 0x001fea0003c00000 */
.L_x_692:
        /* <DEDUP_REMOVED lines=24> */
[----:B--2---:R-:W0:Y:S08]  /*206d0*/  @P0 LDC R3, c[0x0][0x42c] ;  /* 0x00010b00ff030b82 */ /* 0x004e300000000800 */
[----:B------:R-:W2:Y:S01]  /*206e0*/  @P0 LDC R2, c[0x0][0x430] ;  /* 0x00010c00ff020b82 */ /* 0x000ea20000000800 */
[----:B0-----:R-:W-:-:S05]  /*206f0*/  @P0 IMAD.HI.U32 R3, R18, R3, RZ ;  /* 0x0000000312030227 */ /* 0x001fca00078e00ff */
[----:B--2---:R-:W-:Y:S02]  /*20700*/  @P0 SHF.R.U32.HI R4, RZ, R2, R3 ;  /* 0x00000002ff040219 */ /* 0x004fe40000011603 */
[----:B------:R-:W-:-:S04]  /*20710*/  ISETP.NE.U32.AND P0, PT, RZ, UR4, PT ;  /* 0x00000004ff007c0c */ /* 0x000fc8000bf05070 */
[----:B------:R-:W-:-:S04]  /*20720*/  ISETP.NE.AND.EX P0, PT, RZ, UR5, PT, P0 ;  /* 0x00000005ff007c0c */ /* 0x000fc8000bf05300 */
[----:B------:R-:W-:-:S09]  /*20730*/  SEL R2, R5, RZ, !P0 ;  /* 0x000000ff05027207 */ /* 0x000fd20004000000 */
.L_x_694:
        /* <DEDUP_REMOVED lines=16> */
.L_x_695:
        /* <DEDUP_REMOVED lines=15> */
.L_x_696:
        /* <DEDUP_REMOVED lines=9> */
[----:B-1----:R-:W0:Y:S01]  /*209c0*/  LDC.64 R8, c[0x0][0x3f8] ;  /* 0x0000fe00ff087b82 */ /* 0x002e220000000a00 */
[----:B------:R-:W-:Y:S02]  /*209d0*/  ULDC.64 UR4, c[0x0][0xa08] ;  /* 0x0002820000047ab9 */ /* 0x000fe40000000a00 */
[----:B0-----:R-:W-:Y:S01]  /*209e0*/  LOP3.LUT P0, RZ, R8, UR4, RZ, 0xfc, !PT ;  /* 0x0000000408ff7c12 */ /* 0x001fe2000f80fcff */
[----:B------:R-:W-:-:S03]  /*209f0*/  UMOV UR4, 0xffffffff ;  /* 0xffffffff00047882 */ /* 0x000fc60000000000 */
[----:B------:R-:W-:-:S04]  /*20a00*/  LOP3.LUT P0, RZ, R9, UR5, RZ, 0xfc, P0 ;  /* 0x0000000509ff7c12 */ /* 0x000fc8000800fcff */
[----:B-----5:R-:W-:Y:S01]  /*20a10*/  SEL R5, R0, RZ, !P0 ;  /* 0x000000ff00057207 */ /* 0x020fe20004000000 */
[----:B------:R-:W-:Y:S08]  /*20a20*/  BRA.DIV UR4, `(.L_x_697) ;  /* 0x0000004204347947 */ /* 0x000ff0000b800000 */
.L_x_805:
[----:B------:R-:W2:Y:S01]  /*20a30*/  LDL R3, [R1+0x24] ;  /* 0x0000240001037983 */ /* 0x000ea20000100800 */
[----:B------:R-:W-:Y:S01]  /*20a40*/  UMOV UR4, 0xffffffff ;  /* 0xffffffff00047882 */ /* 0x000fe20000000000 */
[----:B------:R-:W-:Y:S01]  /*20a50*/  SHF.R.S32.HI R12, RZ, 0x1f, R0 ;  /* 0x0000001fff0c7819 */ /* 0x000fe20000011400 */
[----:B--2---:R-:W-:Y:S01]  /*20a60*/  VIADD R3, R3, 0xffffffff ;  /* 0xffffffff03037836 */ /* 0x004fe20000000000 */
[----:B------:R-:W-:Y:S06]  /*20a70*/  BRA.DIV UR4, `(.L_x_698) ;  /* 0x0000004204547947 */ /* 0x000fec000b800000 */
[----:B------:R-:W-:-:S13]  /*20a80*/  ELECT P6, URZ, PT ;  /* 0x00000000003f782f */ /* 0x000fda00038c0000 */
.L_x_808:
        /* <DEDUP_REMOVED lines=24> */
.L_x_700:
        /* <DEDUP_REMOVED lines=9> */
.L_x_809:
        /* <DEDUP_REMOVED lines=11> */
.L_x_702:
        /* <DEDUP_REMOVED lines=34> */
.L_x_699:
        /* <DEDUP_REMOVED lines=39> */
[----:B--2---:R-:W-:-:S05]  /*211e0*/  VIADD R11, R11, 0x1 ;  /* 0x000000010b0b7836 */ /* 0x004fca0000000000 */
[----:B------:R-:W-:Y:S01]  /*211f0*/  LEA.HI R2, R11, R11, RZ, 0x1 ;  /* 0x0000000b0b027211 */ /* 0x000fe200078f08ff */
[----:B------:R0:W-:Y:S03]  /*21200*/  STL [R1+0x30], R11 ;  /* 0x0000300b01007387 */ /* 0x0001e60000100800 */
[----:B------:R-:W-:-:S05]  /*21210*/  LOP3.LUT R2, R2, 0xfffffffe, RZ, 0xc0, !PT ;  /* 0xfffffffe02027812 */ /* 0x000fca00078ec0ff */
[----:B------:R-:W-:-:S05]  /*21220*/  IMAD.IADD R2, R11, 0x1, -R2 ;  /* 0x000000010b027824 */ /* 0x000fca00078e0a02 */
[----:B------:R-:W-:-:S04]  /*21230*/  SHF.L.U32 R2, R2, 0x1f, RZ ;  /* 0x0000001f02027819 */ /* 0x000fc800000006ff */
[----:B------:R-:W1:Y:S02]  /*21240*/  SYNCS.PHASECHK.TRANS64.TRYWAIT P0, [R7+URZ+0x36820], R2 ;  /* 0x03682002070075a7 */ /* 0x000e64000800017f */
[----:B01----:R-:W-:Y:S05]  /*21250*/  @!P0 BRA `(.L_x_704) ;  /* 0x0000003800908947 */ /* 0x003fea0003800000 */
.L_x_810:
[----:B------:R-:W-:Y:S05]  /*21260*/  BSYNC B0 ;  /* 0x0000000000007941 */ /* 0x000fea0003800000 */
.L_x_703:
        /* <DEDUP_REMOVED lines=9> */
[C---:B------:R-:W-:Y:S02]  /*21300*/  IMAD.IADD R2, R6.reuse, 0x1, R13 ;  /* 0x0000000106027824 */ /* 0x040fe400078e020d */
[----:B------:R-:W-:-:S03]  /*21310*/  VIADD R6, R6, 0xfffffffe ;  /* 0xfffffffe06067836 */ /* 0x000fc60000000000 */
[----:B------:R-:W-:-:S04]  /*21320*/  LOP3.LUT R2, R2, 0x1, RZ, 0xc0, !PT ;  /* 0x0000000102027812 */ /* 0x000fc800078ec0ff */
[----:B------:R-:W-:-:S13]  /*21330*/  ISETP.NE.U32.AND P0, PT, R2, 0x1, PT ;  /* 0x000000010200780c */ /* 0x000fda0003f05070 */
        /* <DEDUP_REMOVED lines=15> */
[----:B------:R-:W-:Y:S01]  /*21430*/  IMAD.MOV.U32 R2, RZ, RZ, R6 ;  /* 0x000000ffff027224 */ /* 0x000fe200078e0006 */
[----:B------:R-:W-:Y:S01]  /*21440*/  ULDC.64 UR4, c[0x0][0x408] ;  /* 0x0001020000047ab9 */ /* 0x000fe20000000a00 */
[----:B0-----:R-:W-:-:S13]  /*21450*/  ISETP.NE.AND P0, PT, R17, 0x1, PT ;  /* 0x000000011100780c */ /* 0x001fda0003f05270 */
[----:B------:R-:W0:Y:S02]  /*21460*/  @P0 LDC.64 R10, c[0x0][0x420] ;  /* 0x00010800ff0a0b82 */ /* 0x000e240000000a00 */
[----:B0-----:R-:W-:-:S05]  /*21470*/  @P0 IMAD.HI.U32 R10, R6, R10, RZ ;  /* 0x0000000a060a0227 */ /* 0x001fca00078e00ff */
[----:B------:R-:W-:Y:S01]  /*21480*/  @P0 SHF.R.U32.HI R2, RZ, R11, R10 ;  /* 0x0000000bff020219 */ /* 0x000fe2000001160a */
[----:B------:R-:W-:-:S03]  /*21490*/  IMAD R10, R12, UR4, RZ ;  /* 0x000000040c0a7c24 */ /* 0x000fc6000f8e02ff */
[----:B------:R-:W-:Y:S01]  /*214a0*/  SHF.R.S32.HI R11, RZ, 0x1f, R2 ;  /* 0x0000001fff0b7819 */ /* 0x000fe20000011402 */
[----:B------:R-:W-:Y:S01]  /*214b0*/  IMAD R15, R0, UR5, R10 ;  /* 0x00000005000f7c24 */ /* 0x000fe2000f8e020a */
[----:B------:R-:W-:Y:S01]  /*214c0*/  MOV R10, R2 ;  /* 0x00000002000a7202 */ /* 0x000fe20000000f00 */
[----:B------:R-:W-:-:S04]  /*214d0*/  IMAD.MOV R2, RZ, RZ, -R2 ;  /* 0x000000ffff027224 */ /* 0x000fc800078e0a02 */
[----:B------:R-:W-:-:S04]  /*214e0*/  IMAD.WIDE.U32 R10, R0, UR4, R10 ;  /* 0x00000004000a7c25 */ /* 0x000fc8000f8e000a */
[----:B------:R-:W-:Y:S01]  /*214f0*/  IMAD.IADD R15, R15, 0x1, R11 ;  /* 0x000000010f0f7824 */ /* 0x000fe200078e020b */
[----:B------:R-:W-:Y:S01]  /*21500*/  LEA R8, P0, R10, R8, 0x2 ;  /* 0x000000080a087211 */ /* 0x000fe200078010ff */
[----:B------:R-:W-:-:S03]  /*21510*/  IMAD R6, R17, R2, R6 ;  /* 0x0000000211067224 */ /* 0x000fc600078e0206 */
[----:B------:R-:W-:-:S05]  /*21520*/  LEA.HI.X R9, R10, R9, R15, 0x2, P0 ;  /* 0x000000090a097211 */ /* 0x000fca00000f140f */
[----:B------:R0:W5:Y:S04]  /*21530*/  LDG.E R2, desc[UR60][R8.64] ;  /* 0x0000003c08027981 */ /* 0x000168000c1e1900 */
.L_x_711:
[----:B0-----:R-:W0:Y:S01]  /*21540*/  S2R R9, SR_CgaCtaId ;  /* 0x0000000000097919 */ /* 0x001e220000008800 */
[----:B------:R-:W-:-:S04]  /*21550*/  MOV R8, 0x400 ;  /* 0x0000040000087802 */ /* 0x000fc80000000f00 */
[----:B0-----:R-:W-:Y:S02]  /*21560*/  LEA R8, R9, R8, 0x18 ;  /* 0x0000000809087211 */ /* 0x001fe400078ec0ff */
[----:B------:R-:W-:-:S03]  /*21570*/  SHF.L.U32 R9, R14, 0x1f, RZ ;  /* 0x0000001f0e097819 */ /* 0x000fc600000006ff */
[----:B------:R-:W-:-:S04]  /*21580*/  IMAD R8, R7, 0x8, R8 ;  /* 0x0000000807087824 */ /* 0x000fc800078e0208 */
[----:B------:R-:W0:Y:S02]  /*21590*/  SYNCS.PHASECHK.TRANS64.TRYWAIT P0, [R8+URZ+0x36840], R9 ;  /* 0x03684009080075a7 */ /* 0x000e24000800017f */
[----:B0-----:R-:W-:Y:S05]  /*215a0*/  @!P0 BRA `(.L_x_712) ;  /* 0x0000003400dc8947 */ /* 0x001fea0003800000 */
.L_x_811:
        /* <DEDUP_REMOVED lines=11> */
.L_x_713:
        /* <DEDUP_REMOVED lines=37> */
.L_x_812:
[----:B------:R-:W-:Y:S05]  /*218b0*/  @P1 BRA `(.L_x_715) ;  /* 0x0000000000301947 */ /* 0x000fea0003800000 */
[----:B------:R-:W2:Y:S01]  /*218c0*/  LDL R10, [R1] ;  /* 0x00000000010a7983 */ /* 0x000ea20000100800 */
[----:B------:R-:W-:Y:S01]  /*218d0*/  MOV R11, 0x400 ;  /* 0x00000400000b7802 */ /* 0x000fe20000000f00 */
[----:B------:R-:W1:Y:S01]  /*218e0*/  S2R R17, SR_TID.X ;  /* 0x0000000000117919 */ /* 0x000e620000002100 */
[----:B------:R-:W3:Y:S01]  /*218f0*/  S2R R15, SR_CgaCtaId ;  /* 0x00000000000f7919 */ /* 0x000ee20000008800 */
[----:B0-----:R-:W-:Y:S01]  /*21900*/  IMAD.MOV.U32 R9, RZ, RZ, 0xa800 ;  /* 0x0000a800ff097424 */ /* 0x001fe200078e00ff */
[----:B-1----:R-:W-:-:S04]  /*21910*/  LOP3.LUT R17, R17, 0x1f, RZ, 0xc0, !PT ;  /* 0x0000001f11117812 */ /* 0x002fc800078ec0ff */
[----:B------:R-:W-:Y:S02]  /*21920*/  ISETP.NE.AND P0, PT, R17, RZ, PT ;  /* 0x000000ff1100720c */ /* 0x000fe40003f05270 */
[----:B---3--:R-:W-:-:S05]  /*21930*/  LEA R11, R15, R11, 0x18 ;  /* 0x0000000b0f0b7211 */ /* 0x008fca00078ec0ff */
[----:B--2---:R-:W-:-:S04]  /*21940*/  IMAD R8, R10, 0x8, R11 ;  /* 0x000000080a087824 */ /* 0x004fc800078e020b */
[----:B------:R1:W-:Y:S02]  /*21950*/  SYNCS.ARRIVE.TRANS64 RZ, [R8+URZ+0x36850], R9 ;  /* 0x0368500908ff79a7 */ /* 0x0003e4000800003f */
[----:B------:R-:W-:Y:S05]  /*21960*/  @!P0 BRA `(.L_x_715) ;  /* 0x0000000000048947 */ /* 0x000fea0003800000 */
[----:B------:R-:W-:Y:S01]  /*21970*/  BPT.TRAP 0x1 ;  /* 0x000000040000795c */ /* 0x000fe20000300000 */
.L_x_715:
        /* <DEDUP_REMOVED lines=15> */
[----:B--2---:R-:W-:Y:S01]  /*21a70*/  R2UR UR11, R8 ;  /* 0x00000000080b72ca */ /* 0x004fe200000e0000 */
        /* <DEDUP_REMOVED lines=20> */
.L_x_710:
[----:B------:R-:W-:Y:S05]  /*21bc0*/  BSYNC B2 ;  /* 0x0000000000027941 */ /* 0x000fea0003800000 */
.L_x_709:
[----:B------:R-:W2:Y:S04]  /*21bd0*/  LDL.LU R2, [R1+0x24] ;  /* 0x0000240001027983 */ /* 0x000ea80000300800 */
[----:B------:R0:W-:Y:S04]  /*21be0*/  STL [R1], R7 ;  /* 0x0000000701007387 */ /* 0x0001e80000100800 */
[----:B------:R0:W-:Y:S02]  /*21bf0*/  STL [R1+0x8], R14 ;  /* 0x0000080e01007387 */ /* 0x0001e40000100800 */
[----:B0-2---:R-:W-:-:S07]  /*21c00*/  VIADD R6, R2, 0xfffffffd ;  /* 0xfffffffd02067836 */ /* 0x005fce0000000000 */
.L_x_708:
[----:B------:R-:W-:Y:S05]  /*21c10*/  BSYNC B1 ;  /* 0x0000000000017941 */ /* 0x000fea0003800000 */
.L_x_707:
[----:B------:R-:W-:-:S05]  /*21c20*/  IMAD.MOV R2, RZ, RZ, -R13 ;  /* 0x000000ffff027224 */ /* 0x000fca00078e0a0d */
[----:B------:R-:W-:-:S13]  /*21c30*/  ISETP.NE.AND P0, PT, R3, R2, PT ;  /* 0x000000020300720c */ /* 0x000fda0003f05270 */
[----:B------:R-:W-:Y:S05]  /*21c40*/  @!P0 BRA `(.L_x_706) ;  /* 0x0000001000288947 */ /* 0x000fea0003800000 */
[----:B------:R-:W-:-:S07]  /*21c50*/  IMAD.MOV.U32 R10, RZ, RZ, R5 ;  /* 0x000000ffff0a7224 */ /* 0x000fce00078e0005 */
.L_x_730:
        /* <DEDUP_REMOVED lines=21> */
[----:B------:R-:W-:-:S04]  /*21db0*/  @P0 SHF.R.U32.HI R2, RZ, R3, R9 ;  /* 0x00000003ff020219 */ /* 0x000fc80000011609 */
[--C-:B------:R-:W-:Y:S01]  /*21dc0*/  SHF.R.S32.HI R3, RZ, 0x1f, R2.reuse ;  /* 0x0000001fff037819 */ /* 0x100fe20000011402 */
[----:B------:R-:W-:-:S04]  /*21dd0*/  IMAD.MOV R9, RZ, RZ, -R2 ;  /* 0x000000ffff097224 */ /* 0x000fc800078e0a02 */
[----:B------:R-:W-:Y:S02]  /*21de0*/  IMAD R9, R10, R9, R6 ;  /* 0x000000090a097224 */ /* 0x000fe400078e0206 */
[----:B------:R-:W-:Y:S02]  /*21df0*/  IMAD R10, R12, UR6, RZ ;  /* 0x000000060c0a7c24 */ /* 0x000fe4000f8e02ff */
[----:B------:R-:W-:-:S04]  /*21e00*/  IMAD.WIDE.U32 R2, R0, UR6, R2 ;  /* 0x0000000600027c25 */ /* 0x000fc8000f8e0002 */
[----:B------:R-:W-:-:S04]  /*21e10*/  IMAD R10, R0, UR7, R10 ;  /* 0x00000007000a7c24 */ /* 0x000fc8000f8e020a */
[----:B------:R-:W-:Y:S01]  /*21e20*/  IMAD.IADD R3, R10, 0x1, R3 ;  /* 0x000000010a037824 */ /* 0x000fe200078e0203 */
[----:B------:R-:W-:-:S04]  /*21e30*/  LEA R10, P0, R2, UR4, 0x2 ;  /* 0x00000004020a7c11 */ /* 0x000fc8000f8010ff */
[----:B------:R-:W-:-:S05]  /*21e40*/  LEA.HI.X R11, R2, UR5, R3, 0x2, P0 ;  /* 0x00000005020b7c11 */ /* 0x000fca00080f1403 */
[----:B------:R0:W5:Y:S04]  /*21e50*/  LDG.E R10, desc[UR60][R10.64] ;  /* 0x0000003c0a0a7981 */ /* 0x000168000c1e1900 */
.L_x_718:
[----:B------:R-:W1:Y:S01]  /*21e60*/  S2R R3, SR_CgaCtaId ;  /* 0x0000000000037919 */ /* 0x000e620000008800 */
[----:B------:R-:W-:-:S04]  /*21e70*/  MOV R2, 0x400 ;  /* 0x0000040000027802 */ /* 0x000fc80000000f00 */
[----:B-1----:R-:W-:Y:S02]  /*21e80*/  LEA R2, R3, R2, 0x18 ;  /* 0x0000000203027211 */ /* 0x002fe400078ec0ff */
[----:B------:R-:W-:-:S03]  /*21e90*/  SHF.L.U32 R3, R8, 0x1f, RZ ;  /* 0x0000001f08037819 */ /* 0x000fc600000006ff */
[----:B------:R-:W-:-:S04]  /*21ea0*/  IMAD R2, R7, 0x8, R2 ;  /* 0x0000000807027824 */ /* 0x000fc800078e0202 */
[----:B------:R-:W1:Y:S02]  /*21eb0*/  SYNCS.PHASECHK.TRANS64.TRYWAIT P0, [R2+URZ+0x36840], R3 ;  /* 0x03684003020075a7 */ /* 0x000e64000800017f */
[----:B-1----:R-:W-:Y:S05]  /*21ec0*/  @!P0 BRA `(.L_x_719) ;  /* 0x0000002c00bc8947 */ /* 0x002fea0003800000 */
.L_x_813:
        /* <DEDUP_REMOVED lines=11> */
.L_x_720:
[----:B------:R-:W2:Y:S04]  /*21f80*/  LDL R15, [R1+0x4] ;  /* 0x00000400010f7983 */ /* 0x000ea80000100800 */
[----:B------:R-:W3:Y:S01]  /*21f90*/  LDL.LU R14, [R1+0x8] ;  /* 0x00000800010e7983 */ /* 0x000ee20000300800 */
[----:B-1----:R-:W-:-:S03]  /*21fa0*/  MOV R3, 0x400 ;  /* 0x0000040000037802 */ /* 0x002fc60000000f00 */
        /* <DEDUP_REMOVED lines=34> */
.L_x_814:
        /* <DEDUP_REMOVED lines=8> */
.L_x_722:
        /* <DEDUP_REMOVED lines=36> */
.L_x_717:
[----:B------:R-:W-:Y:S05]  /*22490*/  BSYNC B1 ;  /* 0x0000000000017941 */ /* 0x000fea0003800000 */
.L_x_716:
        /* <DEDUP_REMOVED lines=10> */
[----:B------:R-:W-:Y:S01]  /*22540*/  VIADD R9, R6, 0xffffffff ;  /* 0xffffffff06097836 */ /* 0x000fe20000000000 */
        /* <DEDUP_REMOVED lines=20> */
.L_x_725:
[----:B------:R-:W2:Y:S01]  /*22690*/  S2R R3, SR_CgaCtaId ;  /* 0x0000000000037919 */ /* 0x000ea20000008800 */
[----:B------:R-:W-:-:S04]  /*226a0*/  MOV R2, 0x400 ;  /* 0x0000040000027802 */ /* 0x000fc80000000f00 */
[----:B--2---:R-:W-:Y:S02]  /*226b0*/  LEA R2, R3, R2, 0x18 ;  /* 0x0000000203027211 */ /* 0x004fe400078ec0ff */
[----:B------:R-:W-:-:S03]  /*226c0*/  SHF.L.U32 R3, R13, 0x1f, RZ ;  /* 0x0000001f0d037819 */ /* 0x000fc600000006ff */
[----:B------:R-:W-:-:S04]  /*226d0*/  IMAD R2, R14, 0x8, R2 ;  /* 0x000000080e027824 */ /* 0x000fc800078e0202 */
[----:B------:R-:W2:Y:S02]  /*226e0*/  SYNCS.PHASECHK.TRANS64.TRYWAIT P0, [R2+URZ+0x36840], R3 ;  /* 0x03684003020075a7 */ /* 0x000ea4000800017f */
[----:B--2---:R-:W-:Y:S05]  /*226f0*/  @!P0 BRA `(.L_x_726) ;  /* 0x0000002400d88947 */ /* 0x004fea0003800000 */
.L_x_815:
        /* <DEDUP_REMOVED lines=11> */
.L_x_727:
        /* <DEDUP_REMOVED lines=38> */
.L_x_816:
        /* <DEDUP_REMOVED lines=8> */
.L_x_729:
        /* <DEDUP_REMOVED lines=34> */
.L_x_724:
[----:B------:R-:W-:Y:S05]  /*22cb0*/  BSYNC B1 ;  /* 0x0000000000017941 */ /* 0x000fea0003800000 */
.L_x_723:
[C---:B------:R-:W-:Y:S01]  /*22cc0*/  ISETP.GT.AND P0, PT, R6.reuse, 0x1, PT ;  /* 0x000000010600780c */ /* 0x040fe20003f04270 */
[----:B------:R-:W-:-:S12]  /*22cd0*/  VIADD R6, R6, 0xfffffffe ;  /* 0xfffffffe06067836 */ /* 0x000fd80000000000 */
[----:B------:R-:W-:Y:S05]  /*22ce0*/  @P0 BRA `(.L_x_730) ;  /* 0xffffffec00dc0947 */ /* 0x000fea000383ffff */
.L_x_706:
[----:B------:R-:W-:Y:S05]  /*22cf0*/  BSYNC B0 ;  /* 0x0000000000007941 */ /* 0x000fea0003800000 */
.L_x_705:
        /* <DEDUP_REMOVED lines=8> */
[----:B------:R-:W1:Y:S02]  /*22d80*/  FLO.U32 R0, UR4 ;  /* 0x0000000400007d00 */ /* 0x000e6400080e0000 */
[----:B-1----:R-:W-:-:S06]  /*22d90*/  ISETP.EQ.U32.AND P0, PT, R0, R7, PT ;  /* 0x000000070000720c */ /* 0x002fcc0003f02070 */
[----:B------:R-:W2:Y:S07]  /*22da0*/  POPC R7, UR4 ;  /* 0x0000000400077d09 */ /* 0x000eae0008000000 */
[----:B--2---:R-:W2:Y:S01]  /*22db0*/  @P0 ATOMG.E.ADD.STRONG.GPU PT, R3, desc[UR60][R2.64], R7 ;  /* 0x00000007020309a8 */ /* 0x004ea200081ee1fc */
[----:B------:R-:W1:Y:S02]  /*22dc0*/  S2R R6, SR_LTMASK ;  /* 0x0000000000067919 */ /* 0x000e640000003900 */
[----:B-1----:R-:W-:-:S04]  /*22dd0*/  LOP3.LUT R6, R6, UR4, RZ, 0xc0, !PT ;  /* 0x0000000406067c12 */ /* 0x002fc8000f8ec0ff */
[----:B------:R-:W1:Y:S01]  /*22de0*/  POPC R9, R6 ;  /* 0x0000000600097309 */ /* 0x000e620000000000 */
[----:B--2---:R-:W1:Y:S02]  /*22df0*/  SHFL.IDX PT, R0, R3, R0, 0x1f ;  /* 0x00001f0003007589 */ /* 0x004e6400000e0000 */
[----:B-1----:R-:W-:-:S07]  /*22e00*/  IADD3 R16, R0, UR38, R9 ;  /* 0x0000002600107c10 */ /* 0x002fce000fffe009 */
.L_x_732:
[----:B------:R-:W-:Y:S05]  /*22e10*/  BSYNC B0 ;  /* 0x0000000000007941 */ /* 0x000fea0003800000 */
.L_x_731:
        /* <DEDUP_REMOVED lines=11> */
.L_x_817:
        /* <DEDUP_REMOVED lines=11> */
.L_x_736:
        /* <DEDUP_REMOVED lines=34> */
.L_x_734:
[----:B------:R-:W-:Y:S05]  /*231a0*/  BSYNC B0 ;  /* 0x0000000000007941 */ /* 0x000fea0003800000 */
.L_x_733:
        /* <DEDUP_REMOVED lines=9> */
.L_x_690:
[----:B------:R-:W-:Y:S05]  /*23240*/  BSYNC B6 ;  /* 0x0000000000067941 */ /* 0x000fea0003800000 */
.L_x_688:
[----:B------:R-:W-:-:S03]  /*23250*/  UMOV UR4, 0xffffffff ;  /* 0xffffffff00047882 */ /* 0x000fc60000000000 */
[----:B------:R-:W-:Y:S05]  /*23260*/  BRA.DIV UR4, `(.L_x_737) ;  /* 0x0000001e04387947 */ /* 0x000fea000b800000 */
[----:B0-----:R0:W2:Y:S04]  /*23270*/  SHFL.IDX PT, R4, R16, RZ, 0x1f ;  /* 0x00001fff10047589 */ /* 0x0010a800000e0000 */
[----:B------:R0:W3:Y:S02]  /*23280*/  SHFL.IDX PT, R6, R16, 0x1, 0x1f ;  /* 0x00201f0010067f89 */ /* 0x0000e400000e0000 */
.L_x_821:
[----:B-1----:R-:W1:Y:S01]  /*23290*/  S2R R8, SR_TID.X ;  /* 0x0000000000087919 */ /* 0x002e620000002100 */
[----:B------:R-:W-:Y:S01]  /*232a0*/  ULDC UR4, c[0x0][0xc14] ;  /* 0x0003050000047ab9 */ /* 0x000fe20000000800 */
[----:B------:R-:W-:Y:S01]  /*232b0*/  BSSY B0, `(.L_x_738) ;  /* 0x000000b000007945 */ /* 0x000fe20003800000 */
[----:B------:R-:W-:Y:S02]  /*232c0*/  IMAD.U32 R0, RZ, RZ, UR4 ;  /* 0x00000004ff007e24 */ /* 0x000fe4000f8e00ff */
[----:B------:R-:W-:Y:S01]  /*232d0*/  IMAD.MOV.U32 R17, RZ, RZ, RZ ;  /* 0x000000ffff117224 */ /* 0x000fe200078e00ff */
[----:B-1----:R-:W-:-:S04]  /*232e0*/  LOP3.LUT R8, R8, 0x1f, RZ, 0xc0, !PT ;  /* 0x0000001f08087812 */ /* 0x002fc800078ec0ff */
[C---:B------:R-:W-:Y:S01]  /*232f0*/  ISETP.NE.AND P0, PT, R8.reuse, 0x1f, PT ;  /* 0x0000001f0800780c */ /* 0x040fe20003f05270 */
[----:B------:R-:W-:-:S05]  /*23300*/  IMAD.IADD R5, R8, 0x1, R19 ;  /* 0x0000000108057824 */ /* 0x000fca00078e0213 */
[----:B------:R-:W-:-:S13]  /*23310*/  ISETP.GE.OR P0, PT, R5, R0, !P0 ;  /* 0x000000000500720c */ /* 0x000fda0004706670 */
[----:B------:R-:W-:Y:S05]  /*23320*/  @P0 BRA `(.L_x_739) ;  /* 0x00000000000c0947 */ /* 0x000fea0003800000 */
[----:B------:R-:W1:Y:S02]  /*23330*/  LDC.64 R2, c[0x0][0xc58] ;  /* 0x00031600ff027b82 */ /* 0x000e640000000a00 */
[----:B-1----:R-:W-:-:S05]  /*23340*/  IMAD.WIDE R2, R5, 0x4, R2 ;  /* 0x0000000405027825 */ /* 0x002fca00078e0202 */
[----:B------:R1:W5:Y:S02]  /*23350*/  LDG.E R17, desc[UR60][R2.64] ;  /* 0x0000003c02117981 */ /* 0x000364000c1e1900 */
.L_x_739:
[----:B------:R-:W-:Y:S05]  /*23360*/  BSYNC B0 ;  /* 0x0000000000007941 */ /* 0x000fea0003800000 */
.L_x_738:
[----:B------:R-:W-:-:S03]  /*23370*/  UMOV UR4, 0xffffffff ;  /* 0xffffffff00047882 */ /* 0x000fc60000000000 */
[----:B------:R-:W-:Y:S05]  /*23380*/  BRA.DIV UR4, `(.L_x_740) ;  /* 0x0000001e043c7947 */ /* 0x000fea000b800000 */
[----:B-----5:R-:W4:Y:S01]  /*23390*/  SHFL.UP PT, R14, R17, 0x1, RZ ;  /* 0x04200000110e7989 */ /* 0x020f2200000e00ff */
[C---:B------:R-:W-:Y:S02]  /*233a0*/  ISETP.NE.AND P0, PT, R8.reuse, RZ, PT ;  /* 0x000000ff0800720c */ /* 0x040fe40003f05270 */
[----:B------:R-:W-:Y:S02]  /*233b0*/  ISETP.GE.U32.AND P1, PT, R8, 0x2, PT ;  /* 0x000000020800780c */ /* 0x000fe40003f26070 */
[----:B----4-:R-:W-:Y:S02]  /*233c0*/  SEL R14, R14, RZ, P0 ;  /* 0x000000ff0e0e7207 */ /* 0x010fe40000000000 */
[----:B------:R-:W-:-:S03]  /*233d0*/  ISETP.GE.U32.AND P0, PT, R8, 0x4, PT ;  /* 0x000000040800780c */ /* 0x000fc60003f06070 */
[----:B------:R-:W-:-:S05]  /*233e0*/  IMAD.IADD R13, R17, 0x1, R14 ;  /* 0x00000001110d7824 */ /* 0x000fca00078e020e */
[----:B------:R-:W4:Y:S02]  /*233f0*/  SHFL.UP PT, R14, R13, 0x2, RZ ;  /* 0x044000000d0e7989 */ /* 0x000f2400000e00ff */
[----:B----4-:R-:W-:Y:S02]  /*23400*/  SEL R14, R14, RZ, P1 ;  /* 0x000000ff0e0e7207 */ /* 0x010fe40000800000 */
[----:B------:R-:W-:-:S03]  /*23410*/  ISETP.GE.U32.AND P1, PT, R8, 0x8, PT ;  /* 0x000000080800780c */ /* 0x000fc60003f26070 */
[----:B-1----:R-:W-:-:S05]  /*23420*/  IMAD.IADD R3, R13, 0x1, R14 ;  /* 0x000000010d037824 */ /* 0x002fca00078e020e */
        /* <DEDUP_REMOVED lines=9> */
[----:B------:R-:W-:-:S05]  /*234c0*/  IMAD.IADD R2, R7, 0x1, R2 ;  /* 0x0000000107027824 */ /* 0x000fca00078e0202 */
[----:B------:R1:W4:Y:S02]  /*234d0*/  SHFL.IDX PT, R14, R2, 0x1f, 0x1f ;  /* 0x03e01f00020e7f89 */ /* 0x00032400000e0000 */
.L_x_829:
[----:B------:R-:W-:Y:S02]  /*234e0*/  ULDC UR4, c[0x0][0xc10] ;  /* 0x0003040000047ab9 */ /* 0x000fe40000000800 */
[----:B0-----:R-:W-:-:S04]  /*234f0*/  IMAD.U32 R16, RZ, RZ, UR4 ;  /* 0x00000004ff107e24 */ /* 0x001fc8000f8e00ff */
[----:B----4-:R-:W-:-:S05]  /*23500*/  IMAD R3, R14, R16, RZ ;  /* 0x000000100e037224 */ /* 0x010fca00078e02ff */
[----:B---3--:R-:W-:-:S04]  /*23510*/  IADD3 R6, R6, R3, RZ ;  /* 0x0000000306067210 */ /* 0x008fc80007ffe0ff */
[----:B--2---:R-:W-:-:S13]  /*23520*/  ISETP.GT.AND P0, PT, R6, R4, PT ;  /* 0x000000040600720c */ /* 0x004fda0003f04270 */
[----:B------:R-:W-:Y:S05]  /*23530*/  @P0 BRA `(.L_x_741) ;  /* 0x0000000000b40947 */ /* 0x000fea0003800000 */
[----:B------:R-:W0:Y:S02]  /*23540*/  LDC R0, c[0x0][0xc14] ;  /* 0x00030500ff007b82 */ /* 0x000e240000000800 */
.L_x_746:
[----:B------:R-:W-:-:S05]  /*23550*/  VIADD R19, R19, 0x1f ;  /* 0x0000001f13137836 */ /* 0x000fca0000000000 */
[----:B0-----:R-:W-:-:S13]  /*23560*/  ISETP.GE.AND P0, PT, R19, R0, PT ;  /* 0x000000001300720c */ /* 0x001fda0003f06270 */
[----:B------:R-:W-:Y:S05]  /*23570*/  @P0 BRA `(.L_x_742) ;  /* 0x00000004005c0947 */ /* 0x000fea0003800000 */
[----:B------:R-:W0:Y:S01]  /*23580*/  S2R R8, SR_TID.X ;  /* 0x0000000000087919 */ /* 0x000e220000002100 */
[----:B------:R-:W-:Y:S01]  /*23590*/  BSSY B0, `(.L_x_743) ;  /* 0x000000a000007945 */ /* 0x000fe20003800000 */
[----:B------:R-:W-:Y:S01]  /*235a0*/  IMAD.MOV.U32 R17, RZ, RZ, RZ ;  /* 0x000000ffff117224 */ /* 0x000fe200078e00ff */
[----:B0-----:R-:W-:-:S04]  /*235b0*/  LOP3.LUT R8, R8, 0x1f, RZ, 0xc0, !PT ;  /* 0x0000001f08087812 */ /* 0x001fc800078ec0ff */
[C---:B------:R-:W-:Y:S01]  /*235c0*/  ISETP.NE.AND P1, PT, R8.reuse, 0x1f, PT ;  /* 0x0000001f0800780c */ /* 0x040fe20003f25270 */
[----:B------:R-:W-:-:S05]  /*235d0*/  IMAD.IADD R5, R8, 0x1, R19 ;  /* 0x0000000108057824 */ /* 0x000fca00078e0213 */
[----:B------:R-:W-:-:S13]  /*235e0*/  ISETP.GE.OR P0, PT, R5, R0, !P1 ;  /* 0x000000000500720c */ /* 0x000fda0004f06670 */
[----:B------:R-:W-:Y:S05]  /*235f0*/  @P0 BRA `(.L_x_744) ;  /* 0x00000000000c0947 */ /* 0x000fea0003800000 */
[----:B-1----:R-:W0:Y:S02]  /*23600*/  LDC.64 R2, c[0x0][0xc58] ;  /* 0x00031600ff027b82 */ /* 0x002e240000000a00 */
[----:B0-----:R-:W-:-:S05]  /*23610*/  IMAD.WIDE R2, R5, 0x4, R2 ;  /* 0x0000000405027825 */ /* 0x001fca00078e0202 */
[----:B------:R0:W5:Y:S02]  /*23620*/  LDG.E R17, desc[UR60][R2.64] ;  /* 0x0000003c02117981 */ /* 0x000164000c1e1900 */
.L_x_744:
[----:B------:R-:W-:Y:S05]  /*23630*/  BSYNC B0 ;  /* 0x0000000000007941 */ /* 0x000fea0003800000 */
.L_x_743:
[----:B------:R-:W-:-:S03]  /*23640*/  UMOV UR4, 0xffffffff ;  /* 0xffffffff00047882 */ /* 0x000fc60000000000 */
[----:B------:R-:W-:Y:S05]  /*23650*/  BRA.DIV UR4, `(.L_x_745) ;  /* 0x0000001e04587947 */ /* 0x000fea000b800000 */
[----:B-----5:R-:W2:Y:S01]  /*23660*/  SHFL.UP PT, R14, R17, 0x1, RZ ;  /* 0x04200000110e7989 */ /* 0x020ea200000e00ff */
[C---:B------:R-:W-:Y:S02]  /*23670*/  ISETP.NE.AND P0, PT, R8.reuse, RZ, PT ;  /* 0x000000ff0800720c */ /* 0x040fe40003f05270 */
[----:B------:R-:W-:Y:S02]  /*23680*/  ISETP.GE.U32.AND P1, PT, R8, 0x2, PT ;  /* 0x000000020800780c */ /* 0x000fe40003f26070 */
[----:B--2---:R-:W-:Y:S02]  /*23690*/  SEL R14, R14, RZ, P0 ;  /* 0x000000ff0e0e7207 */ /* 0x004fe40000000000 */
[----:B------:R-:W-:-:S03]  /*236a0*/  ISETP.GE.U32.AND P0, PT, R8, 0x4, PT ;  /* 0x000000040800780c */ /* 0x000fc60003f06070 */
[----:B------:R-:W-:-:S05]  /*236b0*/  IMAD.IADD R13, R17, 0x1, R14 ;  /* 0x00000001110d7824 */ /* 0x000fca00078e020e */
[----:B------:R-:W2:Y:S02]  /*236c0*/  SHFL.UP PT, R14, R13, 0x2, RZ ;  /* 0x044000000d0e7989 */ /* 0x000ea400000e00ff */
[----:B--2---:R-:W-:Y:S02]  /*236d0*/  SEL R14, R14, RZ, P1 ;  /* 0x000000ff0e0e7207 */ /* 0x004fe40000800000 */
[----:B------:R-:W-:-:S03]  /*236e0*/  ISETP.GE.U32.AND P1, PT, R8, 0x8, PT ;  /* 0x000000080800780c */ /* 0x000fc60003f26070 */
[----:B0-----:R-:W-:-:S05]  /*236f0*/  IMAD.IADD R3, R13, 0x1, R14 ;  /* 0x000000010d037824 */ /* 0x001fca00078e020e */
[----:B------:R-:W0:Y:S02]  /*23700*/  SHFL.UP PT, R14, R3, 0x4, RZ ;  /* 0x04800000030e7989 */ /* 0x000e2400000e00ff */
[----:B0-----:R-:W-:Y:S02]  /*23710*/  SEL R14, R14, RZ, P0 ;  /* 0x000000ff0e0e7207 */ /* 0x001fe40000000000 */
[----:B------:R-:W-:-:S03]  /*23720*/  ISETP.GE.U32.AND P0, PT, R8, 0x10, PT ;  /* 0x000000100800780c */ /* 0x000fc60003f06070 */
[----:B------:R-:W-:-:S05]  /*23730*/  IMAD.IADD R5, R3, 0x1, R14 ;  /* 0x0000000103057824 */ /* 0x000fca00078e020e */
[----:B------:R-:W0:Y:S02]  /*23740*/  SHFL.UP PT, R14, R5, 0x8, RZ ;  /* 0x05000000050e7989 */ /* 0x000e2400000e00ff */
[----:B0-----:R-:W-:-:S05]  /*23750*/  SEL R14, R14, RZ, P1 ;  /* 0x000000ff0e0e7207 */ /* 0x001fca0000800000 */
[----:B------:R-:W-:-:S05]  /*23760*/  IMAD.IADD R7, R5, 0x1, R14 ;  /* 0x0000000105077824 */ /* 0x000fca00078e020e */
[----:B------:R-:W1:Y:S02]  /*23770*/  SHFL.UP PT, R14, R7, 0x10, RZ ;  /* 0x06000000070e7989 */ /* 0x000e6400000e00ff */
[----:B-1----:R-:W-:-:S05]  /*23780*/  SEL R2, R14, RZ, P0 ;  /* 0x000000ff0e027207 */ /* 0x002fca0000000000 */
[----:B------:R-:W-:-:S05]  /*23790*/  IMAD.IADD R2, R7, 0x1, R2 ;  /* 0x0000000107027824 */ /* 0x000fca00078e0202 */
[----:B------:R0:W1:Y:S02]  /*237a0*/  SHFL.IDX PT, R14, R2, 0x1f, 0x1f ;  /* 0x03e01f00020e7f89 */ /* 0x00006400000e0000 */
.L_x_837:
[----:B------:R-:W-:Y:S02]  /*237b0*/  ULDC UR4, c[0x0][0xc10] ;  /* 0x0003040000047ab9 */ /* 0x000fe40000000800 */
[----:B------:R-:W-:-:S04]  /*237c0*/  IMAD.U32 R16, RZ, RZ, UR4 ;  /* 0x00000004ff107e24 */ /* 0x000fc8000f8e00ff */
[----:B-1----:R-:W-:-:S04]  /*237d0*/  IMAD R3, R14, R16, RZ ;  /* 0x000000100e037224 */ /* 0x002fc800078e02ff */
[----:B------:R-:W-:-:S05]  /*237e0*/  IMAD.IADD R6, R3, 0x1, R6 ;  /* 0x0000000103067824 */ /* 0x000fca00078e0206 */
[----:B------:R-:W-:-:S13]  /*237f0*/  ISETP.GT.AND P0, PT, R6, R4, PT ;  /* 0x000000040600720c */ /* 0x000fda0003f04270 */
[----:B------:R-:W-:Y:S05]  /*23800*/  @!P0 BRA `(.L_x_746) ;  /* 0xfffffffc00508947 */ /* 0x000fea000383ffff */
.L_x_741:
[----:B------:R-:W-:Y:S01]  /*23810*/  IMAD.IADD R6, R6, 0x1, -R3 ;  /* 0x0000000106067824 */ /* 0x000fe200078e0a03 */
[----:B------:R-:W-:-:S03]  /*23820*/  UMOV UR4, 0xffffffff ;  /* 0xffffffff00047882 */ /* 0x000fc60000000000 */
[----:B------:R-:W-:-:S05]  /*23830*/  IMAD R3, R2, R16, R6 ;  /* 0x0000001002037224 */ /* 0x000fca00078e0206 */
[----:B------:R-:W-:Y:S01]  /*23840*/  ISETP.GT.AND P6, PT, R3, R4, PT ;  /* 0x000000040300720c */ /* 0x000fe20003fc4270 */
[----:B------:R-:W-:-:S12]  /*23850*/  BRA.DIV UR4, `(.L_x_747) ;  /* 0x0000001e04a87947 */ /* 0x000fd8000b800000 */
[----:B------:R-:W-:-:S04]  /*23860*/  VOTE.ANY R3, PT, !P6 ;  /* 0x0000000000037806 */ /* 0x000fc800070e0100 */
[----:B------:R-:W2:Y:S02]  /*23870*/  POPC R5, R3 ;  /* 0x0000000300057309 */ /* 0x000ea40000000000 */
[----:B--2---:R2:W3:Y:S02]  /*23880*/  SHFL.IDX PT, R17, R17, R5, 0x1f ;  /* 0x00001f0511117589 */ /* 0x0044e400000e0000 */
.L_x_841:
[----:B------:R-:W-:Y:S01]  /*23890*/  ISETP.NE.AND P0, PT, R3, RZ, PT ;  /* 0x000000ff0300720c */ /* 0x000fe20003f05270 */
[----:B------:R-:W-:-:S12]  /*238a0*/  IMAD.MOV.U32 R14, RZ, RZ, RZ ;  /* 0x000000ffff0e7224 */ /* 0x000fd800078e00ff */
[----:B------:R-:W-:Y:S05]  /*238b0*/  @!P0 BRA `(.L_x_748) ;  /* 0x0000000000108947 */ /* 0x000fea0003800000 */
[----:B------:R-:W-:Y:S01]  /*238c0*/  UMOV UR4, 0xffffffff ;  /* 0xffffffff00047882 */ /* 0x000fe20000000000 */
[----:B------:R-:W-:Y:S02]  /*238d0*/  VIADD R12, R5, 0xffffffff ;  /* 0xffffffff050c7836 */ /* 0x000fe40000000000 */
[----:B------:R-:W-:Y:S05]  /*238e0*/  BRA.DIV UR4, `(.L_x_749) ;  /* 0x0000001e04cc7947 */ /* 0x000fea000b800000 */
[----:B------:R4:W0:Y:S02]  /*238f0*/  SHFL.IDX PT, R14, R2, R12, 0x1f ;  /* 0x00001f0c020e7589 */ /* 0x00082400000e0000 */
.L_x_748:
[----:B0-----:R-:W-:Y:S01]  /*23900*/  IMAD R16, R14, R16, R6 ;  /* 0x000000100e107224 */ /* 0x001fe200078e0206 */
[----:B---3--:R-:W-:Y:S01]  /*23910*/  IABS R6, R17 ;  /* 0x0000001100067213 */ /* 0x008fe20000000000 */
[----:B-1--4-:R-:W-:Y:S02]  /*23920*/  IMAD.MOV.U32 R2, RZ, RZ, RZ ;  /* 0x000000ffff027224 */ /* 0x012fe400078e00ff */
[----:B------:R-:W-:Y:S01]  /*23930*/  IMAD.IADD R19, R5, 0x1, R19 ;  /* 0x0000000105137824 */ /* 0x000fe200078e0213 */
[----:B------:R-:W0:Y:S08]  /*23940*/  I2F.RP R7, R6 ;  /* 0x0000000600077306 */ /* 0x000e300000209400 */
[----:B0-----:R-:W0:Y:S02]  /*23950*/  MUFU.RCP R7, R7 ;  /* 0x0000000700077308 */ /* 0x001e240000001000 */
[----:B0-----:R-:W-:-:S06]  /*23960*/  VIADD R8, R7, 0xffffffe ;  /* 0x0ffffffe07087836 */ /* 0x001fcc0000000000 */
[----:B------:R-:W0:Y:S02]  /*23970*/  F2I.FTZ.U32.TRUNC.NTZ R3, R8 ;  /* 0x0000000800037305 */ /* 0x000e24000021f000 */
[----:B0-----:R-:W-:-:S04]  /*23980*/  IMAD.MOV R9, RZ, RZ, -R3 ;  /* 0x000000ffff097224 */ /* 0x001fc800078e0a03 */
[----:B------:R-:W-:-:S04]  /*23990*/  IMAD R9, R9, R6, RZ ;  /* 0x0000000609097224 */ /* 0x000fc800078e02ff */
[----:B------:R-:W-:Y:S01]  /*239a0*/  IMAD.HI.U32 R3, R3, R9, R2 ;  /* 0x0000000903037227 */ /* 0x000fe200078e0002 */
[----:B------:R-:W-:-:S03]  /*239b0*/  IABS R9, R17 ;  /* 0x0000001100097213 */ /* 0x000fc60000000000 */
[----:B------:R-:W-:Y:S02]  /*239c0*/  IMAD.IADD R2, R4, 0x1, -R16 ;  /* 0x0000000104027824 */ /* 0x000fe400078e0a10 */
[----:B------:R-:W-:-:S03]  /*239d0*/  IMAD.MOV R7, RZ, RZ, -R9 ;  /* 0x000000ffff077224 */ /* 0x000fc600078e0a09 */
[----:B------:R-:W-:-:S05]  /*239e0*/  IABS R4, R2 ;  /* 0x0000000200047213 */ /* 0x000fca0000000000 */
        /* <DEDUP_REMOVED lines=16> */
.L_x_742:
[----:B------:R-:W-:Y:S01]  /*23af0*/  UMOV UR4, URZ ;  /* 0x0000003f00047c82 */ /* 0x000fe20008000000 */
[----:B------:R-:W-:Y:S01]  /*23b00*/  UMOV UR5, URZ ;  /* 0x0000003f00057c82 */ /* 0x000fe20008000000 */
[----:B------:R-:W-:Y:S01]  /*23b10*/  ULDC UR6, c[0x0][0xc14] ;  /* 0x0003050000067ab9 */ /* 0x000fe20000000800 */
[----:B------:R-:W-:Y:S02]  /*23b20*/  IMAD.MOV.U32 R16, RZ, RZ, R4 ;  /* 0x000000ffff107224 */ /* 0x000fe400078e0004 */
[----:B------:R-:W-:Y:S02]  /*23b30*/  IMAD.U32 R17, RZ, RZ, UR4 ;  /* 0x00000004ff117e24 */ /* 0x000fe4000f8e00ff */
[----:B------:R-:W-:Y:S02]  /*23b40*/  IMAD.U32 R18, RZ, RZ, UR5 ;  /* 0x00000005ff127e24 */ /* 0x000fe4000f8e00ff */
[----:B------:R-:W-:-:S07]  /*23b50*/  IMAD.U32 R19, RZ, RZ, UR6 ;  /* 0x00000006ff137e24 */ /* 0x000fce000f8e00ff */
.L_x_750:
[----:B-1----:R-:W0:Y:S01]  /*23b60*/  S2R R2, SR_TID.X ;  /* 0x0000000000027919 */ /* 0x002e220000002100 */
        /* <DEDUP_REMOVED lines=11> */
.L_x_667:
[----:B0-----:R-:W3:Y:S01]  /*23c20*/  LDL.LU R0, [R1+0x30] ;  /* 0x0000300001007983 */ /* 0x001ee20000300800 */
[----:B------:R-:W-:Y:S01]  /*23c30*/  BSSY B0, `(.L_x_752) ;  /* 0x000000b000007945 */ /* 0x000fe20003800000 */
[----:B--2---:R-:W0:Y:S01]  /*23c40*/  S2R R5, SR_CgaCtaId ;  /* 0x0000000000057919 */ /* 0x004e220000008800 */
[----:B---3--:R-:W-:-:S05]  /*23c50*/  VIADD R0, R0, 0x1 ;  /* 0x0000000100007836 */ /* 0x008fca0000000000 */
        /* <DEDUP_REMOVED lines=8> */
.L_x_844:
[----:B------:R-:W-:Y:S05]  /*23ce0*/  BSYNC B0 ;  /* 0x0000000000007941 */ /* 0x000fea0003800000 */
.L_x_752:
[----:B------:R-:W-:-:S03]  /*23cf0*/  UMOV UR4, 0xffffffff ;  /* 0xffffffff00047882 */ /* 0x000fc60000000000 */
[----:B------:R-:W-:Y:S05]  /*23d00*/  BRA.DIV UR4, `(.L_x_754) ;  /* 0x0000001a04fc7947 */ /* 0x000fea000b800000 */
[----:B------:R-:W1:Y:S02]  /*23d10*/  S2R R2, SR_TID.X ;  /* 0x0000000000027919 */ /* 0x000e640000002100 */
[----:B-1----:R-:W-:-:S04]  /*23d20*/  SHF.R.U32.HI R2, RZ, 0x5, R2 ;  /* 0x00000005ff027819 */ /* 0x002fc80000011602 */
[----:B------:R-:W-:-:S05]  /*23d30*/  LOP3.LUT R2, R2, 0x3, RZ, 0xc0, !PT ;  /* 0x0000000302027812 */ /* 0x000fca00078ec0ff */
[----:B------:R1:W2:Y:S02]  /*23d40*/  SHFL.IDX PT, R14, R2, RZ, 0x1f ;  /* 0x00001fff020e7589 */ /* 0x0002a400000e0000 */
.L_x_847:
[----:B--2---:R-:W-:-:S13]  /*23d50*/  ISETP.NE.AND P0, PT, R14, RZ, PT ;  /* 0x000000ff0e00720c */ /* 0x004fda0003f05270 */
[----:B------:R-:W-:Y:S05]  /*23d60*/  @P0 BRA `(.L_x_448) ;  /* 0x00000000009c0947 */ /* 0x000fea0003800000 */
[----:B------:R-:W-:-:S03]  /*23d70*/  UMOV UR4, 0xffffffff ;  /* 0xffffffff00047882 */ /* 0x000fc60000000000 */
[----:B------:R-:W-:Y:S05]  /*23d80*/  BRA.DIV UR4, `(.L_x_755) ;  /* 0x0000001e04107947 */ /* 0x000fea000b800000 */
[----:B------:R-:W-:-:S13]  /*23d90*/  ELECT P6, URZ, PT ;  /* 0x00000000003f782f */ /* 0x000fda00038c0000 */
.L_x_850:
[----:B------:R-:W-:Y:S05]  /*23da0*/  @!P6 BRA `(.L_x_448) ;  /* 0x00000000008ce947 */ /* 0x000fea0003800000 */
[----:B-1----:R-:W2:Y:S02]  /*23db0*/  LDL R2, [R1+0x64] ;  /* 0x0000640001027983 */ /* 0x002ea40000100800 */
[----:B--2---:R-:W-:-:S13]  /*23dc0*/  R2UR UR4, R2 ;  /* 0x00000000020472ca */ /* 0x004fda00000e0000 */
[----:B------:R-:W-:-:S06]  /*23dd0*/  ULOP3.LUT UR4, UR4, 0x2, URZ, 0xfc, !UPT ;  /* 0x0000000204047892 */ /* 0x000fcc000f8efc3f */
[----:B------:R-:W-:-:S05]  /*23de0*/  IMAD.U32 R2, RZ, RZ, UR4 ;  /* 0x00000004ff027e24 */ /* 0x000fca000f8e00ff */
[----:B------:R-:W-:-:S13]  /*23df0*/  ISETP.NE.AND P2, PT, R2, 0x3, PT ;  /* 0x000000030200780c */ /* 0x000fda0003f45270 */
[----:B------:R-:W-:Y:S05]  /*23e00*/  @!P2 BRA `(.L_x_756) ;  /* 0x000000000004a947 */ /* 0x000fea0003800000 */
[----:B------:R-:W-:Y:S01]  /*23e10*/  BPT.TRAP 0x1 ;  /* 0x000000040000795c */ /* 0x000fe20000300000 */
.L_x_756:
        /* <DEDUP_REMOVED lines=14> */
.L_x_851:
[----:B------:R-:W1:Y:S02]  /*23f00*/  SYNCS.PHASECHK.TRANS64.TRYWAIT P0, [R7+URZ], R2 ;  /* 0x00000002070075a7 */ /* 0x000e64000800017f */
[----:B-1----:R-:W-:Y:S05]  /*23f10*/  @!P0 BRA `(.L_x_758) ;  /* 0x0000001800e08947 */ /* 0x002fea0003800000 */
.L_x_852:
[----:B------:R-:W-:Y:S05]  /*23f20*/  @!P2 BRA `(.L_x_759) ;  /* 0x000000000004a947 */ /* 0x000fea0003800000 */
[----:B------:R-:W-:Y:S01]  /*23f30*/  BPT.TRAP 0x1 ;  /* 0x000000040000795c */ /* 0x000fe20000300000 */
.L_x_759:
[----:B------:R-:W2:Y:S01]  /*23f40*/  LDL.LU R4, [R1] ;  /* 0x0000000001047983 */ /* 0x000ea20000300800 */
[----:B------:R-:W-:-:S04]  /*23f50*/  VIADD R0, R0, 0x36860 ;  /* 0x0003686000007836 */ /* 0x000fc80000000000 */
[----:B--2---:R-:W-:-:S04]  /*23f60*/  IMAD R4, R4, 0x8, R0 ;  /* 0x0000000804047824 */ /* 0x004fc800078e0200 */
[----:B------:R-:W2:Y:S02]  /*23f70*/  SYNCS.PHASECHK.TRANS64.TRYWAIT P0, [R4+URZ], R5 ;  /* 0x00000005040075a7 */ /* 0x000ea4000800017f */
[----:B--2---:R-:W-:Y:S05]  /*23f80*/  @!P0 BRA `(.L_x_760) ;  /* 0x0000001800d88947 */ /* 0x004fea0003800000 */
.L_x_853:
[----:B------:R-:W-:-:S07]  /*23f90*/  IMAD R3, R3, 0x8, R0 ;  /* 0x0000000803037824 */ /* 0x000fce00078e0200 */
.L_x_761:
[----:B---3--:R3:W4:Y:S02]  /*23fa0*/  SYNCS.PHASECHK.TRANS64.TRYWAIT P0, [R3+URZ], R2 ;  /* 0x00000002030075a7 */ /* 0x008724000800017f */
[----:B----4-:R-:W-:Y:S05]  /*23fb0*/  @!P0 NANOSLEEP.SYNCS 0x989680 ;  /* 0x009896800000895d */ /* 0x010fea0003900000 */
[----:B------:R-:W4:Y:S02]  /*23fc0*/  @!P0 SYNCS.PHASECHK.TRANS64 P0, [R3+URZ], R2 ;  /* 0x00000002030085a7 */ /* 0x000f24000800007f */
[----:B----4-:R-:W-:Y:S05]  /*23fd0*/  @!P0 BRA `(.L_x_761) ;  /* 0xfffffffc00f08947 */ /* 0x010fea000383ffff */
.L_x_448:
[----:B------:R-:W-:Y:S05]  /*23fe0*/  BSYNC B7 ;  /* 0x0000000000077941 */ /* 0x000fea0003800000 */
.L_x_445:
[----:B------:R-:W-:Y:S05]  /*23ff0*/  EXIT ;  /* 0x000000000000794d */ /* 0x000fea0003800000 */
.L_x_466:
[----:B0-----:R0:W1:Y:S02]  /*24000*/  SYNCS.PHASECHK.TRANS64.TRYWAIT P5, [R43+URZ+0x36890], R100 ;  /* 0x036890642b0075a7 */ /* 0x00106400080a017f */
[----:B-1----:R-:W-:Y:S05]  /*24010*/  @!P5 NANOSLEEP.SYNCS 0x989680 ;  /* 0x009896800000d95d */ /* 0x002fea0003900000 */
[----:B------:R-:W1:Y:S02]  /*24020*/  @!P5 SYNCS.PHASECHK.TRANS64 P5, [R43+URZ+0x36890], R100 ;  /* 0x036890642b00d5a7 */ /* 0x000e6400080a007f */
[----:B-1----:R-:W-:Y:S05]  /*24030*/  @!P5 BRA `(.L_x_466) ;  /* 0xfffffffc00f0d947 */ /* 0x002fea000383ffff */
[----:B------:R-:W-:Y:S05]  /*24040*/  BRA `(.L_x_762) ;  /* 0xfffffdf8000c7947 */ /* 0x000fea000383ffff */
.L_x_520:
[----:B-1----:R1:W3:Y:S02]  /*24050*/  SYNCS.PHASECHK.TRANS64.TRYWAIT P5, [R43+URZ+0x36890], R100 ;  /* 0x036890642b0075a7 */ /* 0x0022e400080a017f */
[----:B---3--:R-:W-:Y:S05]  /*24060*/  @!P5 NANOSLEEP.SYNCS 0x989680 ;  /* 0x009896800000d95d */ /* 0x008fea0003900000 */
[----:B------:R-:W3:Y:S02]  /*24070*/  @!P5 SYNCS.PHASECHK.TRANS64 P5, [R43+URZ+0x36890], R100 ;  /* 0x036890642b00d5a7 */ /* 0x000ee400080a007f */
[----:B---3--:R-:W-:Y:S05]  /*24080*/  @!P5 BRA `(.L_x_520) ;  /* 0xfffffffc00f0d947 */ /* 0x008fea000383ffff */
[----:B------:R-:W-:Y:S05]  /*24090*/  BRA `(.L_x_763) ;  /* 0xfffffe2c00807947 */ /* 0x000fea000383ffff */
.L_x_545:
[----:B-1----:R1:W2:Y:S02]  /*240a0*/  SYNCS.PHASECHK.TRANS64.TRYWAIT P3, [R43+URZ+0x36890], R100 ;  /* 0x036890642b0075a7 */ /* 0x0022a4000806017f */
[----:B--2---:R-:W-:Y:S05]  /*240b0*/  @!P3 NANOSLEEP.SYNCS 0x989680 ;  /* 0x009896800000b95d */ /* 0x004fea0003900000 */
[----:B------:R-:W2:Y:S02]  /*240c0*/  @!P3 SYNCS.PHASECHK.TRANS64 P3, [R43+URZ+0x36890], R100 ;  /* 0x036890642b00b5a7 */ /* 0x000ea4000806007f */
[----:B--2---:R-:W-:Y:S05]  /*240d0*/  @!P3 BRA `(.L_x_545) ;  /* 0xfffffffc00f0b947 */ /* 0x004fea000383ffff */
[----:B------:R-:W-:Y:S05]  /*240e0*/  BRA `(.L_x_764) ;  /* 0xfffffe60000c7947 */ /* 0x000fea000383ffff */
.L_x_551:
[----:B0-----:R0:W1:Y:S02]  /*240f0*/  SYNCS.PHASECHK.TRANS64.TRYWAIT P2, [R43+URZ+0x368b0], R100 ;  /* 0x0368b0642b0075a7 */ /* 0x001064000804017f */
[----:B-1----:R-:W-:Y:S05]  /*24100*/  @!P2 NANOSLEEP.SYNCS 0x989680 ;  /* 0x009896800000a95d */ /* 0x002fea0003900000 */
[----:B------:R-:W1:Y:S02]  /*24110*/  @!P2 SYNCS.PHASECHK.TRANS64 P2, [R43+URZ+0x368b0], R100 ;  /* 0x0368b0642b00a5a7 */ /* 0x000e64000804007f */
[----:B-1----:R-:W-:Y:S05]  /*24120*/  @!P2 BRA `(.L_x_551) ;  /* 0xfffffffc00f0a947 */ /* 0x002fea000383ffff */
[----:B------:R-:W-:Y:S05]  /*24130*/  BRA `(.L_x_765) ;  /* 0xfffffe6400247947 */ /* 0x000fea000383ffff */
.L_x_571:
[----:B------:R-:W-:Y:S01]  /*24140*/  BSSY B1, `(.L_x_766) ;  /* 0x0000008000017945 */ /* 0x000fe20003800000 */
[----:B------:R-:W-:Y:S02]  /*24150*/  IMAD.MOV.U32 R13, RZ, RZ, R38 ;  /* 0x000000ffff0d7224 */ /* 0x000fe400078e0026 */
[----:B------:R-:W-:Y:S02]  /*24160*/  IMAD.MOV.U32 R12, RZ, RZ, RZ ;  /* 0x000000ffff0c7224 */ /* 0x000fe400078e00ff */
[----:B------:R-:W-:Y:S02]  /*24170*/  IMAD.MOV.U32 R11, RZ, RZ, 0x1c1f ;  /* 0x00001c1fff0b7424 */ /* 0x000fe400078e00ff */
[----:B------:R-:W-:-:S07]  /*24180*/  IMAD.MOV.U32 R15, RZ, RZ, -0x1 ;  /* 0xffffffffff0f7424 */ /* 0x000fce00078e00ff */
[----:B------:R-:W-:Y:S05]  /*24190*/  WARPSYNC.COLLECTIVE R15, `(.L_x_767) ;  /* 0x000000000f087348 */ /* 0x000fea0003c00000 */
[----:B------:R0:W1:Y:S02]  /*241a0*/  SHFL.IDX P6, R14, R13, R12, R11 ;  /* 0x0000000c0d0e7389 */ /* 0x00006400000c000b */
[----:B01----:R-:W-:Y:S01]  /*241b0*/  ENDCOLLECTIVE ;  /* 0x000000000000791b */ /* 0x003fe20003800000 */
.L_x_767:
[----:B------:R-:W-:Y:S05]  /*241c0*/  BSYNC B1 ;  /* 0x0000000000017941 */ /* 0x000fea0003800000 */
.L_x_766:
[----:B------:R-:W-:Y:S05]  /*241d0*/  BRA `(.L_x_768) ;  /* 0xfffffe7c00007947 */ /* 0x000fea000383ffff */
.L_x_572:
        /* <DEDUP_REMOVED lines=8> */
.L_x_770:
[----:B------:R-:W-:Y:S05]  /*24260*/  BSYNC B1 ;  /* 0x0000000000017941 */ /* 0x000fea0003800000 */
.L_x_769:
[----:B------:R-:W-:Y:S05]  /*24270*/  BRA `(.L_x_771) ;  /* 0xfffffe7800e47947 */ /* 0x000fea000383ffff */
.L_x_573:
[----:B------:R-:W-:Y:S01]  /*24280*/  BSSY B1, `(.L_x_772) ;  /* 0x0000008000017945 */ /* 0x000fe20003800000 */
[----:B------:R-:W-:Y:S01]  /*24290*/  IMAD.MOV.U32 R13, RZ, RZ, R39 ;  /* 0x000000ffff0d7224 */ /* 0x000fe200078e0027 */
[----:B------:R-:W-:Y:S01]  /*242a0*/  MOV R11, 0x1c1f ;  /* 0x00001c1f000b7802 */ /* 0x000fe20000000f00 */
[----:B------:R-:W-:Y:S02]  /*242b0*/  IMAD.MOV.U32 R12, RZ, RZ, RZ ;  /* 0x000000ffff0c7224 */ /* 0x000fe400078e00ff */
[----:B------:R-:W-:-:S07]  /*242c0*/  IMAD.MOV.U32 R15, RZ, RZ, -0x1 ;  /* 0xffffffffff0f7424 */ /* 0x000fce00078e00ff */
[----:B------:R-:W-:Y:S05]  /*242d0*/  WARPSYNC.COLLECTIVE R15, `(.L_x_773) ;  /* 0x000000000f087348 */ /* 0x000fea0003c00000 */
[----:B------:R0:W1:Y:S02]  /*242e0*/  SHFL.IDX P6, R14, R13, R12, R11 ;  /* 0x0000000c0d0e7389 */ /* 0x00006400000c000b */
[----:B01----:R-:W-:Y:S01]  /*242f0*/  ENDCOLLECTIVE ;  /* 0x000000000000791b */ /* 0x003fe20003800000 */
.L_x_773:
[----:B------:R-:W-:Y:S05]  /*24300*/  BSYNC B1 ;  /* 0x0000000000017941 */ /* 0x000fea0003800000 */
.L_x_772:
[----:B------:R-:W-:Y:S05]  /*24310*/  BRA `(.L_x_774) ;  /* 0xfffffe7800c87947 */ /* 0x000fea000383ffff */
.L_x_574:
        /* <DEDUP_REMOVED lines=8> */
.L_x_776:
[----:B------:R-:W-:Y:S05]  /*243a0*/  BSYNC B1 ;  /* 0x0000000000017941 */ /* 0x000fea0003800000 */
.L_x_775:
[----:B------:R-:W-:Y:S05]  /*243b0*/  BRA `(.L_x_777) ;  /* 0xfffffe7800ac7947 */ /* 0x000fea000383ffff */
.L_x_576:
[----:B0-----:R0:W1:Y:S02]  /*243c0*/  SYNCS.PHASECHK.TRANS64.TRYWAIT P1, [R18+URZ+0x36800], R5 ;  /* 0x03680005120075a7 */ /* 0x001064000802017f */
[----:B-1----:R-:W-:Y:S05]  /*243d0*/  @!P1 NANOSLEEP.SYNCS 0x989680 ;  /* 0x009896800000995d */ /* 0x002fea0003900000 */
[----:B------:R-:W1:Y:S02]  /*243e0*/  @!P1 SYNCS.PHASECHK.TRANS64 P1, [R18+URZ+0x36800], R5 ;  /* 0x03680005120095a7 */ /* 0x000e64000802007f */
[----:B-1----:R-:W-:Y:S05]  /*243f0*/  @!P1 BRA `(.L_x_576) ;  /* 0xfffffffc00f09947 */ /* 0x002fea000383ffff */
[----:B------:R-:W-:Y:S05]  /*24400*/  BRA `(.L_x_778) ;  /* 0xfffffe7800f07947 */ /* 0x000fea000383ffff */
.L_x_602:
        /* <DEDUP_REMOVED lines=8> */
.L_x_780:
[----:B------:R-:W-:Y:S05]  /*24490*/  BSYNC B1 ;  /* 0x0000000000017941 */ /* 0x000fea0003800000 */
.L_x_779:
[----:B------:R-:W-:Y:S05]  /*244a0*/  BRA `(.L_x_781) ;  /* 0xfffffea000707947 */ /* 0x000fea000383ffff */
.L_x_603:
        /* <DEDUP_REMOVED lines=8> */
.L_x_783:
[----:B------:R-:W-:Y:S05]  /*24530*/  BSYNC B1 ;  /* 0x0000000000017941 */ /* 0x000fea0003800000 */
.L_x_782:
[----:B------:R-:W-:Y:S05]  /*24540*/  BRA `(.L_x_784) ;  /* 0xfffffea000547947 */ /* 0x000fea000383ffff */
.L_x_604:
        /* <DEDUP_REMOVED lines=8> */
.L_x_786:
[----:B------:R-:W-:Y:S05]  /*245d0*/  BSYNC B1 ;  /* 0x0000000000017941 */ /* 0x000fea0003800000 */
.L_x_785:
[----:B------:R-:W-:Y:S05]  /*245e0*/  BRA `(.L_x_787) ;  /* 0xfffffea000387947 */ /* 0x000fea000383ffff */
.L_x_605:
        /* <DEDUP_REMOVED lines=8> */
.L_x_789:
[----:B------:R-:W-:Y:S05]  /*24670*/  BSYNC B1 ;  /* 0x0000000000017941 */ /* 0x000fea0003800000 */
.L_x_788:
[----:B------:R-:W-:Y:S05]  /*24680*/  BRA `(.L_x_790) ;  /* 0xfffffea0001c7947 */ /* 0x000fea000383ffff */
.L_x_607:
[----:B0-----:R0:W1:Y:S02]  /*24690*/  SYNCS.PHASECHK.TRANS64.TRYWAIT P0, [R18+URZ+0x36800], R5 ;  /* 0x03680005120075a7 */ /* 0x001064000800017f */
[----:B-1----:R-:W-:Y:S05]  /*246a0*/  @!P0 NANOSLEEP.SYNCS 0x989680 ;  /* 0x009896800000895d */ /* 0x002fea0003900000 */
[----:B------:R-:W1:Y:S02]  /*246b0*/  @!P0 SYNCS.PHASECHK.TRANS64 P0, [R18+URZ+0x36800], R5 ;  /* 0x03680005120085a7 */ /* 0x000e64000800007f */
[----:B-1----:R-:W-:Y:S05]  /*246c0*/  @!P0 BRA `(.L_x_607) ;  /* 0xfffffffc00f08947 */ /* 0x002fea000383ffff */
[----:B------:R-:W-:Y:S05]  /*246d0*/  BRA `(.L_x_791) ;  /* 0xfffffea0005c7947 */ /* 0x000fea000383ffff */
.L_x_621:
[----:B-1----:R1:W2:Y:S02]  /*246e0*/  SYNCS.PHASECHK.TRANS64.TRYWAIT P2, [R3+URZ+0x36830], R0 ;  /* 0x03683000030075a7 */ /* 0x0022a4000804017f */
[----:B--2---:R-:W-:Y:S05]  /*246f0*/  @!P2 NANOSLEEP.SYNCS 0x989680 ;  /* 0x009896800000a95d */ /* 0x004fea0003900000 */
[----:B------:R-:W2:Y:S02]  /*24700*/  @!P2 SYNCS.PHASECHK.TRANS64 P2, [R3+URZ+0x36830], R0 ;  /* 0x036830000300a5a7 */ /* 0x000ea4000804007f */
[----:B--2---:R-:W-:Y:S05]  /*24710*/  @!P2 BRA `(.L_x_621) ;  /* 0xfffffffc00f0a947 */ /* 0x004fea000383ffff */
[----:B------:R-:W-:Y:S05]  /*24720*/  BRA `(.L_x_620) ;  /* 0xfffffec400487947 */ /* 0x000fea000383ffff */
.L_x_628:
[----:B-1----:R1:W2:Y:S02]  /*24730*/  SYNCS.PHASECHK.TRANS64.TRYWAIT P2, [R13+URZ+0x36830], R4 ;  /* 0x036830040d0075a7 */ /* 0x0022a4000804017f */
[----:B--2---:R-:W-:Y:S05]  /*24740*/  @!P2 NANOSLEEP.SYNCS 0x989680 ;  /* 0x009896800000a95d */ /* 0x004fea0003900000 */
[----:B------:R-:W2:Y:S02]  /*24750*/  @!P2 SYNCS.PHASECHK.TRANS64 P2, [R13+URZ+0x36830], R4 ;  /* 0x036830040d00a5a7 */ /* 0x000ea4000804007f */
[----:B--2---:R-:W-:Y:S05]  /*24760*/  @!P2 BRA `(.L_x_628) ;  /* 0xfffffffc00f0a947 */ /* 0x004fea000383ffff */
[----:B------:R-:W-:Y:S05]  /*24770*/  BRA `(.L_x_627) ;  /* 0xffffff1800307947 */ /* 0x000fea000383ffff */
.L_x_633:
[----:B-1----:R1:W2:Y:S02]  /*24780*/  SYNCS.PHASECHK.TRANS64.TRYWAIT P2, [R11+URZ+0x36850], R0 ;  /* 0x036850000b0075a7 */ /* 0x0022a4000804017f */
[----:B--2---:R-:W-:Y:S05]  /*24790*/  @!P2 NANOSLEEP.SYNCS 0x989680 ;  /* 0x009896800000a95d */ /* 0x004fea0003900000 */
[----:B------:R-:W2:Y:S02]  /*247a0*/  @!P2 SYNCS.PHASECHK.TRANS64 P2, [R11+URZ+0x36850], R0 ;  /* 0x036850000b00a5a7 */ /* 0x000ea4000804007f */
[----:B--2---:R-:W-:Y:S05]  /*247b0*/  @!P2 BRA `(.L_x_633) ;  /* 0xfffffffc00f0a947 */ /* 0x004fea000383ffff */
[----:B------:R-:W-:Y:S05]  /*247c0*/  BRA `(.L_x_632) ;  /* 0xffffff4c00cc7947 */ /* 0x000fea000383ffff */
.L_x_639:
[----:B-1----:R1:W2:Y:S02]  /*247d0*/  SYNCS.PHASECHK.TRANS64.TRYWAIT P0, [R11+URZ+0x36850], R2 ;  /* 0x036850020b0075a7 */ /* 0x0022a4000800017f */
[----:B--2---:R-:W-:Y:S05]  /*247e0*/  @!P0 NANOSLEEP.SYNCS 0x989680 ;  /* 0x009896800000895d */ /* 0x004fea0003900000 */
[----:B------:R-:W2:Y:S02]  /*247f0*/  @!P0 SYNCS.PHASECHK.TRANS64 P0, [R11+URZ+0x36850], R2 ;  /* 0x036850020b0085a7 */ /* 0x000ea4000800007f */
[----:B--2---:R-:W-:Y:S05]  /*24800*/  @!P0 BRA `(.L_x_639) ;  /* 0xfffffffc00f08947 */ /* 0x004fea000383ffff */
[----:B------:R-:W-:Y:S05]  /*24810*/  BRA `(.L_x_638) ;  /* 0xffffff6800c47947 */ /* 0x000fea000383ffff */
.L_x_671:
[----:B------:R-:W0:Y:S01]  /*24820*/  S2R R11, SR_TID.X ;  /* 0x00000000000b7919 */ /* 0x000e220000002100 */
[----:B------:R-:W-:Y:S01]  /*24830*/  BSSY B1, `(.L_x_792) ;  /* 0x000000a000017945 */ /* 0x000fe20003800000 */
[----:B------:R-:W-:Y:S02]  /*24840*/  IMAD.MOV.U32 R12, RZ, RZ, RZ ;  /* 0x000000ffff0c7224 */ /* 0x000fe400078e00ff */
[----:B------:R-:W-:Y:S01]  /*24850*/  IMAD.MOV.U32 R15, RZ, RZ, -0x1 ;  /* 0xffffffffff0f7424 */ /* 0x000fe200078e00ff */
[----:B0-----:R-:W-:-:S04]  /*24860*/  SHF.R.U32.HI R11, RZ, 0x5, R11 ;  /* 0x00000005ff0b7819 */ /* 0x001fc8000001160b */
[----:B------:R-:W-:-:S05]  /*24870*/  LOP3.LUT R11, R11, 0x3, RZ, 0xc0, !PT ;  /* 0x000000030b0b7812 */ /* 0x000fca00078ec0ff */
[----:B------:R-:W-:Y:S02]  /*24880*/  IMAD.MOV.U32 R13, RZ, RZ, R11 ;  /* 0x000000ffff0d7224 */ /* 0x000fe400078e000b */
[----:B------:R-:W-:-:S07]  /*24890*/  IMAD.MOV.U32 R11, RZ, RZ, 0x1f ;  /* 0x0000001fff0b7424 */ /* 0x000fce00078e00ff */
[----:B-----5:R-:W-:Y:S05]  /*248a0*/  WARPSYNC.COLLECTIVE R15, `(.L_x_793) ;  /* 0x000000000f087348 */ /* 0x020fea0003c00000 */
[----:B------:R0:W1:Y:S02]  /*248b0*/  SHFL.IDX P6, R14, R13, R12, R11 ;  /* 0x0000000c0d0e7389 */ /* 0x00006400000c000b */
[----:B01---5:R-:W-:Y:S01]  /*248c0*/  ENDCOLLECTIVE ;  /* 0x000000000000791b */ /* 0x023fe20003800000 */
.L_x_793:
[----:B------:R-:W-:Y:S05]  /*248d0*/  BSYNC B1 ;  /* 0x0000000000017941 */ /* 0x000fea0003800000 */
.L_x_792:
[----:B------:R-:W-:Y:S05]  /*248e0*/  BRA `(.L_x_794) ;  /* 0xffffffa800947947 */ /* 0x000fea000383ffff */
.L_x_672:
[----:B------:R-:W-:Y:S01]  /*248f0*/  BSSY B1, `(.L_x_795) ;  /* 0x0000006000017945 */ /* 0x000fe20003800000 */
[----:B------:R-:W-:-:S07]  /*24900*/  IMAD.MOV.U32 R15, RZ, RZ, -0x1 ;  /* 0xffffffffff0f7424 */ /* 0x000fce00078e00ff */
[----:B-----5:R-:W-:Y:S05]  /*24910*/  WARPSYNC.COLLECTIVE R15, `(.L_x_796) ;  /* 0x000000000f0c7348 */ /* 0x020fea0003c00000 */
[----:B------:R-:W-:Y:S02]  /*24920*/  ELECT P6, UR62, PT ;  /* 0x00000000003e782f */ /* 0x000fe400038c0000 */
[----:B------:R-:W-:Y:S01]  /*24930*/  MOV R14, UR62 ;  /* 0x0000003e000e7c02 */ /* 0x000fe20008000f00 */
[----:B-----5:R-:W-:Y:S10]  /*24940*/  ENDCOLLECTIVE ;  /* 0x000000000000791b */ /* 0x020ff40003800000 */
.L_x_796:
[----:B------:R-:W-:Y:S05]  /*24950*/  BSYNC B1 ;  /* 0x0000000000017941 */ /* 0x000fea0003800000 */
.L_x_795:
[----:B------:R-:W-:Y:S05]  /*24960*/  BRA `(.L_x_797) ;  /* 0xffffffa800807947 */ /* 0x000fea000383ffff */
.L_x_674:
[----:B0-----:R0:W1:Y:S02]  /*24970*/  SYNCS.PHASECHK.TRANS64.TRYWAIT P0, [R9+URZ+0x36820], R5 ;  /* 0x03682005090075a7 */ /* 0x001064000800017f */
[----:B-1----:R-:W-:Y:S05]  /*24980*/  @!P0 NANOSLEEP.SYNCS 0x989680 ;  /* 0x009896800000895d */ /* 0x002fea0003900000 */
[----:B------:R-:W1:Y:S02]  /*24990*/  @!P0 SYNCS.PHASECHK.TRANS64 P0, [R9+URZ+0x36820], R5 ;  /* 0x03682005090085a7 */ /* 0x000e64000800007f */
[----:B-1----:R-:W-:Y:S05]  /*249a0*/  @!P0 BRA `(.L_x_674) ;  /* 0xfffffffc00f08947 */ /* 0x002fea000383ffff */
[----:B------:R-:W-:Y:S05]  /*249b0*/  BRA `(.L_x_798) ;  /* 0xffffffa8009c7947 */ /* 0x000fea000383ffff */
.L_x_677:
[----:B0-----:R0:W1:Y:S02]  /*249c0*/  SYNCS.PHASECHK.TRANS64.TRYWAIT P0, [R5+URZ+0x368a0], R10 ;  /* 0x0368a00a050075a7 */ /* 0x001064000800017f */
[----:B-1----:R-:W-:Y:S05]  /*249d0*/  @!P0 NANOSLEEP.SYNCS 0x989680 ;  /* 0x009896800000895d */ /* 0x002fea0003900000 */
[----:B------:R-:W1:Y:S02]  /*249e0*/  @!P0 SYNCS.PHASECHK.TRANS64 P0, [R5+URZ+0x368a0], R10 ;  /* 0x0368a00a050085a7 */ /* 0x000e64000800007f */
[----:B-1----:R-:W-:Y:S05]  /*249f0*/  @!P0 BRA `(.L_x_677) ;  /* 0xfffffffc00f08947 */ /* 0x002fea000383ffff */
[----:B------:R-:W-:Y:S05]  /*24a00*/  BRA `(.L_x_799) ;  /* 0xffffffa800ac7947 */ /* 0x000fea000383ffff */
.L_x_679:
[----:B-1----:R1:W2:Y:S02]  /*24a10*/  SYNCS.PHASECHK.TRANS64.TRYWAIT P0, [R5+URZ+0x368c0], R10 ;  /* 0x0368c00a050075a7 */ /* 0x0022a4000800017f */
[----:B--2---:R-:W-:Y:S05]  /*24a20*/  @!P0 NANOSLEEP.SYNCS 0x989680 ;  /* 0x009896800000895d */ /* 0x004fea0003900000 */
[----:B------:R-:W2:Y:S02]  /*24a30*/  @!P0 SYNCS.PHASECHK.TRANS64 P0, [R5+URZ+0x368c0], R10 ;  /* 0x0368c00a050085a7 */ /* 0x000ea4000800007f */
[----:B--2---:R-:W-:Y:S05]  /*24a40*/  @!P0 BRA `(.L_x_679) ;  /* 0xfffffffc00f08947 */ /* 0x004fea000383ffff */
[----:B------:R-:W-:Y:S05]  /*24a50*/  BRA `(.L_x_800) ;  /* 0xffffffac00387947 */ /* 0x000fea000383ffff */
.L_x_683:
[----:B0-----:R0:W1:Y:S02]  /*24a60*/  SYNCS.PHASECHK.TRANS64.TRYWAIT P0, [R6+URZ+0x368a0], R7 ;  /* 0x0368a007060075a7 */ /* 0x001064000800017f */
[----:B-1----:R-:W-:Y:S05]  /*24a70*/  @!P0 NANOSLEEP.SYNCS 0x989680 ;  /* 0x009896800000895d */ /* 0x002fea0003900000 */
[----:B------:R-:W1:Y:S02]  /*24a80*/  @!P0 SYNCS.PHASECHK.TRANS64 P0, [R6+URZ+0x368a0], R7 ;  /* 0x0368a007060085a7 */ /* 0x000e64000800007f */
[----:B-1----:R-:W-:Y:S05]  /*24a90*/  @!P0 BRA `(.L_x_683) ;  /* 0xfffffffc00f08947 */ /* 0x002fea000383ffff */
[----:B------:R-:W-:Y:S05]  /*24aa0*/  BRA `(.L_x_801) ;  /* 0xffffffb0000c7947 */ /* 0x000fea000383ffff */
.L_x_685:
[----:B-1----:R1:W2:Y:S02]  /*24ab0*/  SYNCS.PHASECHK.TRANS64.TRYWAIT P1, [R6+URZ+0x368c0], R7 ;  /* 0x0368c007060075a7 */ /* 0x0022a4000802017f */
[----:B--2---:R-:W-:Y:S05]  /*24ac0*/  @!P1 NANOSLEEP.SYNCS 0x989680 ;  /* 0x009896800000995d */ /* 0x004fea0003900000 */
[----:B------:R-:W2:Y:S02]  /*24ad0*/  @!P1 SYNCS.PHASECHK.TRANS64 P1, [R6+URZ+0x368c0], R7 ;  /* 0x0368c007060095a7 */ /* 0x000ea4000802007f */
[----:B--2---:R-:W-:Y:S05]  /*24ae0*/  @!P1 BRA `(.L_x_685) ;  /* 0xfffffffc00f09947 */ /* 0x004fea000383ffff */
[----:B------:R-:W-:Y:S05]  /*24af0*/  BRA `(.L_x_802) ;  /* 0xffffffb000907947 */ /* 0x000fea000383ffff */
.L_x_697:
        /* <DEDUP_REMOVED lines=11> */
.L_x_804:
[----:B------:R-:W-:Y:S05]  /*24bb0*/  BSYNC B0 ;  /* 0x0000000000007941 */ /* 0x000fea0003800000 */
.L_x_803:
[----:B------:R-:W-:Y:S05]  /*24bc0*/  BRA `(.L_x_805) ;  /* 0xffffffbc00987947 */ /* 0x000fea000383ffff */
.L_x_698:
[----:B------:R-:W-:Y:S01]  /*24bd0*/  BSSY B0, `(.L_x_806) ;  /* 0x0000006000007945 */ /* 0x000fe20003800000 */
[----:B------:R-:W-:-:S07]  /*24be0*/  IMAD.MOV.U32 R15, RZ, RZ, -0x1 ;  /* 0xffffffffff0f7424 */ /* 0x000fce00078e00ff */
[----:B------:R-:W-:Y:S05]  /*24bf0*/  WARPSYNC.COLLECTIVE R15, `(.L_x_807) ;  /* 0x000000000f0c7348 */ /* 0x000fea0003c00000 */
[----:B------:R-:W-:Y:S02]  /*24c00*/  ELECT P6, UR62, PT ;  /* 0x00000000003e782f */ /* 0x000fe400038c0000 */
[----:B------:R-:W-:Y:S01]  /*24c10*/  MOV R14, UR62 ;  /* 0x0000003e000e7c02 */ /* 0x000fe20008000f00 */
[----:B------:R-:W-:Y:S10]  /*24c20*/  ENDCOLLECTIVE ;  /* 0x000000000000791b */ /* 0x000ff40003800000 */
.L_x_807:
[----:B------:R-:W-:Y:S05]  /*24c30*/  BSYNC B0 ;  /* 0x0000000000007941 */ /* 0x000fea0003800000 */
.L_x_806:
[----:B------:R-:W-:Y:S05]  /*24c40*/  BRA `(.L_x_808) ;  /* 0xffffffbc00907947 */ /* 0x000fea000383ffff */
.L_x_701:
[----:B0-----:R0:W1:Y:S02]  /*24c50*/  SYNCS.PHASECHK.TRANS64.TRYWAIT P0, [R6+URZ+0x36840], R7 ;  /* 0x03684007060075a7 */ /* 0x001064000800017f */
[----:B-1----:R-:W-:Y:S05]  /*24c60*/  @!P0 NANOSLEEP.SYNCS 0x989680 ;  /* 0x009896800000895d */ /* 0x002fea0003900000 */
[----:B------:R-:W1:Y:S02]  /*24c70*/  @!P0 SYNCS.PHASECHK.TRANS64 P0, [R6+URZ+0x36840], R7 ;  /* 0x03684007060085a7 */ /* 0x000e64000800007f */
[----:B-1----:R-:W-:Y:S05]  /*24c80*/  @!P0 BRA `(.L_x_701) ;  /* 0xfffffffc00f08947 */ /* 0x002fea000383ffff */
[----:B------:R-:W-:Y:S05]  /*24c90*/  BRA `(.L_x_809) ;  /* 0xffffffc000007947 */ /* 0x000fea000383ffff */
.L_x_704:
        /* <DEDUP_REMOVED lines=8> */
.L_x_712:
[----:B0-----:R0:W1:Y:S02]  /*24d20*/  SYNCS.PHASECHK.TRANS64.TRYWAIT P0, [R8+URZ+0x36840], R9 ;  /* 0x03684009080075a7 */ /* 0x001064000800017f */
[----:B-1----:R-:W-:Y:S05]  /*24d30*/  @!P0 NANOSLEEP.SYNCS 0x989680 ;  /* 0x009896800000895d */ /* 0x002fea0003900000 */
[----:B------:R-:W1:Y:S02]  /*24d40*/  @!P0 SYNCS.PHASECHK.TRANS64 P0, [R8+URZ+0x36840], R9 ;  /* 0x03684009080085a7 */ /* 0x000e64000800007f */
[----:B-1----:R-:W-:Y:S05]  /*24d50*/  @!P0 BRA `(.L_x_712) ;  /* 0xfffffffc00f08947 */ /* 0x002fea000383ffff */
[----:B------:R-:W-:Y:S05]  /*24d60*/  BRA `(.L_x_811) ;  /* 0xffffffc800107947 */ /* 0x000fea000383ffff */
.L_x_714:
[----:B0-----:R0:W1:Y:S02]  /*24d70*/  SYNCS.PHASECHK.TRANS64.TRYWAIT P0, [R9+URZ+0x60], R8 ;  /* 0x00006008090075a7 */ /* 0x001064000800017f */
[----:B-1----:R-:W-:Y:S05]  /*24d80*/  @!P0 NANOSLEEP.SYNCS 0x989680 ;  /* 0x009896800000895d */ /* 0x002fea0003900000 */
[----:B------:R-:W1:Y:S02]  /*24d90*/  @!P0 SYNCS.PHASECHK.TRANS64 P0, [R9+URZ+0x60], R8 ;  /* 0x00006008090085a7 */ /* 0x000e64000800007f */
[----:B-1----:R-:W-:Y:S05]  /*24da0*/  @!P0 BRA `(.L_x_714) ;  /* 0xfffffffc00f08947 */ /* 0x002fea000383ffff */
[----:B------:R-:W-:Y:S05]  /*24db0*/  BRA `(.L_x_812) ;  /* 0xffffffc800bc7947 */ /* 0x000fea000383ffff */
.L_x_719:
[----:B-1----:R1:W2:Y:S02]  /*24dc0*/  SYNCS.PHASECHK.TRANS64.TRYWAIT P0, [R2+URZ+0x36840], R3 ;  /* 0x03684003020075a7 */ /* 0x0022a4000800017f */
[----:B--2---:R-:W-:Y:S05]  /*24dd0*/  @!P0 NANOSLEEP.SYNCS 0x989680 ;  /* 0x009896800000895d */ /* 0x004fea0003900000 */
[----:B------:R-:W2:Y:S02]  /*24de0*/  @!P0 SYNCS.PHASECHK.TRANS64 P0, [R2+URZ+0x36840], R3 ;  /* 0x03684003020085a7 */ /* 0x000ea4000800007f */
[----:B--2---:R-:W-:Y:S05]  /*24df0*/  @!P0 BRA `(.L_x_719) ;  /* 0xfffffffc00f08947 */ /* 0x004fea000383ffff */
[----:B------:R-:W-:Y:S05]  /*24e00*/  BRA `(.L_x_813) ;  /* 0xffffffd000307947 */ /* 0x000fea000383ffff */
.L_x_721:
[----:B0-----:R0:W1:Y:S02]  /*24e10*/  SYNCS.PHASECHK.TRANS64.TRYWAIT P1, [R3+URZ+0x60], R2 ;  /* 0x00006002030075a7 */ /* 0x001064000802017f */
[----:B-1----:R-:W-:Y:S05]  /*24e20*/  @!P1 NANOSLEEP.SYNCS 0x989680 ;  /* 0x009896800000995d */ /* 0x002fea0003900000 */
[----:B------:R-:W1:Y:S02]  /*24e30*/  @!P1 SYNCS.PHASECHK.TRANS64 P1, [R3+URZ+0x60], R2 ;  /* 0x00006002030095a7 */ /* 0x000e64000802007f */
[----:B-1----:R-:W-:Y:S05]  /*24e40*/  @!P1 BRA `(.L_x_721) ;  /* 0xfffffffc00f09947 */ /* 0x002fea000383ffff */
[----:B------:R-:W-:Y:S05]  /*24e50*/  BRA `(.L_x_814) ;  /* 0xffffffd000dc7947 */ /* 0x000fea000383ffff */
.L_x_726:
[----:B--2---:R2:W3:Y:S02]  /*24e60*/  SYNCS.PHASECHK.TRANS64.TRYWAIT P0, [R2+URZ+0x36840], R3 ;  /* 0x03684003020075a7 */ /* 0x0044e4000800017f */
[----:B---3--:R-:W-:Y:S05]  /*24e70*/  @!P0 NANOSLEEP.SYNCS 0x989680 ;  /* 0x009896800000895d */ /* 0x008fea0003900000 */
[----:B------:R-:W3:Y:S02]  /*24e80*/  @!P0 SYNCS.PHASECHK.TRANS64 P0, [R2+URZ+0x36840], R3 ;  /* 0x03684003020085a7 */ /* 0x000ee4000800007f */
[----:B---3--:R-:W-:Y:S05]  /*24e90*/  @!P0 BRA `(.L_x_726) ;  /* 0xfffffffc00f08947 */ /* 0x008fea000383ffff */
[----:B------:R-:W-:Y:S05]  /*24ea0*/  BRA `(.L_x_815) ;  /* 0xffffffd800147947 */ /* 0x000fea000383ffff */
.L_x_728:
[----:B0-----:R0:W1:Y:S02]  /*24eb0*/  SYNCS.PHASECHK.TRANS64.TRYWAIT P1, [R2+URZ+0x60], R8 ;  /* 0x00006008020075a7 */ /* 0x001064000802017f */
[----:B-1----:R-:W-:Y:S05]  /*24ec0*/  @!P1 NANOSLEEP.SYNCS 0x989680 ;  /* 0x009896800000995d */ /* 0x002fea0003900000 */
[----:B------:R-:W1:Y:S02]  /*24ed0*/  @!P1 SYNCS.PHASECHK.TRANS64 P1, [R2+URZ+0x60], R8 ;  /* 0x00006008020095a7 */ /* 0x000e64000802007f */
[----:B-1----:R-:W-:Y:S05]  /*24ee0*/  @!P1 BRA `(.L_x_728) ;  /* 0xfffffffc00f09947 */ /* 0x002fea000383ffff */
[----:B------:R-:W-:Y:S05]  /*24ef0*/  BRA `(.L_x_816) ;  /* 0xffffffd800c47947 */ /* 0x000fea000383ffff */
.L_x_735:
[----:B-1----:R1:W2:Y:S02]  /*24f00*/  SYNCS.PHASECHK.TRANS64.TRYWAIT P0, [R3+URZ+0x36860], R0 ;  /* 0x03686000030075a7 */ /* 0x0022a4000800017f */
[----:B--2---:R-:W-:Y:S05]  /*24f10*/  @!P0 NANOSLEEP.SYNCS 0x989680 ;  /* 0x009896800000895d */ /* 0x004fea0003900000 */
[----:B------:R-:W2:Y:S02]  /*24f20*/  @!P0 SYNCS.PHASECHK.TRANS64 P0, [R3+URZ+0x36860], R0 ;  /* 0x03686000030085a7 */ /* 0x000ea4000800007f */
[----:B--2---:R-:W-:Y:S05]  /*24f30*/  @!P0 BRA `(.L_x_735) ;  /* 0xfffffffc00f08947 */ /* 0x004fea000383ffff */
[----:B------:R-:W-:Y:S05]  /*24f40*/  BRA `(.L_x_817) ;  /* 0xffffffdc00e07947 */ /* 0x000fea000383ffff */
.L_x_737:
[----:B------:R-:W-:Y:S01]  /*24f50*/  BSSY B0, `(.L_x_818) ;  /* 0x0000008000007945 */ /* 0x000fe20003800000 */
[----:B0-----:R-:W-:Y:S02]  /*24f60*/  IMAD.MOV.U32 R13, RZ, RZ, R16 ;  /* 0x000000ffff0d7224 */ /* 0x001fe400078e0010 */
[----:B------:R-:W-:Y:S02]  /*24f70*/  IMAD.MOV.U32 R12, RZ, RZ, RZ ;  /* 0x000000ffff0c7224 */ /* 0x000fe400078e00ff */
[----:B------:R-:W-:Y:S02]  /*24f80*/  IMAD.MOV.U32 R11, RZ, RZ, 0x1f ;  /* 0x0000001fff0b7424 */ /* 0x000fe400078e00ff */
[----:B------:R-:W-:-:S07]  /*24f90*/  IMAD.MOV.U32 R15, RZ, RZ, -0x1 ;  /* 0xffffffffff0f7424 */ /* 0x000fce00078e00ff */
[----:B-1----:R-:W-:Y:S05]  /*24fa0*/  WARPSYNC.COLLECTIVE R15, `(.L_x_819) ;  /* 0x000000000f087348 */ /* 0x002fea0003c00000 */
[----:B------:R0:W2:Y:S02]  /*24fb0*/  SHFL.IDX P6, R14, R13, R12, R11 ;  /* 0x0000000c0d0e7389 */ /* 0x0000a400000c000b */
[----:B012---:R-:W-:Y:S01]  /*24fc0*/  ENDCOLLECTIVE ;  /* 0x000000000000791b */ /* 0x007fe20003800000 */
.L_x_819:
[----:B------:R-:W-:Y:S05]  /*24fd0*/  BSYNC B0 ;  /* 0x0000000000007941 */ /* 0x000fea0003800000 */
.L_x_818:
        /* <DEDUP_REMOVED lines=8> */
.L_x_820:
[----:B------:R-:W-:Y:S01]  /*25060*/  IMAD.MOV.U32 R6, RZ, RZ, R14 ;  /* 0x000000ffff067224 */ /* 0x000fe200078e000e */
[----:B------:R-:W-:Y:S06]  /*25070*/  BRA `(.L_x_821) ;  /* 0xffffffe000847947 */ /* 0x000fec000383ffff */
.L_x_740:
[----:B------:R-:W-:Y:S01]  /*25080*/  BSSY B0, `(.L_x_822) ;  /* 0x0000008000007945 */ /* 0x000fe20003800000 */
[----:B-----5:R-:W-:Y:S02]  /*25090*/  IMAD.MOV.U32 R13, RZ, RZ, R17 ;  /* 0x000000ffff0d7224 */ /* 0x020fe400078e0011 */
[----:B------:R-:W-:Y:S02]  /*250a0*/  IMAD.MOV.U32 R12, RZ, RZ, 0x1 ;  /* 0x00000001ff0c7424 */ /* 0x000fe400078e00ff */
[----:B------:R-:W-:Y:S02]  /*250b0*/  IMAD.MOV.U32 R11, RZ, RZ, RZ ;  /* 0x000000ffff0b7224 */ /* 0x000fe400078e00ff */
[----:B------:R-:W-:-:S07]  /*250c0*/  IMAD.MOV.U32 R15, RZ, RZ, -0x1 ;  /* 0xffffffffff0f7424 */ /* 0x000fce00078e00ff */
[----:B0123--:R-:W-:Y:S05]  /*250d0*/  WARPSYNC.COLLECTIVE R15, `(.L_x_823) ;  /* 0x000000000f087348 */ /* 0x00ffea0003c00000 */
[----:B------:R4:W0:Y:S02]  /*250e0*/  SHFL.UP P6, R14, R13, R12, R11 ;  /* 0x0400000c0d0e7389 */ /* 0x00082400000c000b */
[----:B01234-:R-:W-:Y:S01]  /*250f0*/  ENDCOLLECTIVE ;  /* 0x000000000000791b */ /* 0x01ffe20003800000 */
.L_x_823:
[----:B------:R-:W-:Y:S05]  /*25100*/  BSYNC B0 ;  /* 0x0000000000007941 */ /* 0x000fea0003800000 */
.L_x_822:
        /* <DEDUP_REMOVED lines=10> */
.L_x_824:
[----:B------:R-:W-:Y:S01]  /*251b0*/  IMAD.MOV.U32 R12, RZ, RZ, 0x4 ;  /* 0x00000004ff0c7424 */ /* 0x000fe200078e00ff */
[----:B------:R-:W-:Y:S02]  /*251c0*/  SEL R14, R14, RZ, P0 ;  /* 0x000000ff0e0e7207 */ /* 0x000fe40000000000 */
[----:B------:R-:W-:Y:S02]  /*251d0*/  ISETP.GE.U32.AND P0, PT, R8, 0x4, PT ;  /* 0x000000040800780c */ /* 0x000fe40003f06070 */
[----:B------:R-:W-:-:S05]  /*251e0*/  IADD3 R3, R13, R14, RZ ;  /* 0x0000000e0d037210 */ /* 0x000fca0007ffe0ff */
[----:B------:R-:W-:-:S07]  /*251f0*/  IMAD.MOV.U32 R13, RZ, RZ, R3 ;  /* 0x000000ffff0d7224 */ /* 0x000fce00078e0003 */
[----:B------:R-:W-:Y:S05]  /*25200*/  WARPSYNC.COLLECTIVE R15, `(.L_x_825) ;  /* 0x000000000f087348 */ /* 0x000fea0003c00000 */
[----:B------:R0:W1:Y:S02]  /*25210*/  SHFL.UP P6, R14, R13, R12, R11 ;  /* 0x0400000c0d0e7389 */ /* 0x00006400000c000b */
[----:B01----:R-:W-:Y:S01]  /*25220*/  ENDCOLLECTIVE ;  /* 0x000000000000791b */ /* 0x003fe20003800000 */
.L_x_825:
        /* <DEDUP_REMOVED lines=8> */
.L_x_826:
        /* <DEDUP_REMOVED lines=8> */
.L_x_827:
        /* <DEDUP_REMOVED lines=8> */
.L_x_828:
[----:B------:R-:W-:Y:S05]  /*253b0*/  BRA `(.L_x_829) ;  /* 0xffffffe000487947 */ /* 0x000fea000383ffff */
.L_x_745:
[----:B------:R-:W-:Y:S01]  /*253c0*/  BSSY B0, `(.L_x_830) ;  /* 0x0000008000007945 */ /* 0x000fe20003800000 */
[----:B-----5:R-:W-:Y:S02]  /*253d0*/  IMAD.MOV.U32 R13, RZ, RZ, R17 ;  /* 0x000000ffff0d7224 */ /* 0x020fe400078e0011 */
[----:B------:R-:W-:Y:S02]  /*253e0*/  IMAD.MOV.U32 R12, RZ, RZ, 0x1 ;  /* 0x00000001ff0c7424 */ /* 0x000fe400078e00ff */
[----:B------:R-:W-:Y:S02]  /*253f0*/  IMAD.MOV.U32 R11, RZ, RZ, RZ ;  /* 0x000000ffff0b7224 */ /* 0x000fe400078e00ff */
[----:B------:R-:W-:-:S07]  /*25400*/  IMAD.MOV.U32 R15, RZ, RZ, -0x1 ;  /* 0xffffffffff0f7424 */ /* 0x000fce00078e00ff */
[----:B01----:R-:W-:Y:S05]  /*25410*/  WARPSYNC.COLLECTIVE R15, `(.L_x_831) ;  /* 0x000000000f087348 */ /* 0x003fea0003c00000 */
[----:B------:R2:W3:Y:S02]  /*25420*/  SHFL.UP P6, R14, R13, R12, R11 ;  /* 0x0400000c0d0e7389 */ /* 0x0004e400000c000b */
[----:B0123--:R-:W-:Y:S01]  /*25430*/  ENDCOLLECTIVE ;  /* 0x000000000000791b */ /* 0x00ffe20003800000 */
.L_x_831:
[----:B------:R-:W-:Y:S05]  /*25440*/  BSYNC B0 ;  /* 0x0000000000007941 */ /* 0x000fea0003800000 */
.L_x_830:
        /* <DEDUP_REMOVED lines=10> */
.L_x_832:
        /* <DEDUP_REMOVED lines=8> */
.L_x_833:
        /* <DEDUP_REMOVED lines=8> */
.L_x_834:
        /* <DEDUP_REMOVED lines=8> */
.L_x_835:
        /* <DEDUP_REMOVED lines=8> */
.L_x_836:
[----:B------:R-:W-:Y:S05]  /*256f0*/  BRA `(.L_x_837) ;  /* 0xffffffe0002c7947 */ /* 0x000fea000383ffff */
.L_x_747:
[----:B------:R-:W-:Y:S01]  /*25700*/  BSSY B0, `(.L_x_838) ;  /* 0x0000006000007945 */ /* 0x000fe20003800000 */
[----:B------:R-:W-:Y:S01]  /*25710*/  PLOP3.LUT P6, PT, P6, PT, PT, 0x8, 0x0 ;  /* 0x000000000000781c */ /* 0x000fe200037ce170 */
[----:B------:R-:W-:-:S12]  /*25720*/  IMAD.MOV.U32 R15, RZ, RZ, -0x1 ;  /* 0xffffffffff0f7424 */ /* 0x000fd800078e00ff */
[----:B01----:R-:W-:Y:S05]  /*25730*/  WARPSYNC.COLLECTIVE R15, `(.L_x_839) ;  /* 0x000000000f087348 */ /* 0x003fea0003c00000 */
[----:B------:R-:W-:Y:S01]  /*25740*/  VOTE.ANY R14, PT, P6 ;  /* 0x00000000000e7806 */ /* 0x000fe200030e0100 */
[----:B01----:R-:W-:Y:S06]  /*25750*/  ENDCOLLECTIVE ;  /* 0x000000000000791b */ /* 0x003fec0003800000 */
.L_x_839:
[----:B------:R-:W-:Y:S05]  /*25760*/  BSYNC B0 ;  /* 0x0000000000007941 */ /* 0x000fea0003800000 */
.L_x_838:
        /* <DEDUP_REMOVED lines=9> */
.L_x_840:
[----:B------:R-:W-:Y:S01]  /*25800*/  IMAD.MOV.U32 R17, RZ, RZ, R14 ;  /* 0x000000ffff117224 */ /* 0x000fe200078e000e */
[----:B------:R-:W-:Y:S06]  /*25810*/  BRA `(.L_x_841) ;  /* 0xffffffe0001c7947 */ /* 0x000fec000383ffff */
.L_x_749:
[----:B------:R-:W-:Y:S01]  /*25820*/  BSSY B0, `(.L_x_842) ;  /* 0x0000007000007945 */ /* 0x000fe20003800000 */
[----:B------:R-:W-:Y:S02]  /*25830*/  IMAD.MOV.U32 R13, RZ, RZ, R2 ;  /* 0x000000ffff0d7224 */ /* 0x000fe400078e0002 */
[----:B------:R-:W-:Y:S02]  /*25840*/  IMAD.MOV.U32 R11, RZ, RZ, 0x1f ;  /* 0x0000001fff0b7424 */ /* 0x000fe400078e00ff */
[----:B------:R-:W-:-:S07]  /*25850*/  IMAD.MOV.U32 R15, RZ, RZ, -0x1 ;  /* 0xffffffffff0f7424 */ /* 0x000fce00078e00ff */
[----:B0123--:R-:W-:Y:S05]  /*25860*/  WARPSYNC.COLLECTIVE R15, `(.L_x_843) ;  /* 0x000000000f087348 */ /* 0x00ffea0003c00000 */
[----:B------:R4:W0:Y:S02]  /*25870*/  SHFL.IDX P6, R14, R13, R12, R11 ;  /* 0x0000000c0d0e7389 */ /* 0x00082400000c000b */
[----:B01234-:R-:W-:Y:S01]  /*25880*/  ENDCOLLECTIVE ;  /* 0x000000000000791b */ /* 0x01ffe20003800000 */
.L_x_843:
[----:B------:R-:W-:Y:S05]  /*25890*/  BSYNC B0 ;  /* 0x0000000000007941 */ /* 0x000fea0003800000 */
.L_x_842:
[----:B------:R-:W-:Y:S05]  /*258a0*/  BRA `(.L_x_748) ;  /* 0xffffffe000147947 */ /* 0x000fea000383ffff */
.L_x_753:
[----:B0-----:R0:W1:Y:S02]  /*258b0*/  SYNCS.PHASECHK.TRANS64.TRYWAIT P0, [R0+URZ+0x36820], R3 ;  /* 0x03682003000075a7 */ /* 0x001064000800017f */
[----:B-1----:R-:W-:Y:S05]  /*258c0*/  @!P0 NANOSLEEP.SYNCS 0x989680 ;  /* 0x009896800000895d */ /* 0x002fea0003900000 */
[----:B------:R-:W1:Y:S02]  /*258d0*/  @!P0 SYNCS.PHASECHK.TRANS64 P0, [R0+URZ+0x36820], R3 ;  /* 0x03682003000085a7 */ /* 0x000e64000800007f */
[----:B-1----:R-:W-:Y:S05]  /*258e0*/  @!P0 BRA `(.L_x_753) ;  /* 0xfffffffc00f08947 */ /* 0x002fea000383ffff */
[----:B------:R-:W-:Y:S05]  /*258f0*/  BRA `(.L_x_844) ;  /* 0xffffffe000f87947 */ /* 0x000fea000383ffff */
.L_x_754:
        /* <DEDUP_REMOVED lines=11> */
.L_x_846:
[----:B------:R-:W-:Y:S05]  /*259b0*/  BSYNC B0 ;  /* 0x0000000000007941 */ /* 0x000fea0003800000 */
.L_x_845:
[----:B------:R-:W-:Y:S05]  /*259c0*/  BRA `(.L_x_847) ;  /* 0xffffffe000e07947 */ /* 0x000fea000383ffff */
.L_x_755:
[----:B------:R-:W-:Y:S01]  /*259d0*/  BSSY B0, `(.L_x_848) ;  /* 0x0000006000007945 */ /* 0x000fe20003800000 */
[----:B------:R-:W-:-:S07]  /*259e0*/  IMAD.MOV.U32 R15, RZ, RZ, -0x1 ;  /* 0xffffffffff0f7424 */ /* 0x000fce00078e00ff */
[----:B01----:R-:W-:Y:S05]  /*259f0*/  WARPSYNC.COLLECTIVE R15, `(.L_x_849) ;  /* 0x000000000f0c7348 */ /* 0x003fea0003c00000 */
[----:B------:R-:W-:Y:S02]  /*25a00*/  ELECT P6, UR62, PT ;  /* 0x00000000003e782f */ /* 0x000fe400038c0000 */
[----:B------:R-:W-:Y:S01]  /*25a10*/  MOV R14, UR62 ;  /* 0x0000003e000e7c02 */ /* 0x000fe20008000f00 */
[----:B01----:R-:W-:Y:S10]  /*25a20*/  ENDCOLLECTIVE ;  /* 0x000000000000791b */ /* 0x003ff40003800000 */
.L_x_849:
[----:B------:R-:W-:Y:S05]  /*25a30*/  BSYNC B0 ;  /* 0x0000000000007941 */ /* 0x000fea0003800000 */
.L_x_848:
[----:B------:R-:W-:Y:S05]  /*25a40*/  BRA `(.L_x_850) ;  /* 0xffffffe000d47947 */ /* 0x000fea000383ffff */
.L_x_757:
[----:B0-----:R0:W1:Y:S02]  /*25a50*/  SYNCS.PHASECHK.TRANS64.TRYWAIT P0, [R6+URZ], R5 ;  /* 0x00000005060075a7 */ /* 0x001064000800017f */
[----:B-1----:R-:W-:Y:S05]  /*25a60*/  @!P0 NANOSLEEP.SYNCS 0x989680 ;  /* 0x009896800000895d */ /* 0x002fea0003900000 */
[----:B------:R-:W1:Y:S02]  /*25a70*/  @!P0 SYNCS.PHASECHK.TRANS64 P0, [R6+URZ], R5 ;  /* 0x00000005060085a7 */ /* 0x000e64000800007f */
[----:B-1----:R-:W-:Y:S05]  /*25a80*/  @!P0 BRA `(.L_x_757) ;  /* 0xfffffffc00f08947 */ /* 0x002fea000383ffff */
[----:B------:R-:W-:Y:S05]  /*25a90*/  BRA `(.L_x_851) ;  /* 0xffffffe400187947 */ /* 0x000fea000383ffff */
.L_x_758:
[----:B-1----:R1:W2:Y:S02]  /*25aa0*/  SYNCS.PHASECHK.TRANS64.TRYWAIT P0, [R7+URZ], R2 ;  /* 0x00000002070075a7 */ /* 0x0022a4000800017f */
[----:B--2---:R-:W-:Y:S05]  /*25ab0*/  @!P0 NANOSLEEP.SYNCS 0x989680 ;  /* 0x009896800000895d */ /* 0x004fea0003900000 */
[----:B------:R-:W2:Y:S02]  /*25ac0*/  @!P0 SYNCS.PHASECHK.TRANS64 P0, [R7+URZ], R2 ;  /* 0x00000002070085a7 */ /* 0x000ea4000800007f */
[----:B--2---:R-:W-:Y:S05]  /*25ad0*/  @!P0 BRA `(.L_x_758) ;  /* 0xfffffffc00f08947 */ /* 0x004fea000383ffff */
[----:B------:R-:W-:Y:S05]  /*25ae0*/  BRA `(.L_x_852) ;  /* 0xffffffe4000c7947 */ /* 0x000fea000383ffff */
.L_x_760:
[----:B--2---:R2:W3:Y:S02]  /*25af0*/  SYNCS.PHASECHK.TRANS64.TRYWAIT P0, [R4+URZ], R5 ;  /* 0x00000005040075a7 */ /* 0x0044e4000800017f */
[----:B---3--:R-:W-:Y:S05]  /*25b00*/  @!P0 NANOSLEEP.SYNCS 0x989680 ;  /* 0x009896800000895d */ /* 0x008fea0003900000 */
[----:B------:R-:W3:Y:S02]  /*25b10*/  @!P0 SYNCS.PHASECHK.TRANS64 P0, [R4+URZ], R5 ;  /* 0x00000005040085a7 */ /* 0x000ee4000800007f */
[----:B---3--:R-:W-:Y:S05]  /*25b20*/  @!P0 BRA `(.L_x_760) ;  /* 0xfffffffc00f08947 */ /* 0x008fea000383ffff */
[----:B------:R-:W-:Y:S05]  /*25b30*/  BRA `(.L_x_853) ;  /* 0xffffffe400147947 */ /* 0x000fea000383ffff */
.L_x_854:
        /* <DEDUP_REMOVED lines=12> */
.L_x_2658:


//--------------------- .text._ZN7cutlass13device_kernelIN5flash11enable_sm90INS1_16FlashAttnFwdSm90INS1_25CollectiveMainloopFwdSm90ILi2EN4cute5tupleIJNS5_1CILi1EEES8_S8_EEENS6_IJNS7_ILi128EEENS7_ILi96EEENS7_ILi192EEEEEELi192ENS_10bfloat16_tEfNS_4arch4Sm90ELb0ELb1ELb0ELb0ELb0ELb0ELb0ELb1ELb1ELb0ELb0ELb0EEENS1_21CollectiveEpilogueFwdINS6_IJSA_SC_SB_EEES9_SE_SG_Li256ELb0ELb0ELb0ELb0EEENS1_30DynamicPersistentTileSchedulerILi256ELi32ELb0ELb0ELb1EEEEEEEEEvNT_6ParamsE --------------------------
	.section	.text._ZN7cutlass13device_kernelIN5flash11enable_sm90INS1_16FlashAttnFwdSm90INS1_25CollectiveMainloopFwdSm90ILi2EN4cute5tupleIJNS5_1CILi1EEES8_S8_EEENS6_IJNS7_ILi128EEENS7_ILi96EEENS7_ILi192EEEEEELi192ENS_10bfloat16_tEfNS_4arch4Sm90ELb0ELb1ELb0ELb0ELb0ELb0ELb0ELb1ELb1ELb0ELb0ELb0EEENS1_21CollectiveEpilogueFwdINS6_IJSA_SC_SB_EEES9_SE_SG_Li256ELb0ELb0ELb0ELb0EEENS1_30DynamicPersistentTileSchedulerILi256ELi32ELb0ELb0ELb1EEEEEEEEEvNT_6ParamsE,"ax",@progbits
	.align	128
.text._ZN7cutlass13device_kernelIN5flash11enable_sm90INS1_16FlashAttnFwdSm90INS1_25CollectiveMainloopFwdSm90ILi2EN4cute5tupleIJNS5_1CILi1EEES8_S8_EEENS6_IJNS7_ILi128EEENS7_ILi96EEENS7_ILi192EEEEEELi192ENS_10bfloat16_tEfNS_4arch4Sm90ELb0ELb1ELb0ELb0ELb0ELb0ELb0ELb1ELb1ELb0ELb0ELb0EEENS1_21CollectiveEpilogueFwdINS6_IJSA_SC_SB_EEES9_SE_SG_Li256ELb0ELb0ELb0ELb0EEENS1_30DynamicPersistentTileSchedulerILi256ELi32ELb0ELb0ELb1EEEEEEEEEvNT_6ParamsE:
        .type           _ZN7cutlass13device_kernelIN5flash11enable_sm90INS1_16FlashAttnFwdSm90INS1_25CollectiveMainloopFwdSm90ILi2EN4cute5tupleIJNS5_1CILi1EEES8_S8_EEENS6_IJNS7_ILi128EEENS7_ILi96EEENS7_ILi192EEEEEELi192ENS_10bfloat16_tEfNS_4arch4Sm90ELb0ELb1ELb0ELb0ELb0ELb0ELb0ELb1ELb1ELb0ELb0ELb0EEENS1_21CollectiveEpilogueFwdINS6_IJSA_SC_SB_EEES9_SE_SG_Li256ELb0ELb0ELb0ELb0EEENS1_30DynamicPersistentTileSchedulerILi256ELi32ELb0ELb0ELb1EEEEEEEEEvNT_6ParamsE,@function
        .size           _ZN7cutlass13device_kernelIN5flash11enable_sm90INS1_16FlashAttnFwdSm90INS1_25CollectiveMainloopFwdSm90ILi2EN4cute5tupleIJNS5_1CILi1EEES8_S8_EEENS6_IJNS7_ILi128EEENS7_ILi96EEENS7_ILi192EEEEEELi192ENS_10bfloat16_tEfNS_4arch4Sm90ELb0ELb1ELb0ELb0ELb0ELb0ELb0ELb1ELb1ELb0ELb0ELb0EEENS1_21CollectiveEpilogueFwdINS6_IJSA_SC_SB_EEES9_SE_SG_Li256ELb0ELb0ELb0ELb0EEENS1_30DynamicPersistentTileSchedulerILi256ELi32ELb0ELb0ELb1EEEEEEEEEvNT_6ParamsE,(.L_x_2659 - _ZN7cutlass13device_kernelIN5flash11enable_sm90INS1_16FlashAttnFwdSm90INS1_25CollectiveMainloopFwdSm90ILi2EN4cute5tupleIJNS5_1CILi1EEES8_S8_EEENS6_IJNS7_ILi128EEENS7_ILi96EEENS7_ILi192EEEEEELi192ENS_10bfloat16_tEfNS_4arch4Sm90ELb0ELb1ELb0ELb0ELb0ELb0ELb0ELb1ELb1ELb0ELb0ELb0EEENS1_21CollectiveEpilogueFwdINS6_IJSA_SC_SB_EEES9_SE_SG_Li256ELb0ELb0ELb0ELb0EEENS1_30DynamicPersistentTileSchedulerILi256ELi32ELb0ELb0ELb1EEEEEEEEEvNT_6ParamsE)
        .other          _ZN7cutlass13device_kernelIN5flash11enable_sm90INS1_16FlashAttnFwdSm90INS1_25CollectiveMainloopFwdSm90ILi2EN4cute5tupleIJNS5_1CILi1EEES8_S8_EEENS6_IJNS7_ILi128EEENS7_ILi96EEENS7_ILi192EEEEEELi192ENS_10bfloat16_tEfNS_4arch4Sm90ELb0ELb1ELb0ELb0ELb0ELb0ELb0ELb1ELb1ELb0ELb0ELb0EEENS1_21CollectiveEpilogueFwdINS6_IJSA_SC_SB_EEES9_SE_SG_Li256ELb0ELb0ELb0ELb0EEENS1_30DynamicPersistentTileSchedulerILi256ELi32ELb0ELb0ELb1EEEEEEEEEvNT_6ParamsE,@"STO_CUDA_ENTRY STV_DEFAULT"
_ZN7cutlass13device_kernelIN5flash11enable_sm90INS1_16FlashAttnFwdSm90INS1_25CollectiveMainloopFwdSm90ILi2EN4cute5tupleIJNS5_1CILi1EEES8_S8_EEENS6_IJNS7_ILi128EEENS7_ILi96EEENS7_ILi192EEEEEELi192ENS_10bfloat16_tEfNS_4arch4Sm90ELb0ELb1ELb0ELb0ELb0ELb0ELb0ELb1ELb1ELb0ELb0ELb0EEENS1_21CollectiveEpilogueFwdINS6_IJSA_SC_SB_EEES9_SE_SG_Li256ELb0ELb0ELb0ELb0EEENS1_30DynamicPersistentTileSchedulerILi256ELi32ELb0ELb0ELb1EEEEEEEEEvNT_6ParamsE:
        /* <DEDUP_REMOVED lines=24> */
.L_x_856:
[----:B------:R-:W-:Y:S05]  /*0180*/  BSYNC B0 ;  /* 0x0000000000007941 */ /* 0x000fea0003800000 */
.L_x_855:
        /* <DEDUP_REMOVED lines=37> */
.L_x_857:
        /* <DEDUP_REMOVED lines=22> */
.L_x_858:
        /* <DEDUP_REMOVED lines=18> */
.L_x_859:
        /* <DEDUP_REMOVED lines=22> */
.L_x_860:
        /* <DEDUP_REMOVED lines=22> */
.L_x_861:
[----:B-1----:R-:W-:Y:S01]  /*0920*/  UMOV UR4, 0x1 ;  /* 0x0000000100047882 */ /* 0x002fe20000000000 */
[----:B------:R-:W-:Y:S01]  /*0930*/  PLOP3.LUT P0, PT, PT, PT, UP0, 0x80, 0x0 ;  /* 0x000000000000781c */ /* 0x000fe20003f0f008 */
[----:B------:R-:W-:Y:S01]  /*0940*/  USEL UR4, UR4, 0x2, !UP0 ;  /* 0x0000000204047887 */ /* 0x000fe2000c000000 */
[----:B------:R-:W-:Y:S01]  /*0950*/  NOP ;  /* 0x0000000000007918 */ /* 0x000fe20000000000 */
[----:B------:R-:W-:-:S04]  /*0960*/  ULDC.64 UR60, c[0x0][0x208] ;  /* 0x00008200003c7ab9 */ /* 0x000fc80000000a00 */
[----:B------:R-:W-:-:S05]  /*0970*/  IMAD.U32 R2, RZ, RZ, UR4 ;  /* 0x00000004ff027e24 */ /* 0x000fca000f8e00ff */
[----:B------:R1:W-:Y:S01]  /*0980*/  STL [R1], R2 ;  /* 0x0000000201007387 */ /* 0x0003e20000100800 */
[----:B--23--:R-:W-:Y:S06]  /*0990*/  BAR.SYNC.DEFER_BLOCKING 0x0 ;  /* 0x0000000000007b1d */ /* 0x00cfec0000010000 */
[----:B------:R-:W-:Y:S05]  /*09a0*/  @!P0 BRA `(.L_x_862) ;  /* 0x000000e400008947 */ /* 0x000fea0003800000 */
.L_x_863:
[----:B------:R-:W-:-:S08]  /*09b0*/  NOP ;  /* 0x0000000000007918 */ /* 0x000fd00000000000 */
[----:B------:R-:W2:Y:S02]  /*09c0*/  USETMAXREG.TRY_ALLOC.CTAPOOL UP0, 0xf0 ;  /* 0x000000f0000079c8 */ /* 0x000ea40008000600 */
[----:B--2---:R-:W-:-:S13]  /*09d0*/  PLOP3.LUT P0, PT, PT, PT, UP0, 0x80, 0x0 ;  /* 0x000000000000781c */ /* 0x004fda0003f0f008 */
[----:B------:R-:W-:Y:S05]  /*09e0*/  @!P0 BRA `(.L_x_863) ;  /* 0xfffffffc00f08947 */ /* 0x000fea000383ffff */
[----:B------:R-:W2:Y:S08]  /*09f0*/  S2UR UR7, SR_CTAID.X ;  /* 0x00000000000779c3 */ /* 0x000eb00000002500 */
[----:B------:R-:W-:Y:S08]  /*0a00*/  BAR.ARV 0x4, 0x120 ;  /* 0x0104800000007b1d */ /* 0x000ff00000002000 */
[----:B------:R-:W2:Y:S08]  /*0a10*/  LDC R0, c[0x0][0xda8] ;  /* 0x00036a00ff007b82 */ /* 0x000eb00000000800 */
[----:B------:R-:W-:Y:S06]  /*0a20*/  BAR.ARV 0x8, 0x120 ;  /* 0x0204800000007b1d */ /* 0x000fec0000002000 */
[----:B--2---:R-:W-:-:S13]  /*0a30*/  ISETP.LE.AND P0, PT, R0, UR7, PT ;  /* 0x0000000700007c0c */ /* 0x004fda000bf03270 */
[----:B------:R-:W-:Y:S05]  /*0a40*/  @P0 EXIT ;  /* 0x000000000000094d */ /* 0x000fea0003800000 */
[----:B------:R-:W2:Y:S01]  /*0a50*/  LDL R3, [R1] ;  /* 0x0000000001037983 */ /* 0x000ea20000100800 */
[----:B------:R-:W3:Y:S01]  /*0a60*/  S2UR UR4, SR_CgaCtaId ;  /* 0x00000000000479c3 */ /* 0x000ee20000008800 */
[----:B------:R-:W-:Y:S01]  /*0a70*/  UMOV UR37, 0x400 ;  /* 0x0000040000257882 */ /* 0x000fe20000000000 */
[----:B------:R-:W-:Y:S01]  /*0a80*/  UMOV UR46, URZ ;  /* 0x0000003f002e7c82 */ /* 0x000fe20008000000 */
[----:B-1----:R-:W1:Y:S01]  /*0a90*/  S2R R2, SR_TID.X ;  /* 0x0000000000027919 */ /* 0x002e620000002100 */
[----:B------:R-:W-:-:S04]  /*0aa0*/  UMOV UR36, URZ ;  /* 0x0000003f00247c82 */ /* 0x000fc80008000000 */
[----:B------:R-:W4:Y:S01]  /*0ab0*/  S2UR UR6, SR_SWINHI ;  /* 0x00000000000679c3 */ /* 0x000f220000002f00 */
[----:B---3--:R-:W-:-:S07]  /*0ac0*/  ULEA UR37, UR4, UR37, 0x18 ;  /* 0x0000002504257291 */ /* 0x008fce000f8ec03f */
[----:B------:R-:W-:Y:S01]  /*0ad0*/  UMOV UR4, UR37 ;  /* 0x0000002500047c82 */ /* 0x000fe20008000000 */
[----:B----4-:R-:W-:Y:S01]  /*0ae0*/  UMOV UR5, UR6 ;  /* 0x0000000600057c82 */ /* 0x010fe20008000000 */
[----:B------:R-:W-:Y:S01]  /*0af0*/  IMAD.U32 R18, RZ, RZ, UR4 ;  /* 0x00000004ff127e24 */ /* 0x000fe2000f8e00ff */
[----:B------:R-:W-:Y:S01]  /*0b00*/  UMOV UR4, UR7 ;  /* 0x0000000700047c82 */ /* 0x000fe20008000000 */
[----:B-1----:R-:W-:Y:S02]  /*0b10*/  VIADD R204, R2, 0xffffff80 ;  /* 0xffffff8002cc7836 */ /* 0x002fe40000000000 */
[----:B------:R-:W-:Y:S01]  /*0b20*/  IMAD.U32 R19, RZ, RZ, UR5 ;  /* 0x00000005ff137e24 */ /* 0x000fe2000f8e00ff */
[----:B--2---:R-:W-:Y:S02]  /*0b30*/  R2UR UR8, R3 ;  /* 0x00000000030872ca */ /* 0x004fe400000e0000 */
[----:B------:R-:W-:-:S04]  /*0b40*/  SHF.R.S32.HI R3, RZ, 0x1f, R204 ;  /* 0x0000001fff037819 */ /* 0x000fc800000114cc */
[CC--:B------:R-:W-:Y:S02]  /*0b50*/  LEA.HI R2, R3.reuse, R204.reuse, RZ, 0x4 ;  /* 0x000000cc03027211 */ /* 0x0c0fe400078f20ff */
[CC--:B------:R-:W-:Y:S02]  /*0b60*/  LEA.HI R0, R3.reuse, R204.reuse, RZ, 0x7 ;  /* 0x000000cc03007211 */ /* 0x0c0fe400078f38ff */
[----:B------:R-:W-:Y:S02]  /*0b70*/  SHF.R.S32.HI R5, RZ, 0x4, R2 ;  /* 0x00000004ff057819 */ /* 0x000fe40000011402 */
[----:B------:R-:W-:Y:S01]  /*0b80*/  LOP3.LUT R199, R0, 0xffffff80, RZ, 0xc0, !PT ;  /* 0xffffff8000c77812 */ /* 0x000fe200078ec0ff */
[----:B------:R-:W-:Y:S01]  /*0b90*/  ULOP3.LUT UR5, UR8, 0x1, URZ, 0xfc, !UPT ;  /* 0x0000000108057892 */ /* 0x000fe2000f8efc3f */
[----:B------:R-:W-:Y:S02]  /*0ba0*/  LEA.HI R4, R2, R5, RZ, 0x1 ;  /* 0x0000000502047211 */ /* 0x000fe400078f08ff */
[----:B------:R-:W-:Y:S01]  /*0bb0*/  LEA.HI R202, R3, R204, RZ, 0x5 ;  /* 0x000000cc03ca7211 */ /* 0x000fe200078f28ff */
[----:B------:R-:W-:Y:S01]  /*0bc0*/  IMAD.IADD R199, R204, 0x1, -R199 ;  /* 0x00000001ccc77824 */ /* 0x000fe200078e0ac7 */
[----:B------:R-:W-:Y:S01]  /*0bd0*/  LOP3.LUT R4, R4, 0x1ffffffe, RZ, 0xc0, !PT ;  /* 0x1ffffffe04047812 */ /* 0x000fe200078ec0ff */
[----:B------:R-:W-:Y:S01]  /*0be0*/  IMAD.U32 R203, RZ, RZ, UR5 ;  /* 0x00000005ffcb7e24 */ /* 0x000fe2000f8e00ff */
[----:B------:R-:W-:Y:S01]  /*0bf0*/  SHF.R.S32.HI R202, RZ, 0x5, R202 ;  /* 0x00000005ffca7819 */ /* 0x000fe200000114ca */
[----:B------:R-:W-:Y:S01]  /*0c00*/  UMOV UR5, URZ ;  /* 0x0000003f00057c82 */ /* 0x000fe20008000000 */
[----:B------:R-:W-:Y:S01]  /*0c10*/  SHF.R.S32.HI R6, RZ, 0x1f, R199 ;  /* 0x0000001fff067819 */ /* 0x000fe200000114c7 */
[----:B------:R-:W-:Y:S01]  /*0c20*/  IMAD.IADD R4, R5, 0x1, -R4 ;  /* 0x0000000105047824 */ /* 0x000fe200078e0a04 */
[----:B------:R-:W-:Y:S01]  /*0c30*/  LOP3.LUT R5, R2, 0x3fffff0, RZ, 0xc0, !PT ;  /* 0x03fffff002057812 */ /* 0x000fe200078ec0ff */
[----:B------:R-:W-:Y:S01]  /*0c40*/  IMAD.U32 R197, RZ, RZ, UR5 ;  /* 0x00000005ffc57e24 */ /* 0x000fe2000f8e00ff */
[----:B------:R-:W-:-:S02]  /*0c50*/  LEA.HI R2, R6, R199, RZ, 0x2 ;  /* 0x000000c706027211 */ /* 0x000fc400078f10ff */
[----:B------:R-:W-:Y:S01]  /*0c60*/  SHF.R.S32.HI R201, RZ, 0x7, R0 ;  /* 0x00000007ffc97819 */ /* 0x000fe20000011400 */
[----:B------:R-:W-:Y:S01]  /*0c70*/  IMAD.IADD R5, R204, 0x1, -R5 ;  /* 0x00000001cc057824 */ /* 0x000fe200078e0a05 */
[--C-:B------:R-:W-:Y:S02]  /*0c80*/  SHF.R.S32.HI R7, RZ, 0x2, R2.reuse ;  /* 0x00000002ff077819 */ /* 0x100fe40000011402 */
[----:B------:R-:W-:Y:S01]  /*0c90*/  SHF.R.S32.HI R8, RZ, 0x1f, R2 ;  /* 0x0000001fff087819 */ /* 0x000fe20000011402 */
[----:B------:R-:W-:Y:S01]  /*0ca0*/  IMAD R5, R202, 0x10, R5 ;  /* 0x00000010ca057824 */ /* 0x000fe200078e0205 */
[----:B------:R-:W-:Y:S02]  /*0cb0*/  LEA.HI R6, R6, R199, RZ, 0x5 ;  /* 0x000000c706067211 */ /* 0x000fe400078f28ff */
[----:B------:R-:W-:Y:S01]  /*0cc0*/  LEA.HI R8, R8, R7, RZ, 0x3 ;  /* 0x0000000708087211 */ /* 0x000fe200078f18ff */
[----:B------:R-:W-:Y:S01]  /*0cd0*/  IMAD R5, R5, 0x8, R4 ;  /* 0x0000000805057824 */ /* 0x000fe200078e0204 */
[----:B------:R-:W-:-:S02]  /*0ce0*/  LEA.HI R0, R0, R201, RZ, 0x1 ;  /* 0x000000c900007211 */ /* 0x000fc400078f08ff */
[----:B------:R-:W-:Y:S01]  /*0cf0*/  LOP3.LUT R8, R8, 0xfffffff8, RZ, 0xc0, !PT ;  /* 0xfffffff808087812 */ /* 0x000fe200078ec0ff */
[----:B------:R-:W-:Y:S01]  /*0d00*/  IMAD.SHL.U32 R5, R5, 0x8, RZ ;  /* 0x0000000805057824 */ /* 0x000fe200078e00ff */
[----:B------:R-:W-:Y:S02]  /*0d10*/  LEA.HI R3, R3, R204, RZ, 0x3 ;  /* 0x000000cc03037211 */ /* 0x000fe400078f18ff */
[----:B------:R-:W-:Y:S01]  /*0d20*/  SHF.R.S32.HI R6, RZ, 0x5, R6 ;  /* 0x00000005ff067819 */ /* 0x000fe20000011406 */
[----:B------:R-:W-:Y:S01]  /*0d30*/  IMAD.WIDE R18, R5, 0x2, R18 ;  /* 0x0000000205127825 */ /* 0x000fe200078e0212 */
[----:B------:R-:W-:Y:S02]  /*0d40*/  LOP3.LUT R0, R0, 0x3fffffe, RZ, 0xc0, !PT ;  /* 0x03fffffe00007812 */ /* 0x000fe400078ec0ff */
[----:B------:R-:W-:Y:S01]  /*0d50*/  LOP3.LUT R5, R3, 0x1ffffff8, RZ, 0xc0, !PT ;  /* 0x1ffffff803057812 */ /* 0x000fe200078ec0ff */
[----:B------:R-:W-:Y:S01]  /*0d60*/  IMAD.IADD R7, R7, 0x1, -R8 ;  /* 0x0000000107077824 */ /* 0x000fe200078e0a08 */
[----:B------:R-:W-:Y:S01]  /*0d70*/  LOP3.LUT R16, R2, 0x7ffffffc, RZ, 0xc0, !PT ;  /* 0x7ffffffc02107812 */ /* 0x000fe200078ec0ff */
[----:B------:R-:W-:Y:S01]  /*0d80*/  IMAD.IADD R0, R201, 0x1, -R0 ;  /* 0x00000001c9007824 */ /* 0x000fe200078e0a00 */
[----:B------:R-:W-:Y:S01]  /*0d90*/  SHF.R.S32.HI R194, RZ, 0x3, R3 ;  /* 0x00000003ffc27819 */ /* 0x000fe20000011403 */
[----:B------:R-:W-:-:S02]  /*0da0*/  IMAD R7, R6, 0x10, R7 ;  /* 0x0000001006077824 */ /* 0x000fc400078e0207 */
[----:B------:R-:W-:Y:S02]  /*0db0*/  IMAD.IADD R5, R204, 0x1, -R5 ;  /* 0x00000001cc057824 */ /* 0x000fe400078e0a05 */
[----:B------:R-:W-:Y:S02]  /*0dc0*/  IMAD R200, R0, 0x40, R7 ;  /* 0x0000004000c87824 */ /* 0x000fe400078e0207 */
[----:B------:R-:W-:Y:S02]  /*0dd0*/  IMAD.SHL.U32 R22, R5, 0x8, RZ ;  /* 0x0000000805167824 */ /* 0x000fe400078e00ff */
[----:B------:R-:W-:-:S07]  /*0de0*/  IMAD.IADD R16, R199, 0x1, -R16 ;  /* 0x00000001c7107824 */ /* 0x000fce00078e0a10 */
.L_x_956:
[----:B------:R-:W-:Y:S01]  /*0df0*/  ULDC UR5, c[0x0][0xdd0] ;  /* 0x0003740000057ab9 */ /* 0x000fe20000000800 */
[----:B-1----:R-:W1:Y:S01]  /*0e00*/  LDC R0, c[0x0][0xde8] ;  /* 0x00037a00ff007b82 */ /* 0x002e620000000800 */
[----:B------:R-:W-:Y:S01]  /*0e10*/  UISETP.NE.AND UP0, UPT, UR5, 0x1, UPT ;  /* 0x000000010500788c */ /* 0x000fe2000bf05270 */
[----:B------:R-:W-:-:S10]  /*0e20*/  UMOV UR8, UR4 ;  /* 0x0000000400087c82 */ /* 0x000fd40008000000 */
[----:B------:R-:W-:Y:S01]  /*0e30*/  @UP0 ULDC UR6, c[0x0][0xdd4] ;  /* 0x0003750000060ab9 */ /* 0x000fe20000000800 */
[----:B------:R-:W-:Y:S01]  /*0e40*/  @UP0 ULDC UR9, c[0x0][0xdd8] ;  /* 0x0003760000090ab9 */ /* 0x000fe20000000800 */
[----:B------:R-:W-:-:S04]  /*0e50*/  UIMAD.WIDE.U32 UR6, UR4, UR6, URZ ;  /* 0x00000006040672a5 */ /* 0x000fc8000f8e003f */
[----:B------:R-:W-:-:S04]  /*0e60*/  @UP0 USHF.R.U32.HI UR8, URZ, UR9, UR7 ;  /* 0x000000093f080299 */ /* 0x000fc80008011607 */
[----:B------:R-:W-:Y:S02]  /*0e70*/  UIADD3 UR6, -UR8, URZ, URZ ;  /* 0x0000003f08067290 */ /* 0x000fe4000fffe13f */
[----:B-1----:R-:W-:Y:S02]  /*0e80*/  ISETP.LE.AND P0, PT, R0, UR8, PT ;  /* 0x0000000800007c0c */ /* 0x002fe4000bf03270 */
[----:B------:R-:W-:-:S11]  /*0e90*/  UIMAD UR7, UR5, UR6, UR4 ;  /* 0x00000006050772a4 */ /* 0x000fd6000f8e0204 */
[----:B--234-:R-:W-:Y:S05]  /*0ea0*/  @!P0 BRA `(.L_x_864) ;  /* 0x0000000000248947 */ /* 0x01cfea0003800000 */
[----:B------:R-:W-:Y:S01]  /*0eb0*/  ULDC UR6, c[0x0][0xddc] ;  /* 0x0003770000067ab9 */ /* 0x000fe20000000800 */
[----:B------:R-:W-:Y:S01]  /*0ec0*/  UMOV UR9, UR7 ;  /* 0x0000000700097c82 */ /* 0x000fe20008000000 */
[----:B------:R-:W-:-:S11]  /*0ed0*/  UISETP.NE.AND UP0, UPT, UR6, 0x1, UPT ;  /* 0x000000010600788c */ /* 0x000fd6000bf05270 */
[----:B------:R-:W-:Y:S02]  /*0ee0*/  @UP0 ULDC.64 UR10, c[0x0][0xde0] ;  /* 0x00037800000a0ab9 */ /* 0x000fe40000000a00 */
[----:B------:R-:W-:-:S04]  /*0ef0*/  UIMAD.WIDE.U32 UR4, UR7, UR10, URZ ;  /* 0x0000000a070472a5 */ /* 0x000fc8000f8e003f */
[----:B------:R-:W-:-:S04]  /*0f00*/  @UP0 USHF.R.U32.HI UR9, URZ, UR11, UR5 ;  /* 0x0000000b3f090299 */ /* 0x000fc80008011605 */
[----:B------:R-:W-:Y:S02]  /*0f10*/  UIMAD UR4, UR9, UR6, URZ ;  /* 0x00000006090472a4 */ /* 0x000fe4000f8e023f */
[----:B------:R-:W-:Y:S01]  /*0f20*/  IMAD.U32 R196, RZ, RZ, UR9 ;  /* 0x00000009ffc47e24 */ /* 0x000fe2000f8e00ff */
[----:B------:R-:W-:Y:S09]  /*0f30*/  BRA `(.L_x_865) ;  /* 0x0000000000207947 */ /* 0x000ff20003800000 */
.L_x_864:
[----:B------:R-:W-:Y:S01]  /*0f40*/  ULDC UR6, c[0x0][0xdc4] ;  /* 0x0003710000067ab9 */ /* 0x000fe20000000800 */
[----:B------:R-:W-:Y:S01]  /*0f50*/  UMOV UR9, UR7 ;  /* 0x0000000700097c82 */ /* 0x000fe20008000000 */
[----:B------:R-:W-:-:S11]  /*0f60*/  UISETP.NE.AND UP0, UPT, UR6, 0x1, UPT ;  /* 0x000000010600788c */ /* 0x000fd6000bf05270 */
[----:B------:R-:W-:Y:S02]  /*0f70*/  @UP0 ULDC.64 UR10, c[0x0][0xdc8] ;  /* 0x00037200000a0ab9 */ /* 0x000fe40000000a00 */
[----:B------:R-:W-:-:S04]  /*0f80*/  UIMAD.WIDE.U32 UR4, UR7, UR10, URZ ;  /* 0x0000000a070472a5 */ /* 0x000fc8000f8e003f */
[----:B------:R-:W-:-:S04]  /*0f90*/  @UP0 USHF.R.U32.HI UR9, URZ, UR11, UR5 ;  /* 0x0000000b3f090299 */ /* 0x000fc80008011605 */
[----:B------:R-:W-:Y:S02]  /*0fa0*/  UIMAD UR4, UR9, UR6, URZ ;  /* 0x00000006090472a4 */ /* 0x000fe4000f8e023f */
[----:B------:R-:W-:-:S10]  /*0fb0*/  IMAD.U32 R196, RZ, RZ, UR9 ;  /* 0x00000009ffc47e24 */ /* 0x000fd4000f8e00ff */
.L_x_865:
[----:B------:R-:W-:Y:S01]  /*0fc0*/  R2UR UR5, R196 ;  /* 0x00000000c40572ca */ /* 0x000fe200000e0000 */
[----:B------:R-:W1:Y:S01]  /*0fd0*/  LDC.64 R8, c[0x0][0x9e0] ;  /* 0x00027800ff087b82 */ /* 0x000e620000000a00 */
[----:B------:R-:W-:Y:S01]  /*0fe0*/  ULDC UR43, c[0x0][0xdb8] ;  /* 0x00036e00002b7ab9 */ /* 0x000fe20000000800 */
[----:B------:R-:W-:Y:S01]  /*0ff0*/  ULDC UR6, c[0x0][0xdac] ;  /* 0x00036b0000067ab9 */ /* 0x000fe20000000800 */
[----:B------:R-:W-:Y:S02]  /*1000*/  UISETP.NE.AND UP0, UPT, UR43, 0x1, UPT ;  /* 0x000000012b00788c */ /* 0x000fe4000bf05270 */
[----:B------:R-:W-:Y:S01]  /*1010*/  UIADD3 UR4, UR7, -UR4, URZ ;  /* 0x8000000407047290 */ /* 0x000fe2000fffe03f */
[----:B------:R-:W-:Y:S02]  /*1020*/  ULDC.64 UR10, c[0x0][0x3f8] ;  /* 0x0000fe00000a7ab9 */ /* 0x000fe40000000a00 */
[----:B------:R-:W2:Y:S01]  /*1030*/  LDC R17, c[0x0][0x404] ;  /* 0x00010100ff117b82 */ /* 0x000ea20000000800 */
[----:B------:R-:W-:Y:S01]  /*1040*/  ULDC UR7, c[0x0][0xdc4] ;  /* 0x0003710000077ab9 */ /* 0x000fe20000000800 */
[----:B------:R-:W-:Y:S01]  /*1050*/  ISETP.NE.U32.AND P0, PT, RZ, UR10, PT ;  /* 0x0000000aff007c0c */ /* 0x000fe2000bf05070 */
[----:B------:R-:W-:-:S02]  /*1060*/  UIMAD UR8, UR8, UR7, UR4 ;  /* 0x00000007080872a4 */ /* 0x000fc4000f8e0204 */
[----:B------:R-:W-:Y:S01]  /*1070*/  ULOP3.LUT UR5, URZ, UR5, URZ, 0x33, !UPT ;  /* 0x000000053f057292 */ /* 0x000fe2000f8e333f */
[----:B------:R-:W-:Y:S01]  /*1080*/  ISETP.NE.AND.EX P0, PT, RZ, UR11, PT, P0 ;  /* 0x0000000bff007c0c */ /* 0x000fe2000bf05300 */
[----:B------:R-:W-:Y:S01]  /*1090*/  @UP0 ULDC UR4, c[0x0][0xdbc] ;  /* 0x00036f0000040ab9 */ /* 0x000fe20000000800 */
[----:B------:R-:W3:Y:S01]  /*10a0*/  LDC R5, c[0x0][0x288] ;  /* 0x0000a200ff057b82 */ /* 0x000ee20000000800 */
[----:B------:R-:W-:Y:S01]  /*10b0*/  UIADD3 UR5, UR5, UR6, URZ ;  /* 0x0000000605057290 */ /* 0x000fe2000fffe03f */
[----:B------:R-:W-:Y:S02]  /*10c0*/  UMOV UR44, UR8 ;  /* 0x00000008002c7c82 */ /* 0x000fe40008000000 */
[----:B------:R-:W-:Y:S01]  /*10d0*/  @UP0 ULDC UR6, c[0x0][0xdc0] ;  /* 0x0003700000060ab9 */ /* 0x000fe20000000800 */
[----:B------:R-:W-:Y:S02]  /*10e0*/  USHF.L.U32 UR42, UR5, 0x7, URZ ;  /* 0x00000007052a7899 */ /* 0x000fe4000800063f */
[----:B------:R-:W-:Y:S01]  /*10f0*/  UIMAD.WIDE.U32 UR4, UR8, UR4, URZ ;  /* 0x00000004080472a5 */ /* 0x000fe2000f8e003f */
[----:B------:R-:W4:Y:S01]  /*1100*/  LDC R6, c[0x0][0x2e0] ;  /* 0x0000b800ff067b82 */ /* 0x000f220000000800 */
[----:B-1----:R-:W-:-:S02]  /*1110*/  ISETP.GE.AND P1, PT, R9, 0x1, PT ;  /* 0x000000010900780c */ /* 0x002fc40003f26270 */
[----:B------:R-:W-:Y:S01]  /*1120*/  IMAD.U32 R198, RZ, RZ, UR42 ;  /* 0x0000002affc67e24 */ /* 0x000fe2000f8e00ff */
[----:B------:R-:W-:Y:S01]  /*1130*/  @UP0 USHF.R.U32.HI UR44, URZ, UR6, UR5 ;  /* 0x000000063f2c0299 */ /* 0x000fe20008011605 */
[----:B--2---:R-:W-:-:S03]  /*1140*/  SEL R17, R17, 0x1, P0 ;  /* 0x0000000111117807 */ /* 0x004fc60000000000 */
[----:B------:R-:W-:-:S04]  /*1150*/  UIADD3 UR4, -UR44, URZ, URZ ;  /* 0x0000003f2c047290 */ /* 0x000fc8000fffe13f */
[----:B------:R-:W-:Y:S01]  /*1160*/  UIMAD UR43, UR43, UR4, UR8 ;  /* 0x000000042b2b72a4 */ /* 0x000fe2000f8e0208 */
[----:B---3--:R-:W-:-:S05]  /*1170*/  IADD3 R192, R198, 0x80, -R5 ;  /* 0x00000080c6c07810 */ /* 0x008fca0007ffe805 */
[CC--:B----4-:R-:W-:Y:S02]  /*1180*/  IMAD R192, R17.reuse, R6.reuse, R192 ;  /* 0x0000000611c07224 */ /* 0x0d0fe400078e02c0 */
[----:B------:R-:W-:Y:S02]  /*1190*/  IMAD R75, R17, R6, RZ ;  /* 0x00000006114b7224 */ /* 0x000fe400078e02ff */
[----:B------:R-:W-:Y:S01]  /*11a0*/  IMAD.IADD R0, R192, 0x1, R8 ;  /* 0x00000001c0007824 */ /* 0x000fe200078e0208 */
[----:B------:R-:W-:Y:S06]  /*11b0*/  @!P1 BRA `(.L_x_866) ;  /* 0x0000000000409947 */ /* 0x000fec0003800000 */
[C---:B------:R-:W-:Y:S01]  /*11c0*/  ISETP.GT.AND P0, PT, R192.reuse, RZ, PT ;  /* 0x000000ffc000720c */ /* 0x040fe20003f04270 */
[----:B------:R-:W-:-:S12]  /*11d0*/  VIADD R2, R192, 0xffffffff ;  /* 0xffffffffc0027836 */ /* 0x000fd80000000000 */
[----:B------:R-:W-:Y:S05]  /*11e0*/  @P0 BRA `(.L_x_867) ;  /* 0x00000000001c0947 */ /* 0x000fea0003800000 */
[----:B------:R-:W-:Y:S01]  /*11f0*/  ISETP.NE.AND P0, PT, R9, 0x1, PT ;  /* 0x000000010900780c */ /* 0x000fe20003f05270 */
[----:B------:R-:W-:-:S12]  /*1200*/  IMAD.MOV R3, RZ, RZ, -R192 ;  /* 0x000000ffff037224 */ /* 0x000fd800078e0ac0 */
[----:B------:R-:W1:Y:S02]  /*1210*/  @P0 LDC.64 R10, c[0x0][0x9e8] ;  /* 0x00027a00ff0a0b82 */ /* 0x000e640000000a00 */
[----:B-1----:R-:W-:-:S05]  /*1220*/  @P0 IMAD.HI.U32 R2, R3, R10, RZ ;  /* 0x0000000a03020227 */ /* 0x002fca00078e00ff */
[----:B------:R-:W-:-:S04]  /*1230*/  @P0 SHF.R.U32.HI R3, RZ, R11, R2 ;  /* 0x0000000bff030219 */ /* 0x000fc80000011602 */
[----:B------:R-:W-:Y:S01]  /*1240*/  LOP3.LUT R2, RZ, R3, RZ, 0x33, !PT ;  /* 0x00000003ff027212 */ /* 0x000fe200078e33ff */
[----:B------:R-:W-:Y:S06]  /*1250*/  BRA `(.L_x_868) ;  /* 0x0000000000107947 */ /* 0x000fec0003800000 */
.L_x_867:
[----:B------:R-:W-:-:S13]  /*1260*/  ISETP.NE.AND P0, PT, R9, 0x1, PT ;  /* 0x000000010900780c */ /* 0x000fda0003f05270 */
[----:B------:R-:W1:Y:S02]  /*1270*/  @P0 LDC.64 R10, c[0x0][0x9e8] ;  /* 0x00027a00ff0a0b82 */ /* 0x000e640000000a00 */
[----:B-1----:R-:W-:-:S05]  /*1280*/  @P0 IMAD.HI.U32 R4, R2, R10, RZ ;  /* 0x0000000a02040227 */ /* 0x002fca00078e00ff */
[----:B------:R-:W-:-:S07]  /*1290*/  @P0 SHF.R.U32.HI R2, RZ, R11, R4 ;  /* 0x0000000bff020219 */ /* 0x000fce0000011604 */
.L_x_868:
[----:B------:R-:W-:-:S05]  /*12a0*/  IMAD R3, R2, R9, R9 ;  /* 0x0000000902037224 */ /* 0x000fca00078e0209 */
[----:B------:R-:W-:-:S07]  /*12b0*/  VIMNMX R0, R0, R3, PT ;  /* 0x0000000300007248 */ /* 0x000fce0003fe0100 */
.L_x_866:
[----:B------:R-:W-:Y:S01]  /*12c0*/  VIADD R2, R0, 0x5f ;  /* 0x0000005f00027836 */ /* 0x000fe20000000000 */
[----:B------:R-:W-:Y:S01]  /*12d0*/  IADD3 R4, -R5, UR42, RZ ;  /* 0x0000002a05047c10 */ /* 0x000fe2000fffe1ff */
[----:B------:R-:W-:Y:S01]  /*12e0*/  IMAD R0, R17, R6, 0x5f ;  /* 0x0000005f11007424 */ /* 0x000fe200078e0206 */
[----:B------:R-:W-:Y:S01]  /*12f0*/  ULDC UR4, c[0x0][0x9dc] ;  /* 0x0002770000047ab9 */ /* 0x000fe20000000800 */
[----:B------:R-:W-:-:S04]  /*1300*/  IMAD.HI R2, R2, 0x2aaaaaab, RZ ;  /* 0x2aaaaaab02027827 */ /* 0x000fc800078e02ff */
[----:B------:R-:W-:Y:S01]  /*1310*/  IMAD.HI R0, R0, 0x2aaaaaab, RZ ;  /* 0x2aaaaaab00007827 */ /* 0x000fe200078e02ff */
[----:B------:R-:W-:-:S03]  /*1320*/  SHF.R.U32.HI R5, RZ, 0x1f, R2 ;  /* 0x0000001fff057819 */ /* 0x000fc60000011602 */
[----:B------:R-:W-:Y:S01]  /*1330*/  IMAD R4, R17, R6, R4 ;  /* 0x0000000611047224 */ /* 0x000fe200078e0204 */
[----:B------:R-:W-:Y:S02]  /*1340*/  SHF.R.U32.HI R3, RZ, 0x1f, R0 ;  /* 0x0000001fff037819 */ /* 0x000fe40000011600 */
[----:B------:R-:W-:Y:S01]  /*1350*/  LEA.HI.SX32 R74, R2, R5, 0x1c ;  /* 0x00000005024a7211 */ /* 0x000fe200078fe2ff */
[----:B------:R-:W-:Y:S01]  /*1360*/  VIADD R6, R4, -UR4 ;  /* 0x8000000404067c36 */ /* 0x000fe20008000000 */
[----:B------:R-:W-:-:S04]  /*1370*/  LEA.HI.SX32 R3, R0, R3, 0x1c ;  /* 0x0000000300037211 */ /* 0x000fc800078fe2ff */
[----:B------:R-:W-:Y:S02]  /*1380*/  R2UR UR4, R6 ;  /* 0x00000000060472ca */ /* 0x000fe400000e0000 */
[----:B------:R-:W-:Y:S01]  /*1390*/  VIMNMX R74, R3, R74, PT ;  /* 0x0000004a034a7248 */ /* 0x000fe20003fe0100 */
[----:B------:R-:W-:-:S12]  /*13a0*/  @!P1 BRA `(.L_x_869) ;  /* 0x0000000000449947 */ /* 0x000fd80003800000 */
[----:B------:R-:W-:-:S13]  /*13b0*/  ISETP.GT.AND P0, PT, R4, -0x1, PT ;  /* 0xffffffff0400780c */ /* 0x000fda0003f04270 */
[----:B------:R-:W-:Y:S05]  /*13c0*/  @P0 BRA `(.L_x_870) ;  /* 0x00000000001c0947 */ /* 0x000fea0003800000 */
[----:B------:R-:W-:Y:S02]  /*13d0*/  ISETP.NE.AND P0, PT, R9, 0x1, PT ;  /* 0x000000010900780c */ /* 0x000fe40003f05270 */
[----:B------:R-:W-:-:S11]  /*13e0*/  LOP3.LUT R3, RZ, R4, RZ, 0x33, !PT ;  /* 0x00000004ff037212 */ /* 0x000fd600078e33ff */
[----:B------:R-:W1:Y:S02]  /*13f0*/  @P0 LDC.64 R6, c[0x0][0x9e8] ;  /* 0x00027a00ff060b82 */ /* 0x000e640000000a00 */
[----:B-1----:R-:W-:-:S05]  /*1400*/  @P0 IMAD.HI.U32 R0, R3, R6, RZ ;  /* 0x0000000603000227 */ /* 0x002fca00078e00ff */
[----:B------:R-:W-:-:S04]  /*1410*/  @P0 SHF.R.U32.HI R3, RZ, R7, R0 ;  /* 0x00000007ff030219 */ /* 0x000fc80000011600 */
[----:B------:R-:W-:Y:S01]  /*1420*/  LOP3.LUT R4, RZ, R3, RZ, 0x33, !PT ;  /* 0x00000003ff047212 */ /* 0x000fe200078e33ff */
[----:B------:R-:W-:Y:S06]  /*1430*/  BRA `(.L_x_871) ;  /* 0x0000000000107947 */ /* 0x000fec0003800000 */
.L_x_870:
[----:B------:R-:W-:-:S13]  /*1440*/  ISETP.NE.AND P0, PT, R9, 0x1, PT ;  /* 0x000000010900780c */ /* 0x000fda0003f05270 */
[----:B------:R-:W1:Y:S02]  /*1450*/  @P0 LDC.64 R2, c[0x0][0x9e8] ;  /* 0x00027a00ff020b82 */ /* 0x000e640000000a00 */
[----:B-1----:R-:W-:-:S05]  /*1460*/  @P0 IMAD.HI.U32 R0, R4, R2, RZ ;  /* 0x0000000204000227 */ /* 0x002fca00078e00ff */
[----:B------:R-:W-:-:S07]  /*1470*/  @P0 SHF.R.U32.HI R4, RZ, R3, R0 ;  /* 0x00000003ff040219 */ /* 0x000fce0000011600 */
.L_x_871:
[----:B------:R-:W-:-:S05]  /*1480*/  IMAD R4, R4, R9, RZ ;  /* 0x0000000904047224 */ /* 0x000fca00078e02ff */
[----:B------:R-:W-:-:S13]  /*1490*/  R2UR UR5, R4 ;  /* 0x00000000040572ca */ /* 0x000fda00000e0000 */
[----:B------:R-:W-:-:S04]  /*14a0*/  UISETP.LT.AND UP0, UPT, UR4, UR5, UPT ;  /* 0x000000050400728c */ /* 0x000fc8000bf01270 */
[----:B------:R-:W-:-:S12]  /*14b0*/  USEL UR4, UR4, UR5, !UP0 ;  /* 0x0000000504047287 */ /* 0x000fd8000c000000 */
.L_x_869:
[----:B------:R-:W-:Y:S01]  /*14c0*/  UIMAD.WIDE UR4, UR4, 0x2aaaaaab, URZ ;  /* 0x2aaaaaab040478a5 */ /* 0x000fe2000f8e023f */
[----:B------:R-:W-:Y:S02]  /*14d0*/  PLOP3.LUT P0, PT, PT, PT, PT, 0x80, 0x0 ;  /* 0x000000000000781c */ /* 0x000fe40003f0f070 */
[----:B------:R-:W-:Y:S02]  /*14e0*/  CS2R R2, SRZ ;  /* 0x0000000000027805 */ /* 0x000fe4000001ff00 */
[----:B------:R-:W-:Y:S01]  /*14f0*/  CS2R R118, SRZ ;  /* 0x0000000000767805 */ /* 0x000fe2000001ff00 */
[----:B------:R-:W-:Y:S01]  /*1500*/  USHF.R.U32.HI UR4, URZ, 0x1f, UR5 ;  /* 0x0000001f3f047899 */ /* 0x000fe20008011605 */
[----:B------:R-:W-:Y:S02]  /*1510*/  CS2R R116, SRZ ;  /* 0x0000000000747805 */ /* 0x000fe4000001ff00 */
[----:B------:R-:W-:Y:S02]  /*1520*/  CS2R R114, SRZ ;  /* 0x0000000000727805 */ /* 0x000fe4000001ff00 */
[----:B------:R-:W-:Y:S01]  /*1530*/  CS2R R112, SRZ ;  /* 0x0000000000707805 */ /* 0x000fe2000001ff00 */
[----:B------:R-:W-:Y:S01]  /*1540*/  ULEA.HI.SX32 UR4, UR5, UR4, 0x1c ;  /* 0x0000000405047291 */ /* 0x000fe2000f8fe23f */
[----:B------:R-:W-:-:S02]  /*1550*/  CS2R R110, SRZ ;  /* 0x00000000006e7805 */ /* 0x000fc4000001ff00 */
[----:B------:R-:W-:Y:S02]  /*1560*/  CS2R R108, SRZ ;  /* 0x00000000006c7805 */ /* 0x000fe4000001ff00 */
[----:B------:R-:W-:Y:S01]  /*1570*/  CS2R R106, SRZ ;  /* 0x00000000006a7805 */ /* 0x000fe2000001ff00 */
[----:B------:R-:W-:Y:S01]  /*1580*/  UISETP.LT.AND UP0, UPT, URZ, UR4, UPT ;  /* 0x000000043f00728c */ /* 0x000fe2000bf01270 */
[----:B------:R-:W-:Y:S02]  /*1590*/  CS2R R104, SRZ ;  /* 0x0000000000687805 */ /* 0x000fe4000001ff00 */
[----:B------:R-:W-:Y:S02]  /*15a0*/  CS2R R102, SRZ ;  /* 0x0000000000667805 */ /* 0x000fe4000001ff00 */
[----:B------:R-:W-:Y:S01]  /*15b0*/  CS2R R100, SRZ ;  /* 0x0000000000647805 */ /* 0x000fe2000001ff00 */
[----:B------:R-:W-:Y:S01]  /*15c0*/  USEL UR47, URZ, UR4, !UP0 ;  /* 0x000000043f2f7287 */ /* 0x000fe2000c000000 */
[----:B------:R-:W-:-:S02]  /*15d0*/  CS2R R98, SRZ ;  /* 0x0000000000627805 */ /* 0x000fc4000001ff00 */
[----:B------:R-:W-:Y:S02]  /*15e0*/  CS2R R96, SRZ ;  /* 0x0000000000607805 */ /* 0x000fe4000001ff00 */
[----:B------:R-:W-:Y:S02]  /*15f0*/  CS2R R94, SRZ ;  /* 0x00000000005e7805 */ /* 0x000fe4000001ff00 */
[----:B------:R-:W-:Y:S02]  /*1600*/  CS2R R92, SRZ ;  /* 0x00000000005c7805 */ /* 0x000fe4000001ff00 */
[----:B------:R-:W-:Y:S02]  /*1610*/  CS2R R90, SRZ ;  /* 0x00000000005a7805 */ /* 0x000fe4000001ff00 */
[----:B------:R-:W-:Y:S02]  /*1620*/  ISETP.GT.AND P1, PT, R74, UR47, PT ;  /* 0x0000002f4a007c0c */ /* 0x000fe4000bf24270 */
        /* <DEDUP_REMOVED lines=34> */
[----:B------:R-:W-:Y:S01]  /*1850*/  IMAD.MOV.U32 R29, RZ, RZ, RZ ;  /* 0x000000ffff1d7224 */ /* 0x000fe200078e00ff */
[----:B------:R-:W-:Y:S06]  /*1860*/  @!P1 BRA `(.L_x_872) ;  /* 0x000000bc00bc9947 */ /* 0x000fec0003800000 */
[----:B------:R-:W1:Y:S01]  /*1870*/  SHFL.IDX PT, R0, R201, RZ, 0x1f ;  /* 0x00001fffc9007589 */ /* 0x000e6200000e0000 */
[----:B------:R-:W-:-:S04]  /*1880*/  UIADD3 UR6, UR37, 0x12400, URZ ;  /* 0x0001240025067890 */ /* 0x000fc8000fffe03f */
[----:B------:R-:W-:-:S06]  /*1890*/  ULOP3.LUT UP0, URZ, UR6, 0x1bf, URZ, 0xc0, !UPT ;  /* 0x000001bf063f7892 */ /* 0x000fcc000f80c03f */
[----:B------:R-:W-:Y:S02]  /*18a0*/  PLOP3.LUT P0, PT, PT, PT, UP0, 0x80, 0x0 ;  /* 0x000000000000781c */ /* 0x000fe40003f0f008 */
[----:B-1----:R-:W-:-:S13]  /*18b0*/  R2UR UR4, R0 ;  /* 0x00000000000472ca */ /* 0x002fda00000e0000 */
[----:B------:R-:W-:-:S04]  /*18c0*/  ULEA.HI UR5, UR4, UR4, URZ, 0x1 ;  /* 0x0000000404057291 */ /* 0x000fc8000f8f083f */
        /* <DEDUP_REMOVED lines=22> */
.L_x_873:
[----:B------:R-:W-:Y:S02]  /*1a30*/  R2UR UR6, R197 ;  /* 0x00000000c50672ca */ /* 0x000fe400000e0000 */
[----:B------:R-:W-:-:S11]  /*1a40*/  R2UR UR5, R203 ;  /* 0x00000000cb0572ca */ /* 0x000fd600000e0000 */
[----:B------:R-:W-:Y:S02]  /*1a50*/  ULEA.HI UR4, UR6, UR6, URZ, 0x1 ;  /* 0x0000000606047291 */ /* 0x000fe4000f8f083f */
[----:B------:R-:W-:Y:S02]  /*1a60*/  IMAD.U32 R2, RZ, RZ, UR5 ;  /* 0x00000005ff027e24 */ /* 0x000fe4000f8e00ff */
[----:B------:R-:W-:-:S03]  /*1a70*/  ULOP3.LUT UR4, UR4, 0xfffffffe, URZ, 0xc0, !UPT ;  /* 0xfffffffe04047892 */ /* 0x000fc6000f8ec03f */
[----:B------:R-:W-:Y:S01]  /*1a80*/  ISETP.NE.AND P0, PT, R2, 0x3, PT ;  /* 0x000000030200780c */ /* 0x000fe20003f05270 */
[----:B------:R-:W-:-:S06]  /*1a90*/  UIADD3 UR4, UR6, -UR4, URZ ;  /* 0x8000000406047290 */ /* 0x000fcc000fffe03f */
[----:B------:R-:W-:-:S05]  /*1aa0*/  IMAD.U32 R0, RZ, RZ, UR4 ;  /* 0x00000004ff007e24 */ /* 0x000fca000f8e00ff */
[----:B------:R-:W-:-:S04]  /*1ab0*/  SHF.L.U32 R0, R0, 0x1f, RZ ;  /* 0x0000001f00007819 */ /* 0x000fc800000006ff */
[----:B------:R-:W1:Y:S02]  /*1ac0*/  SYNCS.PHASECHK.TRANS64.TRYWAIT P1, [UR37+0x30800], R0 ;  /* 0x03080000ff0075a7 */ /* 0x000e640008020165 */
[----:B-1----:R-:W-:Y:S05]  /*1ad0*/  @!P1 BRA `(.L_x_874) ;  /* 0x00000108000c9947 */ /* 0x002fea0003800000 */
.L_x_1021:
[----:B------:R-:W-:Y:S05]  /*1ae0*/  @!P0 BRA `(.L_x_875) ;  /* 0x0000000000048947 */ /* 0x000fea0003800000 */
[----:B------:R-:W-:Y:S01]  /*1af0*/  BPT.TRAP 0x1 ;  /* 0x000000040000795c */ /* 0x000fe20000300000 */
.L_x_875:
[----:B-1----:R-:W-:Y:S02]  /*1b00*/  IMAD.U32 R3, RZ, RZ, UR36 ;  /* 0x00000024ff037e24 */ /* 0x002fe4000f8e00ff */
[----:B------:R-:W-:-:S03]  /*1b10*/  IMAD.U32 R0, RZ, RZ, UR46 ;  /* 0x0000002eff007e24 */ /* 0x000fc6000f8e00ff */
[----:B------:R-:W-:Y:S02]  /*1b20*/  LEA R3, R3, UR37, 0x3 ;  /* 0x0000002503037c11 */ /* 0x000fe4000f8e18ff */
[----:B------:R-:W-:-:S04]  /*1b30*/  SHF.L.U32 R0, R0, 0x1f, RZ ;  /* 0x0000001f00007819 */ /* 0x000fc800000006ff */
[----:B------:R1:W2:Y:S01]  /*1b40*/  SYNCS.PHASECHK.TRANS64.TRYWAIT P1, [R3+URZ+0x30830], R0 ;  /* 0x03083000030075a7 */ /* 0x0002a2000802017f */
[----:B------:R-:W-:Y:S05]  /*1b50*/  @!P0 BRA `(.L_x_876) ;  /* 0x0000000000048947 */ /* 0x000fea0003800000 */
[----:B------:R-:W-:Y:S01]  /*1b60*/  BPT.TRAP 0x1 ;  /* 0x000000040000795c */ /* 0x000fe20000300000 */
.L_x_876:
[----:B------:R-:W3:Y:S01]  /*1b70*/  S2R R2, SR_TID.X ;  /* 0x0000000000027919 */ /* 0x000ee20000002100 */
[----:B------:R-:W-:Y:S02]  /*1b80*/  LOP3.LUT R193, R193, 0xfff7ffff, RZ, 0xc0, !PT ;  /* 0xfff7ffffc1c17812 */ /* 0x000fe400078ec0ff */
[----:B---3--:R-:W-:-:S13]  /*1b90*/  LOP3.LUT P2, RZ, R2, 0x7f, RZ, 0xc0, !PT ;  /* 0x0000007f02ff7812 */ /* 0x008fda000784c0ff */
[----:B------:R-:W-:Y:S01]  /*1ba0*/  @P2 LOP3.LUT R193, R193, 0x80000, RZ, 0xfc, !PT ;  /* 0x00080000c1c12812 */ /* 0x000fe200078efcff */
[----:B--2---:R-:W-:Y:S06]  /*1bb0*/  @P1 BRA `(.L_x_877) ;  /* 0x0000000000081947 */ /* 0x004fec0003800000 */
[----:B------:R-:W2:Y:S02]  /*1bc0*/  SYNCS.PHASECHK.TRANS64.TRYWAIT P1, [R3+URZ+0x30830], R0 ;  /* 0x03083000030075a7 */ /* 0x000ea4000802017f */
[----:B--2---:R-:W-:Y:S05]  /*1bd0*/  @!P1 BRA `(.L_x_878) ;  /* 0x0000010400e49947 */ /* 0x004fea0003800000 */
.L_x_877:
[----:B------:R-:W-:Y:S05]  /*1be0*/  WARPSYNC.ALL ;  /* 0x0000000000007948 */ /* 0x000fea0003800000 */
[----:B------:R-:W-:Y:S01]  /*1bf0*/  UIADD3 UR4, UR37, 0x1e400, URZ ;  /* 0x0001e40025047890 */ /* 0x000fe2000fffe03f */
[----:B------:R-:W-:Y:S01]  /*1c00*/  WARPGROUP.ARRIVE ;  /* 0x00000000000079c5 */ /* 0x000fe20000000000 */
[----:B------:R-:W-:-:S05]  /*1c10*/  ULOP3.LUT UR38, UR38, 0x10000, URZ, 0xfc, !UPT ;  /* 0x0001000026267892 */ /* 0x000fca000f8efc3f */
[----:B------:R-:W3:Y:S01]  /*1c20*/  S2R R2, SR_TID.X ;  /* 0x0000000000027919 */ /* 0x000ee20000002100 */
[----:B------:R-:W-:Y:S01]  /*1c30*/  USHF.R.U32.HI UR4, URZ, 0x4, UR4 ;  /* 0x000000043f047899 */ /* 0x000fe20008011604 */
[----:B------:R-:W4:Y:S01]  /*1c40*/  LDC R14, c[0x0][0x288] ;  /* 0x0000a200ff0e7b82 */ /* 0x000f220000000800 */
[----:B------:R-:W-:Y:S01]  /*1c50*/  UMOV UR9, 0x40000040 ;  /* 0x4000004000097882 */ /* 0x000fe20000000000 */
[----:B------:R-:W-:Y:S01]  /*1c60*/  UMOV UR11, 0x40000040 ;  /* 0x40000040000b7882 */ /* 0x000fe20000000000 */
[----:B------:R-:W-:Y:S01]  /*1c70*/  ULOP3.LUT UR4, UR4, 0x3fff, URZ, 0xc0, !UPT ;  /* 0x00003fff04047892 */ /* 0x000fe2000f8ec03f */
[----:B------:R-:W-:Y:S01]  /*1c80*/  IMAD.U32 R11, RZ, RZ, UR9 ;  /* 0x00000009ff0b7e24 */ /* 0x000fe2000f8e00ff */
[----:B------:R-:W-:Y:S01]  /*1c90*/  UMOV UR8, UR38 ;  /* 0x0000002600087c82 */ /* 0x000fe20008000000 */
[----:B------:R-:W-:Y:S01]  /*1ca0*/  UMOV UR5, 0x40000040 ;  /* 0x4000004000057882 */ /* 0x000fe20000000000 */
[----:B------:R-:W-:Y:S01]  /*1cb0*/  ULOP3.LUT UR39, UR4, 0x10000, URZ, 0xfc, !UPT ;  /* 0x0001000004277892 */ /* 0x000fe2000f8efc3f */
[----:B------:R-:W-:Y:S01]  /*1cc0*/  IMAD.U32 R10, RZ, RZ, UR8 ;  /* 0x00000008ff0a7e24 */ /* 0x000fe2000f8e00ff */
[----:B------:R-:W-:Y:S01]  /*1cd0*/  UIADD3 UR4, UR38, 0x2, URZ ;  /* 0x0000000226047890 */ /* 0x000fe2000fffe03f */
[----:B------:R-:W5:Y:S01]  /*1ce0*/  LDC R96, c[0x0][0x2e0] ;  /* 0x0000b800ff607b82 */ /* 0x000f620000000800 */
[----:B------:R-:W-:Y:S01]  /*1cf0*/  UIMAD UR40, UR36, 0x900, UR39 ;  /* 0x00000900242878a4 */ /* 0x000fe2000f8e0227 */
[----:B------:R-:W-:Y:S01]  /*1d00*/  IMAD.MOV.U32 R5, RZ, RZ, -0x60 ;  /* 0xffffffa0ff057424 */ /* 0x000fe200078e00ff */
[----:B------:R-:W-:Y:S01]  /*1d10*/  UMOV UR7, 0x40000040 ;  /* 0x4000004000077882 */ /* 0x000fe20000000000 */
[----:B------:R-:W-:Y:S01]  /*1d20*/  UIADD3 UR12, UR38, 0x6, URZ ;  /* 0x00000006260c7890 */ /* 0x000fe2000fffe03f */
[----:B------:R-:W-:Y:S01]  /*1d30*/  VIADD R7, R200, UR42 ;  /* 0x0000002ac8077c36 */ /* 0x000fe20008000000 */
[----:B------:R-:W-:Y:S01]  /*1d40*/  UIADD3 UR6, UR40, 0x2, URZ ;  /* 0x0000000228067890 */ /* 0x000fe2000fffe03f */
[----:B------:R-:W-:Y:S01]  /*1d50*/  IMAD R4, R74, R5, 0x60 ;  /* 0x000000604a047424 */ /* 0x000fe200078e0205 */
[----:B------:R-:W-:Y:S01]  /*1d60*/  UMOV UR10, UR40 ;  /* 0x00000028000a7c82 */ /* 0x000fe20008000000 */
[----:B------:R-:W-:Y:S01]  /*1d70*/  UIADD3 UR14, UR40, 0x6, URZ ;  /* 0x00000006280e7890 */ /* 0x000fe2000fffe03f */
[----:B------:R-:W-:Y:S01]  /*1d80*/  HGMMA.64x96x16.F32.BF16 R24, gdesc[UR8], RZ, !UPT, gsb0 ;  /* 0x01600000081879f0 */ /* 0x000fe2000c0018ff */
[----:B------:R-:W-:Y:S01]  /*1d90*/  UIADD3 UR8, UR38, 0x4, URZ ;  /* 0x0000000426087890 */ /* 0x000fe2000fffe03f */
[----:B------:R-:W-:Y:S01]  /*1da0*/  IMAD R20, R16, -0x2, R4 ;  /* 0xfffffffe10147824 */ /* 0x000fe200078e0204 */
[----:B------:R-:W-:Y:S01]  /*1db0*/  UIADD3 UR10, UR40, 0x4, URZ ;  /* 0x00000004280a7890 */ /* 0x000fe2000fffe03f */
[----:B------:R-:W-:Y:S01]  /*1dc0*/  UMOV UR9, 0x40000040 ;  /* 0x4000004000097882 */ /* 0x000fe20000000000 */
[----:B------:R-:W-:Y:S01]  /*1dd0*/  UMOV UR11, 0x40000040 ;  /* 0x40000040000b7882 */ /* 0x000fe20000000000 */
[----:B------:R-:W-:Y:S01]  /*1de0*/  UMOV UR13, 0x40000040 ;  /* 0x40000040000d7882 */ /* 0x000fe20000000000 */
[----:B------:R-:W-:Y:S01]  /*1df0*/  UMOV UR15, 0x40000040 ;  /* 0x40000040000f7882 */ /* 0x000fe20000000000 */
[----:B------:R-:W-:Y:S01]  /*1e00*/  UIADD3 UR16, UR38, 0x400, URZ ;  /* 0x0000040026107890 */ /* 0x000fe2000fffe03f */
[----:B---3--:R-:W-:Y:S01]  /*1e10*/  LOP3.LUT P1, RZ, R2, 0x7f, RZ, 0xc0, !PT ;  /* 0x0000007f02ff7812 */ /* 0x008fe2000782c0ff */
[----:B------:R-:W-:Y:S01]  /*1e20*/  UIADD3 UR18, UR40, 0x300, URZ ;  /* 0x0000030028127890 */ /* 0x000fe2000fffe03f */
[----:B------:R-:W-:Y:S01]  /*1e30*/  UMOV UR17, 0x40000040 ;  /* 0x4000004000117882 */ /* 0x000fe20000000000 */
[----:B------:R-:W-:Y:S01]  /*1e40*/  UMOV UR19, 0x40000040 ;  /* 0x4000004000137882 */ /* 0x000fe20000000000 */
[----:B------:R-:W-:-:S02]  /*1e50*/  UIADD3 UR20, UR38, 0x402, URZ ;  /* 0x0000040226147890 */ /* 0x000fc4000fffe03f */
[----:B------:R-:W-:Y:S01]  /*1e60*/  UIADD3 UR22, UR40, 0x302, URZ ;  /* 0x0000030228167890 */ /* 0x000fe2000fffe03f */
[----:B------:R-:W-:Y:S01]  /*1e70*/  UMOV UR21, 0x40000040 ;  /* 0x4000004000157882 */ /* 0x000fe20000000000 */
[----:B------:R-:W-:Y:S01]  /*1e80*/  UMOV UR23, 0x40000040 ;  /* 0x4000004000177882 */ /* 0x000fe20000000000 */
[----:B------:R-:W-:Y:S02]  /*1e90*/  UIADD3 UR24, UR38, 0x404, URZ ;  /* 0x0000040426187890 */ /* 0x000fe4000fffe03f */
[----:B------:R-:W-:Y:S02]  /*1ea0*/  UIADD3 UR26, UR40, 0x304, URZ ;  /* 0x00000304281a7890 */ /* 0x000fe4000fffe03f */
[----:B-12---:R-:W-:Y:S01]  /*1eb0*/  @!P1 VIADD R0, R3, 0x30840 ;  /* 0x0003084003009836 */ /* 0x006fe20000000000 */
[----:B------:R-:W-:Y:S01]  /*1ec0*/  UMOV UR25, 0x40000040 ;  /* 0x4000004000197882 */ /* 0x000fe20000000000 */
[----:B------:R-:W-:Y:S01]  /*1ed0*/  UMOV UR27, 0x40000040 ;  /* 0x40000040001b7882 */ /* 0x000fe20000000000 */
[----:B------:R-:W-:Y:S01]  /*1ee0*/  UIADD3 UR28, UR38, 0x406, URZ ;  /* 0x00000406261c7890 */ /* 0x000fe2000fffe03f */
[----:B------:R-:W-:Y:S01]  /*1ef0*/  IMAD R3, R74, -0x60, R75 ;  /* 0xffffffa04a037824 */ /* 0x000fe200078e024b */
[----:B------:R-:W-:Y:S01]  /*1f00*/  UIADD3 UR30, UR40, 0x306, URZ ;  /* 0x00000306281e7890 */ /* 0x000fe2000fffe03f */
[----:B------:R-:W-:Y:S01]  /*1f10*/  @!P1 PRMT R0, RZ, 0x654, R0 ;  /* 0x00000654ff009816 */ /* 0x000fe20000000000 */
[----:B------:R-:W-:Y:S01]  /*1f20*/  UMOV UR29, 0x40000040 ;  /* 0x40000040001d7882 */ /* 0x000fe20000000000 */
[----:B------:R-:W-:Y:S01]  /*1f30*/  UMOV UR31, 0x40000040 ;  /* 0x40000040001f7882 */ /* 0x000fe20000000000 */
[----:B------:R-:W-:Y:S01]  /*1f40*/  UIADD3 UR32, UR38, 0x800, URZ ;  /* 0x0000080026207890 */ /* 0x000fe2000fffe03f */
[----:B----4-:R-:W-:Y:S01]  /*1f50*/  IADD3 R3, -R14, 0x61, R3 ;  /* 0x000000610e037810 */ /* 0x010fe20007ffe103 */
        /* <DEDUP_REMOVED lines=8> */
[----:B------:R-:W-:Y:S01]  /*1fe0*/  UIADD3 UR54, UR40, 0x604, URZ ;  /* 0x0000060428367890 */ /* 0x000fe2000fffe03f */
[----:B------:R-:W-:Y:S01]  /*1ff0*/  UMOV UR53, 0x40000040 ;  /* 0x4000004000357882 */ /* 0x000fe20000000000 */
[----:B------:R-:W-:Y:S01]  /*2000*/  UMOV UR55, 0x40000040 ;  /* 0x4000004000377882 */ /* 0x000fe20000000000 */
[----:B------:R-:W-:Y:S01]  /*2010*/  UIADD3 UR40, UR40, 0x606, URZ ;  /* 0x0000060628287890 */ /* 0x000fe2000fffe03f */
[----:B------:R-:W-:Y:S01]  /*2020*/  UMOV UR57, 0x40000040 ;  /* 0x4000004000397882 */ /* 0x000fe20000000000 */
[----:B------:R-:W-:Y:S01]  /*2030*/  UMOV UR59, 0x40000040 ;  /* 0x40000040003b7882 */ /* 0x000fe20000000000 */
[----:B------:R-:W-:-:S04]  /*2040*/  IMAD.U32 R9, RZ, RZ, UR57 ;  /* 0x00000039ff097e24 */ /* 0x000fc8000f8e00ff */
[----:B------:R-:W-:Y:S01]  /*2050*/  UMOV UR58, UR40 ;  /* 0x00000028003a7c82 */ /* 0x000fe20008000000 */
[----:B------:R-:W-:Y:S02]  /*2060*/  WARPGROUP.DEPBAR.LE gsb0, 0x0 ;  /* 0x00008000000079c5 */ /* 0x000fe40000010000 */
[----:B------:R-:W-:-:S06]  /*2070*/  WARPGROUP.ARRIVE ;  /* 0x00000000000079c5 */ /* 0x000fcc0000000000 */
[----:B------:R-:W-:Y:S01]  /*2080*/  HGMMA.64x96x16.F32.BF16 R24, gdesc[UR4], R24, gsb0 ;  /* 0x01600000041879f0 */ /* 0x000fe20008001818 */
[----:B------:R-:W-:-:S07]  /*2090*/  UIADD3 UR6, UR38, 0x806, URZ ;  /* 0x0000080626067890 */ /* 0x000fce000fffe03f */
[----:B------:R-:W-:Y:S01]  /*20a0*/  UMOV UR56, UR6 ;  /* 0x0000000600387c82 */ /* 0x000fe20008000000 */
[----:B------:R-:W-:Y:S01]  /*20b0*/  ULDC.64 UR6, c[0x0][0x9e0] ;  /* 0x0002780000067ab9 */ /* 0x000fe20000000a00 */
[----:B------:R-:W-:Y:S01]  /*20c0*/  IMAD.U32 R8, RZ, RZ, UR56 ;  /* 0x00000038ff087e24 */ /* 0x000fe2000f8e00ff */
[----:B------:R-:W-:Y:S01]  /*20d0*/  UISETP.GE.AND UP0, UPT, UR7, 0x1, UPT ;  /* 0x000000010700788c */ /* 0x000fe2000bf06270 */
[----:B------:R-:W-:Y:S02]  /*20e0*/  WARPGROUP.DEPBAR.LE gsb0, 0x0 ;  /* 0x00008000000079c5 */ /* 0x000fe40000010000 */
[----:B------:R-:W-:-:S06]  /*20f0*/  WARPGROUP.ARRIVE ;  /* 0x00000000000079c5 */ /* 0x000fcc0000000000 */
[----:B------:R-:W-:Y:S01]  /*2100*/  HGMMA.64x96x16.F32.BF16 R24, gdesc[UR8], R24, gsb0 ;  /* 0x01600000081879f0 */ /* 0x000fe20008001818 */
[----:B------:R-:W-:Y:S02]  /*2110*/  ULDC UR10, c[0x0][0x9dc] ;  /* 0x00027700000a7ab9 */ /* 0x000fe40000000800 */
[----:B------:R-:W-:Y:S01]  /*2120*/  ULOP3.LUT UR11, URZ, UR10, URZ, 0x33, !UPT ;  /* 0x0000000a3f0b7292 */ /* 0x000fe2000f8e333f */
[----:B------:R-:W-:Y:S02]  /*2130*/  WARPGROUP.DEPBAR.LE gsb0, 0x0 ;  /* 0x00008000000079c5 */ /* 0x000fe40000010000 */
[----:B------:R-:W-:-:S06]  /*2140*/  WARPGROUP.ARRIVE ;  /* 0x00000000000079c5 */ /* 0x000fcc0000000000 */
[----:B------:R-:W-:Y:S03]  /*2150*/  HGMMA.64x96x16.F32.BF16 R24, gdesc[UR12], R24, gsb0 ;  /* 0x016000000c1879f0 */ /* 0x000fe60008001818 */
        /* <DEDUP_REMOVED lines=25> */
[----:B------:R1:W-:Y:S01]  /*22f0*/  @!P1 SYNCS.ARRIVE.TRANS64.RED.A1T0 RZ, [R0+URZ], RZ ;  /* 0x000000ff00ff99a7 */ /* 0x0003e2000810043f */
[----:B------:R-:W-:Y:S01]  /*2300*/  PLOP3.LUT P1, PT, PT, PT, UP0, 0x40, 0x0 ;  /* 0x000000000000781c */ /* 0x000fe20003f2e808 */
[----:B-1----:R-:W-:Y:S02]  /*2310*/  IMAD R0, R16, -0x2, R3 ;  /* 0xfffffffe10007824 */ /* 0x002fe400078e0203 */
[----:B-----5:R-:W-:Y:S02]  /*2320*/  IMAD R3, R17, R96, R4 ;  /* 0x0000006011037224 */ /* 0x020fe400078e0204 */
[----:B------:R-:W-:-:S02]  /*2330*/  VIADD R12, R0, UR6 ;  /* 0x00000006000c7c36 */ /* 0x000fc40008000000 */
[----:B------:R-:W-:Y:S02]  /*2340*/  IMAD R5, R16, -0x2, R3 ;  /* 0xfffffffe10057824 */ /* 0x000fe400078e0203 */
[----:B------:R-:W-:-:S03]  /*2350*/  VIADD R15, R0, UR11 ;  /* 0x0000000b000f7c36 */ /* 0x000fc60008000000 */
[----:B------:R-:W-:Y:S01]  /*2360*/  VIADDMNMX R0, R7, R12, R5, PT ;  /* 0x0000000c07007246 */ /* 0x000fe20003800105 */
[----:B------:R-:W-:Y:S01]  /*2370*/  IMAD.IADD R2, R15, 0x1, R7 ;  /* 0x000000010f027824 */ /* 0x000fe200078e0207 */
[----:B------:R-:W-:Y:S06]  /*2380*/  @P1 BRA `(.L_x_879) ;  /* 0x0000000000581947 */ /* 0x000fec0003800000 */
[----:B------:R-:W-:Y:S01]  /*2390*/  IMAD R3, R17, R96, R7 ;  /* 0x0000006011037224 */ /* 0x000fe200078e0207 */
[----:B------:R-:W-:Y:S03]  /*23a0*/  BSSY B0, `(.L_x_880) ;  /* 0x0000011000007945 */ /* 0x000fe60003800000 */
[----:B------:R-:W-:-:S05]  /*23b0*/  IMAD.IADD R3, R3, 0x1, -R14 ;  /* 0x0000000103037824 */ /* 0x000fca00078e0a0e */
[----:B------:R-:W-:-:S13]  /*23c0*/  ISETP.GT.AND P1, PT, R3, -0x1, PT ;  /* 0xffffffff0300780c */ /* 0x000fda0003f24270 */
[----:B------:R-:W-:Y:S05]  /*23d0*/  @P1 BRA `(.L_x_881) ;  /* 0x0000000000201947 */ /* 0x000fea0003800000 */
[----:B------:R-:W-:Y:S01]  /*23e0*/  UISETP.NE.AND UP1, UPT, UR7, 0x1, UPT ;  /* 0x000000010700788c */ /* 0x000fe2000bf25270 */
[----:B------:R-:W-:-:S05]  /*23f0*/  LOP3.LUT R3, RZ, R3, RZ, 0x33, !PT ;  /* 0x00000003ff037212 */ /* 0x000fca00078e33ff */
[----:B------:R-:W-:-:S05]  /*2400*/  PLOP3.LUT P1, PT, PT, PT, UP1, 0x80, 0x0 ;  /* 0x000000000000781c */ /* 0x000fca0003f2f018 */
[----:B------:R-:W-:-:S08]  /*2410*/  @UP1 ULDC.64 UR14, c[0x0][0x9e8] ;  /* 0x00027a00000e1ab9 */ /* 0x000fd00000000a00 */
[----:B------:R-:W-:-:S05]  /*2420*/  @P1 IMAD.HI.U32 R6, R3, UR14, RZ ;  /* 0x0000000e03061c27 */ /* 0x000fca000f8e00ff */
[----:B------:R-:W-:-:S04]  /*2430*/  @P1 SHF.R.U32.HI R3, RZ, UR15, R6 ;  /* 0x0000000fff031c19 */ /* 0x000fc80008011606 */
[----:B------:R-:W-:Y:S01]  /*2440*/  LOP3.LUT R3, RZ, R3, RZ, 0x33, !PT ;  /* 0x00000003ff037212 */ /* 0x000fe200078e33ff */
[----:B------:R-:W-:Y:S06]  /*2450*/  BRA `(.L_x_882) ;  /* 0x0000000000147947 */ /* 0x000fec0003800000 */
.L_x_881:
[----:B------:R-:W-:-:S06]  /*2460*/  UISETP.NE.AND UP1, UPT, UR7, 0x1, UPT ;  /* 0x000000010700788c */ /* 0x000fcc000bf25270 */
[----:B------:R-:W-:-:S05]  /*2470*/  PLOP3.LUT P1, PT, PT, PT, UP1, 0x80, 0x0 ;  /* 0x000000000000781c */ /* 0x000fca0003f2f018 */
[----:B------:R-:W-:-:S08]  /*2480*/  @UP1 ULDC.64 UR14, c[0x0][0x9e8] ;  /* 0x00027a00000e1ab9 */ /* 0x000fd00000000a00 */
[----:B------:R-:W-:-:S05]  /*2490*/  @P1 IMAD.HI.U32 R6, R3, UR14, RZ ;  /* 0x0000000e03061c27 */ /* 0x000fca000f8e00ff */
[----:B------:R-:W-:-:S07]  /*24a0*/  @P1 SHF.R.U32.HI R3, RZ, UR15, R6 ;  /* 0x0000000fff031c19 */ /* 0x000fce0008011606 */
.L_x_882:
[----:B------:R-:W-:Y:S05]  /*24b0*/  BSYNC B0 ;  /* 0x0000000000007941 */ /* 0x000fea0003800000 */
.L_x_880:
[----:B------:R-:W-:-:S05]  /*24c0*/  IMAD R3, R3, UR7, R20 ;  /* 0x0000000703037c24 */ /* 0x000fca000f8e0214 */
[----:B------:R-:W-:Y:S02]  /*24d0*/  VIMNMX R2, R2, R3, !PT ;  /* 0x0000000302027248 */ /* 0x000fe40007fe0100 */
[----:B------:R-:W-:-:S07]  /*24e0*/  VIADDMNMX R0, R3, UR7, R0, PT ;  /* 0x0000000703007c46 */ /* 0x000fce000b800100 */
.L_x_879:
[C---:B------:R-:W-:Y:S01]  /*24f0*/  ISETP.GE.AND P1, PT, R4.reuse, 0x2, PT ;  /* 0x000000020400780c */ /* 0x040fe20003f26270 */
[----:B------:R-:W-:Y:S01]  /*2500*/  VIADD R6, R7, 0x8 ;  /* 0x0000000807067836 */ /* 0x000fe20000000000 */
[----:B------:R-:W-:Y:S02]  /*2510*/  ISETP.GE.AND P5, PT, R4, 0xa, PT ;  /* 0x0000000a0400780c */ /* 0x000fe40003fa6270 */
[----:B------:R-:W-:Y:S02]  /*2520*/  ISETP.GT.AND P3, PT, R2, 0x1, !P1 ;  /* 0x000000010200780c */ /* 0x000fe40004f64270 */
[----:B------:R-:W-:Y:S02]  /*2530*/  ISETP.GE.AND P2, PT, R4, 0x9, PT ;  /* 0x000000090400780c */ /* 0x000fe40003f46270 */
[----:B------:R-:W-:Y:S02]  /*2540*/  ISETP.LT.OR P3, PT, R0, 0x2, P3 ;  /* 0x000000020000780c */ /* 0x000fe40001f61670 */
[----:B------:R-:W-:-:S02]  /*2550*/  P2R R21, PR, RZ, 0x20 ;  /* 0x00000020ff157803 */ /* 0x000fc40000000000 */
[----:B------:R-:W-:Y:S02]  /*2560*/  FSEL R72, R25, -INF , !P3 ;  /* 0xff80000019487808 */ /* 0x000fe40005800000 */
[C---:B------:R-:W-:Y:S02]  /*2570*/  ISETP.GT.AND P3, PT, R2.reuse, 0x9, !P5 ;  /* 0x000000090200780c */ /* 0x040fe40006f64270 */
[----:B------:R-:W-:Y:S02]  /*2580*/  ISETP.GT.AND P4, PT, R2, 0x8, !P2 ;  /* 0x000000080200780c */ /* 0x000fe40005784270 */
[----:B------:R-:W-:Y:S02]  /*2590*/  ISETP.LT.OR P3, PT, R0, 0xa, P3 ;  /* 0x0000000a0000780c */ /* 0x000fe40001f61670 */
[----:B------:R-:W-:Y:S02]  /*25a0*/  ISETP.GE.AND P5, PT, R4, 0x11, PT ;  /* 0x000000110400780c */ /* 0x000fe40003fa6270 */
[----:B------:R-:W-:-:S02]  /*25b0*/  FSEL R78, R29, -INF , !P3 ;  /* 0xff8000001d4e7808 */ /* 0x000fc40005800000 */
[----:B------:R-:W-:Y:S02]  /*25c0*/  ISETP.LT.OR P4, PT, R0, 0x9, P4 ;  /* 0x000000090000780c */ /* 0x000fe40002781670 */
[----:B------:R-:W-:Y:S02]  /*25d0*/  ISETP.GT.AND P3, PT, R2, 0x10, !P5 ;  /* 0x000000100200780c */ /* 0x000fe40006f64270 */
[----:B------:R-:W-:Y:S02]  /*25e0*/  FSEL R76, R28, -INF , !P4 ;  /* 0xff8000001c4c7808 */ /* 0x000fe40006000000 */
[----:B------:R-:W-:Y:S02]  /*25f0*/  ISETP.LT.OR P3, PT, R0, 0x11, P3 ;  /* 0x000000110000780c */ /* 0x000fe40001f61670 */
[----:B------:R-:W-:Y:S02]  /*2600*/  ISETP.GE.AND P4, PT, R4, 0x12, PT ;  /* 0x000000120400780c */ /* 0x000fe40003f86270 */
[----:B------:R-:W-:-:S02]  /*2610*/  FSEL R32, R32, -INF , !P3 ;  /* 0xff80000020207808 */ /* 0x000fc40005800000 */
[----:B------:R-:W-:Y:S02]  /*2620*/  ISETP.GT.AND P3, PT, R2, 0x11, !P4 ;  /* 0x000000110200780c */ /* 0x000fe40006764270 */
[----:B------:R-:W-:Y:S02]  /*2630*/  P2R R29, PR, RZ, 0x10 ;  /* 0x00000010ff1d7803 */ /* 0x000fe40000000000 */
[----:B------:R-:W-:Y:S02]  /*2640*/  ISETP.LT.OR P3, PT, R0, 0x12, P3 ;  /* 0x000000120000780c */ /* 0x000fe40001f61670 */
[----:B------:R-:W-:Y:S02]  /*2650*/  ISETP.GE.AND P4, PT, R4, 0x19, PT ;  /* 0x000000190400780c */ /* 0x000fe40003f86270 */
[----:B------:R-:W-:Y:S02]  /*2660*/  FSEL R80, R33, -INF , !P3 ;  /* 0xff80000021507808 */ /* 0x000fe40005800000 */
[----:B------:R-:W-:-:S02]  /*2670*/  ISETP.GT.AND P3, PT, R2, 0x18, !P4 ;  /* 0x000000180200780c */ /* 0x000fc40006764270 */
[----:B------:R-:W-:Y:S02]  /*2680*/  P2R R33, PR, RZ, 0x10 ;  /* 0x00000010ff217803 */ /* 0x000fe40000000000 */
[----:B------:R-:W-:Y:S02]  /*2690*/  ISETP.LT.OR P3, PT, R0, 0x19, P3 ;  /* 0x000000190000780c */ /* 0x000fe40001f61670 */
[----:B------:R-:W-:Y:S02]  /*26a0*/  ISETP.GE.AND P4, PT, R4, 0x1a, PT ;  /* 0x0000001a0400780c */ /* 0x000fe40003f86270 */
[----:B------:R-:W-:Y:S02]  /*26b0*/  FSEL R36, R36, -INF , !P3 ;  /* 0xff80000024247808 */ /* 0x000fe40005800000 */
[----:B------:R-:W-:Y:S02]  /*26c0*/  ISETP.GT.AND P3, PT, R2, 0x19, !P4 ;  /* 0x000000190200780c */ /* 0x000fe40006764270 */
[----:B------:R-:W-:-:S02]  /*26d0*/  P2R R73, PR, RZ, 0x10 ;  /* 0x00000010ff497803 */ /* 0x000fc40000000000 */
[----:B------:R-:W-:Y:S02]  /*26e0*/  ISETP.LT.OR P3, PT, R0, 0x1a, P3 ;  /* 0x0000001a0000780c */ /* 0x000fe40001f61670 */
[----:B------:R-:W-:Y:S02]  /*26f0*/  ISETP.GE.AND P4, PT, R4, 0x21, PT ;  /* 0x000000210400780c */ /* 0x000fe40003f86270 */
[----:B------:R-:W-:Y:S02]  /*2700*/  FSEL R82, R37, -INF , !P3 ;  /* 0xff80000025527808 */ /* 0x000fe40005800000 */
[----:B------:R-:W-:Y:S02]  /*2710*/  ISETP.GT.AND P3, PT, R2, 0x20, !P4 ;  /* 0x000000200200780c */ /* 0x000fe40006764270 */
[----:B------:R-:W-:Y:S02]  /*2720*/  P2R R37, PR, RZ, 0x10 ;  /* 0x00000010ff257803 */ /* 0x000fe40000000000 */
[----:B------:R-:W-:-:S02]  /*2730*/  ISETP.LT.OR P3, PT, R0, 0x21, P3 ;  /* 0x000000210000780c */ /* 0x000fc40001f61670 */
[----:B------:R-:W-:Y:S02]  /*2740*/  ISETP.GE.AND P4, PT, R4, 0x22, PT ;  /* 0x000000220400780c */ /* 0x000fe40003f86270 */
[----:B------:R-:W-:Y:S02]  /*2750*/  FSEL R40, R40, -INF , !P3 ;  /* 0xff80000028287808 */ /* 0x000fe40005800000 */
[----:B------:R-:W-:Y:S02]  /*2760*/  ISETP.GT.AND P3, PT, R2, 0x21, !P4 ;  /* 0x000000210200780c */ /* 0x000fe40006764270 */
[----:B------:R-:W-:Y:S02]  /*2770*/  P2R R77, PR, RZ, 0x10 ;  /* 0x00000010ff4d7803 */ /* 0x000fe40000000000 */
[----:B------:R-:W-:Y:S02]  /*2780*/  ISETP.LT.OR P3, PT, R0, 0x22, P3 ;  /* 0x000000220000780c */ /* 0x000fe40001f61670 */
[----:B------:R-:W-:-:S02]  /*2790*/  ISETP.GE.AND P4, PT, R4, 0x29, PT ;  /* 0x000000290400780c */ /* 0x000fc40003f86270 */
[----:B------:R-:W-:Y:S02]  /*27a0*/  FSEL R84, R41, -INF , !P3 ;  /* 0xff80000029547808 */ /* 0x000fe40005800000 */
[----:B------:R-:W-:Y:S02]  /*27b0*/  ISETP.GT.AND P3, PT, R2, 0x28, !P4 ;  /* 0x000000280200780c */ /* 0x000fe40006764270 */
[----:B------:R-:W-:Y:S02]  /*27c0*/  P2R R41, PR, RZ, 0x10 ;  /* 0x00000010ff297803 */ /* 0x000fe40000000000 */
        /* <DEDUP_REMOVED lines=51> */
[----:B------:R-:W-:Y:S02]  /*2b00*/  P2R R25, PR, RZ, 0x20 ;  /* 0x00000020ff197803 */ /* 0x000fe40000000000 */
[----:B------:R-:W-:Y:S02]  /*2b10*/  FSEL R64, R64, -INF , !P3 ;  /* 0xff80000040407808 */ /* 0x000fe40005800000 */
[C---:B------:R-:W-:Y:S02]  /*2b20*/  ISETP.GE.AND P3, PT, R4.reuse, 0x52, PT ;  /* 0x000000520400780c */ /* 0x040fe40003f66270 */
[----:B------:R-:W-:Y:S02]  /*2b30*/  ISETP.GE.AND P6, PT, R4, 0x1, PT ;  /* 0x000000010400780c */ /* 0x000fe40003fc6270 */
[----:B------:R-:W-:-:S04]  /*2b40*/  ISETP.GT.AND P4, PT, R2, 0x51, !P3 ;  /* 0x000000510200780c */ /* 0x000fc80005f84270 */
[----:B------:R-:W-:-:S04]  /*2b50*/  ISETP.LT.OR P4, PT, R0, 0x52, P4 ;  /* 0x000000520000780c */ /* 0x000fc80002781670 */
[----:B------:R-:W-:Y:S02]  /*2b60*/  FSEL R65, R65, -INF , !P4 ;  /* 0xff80000041417808 */ /* 0x000fe40006000000 */
[----:B------:R-:W-:-:S04]  /*2b70*/  ISETP.GE.AND P4, PT, R4, 0x59, PT ;  /* 0x000000590400780c */ /* 0x000fc80003f86270 */
[----:B------:R-:W-:-:S04]  /*2b80*/  ISETP.GT.AND P5, PT, R2, 0x58, !P4 ;  /* 0x000000580200780c */ /* 0x000fc800067a4270 */
[----:B------:R-:W-:-:S04]  /*2b90*/  ISETP.LT.OR P5, PT, R0, 0x59, P5 ;  /* 0x000000590000780c */ /* 0x000fc80002fa1670 */
[----:B------:R-:W-:Y:S02]  /*2ba0*/  FSEL R13, R68, -INF , !P5 ;  /* 0xff800000440d7808 */ /* 0x000fe40006800000 */
[----:B------:R-:W-:-:S04]  /*2bb0*/  ISETP.GT.AND P5, PT, R2, RZ, !P6 ;  /* 0x000000ff0200720c */ /* 0x000fc800077a4270 */
[----:B------:R-:W-:-:S04]  /*2bc0*/  ISETP.LT.OR P5, PT, R0, 0x1, P5 ;  /* 0x000000010000780c */ /* 0x000fc80002fa1670 */
[----:B------:R-:W-:Y:S02]  /*2bd0*/  FSEL R28, R24, -INF , !P5 ;  /* 0xff800000181c7808 */ /* 0x000fe40006800000 */
[----:B------:R-:W-:Y:S01]  /*2be0*/  ISETP.GE.AND P5, PT, R4, 0x5a, PT ;  /* 0x0000005a0400780c */ /* 0x000fe20003fa6270 */
[----:B------:R-:W-:-:S03]  /*2bf0*/  IMAD.IADD R4, R15, 0x1, R6 ;  /* 0x000000010f047824 */ /* 0x000fc600078e0206 */
[----:B------:R-:W-:Y:S02]  /*2c00*/  P2R R68, PR, RZ, 0x20 ;  /* 0x00000020ff447803 */ /* 0x000fe40000000000 */
[----:B------:R-:W-:Y:S02]  /*2c10*/  ISETP.GT.AND P5, PT, R2, 0x59, !P5 ;  /* 0x000000590200780c */ /* 0x000fe40006fa4270 */
[----:B------:R-:W-:Y:S02]  /*2c20*/  VIADDMNMX R2, R6, R12, R5, PT ;  /* 0x0000000c06027246 */ /* 0x000fe40003800105 */
[----:B------:R-:W-:-:S04]  /*2c30*/  ISETP.LT.OR P5, PT, R0, 0x5a, P5 ;  /* 0x0000005a0000780c */ /* 0x000fc80002fa1670 */
[----:B------:R-:W-:Y:S02]  /*2c40*/  FSEL R69, R69, -INF , !P5 ;  /* 0xff80000045457808 */ /* 0x000fe40006800000 */
[----:B------:R-:W-:-:S13]  /*2c50*/  PLOP3.LUT P5, PT, PT, PT, UP0, 0x40, 0x0 ;  /* 0x000000000000781c */ /* 0x000fda0003fae808 */
[----:B------:R-:W-:Y:S05]  /*2c60*/  @P5 BRA `(.L_x_883) ;  /* 0x0000000000605947 */ /* 0x000fea0003800000 */
        /* <DEDUP_REMOVED lines=9> */
[----:B------:R-:W-:Y:S01]  /*2d00*/  @P5 IMAD.HI.U32 R0, R3, UR14, RZ ;  /* 0x0000000e03005c27 */ /* 0x000fe2000f8e00ff */
[----:B------:R-:W-:-:S13]  /*2d10*/  PLOP3.LUT P5, PT, PT, PT, UP1, 0x80, 0x0 ;  /* 0x000000000000781c */ /* 0x000fda0003faf018 */
[----:B------:R-:W-:-:S04]  /*2d20*/  @P5 SHF.R.U32.HI R3, RZ, UR15, R0 ;  /* 0x0000000fff035c19 */ /* 0x000fc80008011600 */
[----:B------:R-:W-:Y:S01]  /*2d30*/  LOP3.LUT R3, RZ, R3, RZ, 0x33, !PT ;  /* 0x00000003ff037212 */ /* 0x000fe200078e33ff */
[----:B------:R-:W-:Y:S06]  /*2d40*/  BRA `(.L_x_886) ;  /* 0x0000000000187947 */ /* 0x000fec0003800000 */
.L_x_885:
[----:B------:R-:W-:-:S06]  /*2d50*/  UISETP.NE.AND UP1, UPT, UR7, 0x1, UPT ;  /* 0x000000010700788c */ /* 0x000fcc000bf25270 */
[----:B------:R-:W-:-:S05]  /*2d60*/  PLOP3.LUT P5, PT, PT, PT, UP1, 0x80, 0x0 ;  /* 0x000000000000781c */ /* 0x000fca0003faf018 */
[----:B------:R-:W-:-:S08]  /*2d70*/  @UP1 ULDC.64 UR14, c[0x0][0x9e8] ;  /* 0x00027a00000e1ab9 */ /* 0x000fd00000000a00 */
[----:B------:R-:W-:Y:S01]  /*2d80*/  @P5 IMAD.HI.U32 R0, R3, UR14, RZ ;  /* 0x0000000e03005c27 */ /* 0x000fe2000f8e00ff */
[----:B------:R-:W-:-:S13]  /*2d90*/  PLOP3.LUT P5, PT, PT, PT, UP1, 0x80, 0x0 ;  /* 0x000000000000781c */ /* 0x000fda0003faf018 */
[----:B------:R-:W-:-:S07]  /*2da0*/  @P5 SHF.R.U32.HI R3, RZ, UR15, R0 ;  /* 0x0000000fff035c19 */ /* 0x000fce0008011600 */
.L_x_886:
[----:B------:R-:W-:Y:S05]  /*2db0*/  BSYNC B0 ;  /* 0x0000000000007941 */ /* 0x000fea0003800000 */
.L_x_884:
[----:B------:R-:W-:-:S05]  /*2dc0*/  IMAD R3, R3, UR7, R20 ;  /* 0x0000000703037c24 */ /* 0x000fca000f8e0214 */
[----:B------:R-:W-:Y:S02]  /*2dd0*/  VIMNMX R4, R4, R3, !PT ;  /* 0x0000000304047248 */ /* 0x000fe40007fe0100 */
[----:B------:R-:W-:-:S07]  /*2de0*/  VIADDMNMX R2, R3, UR7, R2, PT ;  /* 0x0000000703027c46 */ /* 0x000fce000b800102 */
.L_x_883:
[C---:B------:R-:W-:Y:S01]  /*2df0*/  ISETP.GT.AND P1, PT, R4.reuse, 0x1, !P1 ;  /* 0x000000010400780c */ /* 0x040fe20004f24270 */
[----:B------:R-:W-:Y:S01]  /*2e00*/  ULDC UR11, c[0x0][0x988] ;  /* 0x00026200000b7ab9 */ /* 0x000fe20000000800 */
[----:B------:R-:W-:Y:S01]  /*2e10*/  ISETP.GT.AND P2, PT, R4, 0x8, !P2 ;  /* 0x000000080400780c */ /* 0x000fe20005744270 */
[----:B------:R-:W-:Y:S01]  /*2e20*/  IMAD.IADD R14, R75, 0x1, -R14 ;  /* 0x000000014b0e7824 */ /* 0x000fe200078e0a0e */
[----:B------:R-:W-:Y:S02]  /*2e30*/  ISETP.LT.OR P1, PT, R2, 0x2, P1 ;  /* 0x000000020200780c */ /* 0x000fe40000f21670 */
[----:B------:R-:W-:Y:S02]  /*2e40*/  FMNMX.FTZ R0, R28, R72, !PT ;  /* 0x000000481c007209 */ /* 0x000fe40007810000 */
[----:B------:R-:W-:Y:S02]  /*2e50*/  FSEL R27, R27, -INF , !P1 ;  /* 0xff8000001b1b7808 */ /* 0x000fe40004800000 */
[----:B------:R-:W-:-:S02]  /*2e60*/  ISETP.NE.AND P1, PT, R21, RZ, PT ;  /* 0x000000ff1500720c */ /* 0x000fc40003f25270 */
[----:B------:R-:W-:Y:S02]  /*2e70*/  ISETP.LT.OR P2, PT, R2, 0x9, P2 ;  /* 0x000000090200780c */ /* 0x000fe40001741670 */
[----:B------:R-:W-:Y:S02]  /*2e80*/  ISETP.GT.AND P1, PT, R4, 0x9, !P1 ;  /* 0x000000090400780c */ /* 0x000fe40004f24270 */
[----:B------:R-:W-:Y:S02]  /*2e90*/  FMNMX.FTZ R0, R76, R0, !PT ;  /* 0x000000004c007209 */ /* 0x000fe40007810000 */
[----:B------:R-:W-:Y:S02]  /*2ea0*/  ISETP.LT.OR P1, PT, R2, 0xa, P1 ;  /* 0x0000000a0200780c */ /* 0x000fe40000f21670 */
[----:B------:R-:W-:Y:S02]  /*2eb0*/  FSEL R21, R30, -INF , !P2 ;  /* 0xff8000001e157808 */ /* 0x000fe40005000000 */
[----:B------:R-:W-:-:S02]  /*2ec0*/  FSEL R31, R31, -INF , !P1 ;  /* 0xff8000001f1f7808 */ /* 0x000fc40004800000 */
[----:B------:R-:W-:Y:S02]  /*2ed0*/  ISETP.NE.AND P1, PT, R25, RZ, PT ;  /* 0x000000ff1900720c */ /* 0x000fe40003f25270 */
[----:B------:R-:W-:Y:S02]  /*2ee0*/  ISETP.NE.AND P2, PT, R29, RZ, PT ;  /* 0x000000ff1d00720c */ /* 0x000fe40003f45270 */
[----:B------:R-:W-:Y:S02]  /*2ef0*/  ISETP.GT.AND P1, PT, R4, 0x10, !P1 ;  /* 0x000000100400780c */ /* 0x000fe40004f24270 */
[----:B------:R-:W-:Y:S02]  /*2f00*/  FMNMX.FTZ R0, R78, R0, !PT ;  /* 0x000000004e007209 */ /* 0x000fe40007810000 */
[----:B------:R-:W-:Y:S02]  /*2f10*/  ISETP.LT.OR P1, PT, R2, 0x11, P1 ;  /* 0x000000110200780c */ /* 0x000fe40000f21670 */
[----:B------:R-:W-:-:S02]  /*2f20*/  FMNMX.FTZ R0, R32, R0, !PT ;  /* 0x0000000020007209 */ /* 0x000fc40007810000 */
[----:B------:R-:W-:Y:S02]  /*2f30*/  FSEL R25, R34, -INF , !P1 ;  /* 0xff80000022197808 */ /* 0x000fe40004800000 */
[----:B------:R-:W-:Y:S02]  /*2f40*/  ISETP.GT.AND P1, PT, R4, 0x11, !P2 ;  /* 0x000000110400780c */ /* 0x000fe40005724270 */
[----:B------:R-:W-:Y:S02]  /*2f50*/  ISETP.NE.AND P5, PT, R33, RZ, PT ;  /* 0x000000ff2100720c */ /* 0x000fe40003fa5270 */
[----:B------:R-:W-:Y:S02]  /*2f60*/  ISETP.LT.OR P1, PT, R2, 0x12, P1 ;  /* 0x000000120200780c */ /* 0x000fe40000f21670 */
[----:B------:R-:W-:Y:S02]  /*2f70*/  FMNMX.FTZ R0, R80, R0, !PT ;  /* 0x0000000050007209 */ /* 0x000fe40007810000 */
[----:B------:R-:W-:-:S02]  /*2f80*/  FSEL R35, R35, -INF , !P1 ;  /* 0xff80000023237808 */ /* 0x000fc40004800000 */
[----:B------:R-:W-:Y:S02]  /*2f90*/  ISETP.GT.AND P1, PT, R4, 0x18, !P5 ;  /* 0x000000180400780c */ /* 0x000fe40006f24270 */
[----:B------:R-:W-:Y:S02]  /*2fa0*/  FMNMX.FTZ R0, R36, R0, !PT ;  /* 0x0000000024007209 */ /* 0x000fe40007810000 */
[----:B------:R-:W-:Y:S02]  /*2fb0*/  ISETP.LT.OR P1, PT, R2, 0x19, P1 ;  /* 0x000000190200780c */ /* 0x000fe40000f21670 */
[----:B------:R-:W-:Y:S02]  /*2fc0*/  FMNMX.FTZ R0, R82, R0, !PT ;  /* 0x0000000052007209 */ /* 0x000fe40007810000 */
[----:B------:R-:W-:Y:S02]  /*2fd0*/  FSEL R29, R38, -INF , !P1 ;  /* 0xff800000261d7808 */ /* 0x000fe40004800000 */
[----:B------:R-:W-:-:S02]  /*2fe0*/  FMNMX.FTZ R0, R40, R0, !PT ;  /* 0x0000000028007209 */ /* 0x000fc40007810000 */
[----:B------:R-:W-:Y:S02]  /*2ff0*/  ISETP.NE.AND P1, PT, R73, RZ, PT ;  /* 0x000000ff4900720c */ /* 0x000fe40003f25270 */
[----:B------:R-:W-:Y:S02]  /*3000*/  FMNMX.FTZ R0, R84, R0, !PT ;  /* 0x0000000054007209 */ /* 0x000fe40007810000 */
[----:B------:R-:W-:Y:S02]  /*3010*/  ISETP.GT.AND P1, PT, R4, 0x19, !P1 ;  /* 0x000000190400780c */ /* 0x000fe40004f24270 */
[----:B------:R-:W-:Y:S02]  /*3020*/  FMNMX.FTZ R0, R44, R0, !PT ;  /* 0x000000002c007209 */ /* 0x000fe40007810000 */
[----:B------:R-:W-:Y:S02]  /*3030*/  ISETP.LT.OR P1, PT, R2, 0x1a, P1 ;  /* 0x0000001a0200780c */ /* 0x000fe40000f21670 */
[----:B------:R-:W-:-:S02]  /*3040*/  FMNMX.FTZ R0, R86, R0, !PT ;  /* 0x0000000056007209 */ /* 0x000fc40007810000 */
[----:B------:R-:W-:Y:S02]  /*3050*/  FSEL R39, R39, -INF , !P1 ;  /* 0xff80000027277808 */ /* 0x000fe40004800000 */
[----:B------:R-:W-:Y:S02]  /*3060*/  ISETP.NE.AND P1, PT, R37, RZ, PT ;  /* 0x000000ff2500720c */ /* 0x000fe40003f25270 */
[----:B------:R-:W-:Y:S02]  /*3070*/  FMNMX.FTZ R0, R48, R0, !PT ;  /* 0x0000000030007209 */ /* 0x000fe40007810000 */
[----:B------:R-:W-:Y:S02]  /*3080*/  ISETP.GT.AND P1, PT, R4, 0x20, !P1 ;  /* 0x000000200400780c */ /* 0x000fe40004f24270 */
[----:B------:R-:W-:Y:S02]  /*3090*/  FMNMX.FTZ R0, R88, R0, !PT ;  /* 0x0000000058007209 */ /* 0x000fe40007810000 */
[----:B------:R-:W-:-:S02]  /*30a0*/  ISETP.LT.OR P1, PT, R2, 0x21, P1 ;  /* 0x000000210200780c */ /* 0x000fc40000f21670 */
[----:B------:R-:W-:Y:S02]  /*30b0*/  FMNMX.FTZ R0, R52, R0, !PT ;  /* 0x0000000034007209 */ /* 0x000fe40007810000 */
[----:B------:R-:W-:Y:S02]  /*30c0*/  FSEL R33, R42, -INF , !P1 ;  /* 0xff8000002a217808 */ /* 0x000fe40004800000 */
[----:B------:R-:W-:Y:S02]  /*30d0*/  ISETP.NE.AND P1, PT, R77, RZ, PT ;  /* 0x000000ff4d00720c */ /* 0x000fe40003f25270 */
[----:B------:R-:W-:Y:S02]  /*30e0*/  FMNMX.FTZ R0, R90, R0, !PT ;  /* 0x000000005a007209 */ /* 0x000fe40007810000 */
[----:B------:R-:W-:Y:S02]  /*30f0*/  ISETP.GT.AND P1, PT, R4, 0x21, !P1 ;  /* 0x000000210400780c */ /* 0x000fe40004f24270 */
[----:B------:R-:W-:-:S02]  /*3100*/  FMNMX.FTZ R0, R56, R0, !PT ;  /* 0x0000000038007209 */ /* 0x000fc40007810000 */
[----:B------:R-:W-:Y:S02]  /*3110*/  ISETP.LT.OR P1, PT, R2, 0x22, P1 ;  /* 0x000000220200780c */ /* 0x000fe40000f21670 */
[----:B------:R-:W-:Y:S02]  /*3120*/  FMNMX.FTZ R0, R92, R0, !PT ;  /* 0x000000005c007209 */ /* 0x000fe40007810000 */
[----:B------:R-:W-:Y:S02]  /*3130*/  FSEL R43, R43, -INF , !P1 ;  /* 0xff8000002b2b7808 */ /* 0x000fe40004800000 */
[----:B------:R-:W-:Y:S02]  /*3140*/  ISETP.NE.AND P1, PT, R41, RZ, PT ;  /* 0x000000ff2900720c */ /* 0x000fe40003f25270 */
[----:B------:R-:W-:Y:S02]  /*3150*/  FMNMX.FTZ R0, R60, R0, !PT ;  /* 0x000000003c007209 */ /* 0x000fe40007810000 */
[----:B------:R-:W-:-:S02]  /*3160*/  ISETP.GT.AND P1, PT, R4, 0x28, !P1 ;  /* 0x000000280400780c */ /* 0x000fc40004f24270 */
[----:B------:R-:W-:Y:S02]  /*3170*/  FMNMX.FTZ R0, R94, R0, !PT ;  /* 0x000000005e007209 */ /* 0x000fe40007810000 */
[----:B------:R-:W-:Y:S02]  /*3180*/  ISETP.LT.OR P1, PT, R2, 0x29, P1 ;  /* 0x000000290200780c */ /* 0x000fe40000f21670 */
[----:B------:R-:W-:Y:S02]  /*3190*/  FMNMX.FTZ R0, R64, R0, !PT ;  /* 0x0000000040007209 */ /* 0x000fe40007810000 */
[----:B------:R-:W-:Y:S02]  /*31a0*/  FSEL R37, R46, -INF , !P1 ;  /* 0xff8000002e257808 */ /* 0x000fe40004800000 */
[----:B------:R-:W-:Y:S02]  /*31b0*/  FMNMX.FTZ R0, R65, R0, !PT ;  /* 0x0000000041007209 */ /* 0x000fe40007810000 */
[----:B------:R-:W-:-:S02]  /*31c0*/  ISETP.NE.AND P1, PT, R79, RZ, PT ;  /* 0x000000ff4f00720c */ /* 0x000fc40003f25270 */
[----:B------:R-:W-:Y:S02]  /*31d0*/  FMNMX.FTZ R0, R13, R0, !PT ;  /* 0x000000000d007209 */ /* 0x000fe40007810000 */
[----:B------:R-:W-:Y:S02]  /*31e0*/  ISETP.GT.AND P1, PT, R4, 0x29, !P1 ;  /* 0x000000290400780c */ /* 0x000fe40004f24270 */
[----:B------:R-:W-:Y:S01]  /*31f0*/  FMNMX.FTZ R12, R69, R0, !PT ;  /* 0x00000000450c7209 */ /* 0x000fe20007810000 */
[----:B------:R-:W-:Y:S01]  /*3200*/  IMAD.U32 R0, RZ, RZ, UR11 ;  /* 0x0000000bff007e24 */ /* 0x000fe2000f8e00ff */
[----:B------:R-:W-:Y:S02]  /*3210*/  ISETP.LT.OR P1, PT, R2, 0x2a, P1 ;  /* 0x0000002a0200780c */ /* 0x000fe40000f21670 */
[----:B------:R-:W-:Y:S01]  /*3220*/  ISETP.GT.AND P6, PT, R4, RZ, !P6 ;  /* 0x000000ff0400720c */ /* 0x000fe200077c4270 */
[----:B------:R-:W1:Y:S01]  /*3230*/  SHFL.BFLY PT, R5, R12, 0x2, 0x1f ;  /* 0x0c401f000c057f89 */ /* 0x000e6200000e0000 */
[----:B------:R-:W-:-:S02]  /*3240*/  FSEL R47, R47, -INF , !P1 ;  /* 0xff8000002f2f7808 */ /* 0x000fc40004800000 */
[----:B------:R-:W-:Y:S02]  /*3250*/  ISETP.NE.AND P1, PT, R45, RZ, PT ;  /* 0x000000ff2d00720c */ /* 0x000fe40003f25270 */
[----:B------:R-:W-:Y:S02]  /*3260*/  ISETP.LT.OR P6, PT, R2, 0x1, P6 ;  /* 0x000000010200780c */ /* 0x000fe400037c1670 */
[----:B------:R-:W-:Y:S02]  /*3270*/  ISETP.GT.AND P1, PT, R4, 0x30, !P1 ;  /* 0x000000300400780c */ /* 0x000fe40004f24270 */
[----:B------:R-:W-:Y:S02]  /*3280*/  FSEL R15, R26, -INF , !P6 ;  /* 0xff8000001a0f7808 */ /* 0x000fe40007000000 */
[----:B------:R-:W-:Y:S02]  /*3290*/  ISETP.LT.OR P1, PT, R2, 0x31, P1 ;  /* 0x000000310200780c */ /* 0x000fe40000f21670 */
[----:B------:R-:W-:-:S02]  /*32a0*/  ISETP.NE.AND P2, PT, R53, RZ, PT ;  /* 0x000000ff3500720c */ /* 0x000fc40003f45270 */
[----:B------:R-:W-:Y:S02]  /*32b0*/  FSEL R41, R50, -INF , !P1 ;  /* 0xff80000032297808 */ /* 0x000fe40004800000 */
[----:B------:R-:W-:Y:S02]  /*32c0*/  ISETP.NE.AND P1, PT, R81, RZ, PT ;  /* 0x000000ff5100720c */ /* 0x000fe40003f25270 */
[----:B------:R-:W-:Y:S02]  /*32d0*/  ISETP.NE.AND P5, PT, R85, RZ, PT ;  /* 0x000000ff5500720c */ /* 0x000fe40003fa5270 */
[----:B------:R-:W-:Y:S02]  /*32e0*/  ISETP.GT.AND P1, PT, R4, 0x31, !P1 ;  /* 0x000000310400780c */ /* 0x000fe40004f24270 */
[----:B------:R-:W-:Y:S02]  /*32f0*/  ISETP.NE.AND P6, PT, R87, RZ, PT ;  /* 0x000000ff5700720c */ /* 0x000fe40003fc5270 */
[----:B------:R-:W-:-:S02]  /*3300*/  ISETP.LT.OR P1, PT, R2, 0x32, P1 ;  /* 0x000000320200780c */ /* 0x000fc40000f21670 */
[----:B-1----:R-:W-:Y:S02]  /*3310*/  FMNMX.FTZ R20, R12, R5, !PT ;  /* 0x000000050c147209 */ /* 0x002fe40007810000 */
[----:B------:R-:W-:Y:S02]  /*3320*/  FMNMX.FTZ R12, R15, R27, !PT ;  /* 0x0000001b0f0c7209 */ /* 0x000fe40007810000 */
[----:B------:R-:W-:Y:S01]  /*3330*/  FSEL R51, R51, -INF , !P1 ;  /* 0xff80000033337808 */ /* 0x000fe20004800000 */
[----:B------:R-:W1:Y:S01]  /*3340*/  SHFL.BFLY PT, R5, R20, 0x1, 0x1f ;  /* 0x0c201f0014057f89 */ /* 0x000e6200000e0000 */
[----:B------:R-:W-:Y:S02]  /*3350*/  ISETP.NE.AND P1, PT, R49, RZ, PT ;  /* 0x000000ff3100720c */ /* 0x000fe40003f25270 */
[----:B------:R-:W-:Y:S02]  /*3360*/  FMNMX.FTZ R12, R21, R12, !PT ;  /* 0x0000000c150c7209 */ /* 0x000fe40007810000 */
[----:B------:R-:W-:-:S02]  /*3370*/  ISETP.GT.AND P1, PT, R4, 0x38, !P1 ;  /* 0x000000380400780c */ /* 0x000fc40004f24270 */
[----:B------:R-:W-:Y:S02]  /*3380*/  FMNMX.FTZ R12, R31, R12, !PT ;  /* 0x0000000c1f0c7209 */ /* 0x000fe40007810000 */
[----:B------:R-:W-:Y:S02]  /*3390*/  ISETP.LT.OR P1, PT, R2, 0x39, P1 ;  /* 0x000000390200780c */ /* 0x000fe40000f21670 */
[----:B------:R-:W-:Y:S02]  /*33a0*/  FMNMX.FTZ R12, R25, R12, !PT ;  /* 0x0000000c190c7209 */ /* 0x000fe40007810000 */
[----:B------:R-:W-:Y:S02]  /*33b0*/  FSEL R45, R54, -INF , !P1 ;  /* 0xff800000362d7808 */ /* 0x000fe40004800000 */
[----:B------:R-:W-:Y:S02]  /*33c0*/  ISETP.NE.AND P1, PT, R83, RZ, PT ;  /* 0x000000ff5300720c */ /* 0x000fe40003f25270 */
[----:B------:R-:W-:-:S02]  /*33d0*/  FMNMX.FTZ R12, R35, R12, !PT ;  /* 0x0000000c230c7209 */ /* 0x000fc40007810000 */
[----:B------:R-:W-:Y:S02]  /*33e0*/  ISETP.GT.AND P1, PT, R4, 0x39, !P1 ;  /* 0x000000390400780c */ /* 0x000fe40004f24270 */
[----:B------:R-:W-:Y:S02]  /*33f0*/  FMNMX.FTZ R12, R29, R12, !PT ;  /* 0x0000000c1d0c7209 */ /* 0x000fe40007810000 */
[----:B------:R-:W-:Y:S02]  /*3400*/  ISETP.LT.OR P1, PT, R2, 0x3a, P1 ;  /* 0x0000003a0200780c */ /* 0x000fe40000f21670 */
[----:B------:R-:W-:Y:S02]  /*3410*/  FMNMX.FTZ R12, R39, R12, !PT ;  /* 0x0000000c270c7209 */ /* 0x000fe40007810000 */
[----:B------:R-:W-:Y:S02]  /*3420*/  FSEL R55, R55, -INF , !P1 ;  /* 0xff80000037377808 */ /* 0x000fe40004800000 */
[----:B------:R-:W-:-:S02]  /*3430*/  ISETP.GT.AND P1, PT, R4, 0x40, !P2 ;  /* 0x000000400400780c */ /* 0x000fc40005724270 */
[----:B------:R-:W-:Y:S02]  /*3440*/  FMNMX.FTZ R12, R33, R12, !PT ;  /* 0x0000000c210c7209 */ /* 0x000fe40007810000 */
[----:B------:R-:W-:Y:S02]  /*3450*/  ISETP.LT.OR P1, PT, R2, 0x41, P1 ;  /* 0x000000410200780c */ /* 0x000fe40000f21670 */
[----:B------:R-:W-:Y:S02]  /*3460*/  FMNMX.FTZ R12, R43, R12, !PT ;  /* 0x0000000c2b0c7209 */ /* 0x000fe40007810000 */
[----:B------:R-:W-:Y:S02]  /*3470*/  FSEL R3, R58, -INF , !P1 ;  /* 0xff8000003a037808 */ /* 0x000fe40004800000 */
[----:B------:R-:W-:Y:S02]  /*3480*/  FMNMX.FTZ R12, R37, R12, !PT ;  /* 0x0000000c250c7209 */ /* 0x000fe40007810000 */
[----:B------:R-:W-:-:S02]  /*3490*/  ISETP.GT.AND P1, PT, R4, 0x41, !P5 ;  /* 0x000000410400780c */ /* 0x000fc40006f24270 */
[----:B-1----:R-:W-:Y:S02]  /*34a0*/  FMNMX.FTZ R5, R20, R5, !PT ;  /* 0x0000000514057209 */ /* 0x002fe40007810000 */
[----:B------:R-:W-:Y:S02]  /*34b0*/  FMNMX.FTZ R12, R47, R12, !PT ;  /* 0x0000000c2f0c7209 */ /* 0x000fe40007810000 */
[----:B------:R-:W-:Y:S01]  /*34c0*/  ISETP.LT.OR P1, PT, R2, 0x42, P1 ;  /* 0x000000420200780c */ /* 0x000fe20000f21670 */
[----:B------:R-:W-:Y:S01]  /*34d0*/  FMUL.FTZ R24, R5, R0 ;  /* 0x0000000005187220 */ /* 0x000fe20000410000 */
[----:B------:R-:W-:Y:S02]  /*34e0*/  FMNMX.FTZ R12, R41, R12, !PT ;  /* 0x0000000c290c7209 */ /* 0x000fe40007810000 */
[----:B------:R-:W-:Y:S02]  /*34f0*/  FSEL R59, R59, -INF , !P1 ;  /* 0xff8000003b3b7808 */ /* 0x000fe40004800000 */
[----:B------:R-:W-:-:S02]  /*3500*/  FSETP.NEU.FTZ.AND P1, PT, R5, -INF , PT ;  /* 0xff8000000500780b */ /* 0x000fc40003f3d000 */
[----:B------:R-:W-:Y:S02]  /*3510*/  ISETP.NE.AND P5, PT, R57, RZ, PT ;  /* 0x000000ff3900720c */ /* 0x000fe40003fa5270 */
[----:B------:R-:W-:Y:S02]  /*3520*/  FMNMX.FTZ R12, R51, R12, !PT ;  /* 0x0000000c330c7209 */ /* 0x000fe40007810000 */
[----:B------:R-:W-:Y:S02]  /*3530*/  FSEL R73, R24, RZ, P1 ;  /* 0x000000ff18497208 */ /* 0x000fe40000800000 */
[----:B------:R-:W-:Y:S02]  /*3540*/  ISETP.GT.AND P1, PT, R4, 0x48, !P5 ;  /* 0x000000480400780c */ /* 0x000fe40006f24270 */
[----:B------:R-:W-:Y:S01]  /*3550*/  FMNMX.FTZ R12, R45, R12, !PT ;  /* 0x0000000c2d0c7209 */ /* 0x000fe20007810000 */
[-CC-:B------:R-:W-:Y:S01]  /*3560*/  FFMA.FTZ R20, R28, R0.reuse, -R73.reuse ;  /* 0x000000001c147223 */ /* 0x180fe20000010849 */
[----:B------:R-:W-:Y:S01]  /*3570*/  ISETP.LT.OR P1, PT, R2, 0x49, P1 ;  /* 0x000000490200780c */ /* 0x000fe20000f21670 */
[--C-:B------:R-:W-:Y:S01]  /*3580*/  FFMA.FTZ R24, R72, R0, -R73.reuse ;  /* 0x0000000048187223 */ /* 0x100fe20000010849 */
[----:B------:R-:W-:Y:S01]  /*3590*/  FMNMX.FTZ R12, R55, R12, !PT ;  /* 0x0000000c370c7209 */ /* 0x000fe20007810000 */
[-CC-:B------:R-:W-:Y:S01]  /*35a0*/  FFMA.FTZ R26, R76, R0.reuse, -R73.reuse ;  /* 0x000000004c1a7223 */ /* 0x180fe20000010849 */
[----:B------:R-:W-:Y:S01]  /*35b0*/  FSEL R49, R62, -INF , !P1 ;  /* 0xff8000003e317808 */ /* 0x000fe20004800000 */
[----:B------:R-:W-:Y:S01]  /*35c0*/  MUFU.EX2 R20, R20 ;  /* 0x0000001400147308 */ /* 0x000fe20000000800 */
[----:B------:R-:W-:Y:S01]  /*35d0*/  ISETP.NE.AND P2, PT, R61, RZ, PT ;  /* 0x000000ff3d00720c */ /* 0x000fe20003f45270 */
[-CC-:B------:R-:W-:Y:S01]  /*35e0*/  FFMA.FTZ R28, R78, R0.reuse, -R73.reuse ;  /* 0x000000004e1c7223 */ /* 0x180fe20000010849 */
[----:B------:R-:W-:Y:S01]  /*35f0*/  ISETP.GT.AND P1, PT, R4, 0x49, !P6 ;  /* 0x000000490400780c */ /* 0x000fe20007724270 */
[--C-:B------:R-:W-:Y:S01]  /*3600*/  FFMA.FTZ R30, R32, R0, -R73.reuse ;  /* 0x00000000201e7223 */ /* 0x100fe20000010849 */
[----:B------:R-:W-:Y:S01]  /*3610*/  FMNMX.FTZ R12, R3, R12, !PT ;  /* 0x0000000c030c7209 */ /* 0x000fe20007810000 */
[-CC-:B------:R-:W-:Y:S01]  /*3620*/  FFMA.FTZ R13, R13, R0.reuse, -R73.reuse ;  /* 0x000000000d0d7223 */ /* 0x180fe20000010849 */
[----:B------:R-:W-:Y:S01]  /*3630*/  ISETP.GT.AND P2, PT, R4, 0x50, !P2 ;  /* 0x000000500400780c */ /* 0x000fe20005744270 */
[----:B------:R1:W2:Y:S01]  /*3640*/  MUFU.EX2 R77, R24 ;  /* 0x00000018004d7308 */ /* 0x0002a20000000800 */
[----:B------:R-:W-:Y:S01]  /*3650*/  ISETP.LT.OR P1, PT, R2, 0x4a, P1 ;  /* 0x0000004a0200780c */ /* 0x000fe20000f21670 */
[--C-:B------:R-:W-:Y:S01]  /*3660*/  FFMA.FTZ R32, R36, R0, -R73.reuse ;  /* 0x0000000024207223 */ /* 0x100fe20000010849 */
[----:B------:R-:W-:Y:S01]  /*3670*/  FMNMX.FTZ R12, R59, R12, !PT ;  /* 0x0000000c3b0c7209 */ /* 0x000fe20007810000 */
[-CC-:B------:R-:W-:Y:S01]  /*3680*/  FFMA.FTZ R34, R52, R0.reuse, -R73.reuse ;  /* 0x0000000034227223 */ /* 0x180fe20000010849 */
[----:B------:R-:W-:Y:S01]  /*3690*/  ISETP.GT.AND P3, PT, R4, 0x51, !P3 ;  /* 0x000000510400780c */ /* 0x000fe20005f64270 */
[-CC-:B------:R-:W-:Y:S01]  /*36a0*/  FFMA.FTZ R38, R56, R0.reuse, -R73.reuse ;  /* 0x0000000038267223 */ /* 0x180fe20000010849 */
[----:B------:R-:W-:Y:S01]  /*36b0*/  ISETP.LT.OR P2, PT, R2, 0x51, P2 ;  /* 0x000000510200780c */ /* 0x000fe20001741670 */
[----:B------:R-:W-:Y:S01]  /*36c0*/  MUFU.EX2 R26, R26 ;  /* 0x0000001a001a7308 */ /* 0x000fe20000000800 */
[----:B------:R-:W-:Y:S01]  /*36d0*/  FSEL R63, R63, -INF , !P1 ;  /* 0xff8000003f3f7808 */ /* 0x000fe20004800000 */
[--C-:B-1----:R-:W-:Y:S01]  /*36e0*/  FFMA.FTZ R24, R80, R0, -R73.reuse ;  /* 0x0000000050187223 */ /* 0x102fe20000010849 */
[----:B------:R-:W-:Y:S01]  /*36f0*/  FMNMX.FTZ R12, R49, R12, !PT ;  /* 0x0000000c310c7209 */ /* 0x000fe20007810000 */
[-CC-:B------:R-:W-:Y:S01]  /*3700*/  FFMA.FTZ R36, R90, R0.reuse, -R73.reuse ;  /* 0x000000005a247223 */ /* 0x180fe20000010849 */
[----:B------:R-:W-:Y:S01]  /*3710*/  ISETP.NE.AND P5, PT, R68, RZ, PT ;  /* 0x000000ff4400720c */ /* 0x000fe20003fa5270 */
[-CC-:B------:R-:W-:Y:S01]  /*3720*/  FFMA.FTZ R65, R65, R0.reuse, -R73.reuse ;  /* 0x0000000041417223 */ /* 0x180fe20000010849 */
[----:B------:R-:W-:Y:S01]  /*3730*/  ISETP.GT.AND P4, PT, R4, 0x58, !P4 ;  /* 0x000000580400780c */ /* 0x000fe20006784270 */
[----:B------:R1:W3:Y:S01]  /*3740*/  MUFU.EX2 R79, R28 ;  /* 0x0000001c004f7308 */ /* 0x0002e20000000800 */
[----:B------:R-:W-:Y:S01]  /*3750*/  ISETP.LT.OR P3, PT, R2, 0x52, P3 ;  /* 0x000000520200780c */ /* 0x000fe20001f61670 */
[----:B------:R-:W-:Y:S01]  /*3760*/  FFMA.FTZ R69, R69, R0, -R73 ;  /* 0x0000000045457223 */ /* 0x000fe20000010849 */
[----:B------:R-:W-:-:S02]  /*3770*/  FSEL R53, R66, -INF , !P2 ;  /* 0xff80000042357808 */ /* 0x000fc40005000000 */
[----:B------:R-:W-:Y:S02]  /*3780*/  FMNMX.FTZ R12, R63, R12, !PT ;  /* 0x0000000c3f0c7209 */ /* 0x000fe40007810000 */
[----:B------:R-:W-:Y:S01]  /*3790*/  ISETP.GT.AND P5, PT, R4, 0x59, !P5 ;  /* 0x000000590400780c */ /* 0x000fe20006fa4270 */
[-CC-:B------:R-:W-:Y:S01]  /*37a0*/  FFMA.FTZ R4, R40, R0.reuse, -R73.reuse ;  /* 0x0000000028047223 */ /* 0x180fe20000010849 */
[----:B------:R-:W-:Y:S01]  /*37b0*/  ISETP.LT.OR P4, PT, R2, 0x59, P4 ;  /* 0x000000590200780c */ /* 0x000fe20002781670 */
[--C-:B------:R-:W-:Y:S01]  /*37c0*/  FFMA.FTZ R40, R94, R0, -R73.reuse ;  /* 0x000000005e287223 */ /* 0x100fe20000010849 */
[----:B------:R-:W-:Y:S01]  /*37d0*/  FSEL R67, R67, -INF , !P3 ;  /* 0xff80000043437808 */ /* 0x000fe20005800000 */
[----:B------:R4:W-:Y:S01]  /*37e0*/  MUFU.EX2 R180, R4 ;  /* 0x0000000400b47308 */ /* 0x0009e20000000800 */
[----:B------:R-:W-:Y:S01]  /*37f0*/  FMNMX.FTZ R12, R53, R12, !PT ;  /* 0x0000000c350c7209 */ /* 0x000fe20007810000 */
[-CC-:B-1----:R-:W-:Y:S01]  /*3800*/  FFMA.FTZ R28, R82, R0.reuse, -R73.reuse ;  /* 0x00000000521c7223 */ /* 0x182fe20000010849 */
[----:B------:R-:W-:Y:S01]  /*3810*/  ISETP.LT.OR P5, PT, R2, 0x5a, P5 ;  /* 0x0000005a0200780c */ /* 0x000fe20002fa1670 */
[----:B------:R-:W-:Y:S01]  /*3820*/  FFMA.FTZ R2, R44, R0, -R73 ;  /* 0x000000002c027223 */ /* 0x000fe20000010849 */
[----:B------:R-:W-:-:S02]  /*3830*/  FSEL R57, R70, -INF , !P4 ;  /* 0xff80000046397808 */ /* 0x000fc40006000000 */
[----:B------:R-:W-:Y:S01]  /*3840*/  FMNMX.FTZ R12, R67, R12, !PT ;  /* 0x0000000c430c7209 */ /* 0x000fe20007810000 */
[----:B------:R-:W-:Y:S01]  /*3850*/  MUFU.EX2 R30, R30 ;  /* 0x0000001e001e7308 */ /* 0x000fe20000000800 */
[----:B------:R-:W-:Y:S01]  /*3860*/  FSEL R71, R71, -INF , !P5 ;  /* 0xff80000047477808 */ /* 0x000fe20006800000 */
[----:B----4-:R-:W-:Y:S01]  /*3870*/  FFMA.FTZ R4, R86, R0, -R73 ;  /* 0x0000000056047223 */ /* 0x010fe20000010849 */
[----:B------:R-:W-:Y:S02]  /*3880*/  FMNMX.FTZ R12, R57, R12, !PT ;  /* 0x0000000c390c7209 */ /* 0x000fe40007810000 */
[----:B--2---:R-:W-:Y:S02]  /*3890*/  F2FP.BF16.F32.PACK_AB R188, R77, R20 ;  /* 0x000000144dbc723e */ /* 0x004fe400000010ff */
[----:B------:R-:W-:Y:S01]  /*38a0*/  FMNMX.FTZ R12, R71, R12, !PT ;  /* 0x0000000c470c7209 */ /* 0x000fe20007810000 */
[----:B------:R-:W-:Y:S01]  /*38b0*/  MUFU.EX2 R87, R4 ;  /* 0x0000000400577308 */ /* 0x000fe20000000800 */
[----:B---3--:R-:W-:-:S03]  /*38c0*/  F2FP.BF16.F32.PACK_AB R190, R79, R26 ;  /* 0x0000001a4fbe723e */ /* 0x008fc600000010ff */
[----:B------:R-:W1:Y:S04]  /*38d0*/  SHFL.BFLY PT, R61, R12, 0x2, 0x1f ;  /* 0x0c401f000c3d7f89 */ /* 0x000e6800000e0000 */
[----:B------:R2:W3:Y:S08]  /*38e0*/  MUFU.EX2 R81, R24 ;  /* 0x0000001800517308 */ /* 0x0004f00000000800 */
[----:B------:R-:W-:Y:S01]  /*38f0*/  MUFU.EX2 R95, R40 ;  /* 0x00000028005f7308 */ /* 0x000fe20000000800 */
[----:B--2---:R-:W-:-:S07]  /*3900*/  FFMA.FTZ R24, R84, R0, -R73 ;  /* 0x0000000054187223 */ /* 0x004fce0000010849 */
[----:B------:R2:W-:Y:S01]  /*3910*/  MUFU.EX2 R170, R13 ;  /* 0x0000000d00aa7308 */ /* 0x0005e20000000800 */
[----:B---3--:R-:W-:Y:S02]  /*3920*/  F2FP.BF16.F32.PACK_AB R184, R81, R30 ;  /* 0x0000001e51b8723e */ /* 0x008fe400000010ff */
[----:B-1----:R-:W-:Y:S01]  /*3930*/  FMNMX.FTZ R61, R12, R61, !PT ;  /* 0x0000003d0c3d7209 */ /* 0x002fe20007810000 */
[----:B------:R-:W-:-:S04]  /*3940*/  FFMA.FTZ R12, R92, R0, -R73 ;  /* 0x000000005c0c7223 */ /* 0x000fc80000010849 */
[----:B------:R-:W1:Y:S01]  /*3950*/  MUFU.EX2 R32, R32 ;  /* 0x0000002000207308 */ /* 0x000e620000000800 */
[----:B------:R-:W3:Y:S01]  /*3960*/  SHFL.BFLY PT, R4, R61, 0x1, 0x1f ;  /* 0x0c201f003d047f89 */ /* 0x000ee200000e0000 */
[----:B--2---:R-:W-:-:S04]  /*3970*/  FADD.FTZ R13, R20, R77 ;  /* 0x0000004d140d7221 */ /* 0x004fc80000010000 */
[----:B------:R-:W-:Y:S02]  /*3980*/  FADD.FTZ R52, R26, R13 ;  /* 0x0000000d1a347221 */ /* 0x000fe40000010000 */
[----:B------:R-:W-:Y:S02]  /*3990*/  MUFU.EX2 R93, R12 ;  /* 0x0000000c005d7308 */ /* 0x000fe40000000800 */
[----:B------:R-:W-:-:S04]  /*39a0*/  FADD.FTZ R13, R79, R52 ;  /* 0x000000344f0d7221 */ /* 0x000fc80000010000 */
[----:B------:R-:W-:Y:S02]  /*39b0*/  FADD.FTZ R54, R30, R13 ;  /* 0x0000000d1e367221 */ /* 0x000fe40000010000 */
[----:B------:R2:W4:Y:S02]  /*39c0*/  MUFU.EX2 R83, R28 ;  /* 0x0000001c00537308 */ /* 0x0005240000000800 */
[----:B------:R-:W-:-:S04]  /*39d0*/  FADD.FTZ R13, R81, R54 ;  /* 0x00000036510d7221 */ /* 0x000fc80000010000 */
[----:B-1----:R-:W-:Y:S02]  /*39e0*/  FADD.FTZ R56, R32, R13 ;  /* 0x0000000d20387221 */ /* 0x002fe40000010000 */
[----:B------:R1:W-:Y:S01]  /*39f0*/  MUFU.EX2 R85, R24 ;  /* 0x0000001800557308 */ /* 0x0003e20000000800 */
[----:B---3--:R-:W-:Y:S01]  /*3a00*/  FMNMX.FTZ R4, R61, R4, !PT ;  /* 0x000000043d047209 */ /* 0x008fe20007810000 */
[----:B--2---:R-:W-:-:S03]  /*3a10*/  FFMA.FTZ R28, R48, R0, -R73 ;  /* 0x00000000301c7223 */ /* 0x004fc60000010849 */
[C---:B------:R-:W-:Y:S01]  /*3a20*/  FSETP.NEU.FTZ.AND P1, PT, R4.reuse, -INF , PT ;  /* 0xff8000000400780b */ /* 0x040fe20003f3d000 */
[-C--:B------:R-:W-:Y:S02]  /*3a30*/  FMUL.FTZ R12, R4, R0.reuse ;  /* 0x00000000040c7220 */ /* 0x080fe40000410000 */
[----:B------:R-:W2:Y:S01]  /*3a40*/  MUFU.EX2 R2, R2 ;  /* 0x0000000200027308 */ /* 0x000ea20000000800 */
[----:B-1----:R-:W-:Y:S01]  /*3a50*/  FFMA.FTZ R24, R88, R0, -R73 ;  /* 0x0000000058187223 */ /* 0x002fe20000010849 */
[----:B----4-:R-:W-:Y:S02]  /*3a60*/  F2FP.BF16.F32.PACK_AB R186, R83, R32 ;  /* 0x0000002053ba723e */ /* 0x010fe400000010ff */
        /* <DEDUP_REMOVED lines=18> */
[----:B------:R1:W3:Y:S01]  /*3b90*/  MUFU.EX2 R40, R27 ;  /* 0x0000001b00287308 */ /* 0x0002e20000000800 */
[-CC-:B------:R-:W-:Y:S01]  /*3ba0*/  FFMA.FTZ R45, R45, R0.reuse, -R12.reuse ;  /* 0x000000002d2d7223 */ /* 0x180fe2000001080c */
[-CC-:B------:R-:W-:Y:S01]  /*3bb0*/  FFMA.FTZ R55, R55, R0.reuse, -R12.reuse ;  /* 0x0000000037377223 */ /* 0x180fe2000001080c */
[-CC-:B------:R-:W-:Y:S01]  /*3bc0*/  FFMA.FTZ R3, R3, R0.reuse, -R12.reuse ;  /* 0x0000000003037223 */ /* 0x180fe2000001080c */
[-CC-:B------:R-:W-:Y:S01]  /*3bd0*/  FFMA.FTZ R59, R59, R0.reuse, -R12.reuse ;  /* 0x000000003b3b7223 */ /* 0x180fe2000001080c */
[-CC-:B------:R-:W-:Y:S01]  /*3be0*/  FFMA.FTZ R49, R49, R0.reuse, -R12.reuse ;  /* 0x0000000031317223 */ /* 0x180fe2000001080c */
[-CC-:B------:R-:W-:Y:S01]  /*3bf0*/  FFMA.FTZ R63, R63, R0.reuse, -R12.reuse ;  /* 0x000000003f3f7223 */ /* 0x180fe2000001080c */
[-C--:B------:R-:W-:Y:S01]  /*3c00*/  FFMA.FTZ R53, R53, R0.reuse, -R12 ;  /* 0x0000000035357223 */ /* 0x080fe2000001080c */
[----:B------:R-:W4:Y:S01]  /*3c10*/  MUFU.EX2 R21, R21 ;  /* 0x0000001500157308 */ /* 0x000f220000000800 */
[----:B-1----:R-:W-:Y:S01]  /*3c20*/  FADD.FTZ R27, R83, R56 ;  /* 0x00000038531b7221 */ /* 0x002fe20000010000 */
[-CC-:B------:R-:W-:Y:S01]  /*3c30*/  FFMA.FTZ R67, R67, R0.reuse, -R12.reuse ;  /* 0x0000000043437223 */ /* 0x180fe2000001080c */
[-CC-:B------:R-:W-:Y:S01]  /*3c40*/  FFMA.FTZ R57, R57, R0.reuse, -R12.reuse ;  /* 0x0000000039397223 */ /* 0x180fe2000001080c */
[----:B------:R-:W-:Y:S01]  /*3c50*/  FFMA.FTZ R71, R71, R0, -R12 ;  /* 0x0000000047477223 */ /* 0x000fe2000001080c */
[----:B------:R-:W-:Y:S01]  /*3c60*/  FADD.FTZ R58, R180, R27 ;  /* 0x0000001bb43a7221 */ /* 0x000fe20000010000 */
[----:B--2---:R-:W-:-:S02]  /*3c70*/  F2FP.BF16.F32.PACK_AB R182, R87, R2 ;  /* 0x0000000257b6723e */ /* 0x004fc400000010ff */
[----:B------:R-:W1:Y:S01]  /*3c80*/  MUFU.EX2 R42, R31 ;  /* 0x0000001f002a7308 */ /* 0x000e620000000800 */
[----:B---3--:R-:W-:Y:S01]  /*3c90*/  FADD.FTZ R54, R15, R40 ;  /* 0x000000280f367221 */ /* 0x008fe20000010000 */
[C---:B------:R-:W-:Y:S01]  /*3ca0*/  FADD.FTZ R27, R85.reuse, R58 ;  /* 0x0000003a551b7221 */ /* 0x040fe20000010000 */
[----:B------:R-:W-:Y:S02]  /*3cb0*/  F2FP.BF16.F32.PACK_AB R189, R40, R15 ;  /* 0x0000000f28bd723e */ /* 0x000fe400000010ff */
[----:B------:R-:W-:Y:S01]  /*3cc0*/  F2FP.BF16.F32.PACK_AB R180, R85, R180 ;  /* 0x000000b455b4723e */ /* 0x000fe200000010ff */
[----:B------:R-:W-:Y:S02]  /*3cd0*/  FADD.FTZ R58, R2, R27 ;  /* 0x0000001b023a7221 */ /* 0x000fe40000010000 */
[----:B------:R-:W2:Y:S01]  /*3ce0*/  MUFU.EX2 R25, R25 ;  /* 0x0000001900197308 */ /* 0x000ea20000000800 */
[----:B----4-:R-:W-:Y:S01]  /*3cf0*/  FADD.FTZ R13, R21, R54 ;  /* 0x00000036150d7221 */ /* 0x010fe20000010000 */
[----:B------:R-:W-:-:S06]  /*3d00*/  FADD.FTZ R27, R87, R58 ;  /* 0x0000003a571b7221 */ /* 0x000fcc0000010000 */
[----:B------:R-:W3:Y:S01]  /*3d10*/  MUFU.EX2 R44, R35 ;  /* 0x00000023002c7308 */ /* 0x000ee20000000800 */
[C---:B-1----:R-:W-:Y:S01]  /*3d20*/  FADD.FTZ R56, R42.reuse, R13 ;  /* 0x0000000d2a387221 */ /* 0x042fe20000010000 */
[----:B------:R-:W-:-:S06]  /*3d30*/  F2FP.BF16.F32.PACK_AB R191, R42, R21 ;  /* 0x000000152abf723e */ /* 0x000fcc00000010ff */
[----:B------:R-:W1:Y:S01]  /*3d40*/  MUFU.EX2 R29, R29 ;  /* 0x0000001d001d7308 */ /* 0x000e620000000800 */
[----:B--2---:R-:W-:-:S07]  /*3d50*/  FADD.FTZ R13, R25, R56 ;  /* 0x00000038190d7221 */ /* 0x004fce0000010000 */
[----:B------:R-:W2:Y:S01]  /*3d60*/  MUFU.EX2 R46, R39 ;  /* 0x00000027002e7308 */ /* 0x000ea20000000800 */
[C---:B---3--:R-:W-:Y:S01]  /*3d70*/  FADD.FTZ R56, R44.reuse, R13 ;  /* 0x0000000d2c387221 */ /* 0x048fe20000010000 */
[----:B------:R-:W-:-:S06]  /*3d80*/  F2FP.BF16.F32.PACK_AB R185, R44, R25 ;  /* 0x000000192cb9723e */ /* 0x000fcc00000010ff */
[----:B------:R-:W3:Y:S01]  /*3d90*/  MUFU.EX2 R33, R33 ;  /* 0x0000002100217308 */ /* 0x000ee20000000800 */
[----:B-1----:R-:W-:-:S07]  /*3da0*/  FADD.FTZ R13, R29, R56 ;  /* 0x000000381d0d7221 */ /* 0x002fce0000010000 */
[----:B------:R1:W4:Y:S01]  /*3db0*/  MUFU.EX2 R89, R24 ;  /* 0x0000001800597308 */ /* 0x0003220000000800 */
[C---:B--2---:R-:W-:Y:S01]  /*3dc0*/  FADD.FTZ R58, R46.reuse, R13 ;  /* 0x0000000d2e3a7221 */ /* 0x044fe20000010000 */
[----:B------:R-:W-:-:S06]  /*3dd0*/  F2FP.BF16.F32.PACK_AB R187, R46, R29 ;  /* 0x0000001d2ebb723e */ /* 0x000fcc00000010ff */
[----:B------:R-:W2:Y:S01]  /*3de0*/  MUFU.EX2 R48, R43 ;  /* 0x0000002b00307308 */ /* 0x000ea20000000800 */
[----:B-1----:R-:W-:Y:S01]  /*3df0*/  FFMA.FTZ R24, R60, R0, -R73 ;  /* 0x000000003c187223 */ /* 0x002fe20000010849 */
[----:B------:R-:W-:Y:S01]  /*3e00*/  FADD.FTZ R60, R28, R27 ;  /* 0x0000001b1c3c7221 */ /* 0x000fe20000010000 */
[----:B---3--:R-:W-:-:S05]  /*3e10*/  FADD.FTZ R13, R33, R58 ;  /* 0x0000003a210d7221 */ /* 0x008fca0000010000 */
[----:B------:R-:W1:Y:S01]  /*3e20*/  MUFU.EX2 R34, R34 ;  /* 0x0000002200227308 */ /* 0x000e620000000800 */
[C---:B----4-:R-:W-:Y:S01]  /*3e30*/  FADD.FTZ R27, R89.reuse, R60 ;  /* 0x0000003c591b7221 */ /* 0x050fe20000010000 */
[----:B------:R-:W-:-:S06]  /*3e40*/  F2FP.BF16.F32.PACK_AB R176, R89, R28 ;  /* 0x0000001c59b0723e */ /* 0x000fcc00000010ff */
[----:B------:R-:W3:Y:S01]  /*3e50*/  MUFU.EX2 R37, R37 ;  /* 0x0000002500257308 */ /* 0x000ee20000000800 */
[C---:B--2---:R-:W-:Y:S01]  /*3e60*/  FADD.FTZ R58, R48.reuse, R13 ;  /* 0x0000000d303a7221 */ /* 0x044fe20000010000 */
[----:B------:R-:W-:-:S06]  /*3e70*/  F2FP.BF16.F32.PACK_AB R181, R48, R33 ;  /* 0x0000002130b5723e */ /* 0x000fcc00000010ff */
[----:B------:R2:W4:Y:S01]  /*3e80*/  MUFU.EX2 R91, R36 ;  /* 0x00000024005b7308 */ /* 0x0005220000000800 */
[----:B-1----:R-:W-:-:S07]  /*3e90*/  FADD.FTZ R60, R34, R27 ;  /* 0x0000001b223c7221 */ /* 0x002fce0000010000 */
[----:B------:R-:W1:Y:S01]  /*3ea0*/  MUFU.EX2 R50, R47 ;  /* 0x0000002f00327308 */ /* 0x000e620000000800 */
[----:B--2---:R-:W-:Y:S01]  /*3eb0*/  FFMA.FTZ R36, R64, R0, -R73 ;  /* 0x0000000040247223 */ /* 0x004fe20000010849 */
[----:B---3--:R-:W-:-:S06]  /*3ec0*/  FADD.FTZ R13, R37, R58 ;  /* 0x0000003a250d7221 */ /* 0x008fcc0000010000 */
[----:B------:R-:W2:Y:S01]  /*3ed0*/  MUFU.EX2 R38, R38 ;  /* 0x0000002600267308 */ /* 0x000ea20000000800 */
[C---:B----4-:R-:W-:Y:S01]  /*3ee0*/  FADD.FTZ R27, R91.reuse, R60 ;  /* 0x0000003c5b1b7221 */ /* 0x050fe20000010000 */
[----:B------:R-:W-:-:S06]  /*3ef0*/  F2FP.BF16.F32.PACK_AB R178, R91, R34 ;  /* 0x000000225bb2723e */ /* 0x000fcc00000010ff */
[----:B------:R-:W3:Y:S01]  /*3f00*/  MUFU.EX2 R41, R41 ;  /* 0x0000002900297308 */ /* 0x000ee20000000800 */
[C---:B-1----:R-:W-:Y:S01]  /*3f10*/  FADD.FTZ R20, R50.reuse, R13 ;  /* 0x0000000d32147221 */ /* 0x042fe20000010000 */
[----:B------:R-:W-:-:S06]  /*3f20*/  F2FP.BF16.F32.PACK_AB R183, R50, R37 ;  /* 0x0000002532b7723e */ /* 0x000fcc00000010ff */
[----:B------:R-:W1:Y:S01]  /*3f30*/  MUFU.EX2 R52, R51 ;  /* 0x0000003300347308 */ /* 0x000e620000000800 */
[----:B--2---:R-:W-:Y:S01]  /*3f40*/  FADD.FTZ R26, R38, R27 ;  /* 0x0000001b261a7221 */ /* 0x004fe20000010000 */
[----:B------:R-:W-:-:S03]  /*3f50*/  F2FP.BF16.F32.PACK_AB R172, R93, R38 ;  /* 0x000000265dac723e */ /* 0x000fc600000010ff */
[----:B------:R-:W-:-:S03]  /*3f60*/  FADD.FTZ R27, R93, R26 ;  /* 0x0000001a5d1b7221 */ /* 0x000fc60000010000 */
[----:B------:R-:W2:Y:S01]  /*3f70*/  MUFU.EX2 R24, R24 ;  /* 0x0000001800187308 */ /* 0x000ea20000000800 */
[----:B---3--:R-:W-:-:S07]  /*3f80*/  FADD.FTZ R13, R41, R20 ;  /* 0x00000014290d7221 */ /* 0x008fce0000010000 */
        /* <DEDUP_REMOVED lines=13> */
[----:B--2---:R-:W-:-:S07]  /*4060*/  FADD.FTZ R26, R36, R27 ;  /* 0x0000001b241a7221 */ /* 0x004fce0000010000 */
[----:B------:R-:W2:Y:S01]  /*4070*/  MUFU.EX2 R56, R59 ;  /* 0x0000003b00387308 */ /* 0x000ea20000000800 */
[----:B---3--:R-:W-:-:S07]  /*4080*/  FADD.FTZ R13, R3, R20 ;  /* 0x00000014030d7221 */ /* 0x008fce0000010000 */
[----:B------:R-:W3:Y:S01]  /*4090*/  MUFU.EX2 R49, R49 ;  /* 0x0000003100317308 */ /* 0x000ee20000000800 */
[C---:B-1----:R-:W-:Y:S01]  /*40a0*/  FADD.FTZ R27, R65.reuse, R26 ;  /* 0x0000001a411b7221 */ /* 0x042fe20000010000 */
[----:B------:R-:W-:Y:S01]  /*40b0*/  VIADD R26, R14, UR42 ;  /* 0x0000002a0e1a7c36 */ /* 0x000fe20008000000 */
[----:B------:R-:W-:Y:S02]  /*40c0*/  F2FP.BF16.F32.PACK_AB R168, R65, R36 ;  /* 0x0000002441a8723e */ /* 0x000fe400000010ff */
[----:B------:R-:W-:Y:S02]  /*40d0*/  FADD.FTZ R24, R170, R27 ;  /* 0x0000001baa187221 */ /* 0x000fe40000010000 */
[----:B------:R-:W-:Y:S01]  /*40e0*/  R2UR UR14, R26 ;  /* 0x000000001a0e72ca */ /* 0x000fe200000e0000 */
[----:B------:R-:W1:Y:S01]  /*40f0*/  MUFU.EX2 R69, R69 ;  /* 0x0000004500457308 */ /* 0x000e620000000800 */
[C---:B--2---:R-:W-:Y:S01]  /*4100*/  FADD.FTZ R20, R56.reuse, R13 ;  /* 0x0000000d38147221 */ /* 0x044fe20000010000 */
[----:B------:R-:W-:-:S06]  /*4110*/  F2FP.BF16.F32.PACK_AB R173, R56, R3 ;  /* 0x0000000338ad723e */ /* 0x000fcc00000010ff */
[----:B------:R-:W2:Y:S01]  /*4120*/  MUFU.EX2 R12, R63 ;  /* 0x0000003f000c7308 */ /* 0x000ea20000000800 */
[----:B---3--:R-:W-:-:S03]  /*4130*/  FADD.FTZ R27, R49, R20 ;  /* 0x00000014311b7221 */ /* 0x008fc60000010000 */
[----:B------:R-:W-:-:S04]  /*4140*/  UIADD3 UR6, UR14, UR6, URZ ;  /* 0x000000060e067290 */ /* 0x000fc8000fffe03f */
[----:B------:R-:W3:Y:S01]  /*4150*/  MUFU.EX2 R53, R53 ;  /* 0x0000003500357308 */ /* 0x000ee20000000800 */
[C---:B-1----:R-:W-:Y:S01]  /*4160*/  FADD.FTZ R13, R69.reuse, R24 ;  /* 0x00000018450d7221 */ /* 0x042fe20000010000 */
[----:B------:R-:W-:-:S06]  /*4170*/  F2FP.BF16.F32.PACK_AB R170, R69, R170 ;  /* 0x000000aa45aa723e */ /* 0x000fcc00000010ff */
[----:B------:R-:W1:Y:S01]  /*4180*/  MUFU.EX2 R2, R67 ;  /* 0x0000004300027308 */ /* 0x000e620000000800 */
[C---:B--2---:R-:W-:Y:S01]  /*4190*/  FADD.FTZ R24, R12.reuse, R27 ;  /* 0x0000001b0c187221 */ /* 0x044fe20000010000 */
[----:B------:R-:W-:-:S06]  /*41a0*/  F2FP.BF16.F32.PACK_AB R175, R12, R49 ;  /* 0x000000310caf723e */ /* 0x000fcc00000010ff */
[----:B------:R-:W2:Y:S01]  /*41b0*/  MUFU.EX2 R57, R57 ;  /* 0x0000003900397308 */ /* 0x000ea20000000800 */
[----:B---3--:R-:W-:-:S07]  /*41c0*/  FADD.FTZ R15, R53, R24 ;  /* 0x00000018350f7221 */ /* 0x008fce0000010000 */
[----:B------:R-:W3:Y:S01]  /*41d0*/  MUFU.EX2 R20, R71 ;  /* 0x0000004700147308 */ /* 0x000ee20000000800 */
[C---:B-1----:R-:W-:Y:S01]  /*41e0*/  FADD.FTZ R24, R2.reuse, R15 ;  /* 0x0000000f02187221 */ /* 0x042fe20000010000 */
[----:B------:R-:W-:Y:S01]  /*41f0*/  F2FP.BF16.F32.PACK_AB R169, R2, R53 ;  /* 0x0000003502a9723e */ /* 0x000fe200000010ff */
[----:B------:R-:W-:Y:S02]  /*4200*/  VIADD R15, R74, 0xfffffffe ;  /* 0xfffffffe4a0f7836 */ /* 0x000fe40000000000 */
[----:B--2---:R-:W-:-:S04]  /*4210*/  FADD.FTZ R3, R57, R24 ;  /* 0x0000001839037221 */ /* 0x004fc80000010000 */
[C---:B---3--:R-:W-:Y:S01]  /*4220*/  FADD.FTZ R12, R20.reuse, R3 ;  /* 0x00000003140c7221 */ /* 0x048fe20000010000 */
[----:B------:R-:W-:Y:S01]  /*4230*/  F2FP.BF16.F32.PACK_AB R171, R20, R57 ;  /* 0x0000003914ab723e */ /* 0x000fe200000010ff */
[----:B------:R-:W-:Y:S06]  /*4240*/  @P1 BRA `(.L_x_887) ;  /* 0x0000000000481947 */ /* 0x000fec0003800000 */
[C---:B------:R-:W-:Y:S01]  /*4250*/  ISETP.GT.AND P1, PT, R26.reuse, RZ, PT ;  /* 0x000000ff1a00720c */ /* 0x040fe20003f24270 */
[----:B------:R-:W-:-:S05]  /*4260*/  VIADD R2, R26, 0xffffffff ;  /* 0xffffffff1a027836 */ /* 0x000fca0000000000 */
[----:B------:R-:W-:-:S07]  /*4270*/  R2UR UR11, R2 ;  /* 0x00000000020b72ca */ /* 0x000fce00000e0000 */
[----:B------:R-:W-:Y:S08]  /*4280*/  @P1 BRA `(.L_x_888) ;  /* 0x00000000001c1947 */ /* 0x000ff00003800000 */
[----:B------:R-:W-:Y:S02]  /*4290*/  UISETP.NE.AND UP1, UPT, UR7, 0x1, UPT ;  /* 0x000000010700788c */ /* 0x000fe4000bf25270 */
[----:B------:R-:W-:-:S09]  /*42a0*/  UIADD3 UR11, -UR14, URZ, URZ ;  /* 0x0000003f0e0b7290 */ /* 0x000fd2000fffe13f */
[----:B------:R-:W-:Y:S02]  /*42b0*/  @UP1 ULDC.64 UR14, c[0x0][0x9e8] ;  /* 0x00027a00000e1ab9 */ /* 0x000fe40000000a00 */
[----:B------:R-:W-:-:S04]  /*42c0*/  UIMAD.WIDE.U32 UR18, UR11, UR14, URZ ;  /* 0x0000000e0b1272a5 */ /* 0x000fc8000f8e003f */
[----:B------:R-:W-:-:S04]  /*42d0*/  @UP1 USHF.R.U32.HI UR11, URZ, UR15, UR19 ;  /* 0x0000000f3f0b1299 */ /* 0x000fc80008011613 */
[----:B------:R-:W-:Y:S01]  /*42e0*/  ULOP3.LUT UR11, URZ, UR11, URZ, 0x33, !UPT ;  /* 0x0000000b3f0b7292 */ /* 0x000fe2000f8e333f */
[----:B------:R-:W-:Y:S11]  /*42f0*/  BRA `(.L_x_889) ;  /* 0x0000000000107947 */ /* 0x000ff60003800000 */
.L_x_888:
[----:B------:R-:W-:-:S11]  /*4300*/  UISETP.NE.AND UP1, UPT, UR7, 0x1, UPT ;  /* 0x000000010700788c */ /* 0x000fd6000bf25270 */
[----:B------:R-:W-:Y:S02]  /*4310*/  @UP1 ULDC.64 UR14, c[0x0][0x9e8] ;  /* 0x00027a00000e1ab9 */ /* 0x000fe40000000a00 */
[----:B------:R-:W-:-:S04]  /*4320*/  UIMAD.WIDE.U32 UR18, UR11, UR14, URZ ;  /* 0x0000000e0b1272a5 */ /* 0x000fc8000f8e003f */
[----:B------:R-:W-:-:S12]  /*4330*/  @UP1 USHF.R.U32.HI UR11, URZ, UR15, UR19 ;  /* 0x0000000f3f0b1299 */ /* 0x000fd80008011613 */
.L_x_889:
[----:B------:R-:W-:-:S04]  /*4340*/  UIMAD UR7, UR11, UR7, UR7 ;  /* 0x000000070b0772a4 */ /* 0x000fc8000f8e0207 */
[----:B------:R-:W-:-:S04]  /*4350*/  UISETP.LT.AND UP1, UPT, UR6, UR7, UPT ;  /* 0x000000070600728c */ /* 0x000fc8000bf21270 */
[----:B------:R-:W-:-:S12]  /*4360*/  USEL UR6, UR6, UR7, UP1 ;  /* 0x0000000706067287 */ /* 0x000fd80008800000 */
.L_x_887:
[----:B------:R-:W-:Y:S01]  /*4370*/  UIMAD.WIDE UR6, UR6, 0x2aaaaaab, URZ ;  /* 0x2aaaaaab060678a5 */ /* 0x000fe2000f8e023f */
[----:B------:R-:W-:Y:S01]  /*4380*/  IMAD.MOV.U32 R3, RZ, RZ, 0x3f800000 ;  /* 0x3f800000ff037424 */ /* 0x000fe200078e00ff */
[----:B------:R-:W-:Y:S01]  /*4390*/  CS2R R118, SRZ ;  /* 0x0000000000767805 */ /* 0x000fe2000001ff00 */
[----:B------:R-:W-:Y:S01]  /*43a0*/  IMAD.MOV.U32 R2, RZ, RZ, 0x3f800000 ;  /* 0x3f800000ff027424 */ /* 0x000fe200078e00ff */
        /* <DEDUP_REMOVED lines=8> */
[----:B------:R-:W-:Y:S01]  /*4430*/  UISETP.LT.AND UP1, UPT, UR47, UR6, UPT ;  /* 0x000000062f00728c */ /* 0x000fe2000bf21270 */
[----:B------:R-:W-:Y:S02]  /*4440*/  CS2R R104, SRZ ;  /* 0x0000000000687805 */ /* 0x000fe4000001ff00 */
[----:B------:R-:W-:Y:S02]  /*4450*/  CS2R R102, SRZ ;  /* 0x0000000000667805 */ /* 0x000fe4000001ff00 */
[----:B------:R-:W-:Y:S01]  /*4460*/  CS2R R100, SRZ ;  /* 0x0000000000647805 */ /* 0x000fe2000001ff00 */
[----:B------:R-:W-:Y:S01]  /*4470*/  USEL UR41, UR47, UR6, !UP1 ;  /* 0x000000062f297287 */ /* 0x000fe2000c800000 */
[----:B------:R-:W-:-:S02]  /*4480*/  CS2R R98, SRZ ;  /* 0x0000000000627805 */ /* 0x000fc4000001ff00 */
[----:B------:R-:W-:Y:S02]  /*4490*/  CS2R R96, SRZ ;  /* 0x0000000000607805 */ /* 0x000fe4000001ff00 */
[----:B------:R-:W-:Y:S02]  /*44a0*/  CS2R R94, SRZ ;  /* 0x00000000005e7805 */ /* 0x000fe4000001ff00 */
[----:B------:R-:W-:Y:S02]  /*44b0*/  CS2R R92, SRZ ;  /* 0x00000000005c7805 */ /* 0x000fe4000001ff00 */
[----:B------:R-:W-:Y:S02]  /*44c0*/  CS2R R90, SRZ ;  /* 0x00000000005a7805 */ /* 0x000fe4000001ff00 */
[----:B------:R-:W-:Y:S02]  /*44d0*/  ISETP.GE.AND P1, PT, R15, UR41, PT ;  /* 0x000000290f007c0c */ /* 0x000fe4000bf26270 */
        /* <DEDUP_REMOVED lines=33> */
[----:B------:R-:W-:Y:S06]  /*46f0*/  @!P1 BRA `(.L_x_890) ;  /* 0x0000002c00e09947 */ /* 0x000fec0003800000 */
[----:B------:R-:W-:Y:S01]  /*4700*/  IMAD.IADD R20, R7, 0x1, R14 ;  /* 0x0000000107147824 */ /* 0x000fe200078e020e */
[----:B------:R-:W-:Y:S01]  /*4710*/  ULDC UR45, c[0x0][0x9e4] ;  /* 0x00027900002d7ab9 */ /* 0x000fe20000000800 */
[----:B------:R-:W-:Y:S02]  /*4720*/  IMAD.MOV.U32 R3, RZ, RZ, 0x3f800000 ;  /* 0x3f800000ff037424 */ /* 0x000fe400078e00ff */
[----:B------:R-:W-:-:S07]  /*4730*/  IMAD.MOV.U32 R119, RZ, RZ, RZ ;  /* 0x000000ffff777224 */ /* 0x000fce00078e00ff */
.L_x_907:
[----:B------:R-:W-:-:S04]  /*4740*/  UIADD3 UR7, UR36, 0x1, URZ ;  /* 0x0000000124077890 */ /* 0x000fc8000fffe03f */
[----:B------:R-:W-:-:S04]  /*4750*/  UISETP.NE.AND UP1, UPT, UR7, 0x2, UPT ;  /* 0x000000020700788c */ /* 0x000fc8000bf25270 */
[----:B------:R-:W-:Y:S02]  /*4760*/  USEL UR40, URZ, 0x1, UP1 ;  /* 0x000000013f287887 */ /* 0x000fe40008800000 */
[----:B------:R-:W-:Y:S02]  /*4770*/  USEL UR7, UR7, URZ, UP1 ;  /* 0x0000003f07077287 */ /* 0x000fe40008800000 */
[----:B------:R-:W-:Y:S01]  /*4780*/  ULOP3.LUT UR40, UR46, UR40, URZ, 0x3c, !UPT ;  /* 0x000000282e287292 */ /* 0x000fe2000f8e3c3f */
[----:B------:R-:W-:Y:S11]  /*4790*/  @!P0 BRA `(.L_x_891) ;  /* 0x0000000000048947 */ /* 0x000ff60003800000 */
[----:B------:R-:W-:Y:S01]  /*47a0*/  BPT.TRAP 0x1 ;  /* 0x000000040000795c */ /* 0x000fe20000300000 */
.L_x_891:
[----:B------:R-:W-:Y:S01]  /*47b0*/  ULEA UR38, UR7, UR37, 0x3 ;  /* 0x0000002507267291 */ /* 0x000fe2000f8e183f */
[----:B------:R-:W-:-:S05]  /*47c0*/  IMAD.U32 R0, RZ, RZ, UR40 ;  /* 0x00000028ff007e24 */ /* 0x000fca000f8e00ff */
[----:B------:R-:W-:-:S04]  /*47d0*/  SHF.L.U32 R0, R0, 0x1f, RZ ;  /* 0x0000001f00007819 */ /* 0x000fc800000006ff */
[----:B------:R1:W2:Y:S01]  /*47e0*/  SYNCS.PHASECHK.TRANS64.TRYWAIT P1, [UR38+0x30830], R0 ;  /* 0x03083000ff0075a7 */ /* 0x0002a20008020166 */
[----:B------:R-:W-:Y:S05]  /*47f0*/  @!P0 BRA `(.L_x_892) ;  /* 0x0000000000048947 */ /* 0x000fea0003800000 */
[----:B------:R-:W-:Y:S01]  /*4800*/  BPT.TRAP 0x1 ;  /* 0x000000040000795c */ /* 0x000fe20000300000 */
.L_x_892:
[----:B--2---:R-:W-:Y:S05]  /*4810*/  @P1 BRA `(.L_x_893) ;  /* 0x0000000000081947 */ /* 0x004fea0003800000 */
[----:B------:R-:W2:Y:S02]  /*4820*/  SYNCS.PHASECHK.TRANS64.TRYWAIT P1, [UR38+0x30830], R0 ;  /* 0x03083000ff0075a7 */ /* 0x000ea40008020166 */
[----:B--2---:R-:W-:Y:S05]  /*4830*/  @!P1 BRA `(.L_x_894) ;  /* 0x000000d800e09947 */ /* 0x004fea0003800000 */
.L_x_893:
[----:B------:R-:W-:Y:S01]  /*4840*/  R2UR UR56, R10 ;  /* 0x000000000a3872ca */ /* 0x000fe200000e0000 */
[----:B------:R-:W-:Y:S01]  /*4850*/  UIMAD UR6, UR7, 0x900, UR39 ;  /* 0x00000900070678a4 */ /* 0x000fe2000f8e0227 */
[----:B------:R-:W-:Y:S01]  /*4860*/  R2UR UR57, R11 ;  /* 0x000000000b3972ca */ /* 0x000fe200000e0000 */
[----:B------:R-:W-:Y:S01]  /*4870*/  WARPGROUP.ARRIVE ;  /* 0x00000000000079c5 */ /* 0x000fe20000000000 */
[----:B------:R-:W-:Y:S01]  /*4880*/  UMOV UR59, 0x40000040 ;  /* 0x40000040003b7882 */ /* 0x000fe20000000000 */
[----:B------:R-:W-:Y:S01]  /*4890*/  UIADD3 UR10, UR6, 0x4, URZ ;  /* 0x00000004060a7890 */ /* 0x000fe2000fffe03f */
[-C--:B------:R-:W-:Y:S01]  /*48a0*/  FMUL.FTZ R24, R24, R2.reuse ;  /* 0x0000000218187220 */ /* 0x080fe20000410000 */
[----:B------:R-:W-:Y:S01]  /*48b0*/  UMOV UR11, 0x40000040 ;  /* 0x40000040000b7882 */ /* 0x000fe20000000000 */
[----:B------:R-:W-:Y:S01]  /*48c0*/  UMOV UR58, UR6 ;  /* 0x00000006003a7c82 */ /* 0x000fe20008000000 */
[----:B------:R-:W-:Y:S01]  /*48d0*/  UIADD3 UR14, UR6, 0x6, URZ ;  /* 0x00000006060e7890 */ /* 0x000fe2000fffe03f */
[-C--:B------:R-:W-:Y:S01]  /*48e0*/  FMUL.FTZ R25, R25, R2.reuse ;  /* 0x0000000219197220 */ /* 0x080fe20000410000 */
[----:B------:R-:W-:Y:S01]  /*48f0*/  UMOV UR15, 0x40000040 ;  /* 0x40000040000f7882 */ /* 0x000fe20000000000 */
[----:B------:R-:W-:Y:S01]  /*4900*/  UIADD3 UR18, UR6, 0x300, URZ ;  /* 0x0000030006127890 */ /* 0x000fe2000fffe03f */
[-C--:B------:R-:W-:Y:S01]  /*4910*/  FMUL.FTZ R28, R28, R2.reuse ;  /* 0x000000021c1c7220 */ /* 0x080fe20000410000 */
[----:B------:R-:W-:Y:S01]  /*4920*/  UMOV UR19, 0x40000040 ;  /* 0x4000004000137882 */ /* 0x000fe20000000000 */
[----:B------:R-:W-:Y:S01]  /*4930*/  HGMMA.64x96x16.F32.BF16 R120, gdesc[UR56], RZ, !UPT, gsb0 ;  /* 0x01600000387879f0 */ /* 0x000fe2000c0018ff */
[----:B------:R-:W-:Y:S01]  /*4940*/  UIADD3 UR58, UR6, 0x2, URZ ;  /* 0x00000002063a7890 */ /* 0x000fe2000fffe03f */
[-C--:B------:R-:W-:Y:S01]  /*4950*/  FMUL.FTZ R29, R29, R2.reuse ;  /* 0x000000021d1d7220 */ /* 0x080fe20000410000 */
[----:B------:R-:W-:Y:S01]  /*4960*/  UMOV UR56, UR4 ;  /* 0x0000000400387c82 */ /* 0x000fe20008000000 */
[----:B------:R-:W-:Y:S01]  /*4970*/  UMOV UR57, UR5 ;  /* 0x0000000500397c82 */ /* 0x000fe20008000000 */
[----:B------:R-:W-:Y:S01]  /*4980*/  UMOV UR59, 0x40000040 ;  /* 0x40000040003b7882 */ /* 0x000fe20000000000 */
[----:B------:R-:W-:Y:S01]  /*4990*/  UIADD3 UR22, UR6, 0x302, URZ ;  /* 0x0000030206167890 */ /* 0x000fe2000fffe03f */
[-C--:B------:R-:W-:Y:S01]  /*49a0*/  FMUL.FTZ R32, R32, R2.reuse ;  /* 0x0000000220207220 */ /* 0x080fe20000410000 */
        /* <DEDUP_REMOVED lines=101> */
[----:B------:R-:W-:Y:S01]  /*5000*/  HGMMA.64x96x16.F32.BF16 R120, gdesc[UR56], R120, gsb0 ;  /* 0x01600000387879f0 */ /* 0x000fe20008001878 */
[----:B------:R-:W-:Y:S01]  /*5010*/  R2UR UR56, R8 ;  /* 0x00000000083872ca */ /* 0x000fe200000e0000 */
[----:B------:R-:W-:Y:S01]  /*5020*/  UIADD3 UR58, UR6, 0x606, URZ ;  /* 0x00000606063a7890 */ /* 0x000fe2000fffe03f */
[----:B------:R-:W-:Y:S01]  /*5030*/  R2UR UR57, R9 ;  /* 0x00000000093972ca */ /* 0x000fe200000e0000 */
[----:B------:R-:W-:Y:S01]  /*5040*/  UMOV UR59, 0x40000040 ;  /* 0x40000040003b7882 */ /* 0x000fe20000000000 */
[-C--:B------:R-:W-:Y:S01]  /*5050*/  FMUL.FTZ R115, R115, R3.reuse ;  /* 0x0000000373737220 */ /* 0x080fe20000410000 */
[-C--:B------:R-:W-:Y:S01]  /*5060*/  FMUL.FTZ R118, R118, R3.reuse ;  /* 0x0000000376767220 */ /* 0x080fe20000410000 */
[----:B------:R-:W-:Y:S01]  /*5070*/  FMUL.FTZ R119, R119, R3 ;  /* 0x0000000377777220 */ /* 0x000fe20000410000 */
[----:B------:R-:W-:-:S02]  /*5080*/  WARPGROUP.DEPBAR.LE gsb0, 0x0 ;  /* 0x00008000000079c5 */ /* 0x000fc40000010000 */
        /* <DEDUP_REMOVED lines=30> */
[----:B------:R-:W-:Y:S05]  /*5270*/  @!P0 BRA `(.L_x_895) ;  /* 0x0000000000048947 */ /* 0x000fea0003800000 */
[----:B------:R-:W-:Y:S01]  /*5280*/  BPT.TRAP 0x1 ;  /* 0x000000040000795c */ /* 0x000fe20000300000 */
.L_x_895:
[----:B------:R-:W-:Y:S01]  /*5290*/  ULEA UR6, UR36, UR37, 0x3 ;  /* 0x0000002524067291 */ /* 0x000fe2000f8e183f */
[----:B-12---:R-:W-:-:S05]  /*52a0*/  IMAD.U32 R0, RZ, RZ, UR46 ;  /* 0x0000002eff007e24 */ /* 0x006fca000f8e00ff */
[----:B------:R-:W-:-:S04]  /*52b0*/  SHF.L.U32 R0, R0, 0x1f, RZ ;  /* 0x0000001f00007819 */ /* 0x000fc800000006ff */
[----:B------:R1:W2:Y:S01]  /*52c0*/  SYNCS.PHASECHK.TRANS64.TRYWAIT P1, [UR6+0x30850], R0 ;  /* 0x03085000ff0075a7 */ /* 0x0002a20008020146 */
[----:B------:R-:W-:Y:S05]  /*52d0*/  @!P0 BRA `(.L_x_896) ;  /* 0x0000000000048947 */ /* 0x000fea0003800000 */
[----:B------:R-:W-:Y:S01]  /*52e0*/  BPT.TRAP 0x1 ;  /* 0x000000040000795c */ /* 0x000fe20000300000 */
.L_x_896:
[----:B--2---:R-:W-:Y:S05]  /*52f0*/  @P1 BRA `(.L_x_897) ;  /* 0x0000000000081947 */ /* 0x004fea0003800000 */
[----:B------:R-:W2:Y:S02]  /*5300*/  SYNCS.PHASECHK.TRANS64.TRYWAIT P1, [UR6+0x30850], R0 ;  /* 0x03085000ff0075a7 */ /* 0x000ea40008020146 */
[----:B--2---:R-:W-:Y:S05]  /*5310*/  @!P1 BRA `(.L_x_898) ;  /* 0x000000d000409947 */ /* 0x004fea0003800000 */
.L_x_897:
[----:B------:R-:W-:Y:S01]  /*5320*/  UIADD3 UR10, UR37, 0x400, URZ ;  /* 0x00000400250a7890 */ /* 0x000fe2000fffe03f */
[----:B------:R-:W-:Y:S01]  /*5330*/  WARPGROUP.ARRIVE ;  /* 0x00000000000079c5 */ /* 0x000fe20000000000 */
[----:B------:R-:W-:-:S05]  /*5340*/  UMOV UR11, 0x40000040 ;  /* 0x40000040000b7882 */ /* 0x000fca0000000000 */
[----:B------:R-:W3:Y:S01]  /*5350*/  S2R R210, SR_TID.X ;  /* 0x0000000000d27919 */ /* 0x000ee20000002100 */
[----:B------:R-:W-:Y:S01]  /*5360*/  USHF.R.U32.HI UR10, URZ, 0x4, UR10 ;  /* 0x000000043f0a7899 */ /* 0x000fe2000801160a */
[----:B-12---:R-:W-:Y:S01]  /*5370*/  IMAD.U32 R0, RZ, RZ, UR38 ;  /* 0x00000026ff007e24 */ /* 0x006fe2000f8e00ff */
[----:B------:R-:W-:Y:S01]  /*5380*/  ULDC UR18, c[0x0][0x2e0] ;  /* 0x0000b80000127ab9 */ /* 0x000fe20000000800 */
[----:B------:R-:W-:Y:S01]  /*5390*/  IMAD R2, R15, -0x60, RZ ;  /* 0xffffffa00f027824 */ /* 0x000fe200078e02ff */
[----:B------:R-:W-:Y:S01]  /*53a0*/  ULOP3.LUT UR10, UR10, 0x3fff, URZ, 0xc0, !UPT ;  /* 0x00003fff0a0a7892 */ /* 0x000fe2000f8ec03f */
[----:B------:R-:W-:Y:S02]  /*53b0*/  ULDC UR15, c[0x0][0x9dc] ;  /* 0x00027700000f7ab9 */ /* 0x000fe40000000800 */
[----:B------:R-:W-:Y:S01]  /*53c0*/  IMAD R3, R17, UR18, R2 ;  /* 0x0000001211037c24 */ /* 0x000fe2000f8e0202 */
[----:B------:R-:W-:-:S04]  /*53d0*/  ULOP3.LUT UR10, UR10, 0x3000000, URZ, 0xfc, !UPT ;  /* 0x030000000a0a7892 */ /* 0x000fc8000f8efc3f */
[----:B------:R-:W-:-:S07]  /*53e0*/  UIMAD UR14, UR36, 0x900, UR10 ;  /* 0x00000900240e78a4 */ /* 0x000fce000f8e020a */
[----:B------:R-:W-:Y:S02]  /*53f0*/  UMOV UR10, UR14 ;  /* 0x0000000e000a7c82 */ /* 0x000fe40008000000 */
[----:B------:R-:W-:Y:S01]  /*5400*/  HGMMA.64x192x16.F32.BF16 R24, R188, gdesc[UR8].tnspB, R24, gsb0 ;  /* 0x42e00008bc187df0 */ /* 0x000fe20008001818 */
[----:B------:R-:W-:Y:S01]  /*5410*/  UIADD3 UR10, UR14, 0x80, URZ ;  /* 0x000000800e0a7890 */ /* 0x000fe2000fffe03f */
[----:B------:R-:W-:Y:S01]  /*5420*/  UMOV UR11, 0x40000040 ;  /* 0x40000040000b7882 */ /* 0x000fe20000000000 */
[----:B---3--:R-:W-:-:S13]  /*5430*/  LOP3.LUT P1, RZ, R210, 0x7f, RZ, 0xc0, !PT ;  /* 0x0000007fd2ff7812 */ /* 0x008fda000782c0ff */
[----:B------:R-:W-:-:S05]  /*5440*/  @!P1 VIADD R0, R0, 0x30840 ;  /* 0x0003084000009836 */ /* 0x000fca0000000000 */
[----:B------:R-:W-:Y:S01]  /*5450*/  @!P1 PRMT R0, RZ, 0x654, R0 ;  /* 0x00000654ff009816 */ /* 0x000fe20000000000 */
        /* <DEDUP_REMOVED lines=23> */
[----:B------:R-:W-:Y:S01]  /*55d0*/  UMOV UR10, UR15 ;  /* 0x0000000f000a7c82 */ /* 0x000fe20008000000 */
[----:B------:R-:W-:Y:S01]  /*55e0*/  ULDC UR15, c[0x0][0x9e0] ;  /* 0x00027800000f7ab9 */ /* 0x000fe20000000800 */
[----:B------:R-:W-:Y:S01]  /*55f0*/  ULOP3.LUT UR11, URZ, UR10, URZ, 0x33, !UPT ;  /* 0x0000000a3f0b7292 */ /* 0x000fe2000f8e333f */
[----:B------:R-:W-:Y:S02]  /*5600*/  WARPGROUP.DEPBAR.LE gsb0, 0x0 ;  /* 0x00008000000079c5 */ /* 0x000fe40000010000 */
[----:B------:R-:W1:Y:S01]  /*5610*/  LDC R168, c[0x0][0x288] ;  /* 0x0000a200ffa87b82 */ /* 0x000e620000000800 */
[----:B------:R2:W-:Y:S01]  /*5620*/  @!P1 SYNCS.ARRIVE.TRANS64.RED.A1T0 RZ, [R0+URZ], RZ ;  /* 0x000000ff00ff99a7 */ /* 0x0005e2000810043f */
[----:B------:R-:W-:Y:S01]  /*5630*/  PLOP3.LUT P1, PT, PT, PT, UP0, 0x40, 0x0 ;  /* 0x000000000000781c */ /* 0x000fe20003f2e808 */
[----:B--2---:R-:W-:Y:S01]  /*5640*/  IMAD R0, R16, -0x2, R2 ;  /* 0xfffffffe10007824 */ /* 0x004fe200078e0202 */
[----:B-1----:R-:W-:-:S05]  /*5650*/  IADD3 R3, R3, 0x1, -R168 ;  /* 0x0000000103037810 */ /* 0x002fca0007ffe8a8 */
[----:B------:R-:W-:-:S04]  /*5660*/  IMAD R3, R16, -0x2, R3 ;  /* 0xfffffffe10037824 */ /* 0x000fc800078e0203 */
[C---:B------:R-:W-:Y:S02]  /*5670*/  VIADD R168, R3.reuse, UR15 ;  /* 0x0000000f03a87c36 */ /* 0x040fe40008000000 */
[----:B------:R-:W-:Y:S02]  /*5680*/  VIADD R21, R3, UR11 ;  /* 0x0000000b03157c36 */ /* 0x000fe40008000000 */
[C---:B------:R-:W-:Y:S02]  /*5690*/  IMAD.IADD R172, R7.reuse, 0x1, R168 ;  /* 0x0000000107ac7824 */ /* 0x040fe400078e02a8 */
[----:B------:R-:W-:Y:S01]  /*56a0*/  IMAD.IADD R170, R7, 0x1, R21 ;  /* 0x0000000107aa7824 */ /* 0x000fe200078e0215 */
[----:B------:R-:W-:Y:S06]  /*56b0*/  @P1 BRA `(.L_x_899) ;  /* 0x0000000000581947 */ /* 0x000fec0003800000 */
[----:B------:R-:W-:Y:S01]  /*56c0*/  ISETP.GT.AND P1, PT, R20, -0x1, PT ;  /* 0xffffffff1400780c */ /* 0x000fe20003f24270 */
[----:B------:R-:W-:-:S12]  /*56d0*/  BSSY B0, `(.L_x_900) ;  /* 0x0000011000007945 */ /* 0x000fd80003800000 */
[----:B------:R-:W-:Y:S05]  /*56e0*/  @P1 BRA `(.L_x_901) ;  /* 0x0000000000201947 */ /* 0x000fea0003800000 */
[----:B------:R-:W-:Y:S01]  /*56f0*/  IMAD.U32 R169, RZ, RZ, UR45 ;  /* 0x0000002dffa97e24 */ /* 0x000fe2000f8e00ff */
[----:B------:R-:W-:-:S04]  /*5700*/  LOP3.LUT R3, RZ, R20, RZ, 0x33, !PT ;  /* 0x00000014ff037212 */ /* 0x000fc800078e33ff */
[----:B------:R-:W-:-:S13]  /*5710*/  ISETP.NE.AND P1, PT, R169, 0x1, PT ;  /* 0x00000001a900780c */ /* 0x000fda0003f25270 */
[----:B------:R-:W1:Y:S02]  /*5720*/  @P1 LDC.64 R174, c[0x0][0x9e8] ;  /* 0x00027a00ffae1b82 */ /* 0x000e640000000a00 */
[----:B-1----:R-:W-:-:S05]  /*5730*/  @P1 IMAD.HI.U32 R174, R3, R174, RZ ;  /* 0x000000ae03ae1227 */ /* 0x002fca00078e00ff */
[----:B------:R-:W-:-:S04]  /*5740*/  @P1 SHF.R.U32.HI R3, RZ, R175, R174 ;  /* 0x000000afff031219 */ /* 0x000fc800000116ae */
[----:B------:R-:W-:Y:S01]  /*5750*/  LOP3.LUT R3, RZ, R3, RZ, 0x33, !PT ;  /* 0x00000003ff037212 */ /* 0x000fe200078e33ff */
[----:B------:R-:W-:Y:S06]  /*5760*/  BRA `(.L_x_902) ;  /* 0x00000000001c7947 */ /* 0x000fec0003800000 */
.L_x_901:
[----:B------:R-:W-:-:S05]  /*5770*/  IMAD.U32 R169, RZ, RZ, UR45 ;  /* 0x0000002dffa97e24 */ /* 0x000fca000f8e00ff */
[----:B------:R-:W-:-:S13]  /*5780*/  ISETP.NE.AND P1, PT, R169, 0x1, PT ;  /* 0x00000001a900780c */ /* 0x000fda0003f25270 */
[----:B------:R-:W1:Y:S01]  /*5790*/  @P1 LDC.64 R174, c[0x0][0x9e8] ;  /* 0x00027a00ffae1b82 */ /* 0x000e620000000a00 */
[----:B------:R-:W-:-:S04]  /*57a0*/  @P1 IMAD.IADD R3, R7, 0x1, R14 ;  /* 0x0000000107031824 */ /* 0x000fc800078e020e */
[----:B-1----:R-:W-:-:S04]  /*57b0*/  @P1 IMAD.HI.U32 R174, R3, R174, RZ ;  /* 0x000000ae03ae1227 */ /* 0x002fc800078e00ff */
[----:B------:R-:W-:Y:S01]  /*57c0*/  IMAD.MOV.U32 R3, RZ, RZ, R20 ;  /* 0x000000ffff037224 */ /* 0x000fe200078e0014 */
[----:B------:R-:W-:-:S07]  /*57d0*/  @P1 SHF.R.U32.HI R3, RZ, R175, R174 ;  /* 0x000000afff031219 */ /* 0x000fce00000116ae */
.L_x_902:
[----:B------:R-:W-:Y:S05]  /*57e0*/  BSYNC B0 ;  /* 0x0000000000007941 */ /* 0x000fea0003800000 */
.L_x_900:
[----:B------:R-:W-:-:S05]  /*57f0*/  IMAD R3, R3, R169, R0 ;  /* 0x000000a903037224 */ /* 0x000fca00078e0200 */
[----:B------:R-:W-:Y:S02]  /*5800*/  VIADDMNMX R172, R3, R169, R172, PT ;  /* 0x000000a903ac7246 */ /* 0x000fe400038001ac */
[----:B------:R-:W-:-:S07]  /*5810*/  VIMNMX R170, R170, R3, !PT ;  /* 0x00000003aaaa7248 */ /* 0x000fce0007fe0100 */
.L_x_899:
[C---:B------:R-:W-:Y:S02]  /*5820*/  ISETP.GE.AND P1, PT, R2.reuse, 0x2, PT ;  /* 0x000000020200780c */ /* 0x040fe40003f26270 */
        /* <DEDUP_REMOVED lines=90> */
[----:B------:R-:W-:Y:S02]  /*5dd0*/  P2R R176, PR, RZ, 0x20 ;  /* 0x00000020ffb07803 */ /* 0x000fe40000000000 */
[----:B------:R-:W-:Y:S02]  /*5de0*/  FSEL R157, R157, -INF , !P3 ;  /* 0xff8000009d9d7808 */ /* 0x000fe40005800000 */
[----:B------:R-:W-:-:S04]  /*5df0*/  ISETP.GE.AND P3, PT, R2, 0x51, PT ;  /* 0x000000510200780c */ /* 0x000fc80003f66270 */
[----:B------:R-:W-:-:S04]  /*5e00*/  ISETP.GT.AND P4, PT, R170, 0x50, !P3 ;  /* 0x00000050aa00780c */ /* 0x000fc80005f84270 */
[----:B------:R-:W-:-:S04]  /*5e10*/  ISETP.LT.OR P4, PT, R172, 0x51, P4 ;  /* 0x00000051ac00780c */ /* 0x000fc80002781670 */
        /* <DEDUP_REMOVED lines=10> */
[----:B------:R-:W-:Y:S02]  /*5ec0*/  P2R R156, PR, RZ, 0x40 ;  /* 0x00000040ff9c7803 */ /* 0x000fe40000000000 */
[----:B------:R-:W-:-:S04]  /*5ed0*/  ISETP.GT.AND P6, PT, R170, RZ, !P6 ;  /* 0x000000ffaa00720c */ /* 0x000fc800077c4270 */
[----:B------:R-:W-:-:S04]  /*5ee0*/  ISETP.LT.OR P6, PT, R172, 0x1, P6 ;  /* 0x00000001ac00780c */ /* 0x000fc800037c1670 */
[----:B------:R-:W-:Y:S01]  /*5ef0*/  FSEL R124, R120, -INF , !P6 ;  /* 0xff800000787c7808 */ /* 0x000fe20007000000 */
[----:B------:R-:W-:Y:S01]  /*5f00*/  IMAD.IADD R120, R6, 0x1, R21 ;  /* 0x0000000106787824 */ /* 0x000fe200078e0215 */
[----:B------:R-:W-:Y:S01]  /*5f10*/  ISETP.GE.AND P6, PT, R2, 0x5a, PT ;  /* 0x0000005a0200780c */ /* 0x000fe20003fc6270 */
[----:B------:R-:W-:-:S03]  /*5f20*/  IMAD.IADD R2, R6, 0x1, R168 ;  /* 0x0000000106027824 */ /* 0x000fc600078e02a8 */
[----:B------:R-:W-:Y:S02]  /*5f30*/  P2R R128, PR, RZ, 0x40 ;  /* 0x00000040ff807803 */ /* 0x000fe40000000000 */
[----:B------:R-:W-:-:S04]  /*5f40*/  ISETP.GT.AND P6, PT, R170, 0x59, !P6 ;  /* 0x00000059aa00780c */ /* 0x000fc800077c4270 */
[----:B------:R-:W-:-:S04]  /*5f50*/  ISETP.LT.OR P6, PT, R172, 0x5a, P6 ;  /* 0x0000005aac00780c */ /* 0x000fc800037c1670 */
[----:B------:R-:W-:Y:S02]  /*5f60*/  FSEL R165, R165, -INF , !P6 ;  /* 0xff800000a5a57808 */ /* 0x000fe40007000000 */
[----:B------:R-:W-:-:S13]  /*5f70*/  PLOP3.LUT P6, PT, PT, PT, UP0, 0x40, 0x0 ;  /* 0x000000000000781c */ /* 0x000fda0003fce808 */
[----:B------:R-:W-:Y:S05]  /*5f80*/  @P6 BRA `(.L_x_903) ;  /* 0x0000000000546947 */ /* 0x000fea0003800000 */
[----:B------:R-:W-:Y:S01]  /*5f90*/  IMAD.IADD R21, R6, 0x1, R14 ;  /* 0x0000000106157824 */ /* 0x000fe200078e020e */
[----:B------:R-:W-:Y:S04]  /*5fa0*/  BSSY B0, `(.L_x_904) ;  /* 0x0000010000007945 */ /* 0x000fe80003800000 */
[----:B------:R-:W-:-:S13]  /*5fb0*/  ISETP.GT.AND P6, PT, R21, -0x1, PT ;  /* 0xffffffff1500780c */ /* 0x000fda0003fc4270 */
        /* <DEDUP_REMOVED lines=9> */
.L_x_905:
[----:B------:R-:W-:-:S05]  /*6050*/  IMAD.U32 R132, RZ, RZ, UR45 ;  /* 0x0000002dff847e24 */ /* 0x000fca000f8e00ff */
[----:B------:R-:W-:-:S13]  /*6060*/  ISETP.NE.AND P6, PT, R132, 0x1, PT ;  /* 0x000000018400780c */ /* 0x000fda0003fc5270 */
[----:B------:R-:W1:Y:S02]  /*6070*/  @P6 LDC.64 R188, c[0x0][0x9e8] ;  /* 0x00027a00ffbc6b82 */ /* 0x000e640000000a00 */
[----:B-1----:R-:W-:-:S05]  /*6080*/  @P6 IMAD.HI.U32 R188, R21, R188, RZ ;  /* 0x000000bc15bc6227 */ /* 0x002fca00078e00ff */
[----:B------:R-:W-:-:S07]  /*6090*/  @P6 SHF.R.U32.HI R21, RZ, R189, R188 ;  /* 0x000000bdff156219 */ /* 0x000fce00000116bc */
.L_x_906:
[----:B------:R-:W-:Y:S05]  /*60a0*/  BSYNC B0 ;  /* 0x0000000000007941 */ /* 0x000fea0003800000 */
.L_x_904:
[----:B------:R-:W-:-:S05]  /*60b0*/  IMAD R21, R21, R132, R0 ;  /* 0x0000008415157224 */ /* 0x000fca00078e0200 */
[----:B------:R-:W-:Y:S02]  /*60c0*/  VIADDMNMX R2, R21, R132, R2, PT ;  /* 0x0000008415027246 */ /* 0x000fe40003800102 */
[----:B------:R-:W-:-:S07]  /*60d0*/  VIMNMX R120, R120, R21, !PT ;  /* 0x0000001578787248 */ /* 0x000fce0007fe0100 */
.L_x_903:
[C---:B------:R-:W-:Y:S01]  /*60e0*/  ISETP.GT.AND P1, PT, R120.reuse, 0x1, !P1 ;  /* 0x000000017800780c */ /* 0x040fe20004f24270 */
[----:B------:R-:W-:Y:S01]  /*60f0*/  UMOV UR46, UR40 ;  /* 0x00000028002e7c82 */ /* 0x000fe20008000000 */
[----:B------:R-:W-:Y:S01]  /*6100*/  ISETP.GT.AND P2, PT, R120, 0x8, !P2 ;  /* 0x000000087800780c */ /* 0x000fe20005744270 */
[----:B------:R-:W-:Y:S01]  /*6110*/  UMOV UR36, UR7 ;  /* 0x0000000700247c82 */ /* 0x000fe20008000000 */
[C---:B------:R-:W-:Y:S02]  /*6120*/  ISETP.LT.OR P1, PT, R2.reuse, 0x2, P1 ;  /* 0x000000020200780c */ /* 0x040fe40000f21670 */
[----:B------:R-:W-:Y:S02]  /*6130*/  ISETP.LT.OR P2, PT, R2, 0x9, P2 ;  /* 0x000000090200780c */ /* 0x000fe40001741670 */
[----:B------:R-:W-:Y:S02]  /*6140*/  FSEL R217, R123, -INF , !P1 ;  /* 0xff8000007bd97808 */ /* 0x000fe40004800000 */
[----:B------:R-:W-:-:S02]  /*6150*/  ISETP.NE.AND P1, PT, R174, RZ, PT ;  /* 0x000000ffae00720c */ /* 0x000fc40003f25270 */
[----:B------:R-:W-:Y:S02]  /*6160*/  FSEL R189, R126, -INF , !P2 ;  /* 0xff8000007ebd7808 */ /* 0x000fe40005000000 */
[----:B------:R-:W-:Y:S02]  /*6170*/  ISETP.GT.AND P1, PT, R120, 0x9, !P1 ;  /* 0x000000097800780c */ /* 0x000fe40004f24270 */
[----:B------:R-:W-:Y:S02]  /*6180*/  ISETP.NE.AND P2, PT, R191, RZ, PT ;  /* 0x000000ffbf00720c */ /* 0x000fe40003f45270 */
[----:B------:R-:W-:Y:S02]  /*6190*/  ISETP.LT.OR P1, PT, R2, 0xa, P1 ;  /* 0x0000000a0200780c */ /* 0x000fe40000f21670 */
[----:B------:R-:W-:Y:S02]  /*61a0*/  ISETP.NE.AND P6, PT, R205, RZ, PT ;  /* 0x000000ffcd00720c */ /* 0x000fe40003fc5270 */
[----:B------:R-:W-:-:S02]  /*61b0*/  FSEL R215, R127, -INF , !P1 ;  /* 0xff8000007fd77808 */ /* 0x000fc40004800000 */
        /* <DEDUP_REMOVED lines=21> */
[----:B------:R-:W-:Y:S02]  /*6310*/  ISETP.GT.AND P1, PT, R120, 0x19, !P2 ;  /* 0x000000197800780c */ /* 0x000fe40005724270 */
[----:B------:R-:W-:Y:S02]  /*6320*/  FMNMX.FTZ R0, R171, R0, !PT ;  /* 0x00000000ab007209 */ /* 0x000fe40007810000 */
[----:B------:R-:W-:-:S02]  /*6330*/  ISETP.LT.OR P1, PT, R2, 0x1a, P1 ;  /* 0x0000001a0200780c */ /* 0x000fc40000f21670 */
[----:B------:R-:W-:Y:S02]  /*6340*/  FMNMX.FTZ R0, R169, R0, !PT ;  /* 0x00000000a9007209 */ /* 0x000fe40007810000 */
[----:B------:R-:W-:Y:S02]  /*6350*/  FSEL R211, R135, -INF , !P1 ;  /* 0xff80000087d37808 */ /* 0x000fe40004800000 */
[----:B------:R-:W-:Y:S02]  /*6360*/  ISETP.GT.AND P1, PT, R120, 0x20, !P6 ;  /* 0x000000207800780c */ /* 0x000fe40007724270 */
[----:B------:R-:W-:Y:S02]  /*6370*/  FMNMX.FTZ R0, R141, R0, !PT ;  /* 0x000000008d007209 */ /* 0x000fe40007810000 */
[----:B------:R-:W-:Y:S02]  /*6380*/  ISETP.LT.OR P1, PT, R2, 0x21, P1 ;  /* 0x000000210200780c */ /* 0x000fe40000f21670 */
[----:B------:R-:W-:-:S02]  /*6390*/  FMNMX.FTZ R0, R3, R0, !PT ;  /* 0x0000000003007209 */ /* 0x000fc40007810000 */
[----:B------:R-:W-:Y:S01]  /*63a0*/  FSEL R205, R138, -INF , !P1 ;  /* 0xff8000008acd7808 */ /* 0x000fe20004800000 */
[----:B------:R-:W-:Y:S01]  /*63b0*/  IMAD.U32 R138, RZ, RZ, UR6 ;  /* 0x00000006ff8a7e24 */ /* 0x000fe2000f8e00ff */
        /* <DEDUP_REMOVED lines=22> */
[----:B------:R-:W-:-:S02]  /*6520*/  ISETP.NE.AND P2, PT, R206, RZ, PT ;  /* 0x000000ffce00720c */ /* 0x000fc40003f45270 */
[----:B------:R-:W-:Y:S02]  /*6530*/  ISETP.GT.AND P1, PT, R120, 0x30, !P1 ;  /* 0x000000307800780c */ /* 0x000fe40004f24270 */
[----:B------:R-:W-:Y:S02]  /*6540*/  FMNMX.FTZ R0, R137, R0, !PT ;  /* 0x0000000089007209 */ /* 0x000fe40007810000 */
[----:B------:R-:W-:Y:S02]  /*6550*/  ISETP.LT.OR P1, PT, R2, 0x31, P1 ;  /* 0x000000310200780c */ /* 0x000fe40000f21670 */
[----:B------:R-:W-:Y:S02]  /*6560*/  FMNMX.FTZ R126, R165, R0, !PT ;  /* 0x00000000a57e7209 */ /* 0x000fe40007810000 */
[----:B------:R-:W-:Y:S01]  /*6570*/  FSEL R135, R146, -INF , !P1 ;  /* 0xff80000092877808 */ /* 0x000fe20004800000 */
[----:B------:R-:W1:Y:S01]  /*6580*/  LDC R0, c[0x0][0x988] ;  /* 0x00026200ff007b82 */ /* 0x000e620000000800 */
[----:B------:R-:W-:Y:S01]  /*6590*/  ISETP.NE.AND P1, PT, R144, RZ, PT ;  /* 0x000000ff9000720c */ /* 0x000fe20003f25270 */
[----:B------:R-:W2:Y:S01]  /*65a0*/  SHFL.BFLY PT, R21, R126, 0x2, 0x1f ;  /* 0x0c401f007e157f89 */ /* 0x000ea200000e0000 */
[----:B------:R-:W-:-:S02]  /*65b0*/  ISETP.NE.AND P6, PT, R208, RZ, PT ;  /* 0x000000ffd000720c */ /* 0x000fc40003fc5270 */
[C---:B------:R-:W-:Y:S02]  /*65c0*/  ISETP.GT.AND P1, PT, R120.reuse, 0x31, !P1 ;  /* 0x000000317800780c */ /* 0x040fe40004f24270 */
[----:B------:R-:W-:Y:S02]  /*65d0*/  ISETP.GT.AND P3, PT, R120, 0x50, !P3 ;  /* 0x000000507800780c */ /* 0x000fe40005f64270 */
[----:B------:R-:W-:Y:S02]  /*65e0*/  ISETP.LT.OR P1, PT, R2, 0x32, P1 ;  /* 0x000000320200780c */ /* 0x000fe40000f21670 */
[----:B------:R-:W-:Y:S02]  /*65f0*/  ISETP.GT.AND P4, PT, R120, 0x51, !P4 ;  /* 0x000000517800780c */ /* 0x000fe40006784270 */
[----:B------:R-:W-:Y:S02]  /*6600*/  FSEL R147, R147, -INF , !P1 ;  /* 0xff80000093937808 */ /* 0x000fe40004800000 */
[----:B------:R-:W-:-:S02]  /*6610*/  ISETP.NE.AND P1, PT, R186, RZ, PT ;  /* 0x000000ffba00720c */ /* 0x000fc40003f25270 */
[----:B------:R-:W-:Y:S02]  /*6620*/  ISETP.LT.OR P3, PT, R2, 0x51, P3 ;  /* 0x000000510200780c */ /* 0x000fe40001f61670 */
[C---:B------:R-:W-:Y:S02]  /*6630*/  ISETP.GT.AND P1, PT, R120.reuse, 0x38, !P1 ;  /* 0x000000387800780c */ /* 0x040fe40004f24270 */
[----:B------:R-:W-:Y:S02]  /*6640*/  ISETP.GT.AND P5, PT, R120, 0x58, !P5 ;  /* 0x000000587800780c */ /* 0x000fe40006fa4270 */
[C---:B------:R-:W-:Y:S02]  /*6650*/  ISETP.LT.OR P1, PT, R2.reuse, 0x39, P1 ;  /* 0x000000390200780c */ /* 0x040fe40000f21670 */
[----:B------:R-:W-:Y:S02]  /*6660*/  ISETP.LT.OR P4, PT, R2, 0x52, P4 ;  /* 0x000000520200780c */ /* 0x000fe40002781670 */
[----:B------:R-:W-:-:S02]  /*6670*/  FSEL R131, R150, -INF , !P1 ;  /* 0xff80000096837808 */ /* 0x000fc40004800000 */
[----:B------:R-:W-:Y:S02]  /*6680*/  ISETP.NE.AND P1, PT, R148, RZ, PT ;  /* 0x000000ff9400720c */ /* 0x000fe40003f25270 */
[----:B--2---:R-:W-:Y:S02]  /*6690*/  FMNMX.FTZ R130, R126, R21, !PT ;  /* 0x000000157e827209 */ /* 0x004fe40007810000 */
[----:B------:R-:W-:Y:S02]  /*66a0*/  ISETP.GT.AND P1, PT, R120, 0x39, !P1 ;  /* 0x000000397800780c */ /* 0x000fe40004f24270 */
[C---:B------:R-:W-:Y:S01]  /*66b0*/  ISETP.LT.OR P5, PT, R2.reuse, 0x59, P5 ;  /* 0x000000590200780c */ /* 0x040fe20002fa1670 */
[----:B------:R-:W2:Y:S01]  /*66c0*/  SHFL.BFLY PT, R21, R130, 0x1, 0x1f ;  /* 0x0c201f0082157f89 */ /* 0x000ea200000e0000 */
[----:B------:R-:W-:-:S04]  /*66d0*/  ISETP.LT.OR P1, PT, R2, 0x3a, P1 ;  /* 0x0000003a0200780c */ /* 0x000fc80000f21670 */
[----:B------:R-:W-:Y:S02]  /*66e0*/  FSEL R151, R151, -INF , !P1 ;  /* 0xff80000097977808 */ /* 0x000fe40004800000 */
[----:B------:R-:W-:-:S04]  /*66f0*/  ISETP.NE.AND P1, PT, R190, RZ, PT ;  /* 0x000000ffbe00720c */ /* 0x000fc80003f25270 */
[----:B------:R-:W-:-:S04]  /*6700*/  ISETP.GT.AND P1, PT, R120, 0x40, !P1 ;  /* 0x000000407800780c */ /* 0x000fc80004f24270 */
[----:B------:R-:W-:-:S04]  /*6710*/  ISETP.LT.OR P1, PT, R2, 0x41, P1 ;  /* 0x000000410200780c */ /* 0x000fc80000f21670 */
[----:B------:R-:W-:Y:S02]  /*6720*/  FSEL R127, R154, -INF , !P1 ;  /* 0xff8000009a7f7808 */ /* 0x000fe40004800000 */
[----:B------:R-:W-:Y:S02]  /*6730*/  ISETP.NE.AND P1, PT, R152, RZ, PT ;  /* 0x000000ff9800720c */ /* 0x000fe40003f25270 */
[----:B--2---:R-:W-:Y:S02]  /*6740*/  FMNMX.FTZ R21, R130, R21, !PT ;  /* 0x0000001582157209 */ /* 0x004fe40007810000 */
[----:B------:R-:W-:-:S04]  /*6750*/  ISETP.GT.AND P1, PT, R120, 0x41, !P1 ;  /* 0x000000417800780c */ /* 0x000fc80004f24270 */
[----:B------:R-:W-:-:S04]  /*6760*/  ISETP.LT.OR P1, PT, R2, 0x42, P1 ;  /* 0x000000420200780c */ /* 0x000fc80000f21670 */
[----:B------:R-:W-:Y:S02]  /*6770*/  FSEL R155, R155, -INF , !P1 ;  /* 0xff8000009b9b7808 */ /* 0x000fe40004800000 */
[----:B------:R-:W-:-:S04]  /*6780*/  ISETP.GT.AND P1, PT, R120, 0x48, !P2 ;  /* 0x000000487800780c */ /* 0x000fc80005724270 */
[----:B------:R-:W-:-:S04]  /*6790*/  ISETP.LT.OR P1, PT, R2, 0x49, P1 ;  /* 0x000000490200780c */ /* 0x000fc80000f21670 */
[----:B------:R-:W-:Y:S02]  /*67a0*/  FSEL R123, R158, -INF , !P1 ;  /* 0xff8000009e7b7808 */ /* 0x000fe40004800000 */
[----:B------:R-:W-:Y:S02]  /*67b0*/  ISETP.GT.AND P1, PT, R120, 0x49, !P6 ;  /* 0x000000497800780c */ /* 0x000fe40007724270 */
[----:B------:R-:W-:Y:S02]  /*67c0*/  ISETP.NE.AND P6, PT, R156, RZ, PT ;  /* 0x000000ff9c00720c */ /* 0x000fe40003fc5270 */
[----:B------:R-:W-:-:S04]  /*67d0*/  ISETP.LT.OR P1, PT, R2, 0x4a, P1 ;  /* 0x0000004a0200780c */ /* 0x000fc80000f21670 */
[----:B------:R-:W-:Y:S02]  /*67e0*/  FSEL R159, R159, -INF , !P1 ;  /* 0xff8000009f9f7808 */ /* 0x000fe40004800000 */
[----:B------:R-:W-:Y:S02]  /*67f0*/  ISETP.GT.AND P1, PT, R120, RZ, !P6 ;  /* 0x000000ff7800720c */ /* 0x000fe40007724270 */
[----:B------:R-:W-:Y:S02]  /*6800*/  ISETP.NE.AND P6, PT, R128, RZ, PT ;  /* 0x000000ff8000720c */ /* 0x000fe40003fc5270 */
[----:B------:R-:W-:Y:S02]  /*6810*/  ISETP.LT.OR P1, PT, R2, 0x1, P1 ;  /* 0x000000010200780c */ /* 0x000fe40000f21670 */
[----:B------:R-:W-:Y:S02]  /*6820*/  ISETP.GT.AND P2, PT, R120, 0x59, !P6 ;  /* 0x000000597800780c */ /* 0x000fe40007744270 */
[----:B------:R-:W-:Y:S01]  /*6830*/  FSEL R221, R122, -INF , !P1 ;  /* 0xff8000007add7808 */ /* 0x000fe20004800000 */
[C---:B-1----:R-:W-:Y:S01]  /*6840*/  FMUL.FTZ R122, R21.reuse, R0 ;  /* 0x00000000157a7220 */ /* 0x042fe20000410000 */
[----:B------:R-:W-:-:S02]  /*6850*/  FSETP.NEU.FTZ.AND P1, PT, R21, -INF , PT ;  /* 0xff8000001500780b */ /* 0x000fc40003f3d000 */
[----:B------:R-:W-:Y:S02]  /*6860*/  FMNMX.FTZ R126, R221, R4, !PT ;  /* 0x00000004dd7e7209 */ /* 0x000fe40007810000 */
[----:B------:R-:W-:Y:S02]  /*6870*/  FSEL R122, R122, RZ, P1 ;  /* 0x000000ff7a7a7208 */ /* 0x000fe40000800000 */
[----:B------:R-:W-:Y:S02]  /*6880*/  FMNMX.FTZ R126, R217, R126, !PT ;  /* 0x0000007ed97e7209 */ /* 0x000fe40007810000 */
[----:B------:R-:W-:Y:S01]  /*6890*/  ISETP.LT.OR P2, PT, R2, 0x5a, P2 ;  /* 0x0000005a0200780c */ /* 0x000fe20001741670 */
[--C-:B------:R-:W-:Y:S01]  /*68a0*/  FFMA.FTZ R180, R173, R0, -R122.reuse ;  /* 0x00000000adb47223 */ /* 0x100fe2000001087a */
[----:B------:R-:W-:Y:S01]  /*68b0*/  FMNMX.FTZ R126, R189, R126, !PT ;  /* 0x0000007ebd7e7209 */ /* 0x000fe20007810000 */
[-CC-:B------:R-:W-:Y:S01]  /*68c0*/  FFMA.FTZ R120, R171, R0.reuse, -R122.reuse ;  /* 0x00000000ab787223 */ /* 0x180fe2000001087a */
[----:B------:R-:W-:Y:S01]  /*68d0*/  FSEL R173, R162, -INF , !P3 ;  /* 0xff800000a2ad7808 */ /* 0x000fe20005800000 */
[--C-:B------:R-:W-:Y:S01]  /*68e0*/  FFMA.FTZ R186, R177, R0, -R122.reuse ;  /* 0x00000000b1ba7223 */ /* 0x100fe2000001087a */
[----:B------:R-:W-:Y:S01]  /*68f0*/  FMNMX.FTZ R126, R215, R126, !PT ;  /* 0x0000007ed77e7209 */ /* 0x000fe20007810000 */
[-CC-:B------:R-:W-:Y:S01]  /*6900*/  FFMA.FTZ R176, R3, R0.reuse, -R122.reuse ;  /* 0x0000000003b07223 */ /* 0x180fe2000001087a */
[----:B------:R-:W-:Y:S01]  /*6910*/  FSEL R171, R163, -INF , !P4 ;  /* 0xff800000a3ab7808 */ /* 0x000fe20006000000 */
[--C-:B------:R-:W-:Y:S01]  /*6920*/  FFMA.FTZ R172, R125, R0, -R122.reuse ;  /* 0x000000007dac7223 */ /* 0x100fe2000001087a */
[----:B------:R-:W-:Y:S01]  /*6930*/  FMNMX.FTZ R126, R207, R126, !PT ;  /* 0x0000007ecf7e7209 */ /* 0x000fe20007810000 */
[----:B------:R1:W-:Y:S01]  /*6940*/  MUFU.EX2 R163, R120 ;  /* 0x0000007800a37308 */ /* 0x0003e20000000800 */
[----:B------:R-:W-:Y:S01]  /*6950*/  FSEL R177, R166, -INF , !P5 ;  /* 0xff800000a6b17808 */ /* 0x000fe20006800000 */
[--C-:B------:R-:W-:Y:S01]  /*6960*/  FFMA.FTZ R219, R124, R0, -R122.reuse ;  /* 0x000000007cdb7223 */ /* 0x100fe2000001087a */
[----:B------:R-:W-:Y:S01]  /*6970*/  FMNMX.FTZ R126, R213, R126, !PT ;  /* 0x0000007ed57e7209 */ /* 0x000fe20007810000 */
[-CC-:B------:R-:W-:Y:S01]  /*6980*/  FFMA.FTZ R188, R187, R0.reuse, -R122.reuse ;  /* 0x00000000bbbc7223 */ /* 0x180fe2000001087a */
[----:B------:R-:W-:Y:S01]  /*6990*/  FSEL R167, R167, -INF , !P2 ;  /* 0xff800000a7a77808 */ /* 0x000fe20005000000 */
[--C-:B------:R-:W-:Y:S01]  /*69a0*/  FFMA.FTZ R190, R185, R0, -R122.reuse ;  /* 0x00000000b9be7223 */ /* 0x100fe2000001087a */
[----:B------:R-:W-:Y:S01]  /*69b0*/  FMNMX.FTZ R126, R191, R126, !PT ;  /* 0x0000007ebf7e7209 */ /* 0x000fe20007810000 */
[----:B------:R-:W-:Y:S01]  /*69c0*/  MUFU.EX2 R219, R219 ;  /* 0x000000db00db7308 */ /* 0x000fe20000000800 */
[----:B-1----:R-:W-:Y:S01]  /*69d0*/  FSEL R120, R21, RZ, P1 ;  /* 0x000000ff15787208 */ /* 0x002fe20000800000 */
[--C-:B------:R-:W-:Y:S01]  /*69e0*/  FFMA.FTZ R183, R183, R0, -R122.reuse ;  /* 0x00000000b7b77223 */ /* 0x100fe2000001087a */
[----:B------:R-:W-:Y:S01]  /*69f0*/  FMNMX.FTZ R126, R211, R126, !PT ;  /* 0x0000007ed37e7209 */ /* 0x000fe20007810000 */
[-CC-:B------:R-:W-:Y:S01]  /*6a00*/  FFMA.FTZ R184, R181, R0.reuse, -R122.reuse ;  /* 0x00000000b5b87223 */ /* 0x180fe2000001087a */
[-CC-:B------:R-:W-:Y:S01]  /*6a10*/  FFMA.FTZ R179, R179, R0.reuse, -R122.reuse ;  /* 0x00000000b3b37223 */ /* 0x180fe2000001087a */
[--C-:B------:R-:W-:Y:S01]  /*6a20*/  FFMA.FTZ R170, R137, R0, -R122.reuse ;  /* 0x0000000089aa7223 */ /* 0x100fe2000001087a */
[----:B------:R-:W-:Y:S01]  /*6a30*/  FMNMX.FTZ R126, R205, R126, !PT ;  /* 0x0000007ecd7e7209 */ /* 0x000fe20007810000 */
[----:B------:R-:W-:Y:S01]  /*6a40*/  MUFU.EX2 R188, R188 ;  /* 0x000000bc00bc7308 */ /* 0x000fe20000000800 */
[-CC-:B------:R-:W-:Y:S01]  /*6a50*/  FFMA.FTZ R178, R121, R0.reuse, -R122.reuse ;  /* 0x0000000079b27223 */ /* 0x180fe2000001087a */
        /* <DEDUP_REMOVED lines=15> */
[----:B------:R-:W-:Y:S01]  /*6b50*/  FFMA.FTZ R133, R161, R0, -R122 ;  /* 0x00000000a1857223 */ /* 0x000fe2000001087a */
[----:B------:R-:W-:-:S02]  /*6b60*/  LOP3.LUT P6, RZ, R210, 0x7f, RZ, 0xc0, !PT ;  /* 0x0000007fd2ff7812 */ /* 0x000fc400078cc0ff */
[----:B------:R-:W-:-:S04]  /*6b70*/  FMNMX.FTZ R126, R147, R126, !PT ;  /* 0x0000007e937e7209 */ /* 0x000fc80007810000 */
[----:B------:R-:W-:Y:S01]  /*6b80*/  FMNMX.FTZ R126, R131, R126, !PT ;  /* 0x0000007e837e7209 */ /* 0x000fe20007810000 */
[----:B------:R-:W-:Y:S03]  /*6b90*/  MUFU.EX2 R184, R184 ;  /* 0x000000b800b87308 */ /* 0x000fe60000000800 */
        /* <DEDUP_REMOVED lines=12> */
[----:B------:R-:W-:-:S05]  /*6c60*/  FMNMX.FTZ R126, R167, R126, !PT ;  /* 0x0000007ea77e7209 */ /* 0x000fca0007810000 */
[----:B------:R-:W1:Y:S01]  /*6c70*/  SHFL.BFLY PT, R3, R126, 0x2, 0x1f ;  /* 0x0c401f007e037f89 */ /* 0x000e6200000e0000 */
[----:B------:R-:W-:Y:S08]  /*6c80*/  MUFU.EX2 R182, R182 ;  /* 0x000000b600b67308 */ /* 0x000ff00000000800 */
[----:B------:R-:W-:Y:S08]  /*6c90*/  MUFU.EX2 R141, R141 ;  /* 0x0000008d008d7308 */ /* 0x000ff00000000800 */
[----:B------:R-:W-:Y:S01]  /*6ca0*/  MUFU.EX2 R176, R176 ;  /* 0x000000b000b07308 */ /* 0x000fe20000000800 */
[----:B-1----:R-:W-:-:S07]  /*6cb0*/  FMNMX.FTZ R3, R126, R3, !PT ;  /* 0x000000037e037209 */ /* 0x002fce0007810000 */
[----:B------:R-:W-:Y:S01]  /*6cc0*/  MUFU.EX2 R145, R145 ;  /* 0x0000009100917308 */ /* 0x000fe20000000800 */
[----:B------:R-:W1:Y:S07]  /*6cd0*/  SHFL.BFLY PT, R2, R3, 0x1, 0x1f ;  /* 0x0c201f0003027f89 */ /* 0x000e6e00000e0000 */
[----:B------:R-:W-:Y:S08]  /*6ce0*/  MUFU.EX2 R178, R178 ;  /* 0x000000b200b27308 */ /* 0x000ff00000000800 */
[----:B------:R-:W-:Y:S08]  /*6cf0*/  MUFU.EX2 R121, R121 ;  /* 0x0000007900797308 */ /* 0x000ff00000000800 */
[----:B------:R-:W-:Y:S01]  /*6d00*/  MUFU.EX2 R172, R172 ;  /* 0x000000ac00ac7308 */ /* 0x000fe20000000800 */
[----:B-1----:R-:W-:Y:S01]  /*6d10*/  FMNMX.FTZ R125, R3, R2, !PT ;  /* 0x00000002037d7209 */ /* 0x002fe20007810000 */
[----:B------:R-:W-:Y:S01]  /*6d20*/  FADD.FTZ R3, -R120, R5 ;  /* 0x0000000578037221 */ /* 0x000fe20000010100 */
[----:B------:R-:W-:-:S02]  /*6d30*/  FFMA.FTZ R5, R165, R0, -R122 ;  /* 0x00000000a5057223 */ /* 0x000fc4000001087a */
[----:B------:R-:W-:Y:S01]  /*6d40*/  FSETP.NEU.FTZ.AND P1, PT, R125, -INF , PT ;  /* 0xff8000007d00780b */ /* 0x000fe20003f3d000 */
[-C--:B------:R-:W-:Y:S01]  /*6d50*/  FMUL.FTZ R3, R3, R0.reuse ;  /* 0x0000000003037220 */ /* 0x080fe20000410000 */
[----:B------:R-:W-:Y:S01]  /*6d60*/  FMUL.FTZ R126, R125, R0 ;  /* 0x000000007d7e7220 */ /* 0x000fe20000410000 */
[----:B------:R-:W-:Y:S04]  /*6d70*/  MUFU.EX2 R149, R149 ;  /* 0x0000009500957308 */ /* 0x000fe80000000800 */
[----:B------:R-:W-:-:S04]  /*6d80*/  FSEL R126, R126, RZ, P1 ;  /* 0x000000ff7e7e7208 */ /* 0x000fc80000800000 */
[----:B------:R1:W2:Y:S01]  /*6d90*/  MUFU.EX2 R2, R3 ;  /* 0x0000000300027308 */ /* 0x0002a20000000800 */
        /* <DEDUP_REMOVED lines=8> */
[----:B-1----:R-:W-:Y:S01]  /*6e20*/  FSEL R3, R125, RZ, P1 ;  /* 0x000000ff7d037208 */ /* 0x002fe20000800000 */
[-CC-:B------:R-:W-:Y:S01]  /*6e30*/  FFMA.FTZ R132, R139, R0.reuse, -R126.reuse ;  /* 0x000000008b847223 */ /* 0x180fe2000001087e */
[-CC-:B------:R-:W-:Y:S01]  /*6e40*/  FFMA.FTZ R139, R143, R0.reuse, -R126.reuse ;  /* 0x000000008f8b7223 */ /* 0x180fe2000001087e */
[-CC-:B------:R-:W-:Y:S01]  /*6e50*/  FFMA.FTZ R128, R211, R0.reuse, -R126.reuse ;  /* 0x00000000d3807223 */ /* 0x180fe2000001087e */
[-C--:B------:R-:W-:Y:S01]  /*6e60*/  FFMA.FTZ R181, R205, R0.reuse, -R126 ;  /* 0x00000000cdb57223 */ /* 0x080fe2000001087e */
[----:B------:R-:W-:Y:S01]  /*6e70*/  FADD.FTZ R3, -R3, R4 ;  /* 0x0000000403037221 */ /* 0x000fe20000010100 */
[-CC-:B------:R-:W-:Y:S01]  /*6e80*/  FFMA.FTZ R130, R209, R0.reuse, -R126.reuse ;  /* 0x00000000d1827223 */ /* 0x180fe2000001087e */
[----:B------:R-:W-:Y:S01]  /*6e90*/  MUFU.EX2 R137, R137 ;  /* 0x0000008900897308 */ /* 0x000fe20000000800 */
[----:B--2---:R-:W-:Y:S01]  /*6ea0*/  FFMA.FTZ R13, R2, R13, R219 ;  /* 0x0000000d020d7223 */ /* 0x004fe200000100db */
[-C--:B------:R-:W-:Y:S01]  /*6eb0*/  FMUL.FTZ R3, R3, R0.reuse ;  /* 0x0000000003037220 */ /* 0x080fe20000410000 */
[-CC-:B------:R-:W-:Y:S01]  /*6ec0*/  FFMA.FTZ R4, R135, R0.reuse, -R126.reuse ;  /* 0x0000000087047223 */ /* 0x180fe2000001087e */
[-CC-:B------:R-:W-:Y:S01]  /*6ed0*/  FFMA.FTZ R135, R147, R0.reuse, -R126.reuse ;  /* 0x0000000093877223 */ /* 0x180fe2000001087e */
[----:B------:R-:W-:Y:S01]  /*6ee0*/  FADD.FTZ R13, R188, R13 ;  /* 0x0000000dbc0d7221 */ /* 0x000fe20000010000 */
[-CC-:B------:R-:W-:Y:S01]  /*6ef0*/  FFMA.FTZ R127, R127, R0.reuse, -R126.reuse ;  /* 0x000000007f7f7223 */ /* 0x180fe2000001087e */
[-CC-:B------:R-:W-:Y:S01]  /*6f00*/  FFMA.FTZ R123, R123, R0.reuse, -R126.reuse ;  /* 0x000000007b7b7223 */ /* 0x180fe2000001087e */
[----:B------:R-:W1:Y:S01]  /*6f10*/  MUFU.EX2 R3, R3 ;  /* 0x0000000300037308 */ /* 0x000e620000000800 */
[----:B------:R-:W-:Y:S01]  /*6f20*/  FADD.FTZ R134, R190, R13 ;  /* 0x0000000dbe867221 */ /* 0x000fe20000010000 */
[-CC-:B------:R-:W-:Y:S01]  /*6f30*/  FFMA.FTZ R159, R159, R0.reuse, -R126.reuse ;  /* 0x000000009f9f7223 */ /* 0x180fe2000001087e */
[-CC-:B------:R-:W-:Y:S01]  /*6f40*/  FFMA.FTZ R173, R173, R0.reuse, -R126.reuse ;  /* 0x00000000adad7223 */ /* 0x180fe2000001087e */
[-C--:B------:R-:W-:Y:S01]  /*6f50*/  FFMA.FTZ R171, R171, R0.reuse, -R126 ;  /* 0x00000000abab7223 */ /* 0x080fe2000001087e */
[----:B------:R-:W-:Y:S01]  /*6f60*/  FADD.FTZ R13, R183, R134 ;  /* 0x00000086b70d7221 */ /* 0x000fe20000010000 */
[-CC-:B------:R-:W-:Y:S01]  /*6f70*/  FFMA.FTZ R177, R177, R0.reuse, -R126.reuse ;  /* 0x00000000b1b17223 */ /* 0x180fe2000001087e */
[----:B------:R-:W-:Y:S01]  /*6f80*/  ISETP.GT.AND P1, PT, R15, UR41, PT ;  /* 0x000000290f007c0c */ /* 0x000fe2000bf24270 */
[----:B------:R-:W2:Y:S01]  /*6f90*/  MUFU.EX2 R122, R122 ;  /* 0x0000007a007a7308 */ /* 0x000ea20000000800 */
[----:B------:R-:W-:Y:S01]  /*6fa0*/  FADD.FTZ R136, R184, R13 ;  /* 0x0000000db8887221 */ /* 0x000fe20000010000 */
[----:B------:R-:W-:Y:S01]  /*6fb0*/  FFMA.FTZ R13, R131, R0, -R126 ;  /* 0x00000000830d7223 */ /* 0x000fe2000001087e */
[----:B------:R-:W-:Y:S01]  /*6fc0*/  F2FP.BF16.F32.PACK_AB R184, R179, R184 ;  /* 0x000000b8b3b8723e */ /* 0x000fe200000010ff */
[----:B------:R-:W-:-:S02]  /*6fd0*/  VIADD R15, R15, 0xffffffff ;  /* 0xffffffff0f0f7836 */ /* 0x000fc40000000000 */
[----:B------:R-:W-:Y:S01]  /*6fe0*/  FADD.FTZ R131, R179, R136 ;  /* 0x00000088b3837221 */ /* 0x000fe20000010000 */
[----:B------:R-:W-:Y:S01]  /*6ff0*/  F2FP.BF16.F32.PACK_AB R190, R183, R190 ;  /* 0x000000beb7be723e */ /* 0x000fe200000010ff */
[----:B------:R-:W3:Y:S01]  /*7000*/  MUFU.EX2 R153, R153 ;  /* 0x0000009900997308 */ /* 0x000ee20000000800 */
[----:B-1----:R-:W-:Y:S01]  /*7010*/  FFMA.FTZ R134, R3, R12, R120 ;  /* 0x0000000c03867223 */ /* 0x002fe20000010078 */
[----:B------:R-:W-:Y:S01]  /*7020*/  FADD.FTZ R136, R186, R131 ;  /* 0x00000083ba887221 */ /* 0x000fe20000010000 */
[----:B------:R-:W-:Y:S01]  /*7030*/  FFMA.FTZ R131, R151, R0, -R126 ;  /* 0x0000000097837223 */ /* 0x000fe2000001087e */
[----:B------:R-:W-:Y:S01]  /*7040*/  F2FP.BF16.F32.PACK_AB R186, R175, R186 ;  /* 0x000000baafba723e */ /* 0x000fe200000010ff */
[----:B------:R-:W-:Y:S01]  /*7050*/  FADD.FTZ R143, R137, R134 ;  /* 0x00000086898f7221 */ /* 0x000fe20000010000 */
[----:B------:R-:W-:Y:S02]  /*7060*/  F2FP.BF16.F32.PACK_AB R188, R188, R219 ;  /* 0x000000dbbcbc723e */ /* 0x000fe400000010ff */
[----:B------:R-:W1:Y:S01]  /*7070*/  MUFU.EX2 R185, R185 ;  /* 0x000000b900b97308 */ /* 0x000e620000000800 */
[----:B--2---:R-:W-:Y:S01]  /*7080*/  FADD.FTZ R134, R122, R143 ;  /* 0x0000008f7a867221 */ /* 0x004fe20000010000 */
[----:B------:R-:W-:Y:S01]  /*7090*/  FADD.FTZ R143, R175, R136 ;  /* 0x00000088af8f7221 */ /* 0x000fe20000010000 */
[----:B------:R-:W-:-:S03]  /*70a0*/  F2FP.BF16.F32.PACK_AB R189, R137, R120 ;  /* 0x0000007889bd723e */ /* 0x000fc600000010ff */
[----:B------:R-:W-:Y:S01]  /*70b0*/  FADD.FTZ R136, R180, R143 ;  /* 0x0000008fb4887221 */ /* 0x000fe20000010000 */
[----:B------:R-:W-:Y:S01]  /*70c0*/  F2FP.BF16.F32.PACK_AB R180, R163, R180 ;  /* 0x000000b4a3b4723e */ /* 0x000fe200000010ff */
[----:B------:R-:W2:Y:S01]  /*70d0*/  MUFU.EX2 R124, R124 ;  /* 0x0000007c007c7308 */ /* 0x000ea20000000800 */
[----:B---3--:R-:W-:Y:S01]  /*70e0*/  FADD.FTZ R134, R153, R134 ;  /* 0x0000008699867221 */ /* 0x008fe20000010000 */
[----:B------:R-:W-:Y:S01]  /*70f0*/  FADD.FTZ R143, R163, R136 ;  /* 0x00000088a38f7221 */ /* 0x000fe20000010000 */
[----:B------:R-:W-:-:S05]  /*7100*/  F2FP.BF16.F32.PACK_AB R191, R153, R122 ;  /* 0x0000007a99bf723e */ /* 0x000fca00000010ff */
[----:B------:R-:W3:Y:S08]  /*7110*/  MUFU.EX2 R187, R187 ;  /* 0x000000bb00bb7308 */ /* 0x000ef00000000800 */
[----:B------:R-:W4:Y:S08]  /*7120*/  MUFU.EX2 R128, R128 ;  /* 0x0000008000807308 */ /* 0x000f300000000800 */
[----:B------:R-:W5:Y:S08]  /*7130*/  MUFU.EX2 R181, R181 ;  /* 0x000000b500b57308 */ /* 0x000f700000000800 */
[----:B------:R1:W-:Y:S08]  /*7140*/  MUFU.EX2 R12, R13 ;  /* 0x0000000d000c7308 */ /* 0x0003f00000000800 */
[----:B------:R-:W5:Y:S01]  /*7150*/  MUFU.EX2 R130, R130 ;  /* 0x0000008200827308 */ /* 0x000f620000000800 */
[----:B-1----:R-:W-:Y:S01]  /*7160*/  FADD.FTZ R13, R185, R134 ;  /* 0x00000086b90d7221 */ /* 0x002fe20000010000 */
[----:B------:R-:W-:-:S02]  /*7170*/  @!P6 VIADD R134, R138, 0x30860 ;  /* 0x000308608a86e836 */ /* 0x000fc40000000000 */
[----:B------:R-:W-:Y:S01]  /*7180*/  FADD.FTZ R138, R182, R143 ;  /* 0x0000008fb68a7221 */ /* 0x000fe20000010000 */
[C---:B------:R-:W-:Y:S01]  /*7190*/  F2FP.BF16.F32.PACK_AB R182, R141.reuse, R182 ;  /* 0x000000b68db6723e */ /* 0x040fe200000010ff */
[C---:B--2---:R-:W-:Y:S01]  /*71a0*/  FADD.FTZ R136, R124.reuse, R13 ;  /* 0x0000000d7c887221 */ /* 0x044fe20000010000 */
[----:B------:R-:W-:Y:S01]  /*71b0*/  F2FP.BF16.F32.PACK_AB R185, R124, R185 ;  /* 0x000000b97cb9723e */ /* 0x000fe200000010ff */
[----:B------:R-:W-:Y:S01]  /*71c0*/  FADD.FTZ R143, R141, R138 ;  /* 0x0000008a8d8f7221 */ /* 0x000fe20000010000 */
[----:B------:R-:W1:Y:S01]  /*71d0*/  MUFU.EX2 R132, R132 ;  /* 0x0000008400847308 */ /* 0x000e620000000800 */
[----:B---3--:R-:W-:Y:S01]  /*71e0*/  FADD.FTZ R13, R187, R136 ;  /* 0x00000088bb0d7221 */ /* 0x008fe20000010000 */
[----:B------:R-:W-:Y:S01]  /*71f0*/  @!P6 PRMT R140, RZ, 0x654, R134 ;  /* 0x00000654ff8ce816 */ /* 0x000fe20000000086 */
[----:B------:R-:W-:Y:S01]  /*7200*/  FADD.FTZ R138, R176, R143 ;  /* 0x0000008fb08a7221 */ /* 0x000fe20000010000 */
[-C--:B------:R-:W-:Y:S01]  /*7210*/  FFMA.FTZ R134, R155, R0.reuse, -R126 ;  /* 0x000000009b867223 */ /* 0x080fe2000001087e */
[----:B----4-:R-:W-:Y:S01]  /*7220*/  FADD.FTZ R136, R128, R13 ;  /* 0x0000000d80887221 */ /* 0x010fe20000010000 */
[----:B------:R2:W-:Y:S01]  /*7230*/  @!P6 SYNCS.ARRIVE.TRANS64.RED.A1T0 RZ, [R140+URZ], RZ ;  /* 0x000000ff8cffe9a7 */ /* 0x0005e2000810043f */
[----:B------:R-:W-:Y:S01]  /*7240*/  FADD.FTZ R143, R145, R138 ;  /* 0x0000008a918f7221 */ /* 0x000fe20000010000 */
[----:B------:R-:W3:Y:S01]  /*7250*/  MUFU.EX2 R139, R139 ;  /* 0x0000008b008b7308 */ /* 0x000ee20000000800 */
[----:B-----5:R-:W-:Y:S01]  /*7260*/  FADD.FTZ R13, R181, R136 ;  /* 0x00000088b50d7221 */ /* 0x020fe20000010000 */
[----:B------:R-:W-:Y:S01]  /*7270*/  FFMA.FTZ R126, R167, R0, -R126 ;  /* 0x00000000a77e7223 */ /* 0x000fe2000001087e */
[----:B------:R-:W-:Y:S01]  /*7280*/  FADD.FTZ R138, R178, R143 ;  /* 0x0000008fb28a7221 */ /* 0x000fe20000010000 */
[----:B------:R-:W-:Y:S01]  /*7290*/  F2FP.BF16.F32.PACK_AB R178, R121, R178 ;  /* 0x000000b279b2723e */ /* 0x000fe200000010ff */
[----:B------:R-:W-:Y:S01]  /*72a0*/  FADD.FTZ R13, R130, R13 ;  /* 0x0000000d820d7221 */ /* 0x000fe20000010000 */
[----:B------:R-:W-:Y:S01]  /*72b0*/  F2FP.BF16.F32.PACK_AB R176, R145, R176 ;  /* 0x000000b091b0723e */ /* 0x000fe200000010ff */
[----:B------:R-:W-:Y:S01]  /*72c0*/  FADD.FTZ R143, R121, R138 ;  /* 0x0000008a798f7221 */ /* 0x000fe20000010000 */
[----:B------:R-:W4:Y:S01]  /*72d0*/  MUFU.EX2 R4, R4 ;  /* 0x0000000400047308 */ /* 0x000f220000000800 */
[----:B-1----:R-:W-:Y:S01]  /*72e0*/  FADD.FTZ R136, R132, R13 ;  /* 0x0000000d84887221 */ /* 0x002fe20000010000 */
[----:B------:R-:W-:Y:S01]  /*72f0*/  F2FP.BF16.F32.PACK_AB R187, R128, R187 ;  /* 0x000000bb80bb723e */ /* 0x000fe200000010ff */
[----:B------:R-:W-:Y:S01]  /*7300*/  FADD.FTZ R138, R172, R143 ;  /* 0x0000008fac8a7221 */ /* 0x000fe20000010000 */
[----:B------:R-:W-:-:S02]  /*7310*/  F2FP.BF16.F32.PACK_AB R172, R149, R172 ;  /* 0x000000ac95ac723e */ /* 0x000fc400000010ff */
[----:B------:R-:W-:Y:S02]  /*7320*/  F2FP.BF16.F32.PACK_AB R181, R130, R181 ;  /* 0x000000b582b5723e */ /* 0x000fe400000010ff */
[----:B------:R-:W1:Y:S01]  /*7330*/  MUFU.EX2 R135, R135 ;  /* 0x0000008700877308 */ /* 0x000e620000000800 */
[C---:B---3--:R-:W-:Y:S01]  /*7340*/  FADD.FTZ R13, R139.reuse, R136 ;  /* 0x000000888b0d7221 */ /* 0x048fe20000010000 */
[----:B------:R-:W-:-:S06]  /*7350*/  F2FP.BF16.F32.PACK_AB R183, R139, R132 ;  /* 0x000000848bb7723e */ /* 0x000fcc00000010ff */
[----:B------:R-:W-:Y:S01]  /*7360*/  MUFU.EX2 R174, R174 ;  /* 0x000000ae00ae7308 */ /* 0x000fe20000000800 */
[----:B----4-:R-:W-:-:S07]  /*7370*/  FADD.FTZ R136, R4, R13 ;  /* 0x0000000d04887221 */ /* 0x010fce0000010000 */
[----:B------:R-:W-:Y:S01]  /*7380*/  MUFU.EX2 R129, R129 ;  /* 0x0000008100817308 */ /* 0x000fe20000000800 */
[----:B-1----:R-:W-:-:S04]  /*7390*/  FADD.FTZ R13, R135, R136 ;  /* 0x00000088870d7221 */ /* 0x002fc80000010000 */
[----:B------:R-:W-:-:S03]  /*73a0*/  FADD.FTZ R136, R12, R13 ;  /* 0x0000000d0c887221 */ /* 0x000fc60000010000 */
[----:B------:R-:W1:Y:S08]  /*73b0*/  MUFU.EX2 R131, R131 ;  /* 0x0000008300837308 */ /* 0x000e700000000800 */
[----:B------:R-:W3:Y:S08]  /*73c0*/  MUFU.EX2 R168, R168 ;  /* 0x000000a800a87308 */ /* 0x000ef00000000800 */
[----:B------:R-:W4:Y:S01]  /*73d0*/  MUFU.EX2 R127, R127 ;  /* 0x0000007f007f7308 */ /* 0x000f220000000800 */
[C---:B-1----:R-:W-:Y:S01]  /*73e0*/  FADD.FTZ R136, R131.reuse, R136 ;  /* 0x0000008883887221 */ /* 0x042fe20000010000 */
[----:B------:R-:W-:-:S06]  /*73f0*/  F2FP.BF16.F32.PACK_AB R179, R131, R12 ;  /* 0x0000000c83b3723e */ /* 0x000fcc00000010ff */
[----:B------:R-:W1:Y:S08]  /*7400*/  MUFU.EX2 R133, R133 ;  /* 0x0000008500857308 */ /* 0x000e700000000800 */
[----:B--2---:R2:W-:Y:S08]  /*7410*/  MUFU.EX2 R140, R123 ;  /* 0x0000007b008c7308 */ /* 0x0045f00000000800 */
[----:B------:R-:W5:Y:S01]  /*7420*/  MUFU.EX2 R134, R134 ;  /* 0x0000008600867308 */ /* 0x000f620000000800 */
[----:B--2---:R-:W-:-:S04]  /*7430*/  FADD.FTZ R123, R149, R138 ;  /* 0x0000008a957b7221 */ /* 0x004fc80000010000 */
[----:B------:R-:W-:Y:S01]  /*7440*/  FADD.FTZ R138, R174, R123 ;  /* 0x0000007bae8a7221 */ /* 0x000fe20000010000 */
[C---:B------:R-:W-:Y:S02]  /*7450*/  F2FP.BF16.F32.PACK_AB R174, R129.reuse, R174 ;  /* 0x000000ae81ae723e */ /* 0x040fe400000010ff */
[----:B------:R-:W2:Y:S01]  /*7460*/  MUFU.EX2 R170, R170 ;  /* 0x000000aa00aa7308 */ /* 0x000ea20000000800 */
[----:B------:R-:W-:-:S04]  /*7470*/  FADD.FTZ R13, R129, R138 ;  /* 0x0000008a810d7221 */ /* 0x000fc80000010000 */
[----:B---3--:R-:W-:Y:S01]  /*7480*/  FADD.FTZ R138, R168, R13 ;  /* 0x0000000da88a7221 */ /* 0x008fe20000010000 */
[----:B----4-:R-:W-:Y:S01]  /*7490*/  FADD.FTZ R13, R127, R136 ;  /* 0x000000887f0d7221 */ /* 0x010fe20000010000 */
[C---:B-1----:R-:W-:Y:S01]  /*74a0*/  F2FP.BF16.F32.PACK_AB R168, R133.reuse, R168 ;  /* 0x000000a885a8723e */ /* 0x042fe200000010ff */
[----:B------:R-:W1:Y:S01]  /*74b0*/  MUFU.EX2 R159, R159 ;  /* 0x0000009f009f7308 */ /* 0x000e620000000800 */
[----:B------:R-:W-:Y:S01]  /*74c0*/  FADD.FTZ R121, R133, R138 ;  /* 0x0000008a85797221 */ /* 0x000fe20000010000 */
[----:B-----5:R-:W-:-:S06]  /*74d0*/  FADD.FTZ R13, R134, R13 ;  /* 0x0000000d860d7221 */ /* 0x020fcc0000010000 */
[----:B------:R3:W4:Y:S01]  /*74e0*/  MUFU.EX2 R142, R173 ;  /* 0x000000ad008e7308 */ /* 0x0007220000000800 */
[----:B--2---:R-:W-:Y:S01]  /*74f0*/  FADD.FTZ R136, R170, R121 ;  /* 0x00000079aa887221 */ /* 0x004fe20000010000 */
[----:B------:R-:W-:-:S06]  /*7500*/  FADD.FTZ R121, R140, R13 ;  /* 0x0000000d8c797221 */ /* 0x000fcc0000010000 */
[----:B------:R-:W2:Y:S01]  /*7510*/  MUFU.EX2 R169, R171 ;  /* 0x000000ab00a97308 */ /* 0x000ea20000000800 */
[C---:B-1----:R-:W-:Y:S01]  /*7520*/  FADD.FTZ R121, R159.reuse, R121 ;  /* 0x000000799f797221 */ /* 0x042fe20000010000 */
[----:B---3--:R-:W-:Y:S02]  /*7530*/  F2FP.BF16.F32.PACK_AB R173, R134, R127 ;  /* 0x0000007f86ad723e */ /* 0x008fe400000010ff */
[----:B------:R-:W-:-:S04]  /*7540*/  F2FP.BF16.F32.PACK_AB R175, R159, R140 ;  /* 0x0000008c9faf723e */ /* 0x000fc800000010ff */
[----:B------:R1:W3:Y:S01]  /*7550*/  MUFU.EX2 R138, R177 ;  /* 0x000000b1008a7308 */ /* 0x0002e20000000800 */
[----:B----4-:R-:W-:-:S07]  /*7560*/  FADD.FTZ R121, R142, R121 ;  /* 0x000000798e797221 */ /* 0x010fce0000010000 */
[----:B------:R-:W4:Y:S01]  /*7570*/  MUFU.EX2 R5, R5 ;  /* 0x0000000500057308 */ /* 0x000f220000000800 */
[----:B--2---:R-:W-:Y:S01]  /*7580*/  FADD.FTZ R121, R169, R121 ;  /* 0x00000079a9797221 */ /* 0x004fe20000010000 */
[----:B-1----:R-:W-:Y:S01]  /*7590*/  F2FP.BF16.F32.PACK_AB R177, R135, R4 ;  /* 0x0000000487b1723e */ /* 0x002fe200000010ff */
[----:B------:R-:W-:Y:S01]  /*75a0*/  IMAD.MOV.U32 R4, RZ, RZ, R125 ;  /* 0x000000ffff047224 */ /* 0x000fe200078e007d */
[----:B------:R-:W-:-:S04]  /*75b0*/  F2FP.BF16.F32.PACK_AB R169, R169, R142 ;  /* 0x0000008ea9a9723e */ /* 0x000fc800000010ff */
[----:B------:R-:W1:Y:S01]  /*75c0*/  MUFU.EX2 R126, R126 ;  /* 0x0000007e007e7308 */ /* 0x000e620000000800 */
[----:B---3--:R-:W-:Y:S01]  /*75d0*/  FADD.FTZ R121, R138, R121 ;  /* 0x000000798a797221 */ /* 0x008fe20000010000 */
[C---:B----4-:R-:W-:Y:S01]  /*75e0*/  FADD.FTZ R13, R5.reuse, R136 ;  /* 0x00000088050d7221 */ /* 0x050fe20000010000 */
[----:B------:R-:W-:Y:S01]  /*75f0*/  F2FP.BF16.F32.PACK_AB R170, R5, R170 ;  /* 0x000000aa05aa723e */ /* 0x000fe200000010ff */
[----:B------:R-:W-:Y:S02]  /*7600*/  IMAD.MOV.U32 R5, RZ, RZ, R21 ;  /* 0x000000ffff057224 */ /* 0x000fe400078e0015 */
[C---:B-1----:R-:W-:Y:S01]  /*7610*/  FADD.FTZ R12, R126.reuse, R121 ;  /* 0x000000797e0c7221 */ /* 0x042fe20000010000 */
[----:B------:R-:W-:Y:S01]  /*7620*/  F2FP.BF16.F32.PACK_AB R171, R126, R138 ;  /* 0x0000008a7eab723e */ /* 0x000fe200000010ff */
[----:B------:R-:W-:Y:S06]  /*7630*/  @P1 BRA `(.L_x_907) ;  /* 0xffffffd000401947 */ /* 0x000fec000383ffff */
[----:B------:R-:W-:Y:S01]  /*7640*/  IMAD.MOV.U32 R4, RZ, RZ, R125 ;  /* 0x000000ffff047224 */ /* 0x000fe200078e007d */
[----:B------:R-:W-:Y:S01]  /*7650*/  UMOV UR36, UR7 ;  /* 0x0000000700247c82 */ /* 0x000fe20008000000 */
[----:B------:R-:W-:Y:S01]  /*7660*/  IMAD.MOV.U32 R5, RZ, RZ, R21 ;  /* 0x000000ffff057224 */ /* 0x000fe200078e0015 */
[----:B------:R-:W-:-:S06]  /*7670*/  UMOV UR46, UR40 ;  /* 0x00000028002e7c82 */ /* 0x000fcc0008000000 */
.L_x_890:
[----:B------:R-:W1:Y:S01]  /*7680*/  LDC R20, c[0x0][0x9e4] ;  /* 0x00027900ff147b82 */ /* 0x000e620000000800 */
[----:B------:R-:W-:Y:S01]  /*7690*/  VIADD R21, R192, -UR10 ;  /* 0x8000000ac0157c36 */ /* 0x000fe20008000000 */
[----:B------:R-:W-:-:S04]  /*76a0*/  LOP3.LUT R193, R193, 0xffefffff, RZ, 0xc0, !PT ;  /* 0xffefffffc1c17812 */ /* 0x000fc800078ec0ff */
[----:B------:R-:W-:Y:S02]  /*76b0*/  R2UR UR6, R21 ;  /* 0x00000000150672ca */ /* 0x000fe400000e0000 */
[----:B-1----:R-:W-:-:S13]  /*76c0*/  ISETP.GE.AND P1, PT, R20, 0x1, PT ;  /* 0x000000011400780c */ /* 0x002fda0003f26270 */
[----:B------:R-:W-:Y:S01]  /*76d0*/  @P1 LOP3.LUT R193, R193, 0x100000, RZ, 0xfc, !PT ;  /* 0x00100000c1c11812 */ /* 0x000fe200078efcff */
[----:B------:R-:W-:Y:S06]  /*76e0*/  @!P1 BRA `(.L_x_908) ;  /* 0x0000000000449947 */ /* 0x000fec0003800000 */
        /* <DEDUP_REMOVED lines=9> */
.L_x_909:
[----:B------:R-:W-:-:S13]  /*7780*/  ISETP.NE.AND P1, PT, R20, 0x1, PT ;  /* 0x000000011400780c */ /* 0x000fda0003f25270 */
[----:B------:R-:W1:Y:S02]  /*7790*/  @P1 LDC.64 R120, c[0x0][0x9e8] ;  /* 0x00027a00ff781b82 */ /* 0x000e640000000a00 */
[----:B-1----:R-:W-:-:S05]  /*77a0*/  @P1 IMAD.HI.U32 R120, R192, R120, RZ ;  /* 0x00000078c0781227 */ /* 0x002fca00078e00ff */
[----:B------:R-:W-:-:S07]  /*77b0*/  @P1 SHF.R.U32.HI R192, RZ, R121, R120 ;  /* 0x00000079ffc01219 */ /* 0x000fce0000011678 */
.L_x_910:
[----:B------:R-:W-:-:S05]  /*77c0*/  IMAD R192, R192, R20, RZ ;  /* 0x00000014c0c07224 */ /* 0x000fca00078e02ff */
[----:B------:R-:W-:-:S13]  /*77d0*/  R2UR UR7, R192 ;  /* 0x00000000c00772ca */ /* 0x000fda00000e0000 */
[----:B------:R-:W-:-:S04]  /*77e0*/  UISETP.LT.AND UP0, UPT, UR6, UR7, UPT ;  /* 0x000000070600728c */ /* 0x000fc8000bf01270 */
[----:B------:R-:W-:-:S12]  /*77f0*/  USEL UR6, UR6, UR7, !UP0 ;  /* 0x0000000706067287 */ /* 0x000fd8000c000000 */
.L_x_908:
[----:B------:R-:W-:-:S04]  /*7800*/  UIADD3 UR6, UR6, 0x5f, URZ ;  /* 0x0000005f06067890 */ /* 0x000fc8000fffe03f */
[----:B------:R-:W-:-:S04]  /*7810*/  UIMAD.WIDE UR6, UR6, 0x2aaaaaab, URZ ;  /* 0x2aaaaaab060678a5 */ /* 0x000fc8000f8e023f */
[----:B------:R-:W-:-:S04]  /*7820*/  USHF.R.U32.HI UR6, URZ, 0x1f, UR7 ;  /* 0x0000001f3f067899 */ /* 0x000fc80008011607 */
[----:B------:R-:W-:-:S04]  /*7830*/  ULEA.HI.SX32 UR6, UR7, UR6, 0x1c ;  /* 0x0000000607067291 */ /* 0x000fc8000f8fe23f */
[----:B------:R-:W-:-:S04]  /*7840*/  UISETP.LT.AND UP0, UPT, UR47, UR6, UPT ;  /* 0x000000062f00728c */ /* 0x000fc8000bf01270 */
[----:B------:R-:W-:-:S06]  /*7850*/  USEL UR40, UR47, UR6, !UP0 ;  /* 0x000000062f287287 */ /* 0x000fcc000c000000 */
[----:B------:R-:W-:-:S13]  /*7860*/  ISETP.GE.AND P1, PT, R15, UR40, PT ;  /* 0x000000280f007c0c */ /* 0x000fda000bf26270 */
[----:B------:R-:W-:Y:S05]  /*7870*/  @!P1 BRA `(.L_x_911) ;  /* 0x0000001c00809947 */ /* 0x000fea0003800000 */
[----:B------:R-:W-:Y:S01]  /*7880*/  IMAD.MOV.U32 R21, RZ, RZ, R4 ;  /* 0x000000ffff157224 */ /* 0x000fe200078e0004 */
[----:B------:R-:W-:Y:S01]  /*7890*/  UMOV UR38, UR46 ;  /* 0x0000002e00267c82 */ /* 0x000fe20008000000 */
[----:B------:R-:W-:Y:S01]  /*78a0*/  IMAD.MOV.U32 R192, RZ, RZ, R5 ;  /* 0x000000ffffc07224 */ /* 0x000fe200078e0005 */
[----:B------:R-:W-:-:S06]  /*78b0*/  UMOV UR7, UR36 ;  /* 0x0000002400077c82 */ /* 0x000fcc0008000000 */
.L_x_920:
[----:B------:R-:W-:-:S04]  /*78c0*/  UIADD3 UR36, UR7, 0x1, URZ ;  /* 0x0000000107247890 */ /* 0x000fc8000fffe03f */
[----:B------:R-:W-:-:S04]  /*78d0*/  UISETP.NE.AND UP0, UPT, UR36, 0x2, UPT ;  /* 0x000000022400788c */ /* 0x000fc8000bf05270 */
[----:B------:R-:W-:Y:S02]  /*78e0*/  USEL UR46, URZ, 0x1, UP0 ;  /* 0x000000013f2e7887 */ /* 0x000fe40008000000 */
[----:B------:R-:W-:Y:S02]  /*78f0*/  USEL UR36, UR36, URZ, UP0 ;  /* 0x0000003f24247287 */ /* 0x000fe40008000000 */
[----:B------:R-:W-:Y:S01]  /*7900*/  ULOP3.LUT UR46, UR38, UR46, URZ, 0x3c, !UPT ;  /* 0x0000002e262e7292 */ /* 0x000fe2000f8e3c3f */
[----:B------:R-:W-:Y:S11]  /*7910*/  @!P0 BRA `(.L_x_912) ;  /* 0x0000000000048947 */ /* 0x000ff60003800000 */
[----:B------:R-:W-:Y:S01]  /*7920*/  BPT.TRAP 0x1 ;  /* 0x000000040000795c */ /* 0x000fe20000300000 */
.L_x_912:
[----:B------:R-:W-:Y:S01]  /*7930*/  ULEA UR6, UR36, UR37, 0x3 ;  /* 0x0000002524067291 */ /* 0x000fe2000f8e183f */
[----:B------:R-:W-:-:S05]  /*7940*/  IMAD.U32 R0, RZ, RZ, UR46 ;  /* 0x0000002eff007e24 */ /* 0x000fca000f8e00ff */
[----:B------:R-:W-:-:S04]  /*7950*/  SHF.L.U32 R0, R0, 0x1f, RZ ;  /* 0x0000001f00007819 */ /* 0x000fc800000006ff */
[----:B------:R1:W2:Y:S01]  /*7960*/  SYNCS.PHASECHK.TRANS64.TRYWAIT P1, [UR6+0x30830], R0 ;  /* 0x03083000ff0075a7 */ /* 0x0002a20008020146 */
[----:B------:R-:W-:Y:S05]  /*7970*/  @!P0 BRA `(.L_x_913) ;  /* 0x0000000000048947 */ /* 0x000fea0003800000 */
[----:B------:R-:W-:Y:S01]  /*7980*/  BPT.TRAP 0x1 ;  /* 0x000000040000795c */ /* 0x000fe20000300000 */
.L_x_913:
[----:B--2---:R-:W-:Y:S05]  /*7990*/  @P1 BRA `(.L_x_914) ;  /* 0x0000000000081947 */ /* 0x004fea0003800000 */
[----:B------:R-:W2:Y:S02]  /*79a0*/  SYNCS.PHASECHK.TRANS64.TRYWAIT P1, [UR6+0x30830], R0 ;  /* 0x03083000ff0075a7 */ /* 0x000ea40008020146 */
[----:B--2---:R-:W-:Y:S05]  /*79b0*/  @!P1 BRA `(.L_x_915) ;  /* 0x000000a800b09947 */ /* 0x004fea0003800000 */
.L_x_914:
        /* <DEDUP_REMOVED lines=165> */
.L_x_916:
[----:B------:R-:W-:Y:S01]  /*8410*/  ULEA UR11, UR7, UR37, 0x3 ;  /* 0x00000025070b7291 */ /* 0x000fe2000f8e183f */
[----:B-12---:R-:W-:-:S05]  /*8420*/  IMAD.U32 R0, RZ, RZ, UR38 ;  /* 0x00000026ff007e24 */ /* 0x006fca000f8e00ff */
[----:B------:R-:W-:-:S04]  /*8430*/  SHF.L.U32 R0, R0, 0x1f, RZ ;  /* 0x0000001f00007819 */ /* 0x000fc800000006ff */
[----:B------:R1:W2:Y:S01]  /*8440*/  SYNCS.PHASECHK.TRANS64.TRYWAIT P1, [UR11+0x30850], R0 ;  /* 0x03085000ff0075a7 */ /* 0x0002a2000802014b */
[----:B------:R-:W-:Y:S05]  /*8450*/  @!P0 BRA `(.L_x_917) ;  /* 0x0000000000048947 */ /* 0x000fea0003800000 */
[----:B------:R-:W-:Y:S01]  /*8460*/  BPT.TRAP 0x1 ;  /* 0x000000040000795c */ /* 0x000fe20000300000 */
.L_x_917:
[----:B--2---:R-:W-:Y:S05]  /*8470*/  @P1 BRA `(.L_x_918) ;  /* 0x0000000000081947 */ /* 0x004fea0003800000 */
[----:B------:R-:W2:Y:S02]  /*8480*/  SYNCS.PHASECHK.TRANS64.TRYWAIT P1, [UR11+0x30850], R0 ;  /* 0x03085000ff0075a7 */ /* 0x000ea4000802014b */
[----:B--2---:R-:W-:Y:S05]  /*8490*/  @!P1 BRA `(.L_x_919) ;  /* 0x000000a000109947 */ /* 0x004fea0003800000 */
.L_x_918:
[----:B------:R-:W-:Y:S01]  /*84a0*/  UIADD3 UR6, UR37, 0x400, URZ ;  /* 0x0000040025067890 */ /* 0x000fe2000fffe03f */
[----:B------:R-:W-:Y:S01]  /*84b0*/  WARPGROUP.ARRIVE ;  /* 0x00000000000079c5 */ /* 0x000fe20000000000 */
[----:B-12---:R-:W-:-:S05]  /*84c0*/  FMNMX.FTZ R0, R120, R192, !PT ;  /* 0x000000c078007209 */ /* 0x006fca0007810000 */
[----:B------:R-:W1:Y:S01]  /*84d0*/  S2R R205, SR_TID.X ;  /* 0x0000000000cd7919 */ /* 0x000e620000002100 */
[----:B------:R-:W-:Y:S01]  /*84e0*/  USHF.R.U32.HI UR6, URZ, 0x4, UR6 ;  /* 0x000000043f067899 */ /* 0x000fe20008011606 */
[----:B------:R-:W-:Y:S01]  /*84f0*/  FMNMX.FTZ R4, R122, R21, !PT ;  /* 0x000000157a047209 */ /* 0x000fe20007810000 */
[----:B------:R-:W-:Y:S01]  /*8500*/  UMOV UR38, UR46 ;  /* 0x0000002e00267c82 */ /* 0x000fe20008000000 */
[----:B------:R-:W-:Y:S01]  /*8510*/  FMNMX.FTZ R3, R121, R0, !PT ;  /* 0x0000000079037209 */ /* 0x000fe20007810000 */
[----:B------:R-:W-:-:S03]  /*8520*/  ULOP3.LUT UR6, UR6, 0x3fff, URZ, 0xc0, !UPT ;  /* 0x00003fff06067892 */ /* 0x000fc6000f8ec03f */
[----:B------:R-:W-:Y:S01]  /*8530*/  FMNMX.FTZ R0, R124, R3, !PT ;  /* 0x000000037c007209 */ /* 0x000fe20007810000 */
[----:B------:R-:W-:-:S03]  /*8540*/  ULOP3.LUT UR6, UR6, 0x3000000, URZ, 0xfc, !UPT ;  /* 0x0300000006067892 */ /* 0x000fc6000f8efc3f */
[----:B------:R-:W-:Y:S01]  /*8550*/  FMNMX.FTZ R3, R125, R0, !PT ;  /* 0x000000007d037209 */ /* 0x000fe20007810000 */
[----:B------:R-:W-:-:S03]  /*8560*/  UIMAD UR10, UR7, 0x900, UR6 ;  /* 0x00000900070a78a4 */ /* 0x000fc6000f8e0206 */
[----:B------:R-:W-:Y:S01]  /*8570*/  UMOV UR7, 0x40000040 ;  /* 0x4000004000077882 */ /* 0x000fe20000000000 */
[----:B------:R-:W-:-:S03]  /*8580*/  FMNMX.FTZ R0, R128, R3, !PT ;  /* 0x0000000380007209 */ /* 0x000fc60007810000 */
[----:B------:R-:W-:Y:S01]  /*8590*/  UMOV UR6, UR10 ;  /* 0x0000000a00067c82 */ /* 0x000fe20008000000 */
[----:B------:R-:W-:Y:S01]  /*85a0*/  FMNMX.FTZ R3, R129, R0, !PT ;  /* 0x0000000081037209 */ /* 0x000fe20007810000 */
[----:B------:R-:W-:Y:S01]  /*85b0*/  HGMMA.64x192x16.F32.BF16 R24, R188, gdesc[UR4].tnspB, R24, gsb0 ;  /* 0x42e00004bc187df0 */ /* 0x000fe20008001818 */
[----:B------:R-:W-:Y:S01]  /*85c0*/  UIADD3 UR6, UR10, 0x80, URZ ;  /* 0x000000800a067890 */ /* 0x000fe2000fffe03f */
[----:B------:R-:W-:Y:S01]  /*85d0*/  UMOV UR7, 0x40000040 ;  /* 0x4000004000077882 */ /* 0x000fe20000000000 */
[----:B------:R-:W-:-:S04]  /*85e0*/  FMNMX.FTZ R0, R132, R3, !PT ;  /* 0x0000000384007209 */ /* 0x000fc80007810000 */
[----:B------:R-:W-:Y:S02]  /*85f0*/  FMNMX.FTZ R3, R133, R0, !PT ;  /* 0x0000000085037209 */ /* 0x000fe40007810000 */
[----:B-1----:R-:W-:Y:S02]  /*8600*/  LOP3.LUT P1, RZ, R205, 0x7f, RZ, 0xc0, !PT ;  /* 0x0000007fcdff7812 */ /* 0x002fe4000782c0ff */
        /* <DEDUP_REMOVED lines=17> */
[----:B------:R-:W2:Y:S01]  /*8720*/  SHFL.BFLY PT, R3, R2, 0x2, 0x1f ;  /* 0x0c401f0002037f89 */ /* 0x000ea200000e0000 */
        /* <DEDUP_REMOVED lines=12> */
[----:B--2---:R-:W-:-:S14]  /*87f0*/  FMNMX.FTZ R180, R2, R3, !PT ;  /* 0x0000000302b47209 */ /* 0x004fdc0007810000 */
[----:B------:R-:W-:Y:S01]  /*8800*/  HGMMA.64x192x16.F32.BF16 R24, R176, gdesc[UR4].tnspB, R24, gsb0 ;  /* 0x42e00004b0187df0 */ /* 0x000fe20008001818 */
[----:B------:R-:W-:Y:S01]  /*8810*/  UIADD3 UR6, UR10, 0x200, URZ ;  /* 0x000002000a067890 */ /* 0x000fe2000fffe03f */
[----:B------:R-:W2:Y:S01]  /*8820*/  SHFL.BFLY PT, R5, R180, 0x1, 0x1f ;  /* 0x0c201f00b4057f89 */ /* 0x000ea200000e0000 */
[----:B------:R-:W-:Y:S01]  /*8830*/  UMOV UR7, 0x40000040 ;  /* 0x4000004000077882 */ /* 0x000fe20000000000 */
[----:B--2---:R-:W-:-:S05]  /*8840*/  FMNMX.FTZ R5, R180, R5, !PT ;  /* 0x00000005b4057209 */ /* 0x004fca0007810000 */
[----:B------:R-:W-:Y:S01]  /*8850*/  FADD.FTZ R3, -R5, R192 ;  /* 0x000000c005037221 */ /* 0x000fe20000010100 */
[----:B------:R-:W-:Y:S01]  /*8860*/  IMAD.MOV.U32 R192, RZ, RZ, R5 ;  /* 0x000000ffffc07224 */ /* 0x000fe200078e0005 */
[----:B------:R-:W-:Y:S02]  /*8870*/  WARPGROUP.DEPBAR.LE gsb0, 0x0 ;  /* 0x00008000000079c5 */ /* 0x000fe40000010000 */
[----:B------:R-:W-:Y:S01]  /*8880*/  WARPGROUP.ARRIVE ;  /* 0x00000000000079c5 */ /* 0x000fe20000000000 */
[----:B------:R-:W-:Y:S01]  /*8890*/  FMNMX.FTZ R179, R123, R4, !PT ;  /* 0x000000047bb37209 */ /* 0x000fe20007810000 */
[-C--:B-1----:R-:W-:Y:S01]  /*88a0*/  FMUL.FTZ R176, R3, R0.reuse ;  /* 0x0000000003b07220 */ /* 0x082fe20000410000 */
[-C--:B------:R-:W-:Y:S02]  /*88b0*/  FMUL.FTZ R3, R5, R0.reuse ;  /* 0x0000000005037220 */ /* 0x080fe40000410000 */
[----:B------:R-:W-:Y:S02]  /*88c0*/  FMNMX.FTZ R4, R126, R179, !PT ;  /* 0x000000b37e047209 */ /* 0x000fe40007810000 */
[----:B------:R-:W-:Y:S01]  /*88d0*/  HGMMA.64x192x16.F32.BF16 R24, R172, gdesc[UR4].tnspB, R24, gsb0 ;  /* 0x42e00004ac187df0 */ /* 0x000fe20008001818 */
[--C-:B------:R-:W-:Y:S01]  /*88e0*/  FFMA.FTZ R188, R121, R0, -R3.reuse ;  /* 0x0000000079bc7223 */ /* 0x100fe20000010803 */
[----:B------:R-:W-:Y:S01]  /*88f0*/  UIADD3 UR6, UR10, 0x280, URZ ;  /* 0x000002800a067890 */ /* 0x000fe2000fffe03f */
[----:B------:R-:W-:Y:S01]  /*8900*/  FMNMX.FTZ R121, R127, R4, !PT ;  /* 0x000000047f797209 */ /* 0x000fe20007810000 */
[----:B------:R-:W-:Y:S01]  /*8910*/  UMOV UR7, 0x40000040 ;  /* 0x4000004000077882 */ /* 0x000fe20000000000 */
[----:B------:R1:W-:Y:S01]  /*8920*/  MUFU.EX2 R2, R176 ;  /* 0x000000b000027308 */ /* 0x0003e20000000800 */
[-CC-:B------:R-:W-:Y:S01]  /*8930*/  FFMA.FTZ R177, R120, R0.reuse, -R3.reuse ;  /* 0x0000000078b17223 */ /* 0x180fe20000010803 */
[----:B------:R-:W-:Y:S01]  /*8940*/  FMNMX.FTZ R4, R130, R121, !PT ;  /* 0x0000007982047209 */ /* 0x000fe20007810000 */
[-CC-:B------:R-:W-:Y:S01]  /*8950*/  FFMA.FTZ R190, R124, R0.reuse, -R3.reuse ;  /* 0x000000007cbe7223 */ /* 0x180fe20000010803 */
[-CC-:B------:R-:W-:Y:S01]  /*8960*/  FFMA.FTZ R184, R128, R0.reuse, -R3.reuse ;  /* 0x0000000080b87223 */ /* 0x180fe20000010803 */
[--C-:B------:R-:W-:Y:S01]  /*8970*/  FFMA.FTZ R186, R132, R0, -R3.reuse ;  /* 0x0000000084ba7223 */ /* 0x100fe20000010803 */
[----:B------:R-:W-:Y:S01]  /*8980*/  FMNMX.FTZ R121, R131, R4, !PT ;  /* 0x0000000483797209 */ /* 0x000fe20007810000 */
[-CC-:B------:R-:W-:Y:S01]  /*8990*/  FFMA.FTZ R180, R136, R0.reuse, -R3.reuse ;  /* 0x0000000088b47223 */ /* 0x180fe20000010803 */
[-CC-:B------:R-:W-:Y:S01]  /*89a0*/  FFMA.FTZ R182, R140, R0.reuse, -R3.reuse ;  /* 0x000000008cb67223 */ /* 0x180fe20000010803 */
[-CC-:B-1----:R-:W-:Y:S01]  /*89b0*/  FFMA.FTZ R176, R144, R0.reuse, -R3.reuse ;  /* 0x0000000090b07223 */ /* 0x182fe20000010803 */
[----:B------:R-:W-:Y:S01]  /*89c0*/  FMNMX.FTZ R4, R134, R121, !PT ;  /* 0x0000007986047209 */ /* 0x000fe20007810000 */
[-CC-:B------:R-:W-:Y:S01]  /*89d0*/  FFMA.FTZ R121, R125, R0.reuse, -R3.reuse ;  /* 0x000000007d797223 */ /* 0x180fe20000010803 */
[-CC-:B------:R-:W-:Y:S01]  /*89e0*/  FFMA.FTZ R178, R148, R0.reuse, -R3.reuse ;  /* 0x0000000094b27223 */ /* 0x180fe20000010803 */
[--C-:B------:R-:W-:Y:S01]  /*89f0*/  FFMA.FTZ R120, R160, R0, -R3.reuse ;  /* 0x00000000a0787223 */ /* 0x100fe20000010803 */
[----:B------:R-:W-:Y:S01]  /*8a00*/  FMNMX.FTZ R125, R135, R4, !PT ;  /* 0x00000004877d7209 */ /* 0x000fe20007810000 */
[-CC-:B------:R-:W-:Y:S01]  /*8a10*/  FFMA.FTZ R124, R164, R0.reuse, -R3.reuse ;  /* 0x00000000a47c7223 */ /* 0x180fe20000010803 */
[----:B------:R-:W-:Y:S01]  /*8a20*/  FFMA.FTZ R165, R165, R0, -R3 ;  /* 0x00000000a5a57223 */ /* 0x000fe20000010803 */
[----:B------:R-:W1:Y:S01]  /*8a30*/  MUFU.EX2 R177, R177 ;  /* 0x000000b100b17308 */ /* 0x000e620000000800 */
[----:B------:R-:W-:-:S04]  /*8a40*/  FMNMX.FTZ R4, R138, R125, !PT ;  /* 0x0000007d8a047209 */ /* 0x000fc80007810000 */
[----:B------:R-:W-:-:S03]  /*8a50*/  FMNMX.FTZ R125, R139, R4, !PT ;  /* 0x000000048b7d7209 */ /* 0x000fc60007810000 */
[----:B------:R-:W2:Y:S01]  /*8a60*/  MUFU.EX2 R188, R188 ;  /* 0x000000bc00bc7308 */ /* 0x000ea20000000800 */
[----:B------:R-:W-:Y:S01]  /*8a70*/  FMNMX.FTZ R4, R142, R125, !PT ;  /* 0x0000007d8e047209 */ /* 0x000fe20007810000 */
[----:B------:R-:W-:-:S03]  /*8a80*/  FFMA.FTZ R125, R129, R0, -R3 ;  /* 0x00000000817d7223 */ /* 0x000fc60000010803 */
[----:B------:R-:W-:-:S03]  /*8a90*/  FMNMX.FTZ R129, R143, R4, !PT ;  /* 0x000000048f817209 */ /* 0x000fc60007810000 */
[----:B------:R-:W3:Y:S01]  /*8aa0*/  MUFU.EX2 R190, R190 ;  /* 0x000000be00be7308 */ /* 0x000ee20000000800 */
[----:B------:R-:W-:Y:S01]  /*8ab0*/  FMNMX.FTZ R4, R146, R129, !PT ;  /* 0x0000008192047209 */ /* 0x000fe20007810000 */
[----:B-1----:R-:W-:-:S03]  /*8ac0*/  FFMA.FTZ R13, R2, R13, R177 ;  /* 0x0000000d020d7223 */ /* 0x002fc600000100b1 */
[----:B------:R-:W-:-:S03]  /*8ad0*/  FMNMX.FTZ R129, R147, R4, !PT ;  /* 0x0000000493817209 */ /* 0x000fc60007810000 */
[----:B------:R-:W1:Y:S01]  /*8ae0*/  MUFU.EX2 R121, R121 ;  /* 0x0000007900797308 */ /* 0x000e620000000800 */
[----:B------:R-:W-:Y:S01]  /*8af0*/  FMNMX.FTZ R4, R150, R129, !PT ;  /* 0x0000008196047209 */ /* 0x000fe20007810000 */
[----:B------:R-:W-:Y:S01]  /*8b00*/  FFMA.FTZ R129, R133, R0, -R3 ;  /* 0x0000000085817223 */ /* 0x000fe20000010803 */
[C---:B--2---:R-:W-:Y:S01]  /*8b10*/  FADD.FTZ R13, R188.reuse, R13 ;  /* 0x0000000dbc0d7221 */ /* 0x044fe20000010000 */
[----:B------:R-:W-:Y:S02]  /*8b20*/  F2FP.BF16.F32.PACK_AB R188, R188, R177 ;  /* 0x000000b1bcbc723e */ /* 0x000fe400000010ff */
[----:B------:R-:W-:Y:S02]  /*8b30*/  FMNMX.FTZ R133, R151, R4, !PT ;  /* 0x0000000497857209 */ /* 0x000fe40007810000 */
[----:B------:R-:W-:Y:S01]  /*8b40*/  MUFU.EX2 R184, R184 ;  /* 0x000000b800b87308 */ /* 0x000fe20000000800 */
[----:B---3--:R-:W-:Y:S01]  /*8b50*/  FADD.FTZ R140, R190, R13 ;  /* 0x0000000dbe8c7221 */ /* 0x008fe20000010000 */
[----:B------:R-:W-:-:S04]  /*8b60*/  FMNMX.FTZ R4, R154, R133, !PT ;  /* 0x000000859a047209 */ /* 0x000fc80007810000 */
[----:B------:R-:W-:Y:S02]  /*8b70*/  FMNMX.FTZ R133, R155, R4, !PT ;  /* 0x000000049b857209 */ /* 0x000fe40007810000 */
[----:B------:R-:W-:Y:S01]  /*8b80*/  MUFU.EX2 R125, R125 ;  /* 0x0000007d007d7308 */ /* 0x000fe20000000800 */
[----:B-1----:R-:W-:Y:S02]  /*8b90*/  F2FP.BF16.F32.PACK_AB R190, R121, R190 ;  /* 0x000000be79be723e */ /* 0x002fe400000010ff */
[----:B------:R-:W-:Y:S01]  /*8ba0*/  FMNMX.FTZ R4, R158, R133, !PT ;  /* 0x000000859e047209 */ /* 0x000fe20007810000 */
[----:B------:R-:W-:-:S03]  /*8bb0*/  FFMA.FTZ R133, R137, R0, -R3 ;  /* 0x0000000089857223 */ /* 0x000fc60000010803 */
[----:B------:R-:W-:Y:S01]  /*8bc0*/  FMNMX.FTZ R137, R159, R4, !PT ;  /* 0x000000049f897209 */ /* 0x000fe20007810000 */
[----:B------:R-:W-:Y:S03]  /*8bd0*/  MUFU.EX2 R186, R186 ;  /* 0x000000ba00ba7308 */ /* 0x000fe60000000800 */
[----:B------:R-:W-:-:S04]  /*8be0*/  FMNMX.FTZ R4, R162, R137, !PT ;  /* 0x00000089a2047209 */ /* 0x000fc80007810000 */
[----:B------:R-:W-:Y:S01]  /*8bf0*/  FMNMX.FTZ R137, R163, R4, !PT ;  /* 0x00000004a3897209 */ /* 0x000fe20007810000 */
[----:B------:R-:W-:Y:S03]  /*8c00*/  MUFU.EX2 R129, R129 ;  /* 0x0000008100817308 */ /* 0x000fe60000000800 */
        /* <DEDUP_REMOVED lines=23> */
[----:B------:R-:W1:Y:S01]  /*8d80*/  SHFL.BFLY PT, R173, R4, 0x2, 0x1f ;  /* 0x0c401f0004ad7f89 */ /* 0x000e6200000e0000 */
[-CC-:B------:R-:W-:Y:S01]  /*8d90*/  FFMA.FTZ R172, R152, R0.reuse, -R3.reuse ;  /* 0x0000000098ac7223 */ /* 0x180fe20000010803 */
[----:B------:R-:W-:-:S03]  /*8da0*/  FFMA.FTZ R174, R156, R0, -R3 ;  /* 0x000000009cae7223 */ /* 0x000fc60000010803 */
[----:B------:R-:W-:Y:S01]  /*8db0*/  HGMMA.64x192x16.F32.BF16 R24, R168, gdesc[UR4].tnspB, R24, gsb0 ;  /* 0x42e00004a8187df0 */ /* 0x000fe20008001818 */
[----:B------:R-:W-:Y:S01]  /*8dc0*/  UMOV UR7, UR36 ;  /* 0x0000002400077c82 */ /* 0x000fe20008000000 */
[----:B------:R-:W-:Y:S08]  /*8dd0*/  MUFU.EX2 R172, R172 ;  /* 0x000000ac00ac7308 */ /* 0x000ff00000000800 */
[----:B------:R-:W-:Y:S01]  /*8de0*/  MUFU.EX2 R174, R174 ;  /* 0x000000ae00ae7308 */ /* 0x000fe20000000800 */
[----:B-1----:R-:W-:-:S05]  /*8df0*/  FMNMX.FTZ R173, R4, R173, !PT ;  /* 0x000000ad04ad7209 */ /* 0x002fca0007810000 */
[----:B------:R-:W1:Y:S02]  /*8e00*/  SHFL.BFLY PT, R4, R173, 0x1, 0x1f ;  /* 0x0c201f00ad047f89 */ /* 0x000e6400000e0000 */
[----:B-1----:R-:W-:-:S05]  /*8e10*/  FMNMX.FTZ R4, R173, R4, !PT ;  /* 0x00000004ad047209 */ /* 0x002fca0007810000 */
[C---:B------:R-:W-:Y:S01]  /*8e20*/  FADD.FTZ R3, -R4.reuse, R21 ;  /* 0x0000001504037221 */ /* 0x040fe20000010100 */
[-C--:B------:R-:W-:Y:S01]  /*8e30*/  FMUL.FTZ R161, R4, R0.reuse ;  /* 0x0000000004a17220 */ /* 0x080fe20000410000 */
[----:B------:R-:W-:Y:S02]  /*8e40*/  MUFU.EX2 R21, R165 ;  /* 0x000000a500157308 */ /* 0x000fe40000000800 */
[-C--:B------:R-:W-:Y:S01]  /*8e50*/  FMUL.FTZ R3, R3, R0.reuse ;  /* 0x0000000003037220 */ /* 0x080fe20000410000 */
[-CC-:B------:R-:W-:Y:S01]  /*8e60*/  FFMA.FTZ R122, R122, R0.reuse, -R161.reuse ;  /* 0x000000007a7a7223 */ /* 0x180fe200000108a1 */
[-CC-:B------:R-:W-:Y:S01]  /*8e70*/  FFMA.FTZ R191, R126, R0.reuse, -R161.reuse ;  /* 0x000000007ebf7223 */ /* 0x180fe200000108a1 */
[-CC-:B------:R-:W-:Y:S01]  /*8e80*/  FFMA.FTZ R126, R127, R0.reuse, -R161.reuse ;  /* 0x000000007f7e7223 */ /* 0x180fe200000108a1 */
[-CC-:B------:R-:W-:Y:S01]  /*8e90*/  FFMA.FTZ R189, R123, R0.reuse, -R161.reuse ;  /* 0x000000007bbd7223 */ /* 0x180fe200000108a1 */
[----:B------:R-:W-:Y:S01]  /*8ea0*/  IMAD.U32 R127, RZ, RZ, UR36 ;  /* 0x00000024ff7f7e24 */ /* 0x000fe2000f8e00ff */
[----:B------:R-:W-:Y:S01]  /*8eb0*/  MUFU.EX2 R3, R3 ;  /* 0x0000000300037308 */ /* 0x000fe20000000800 */
[-CC-:B------:R-:W-:Y:S01]  /*8ec0*/  FFMA.FTZ R185, R130, R0.reuse, -R161.reuse ;  /* 0x0000000082b97223 */ /* 0x180fe200000108a1 */
[-CC-:B------:R-:W-:Y:S01]  /*8ed0*/  FFMA.FTZ R128, R131, R0.reuse, -R161.reuse ;  /* 0x0000000083807223 */ /* 0x180fe200000108a1 */
[----:B------:R-:W-:Y:S01]  /*8ee0*/  IMAD.U32 R131, RZ, RZ, UR11 ;  /* 0x0000000bff837e24 */ /* 0x000fe2000f8e00ff */
[----:B------:R-:W-:Y:S01]  /*8ef0*/  @!P1 LEA R127, R127, UR37, 0x3 ;  /* 0x000000257f7f9c11 */ /* 0x000fe2000f8e18ff */
[-CC-:B------:R-:W-:Y:S01]  /*8f00*/  FFMA.FTZ R187, R134, R0.reuse, -R161.reuse ;  /* 0x0000000086bb7223 */ /* 0x180fe200000108a1 */
[-CC-:B------:R-:W-:Y:S01]  /*8f10*/  FFMA.FTZ R181, R138, R0.reuse, -R161.reuse ;  /* 0x000000008ab57223 */ /* 0x180fe200000108a1 */
[----:B------:R-:W-:Y:S01]  /*8f20*/  FFMA.FTZ R130, R135, R0, -R161 ;  /* 0x0000000087827223 */ /* 0x000fe200000108a1 */
[----:B------:R-:W1:Y:S01]  /*8f30*/  MUFU.EX2 R122, R122 ;  /* 0x0000007a007a7308 */ /* 0x000e620000000800 */
[----:B------:R-:W-:-:S02]  /*8f40*/  @!P1 VIADD R127, R127, 0x30840 ;  /* 0x000308407f7f9836 */ /* 0x000fc40000000000 */
[-CC-:B------:R-:W-:Y:S01]  /*8f50*/  FFMA.FTZ R132, R139, R0.reuse, -R161.reuse ;  /* 0x000000008b847223 */ /* 0x180fe200000108a1 */
[-CC-:B------:R-:W-:Y:S01]  /*8f60*/  FFMA.FTZ R183, R142, R0.reuse, -R161.reuse ;  /* 0x000000008eb77223 */ /* 0x180fe200000108a1 */
[-CC-:B------:R-:W-:Y:S01]  /*8f70*/  FFMA.FTZ R134, R143, R0.reuse, -R161.reuse ;  /* 0x000000008f867223 */ /* 0x180fe200000108a1 */
[-C--:B------:R-:W-:Y:S01]  /*8f80*/  FFMA.FTZ R123, R146, R0.reuse, -R161 ;  /* 0x00000000927b7223 */ /* 0x080fe200000108a1 */
[----:B------:R-:W-:Y:S01]  /*8f90*/  @!P1 PRMT R127, RZ, 0x654, R127 ;  /* 0x00000654ff7f9816 */ /* 0x000fe2000000007f */
        /* <DEDUP_REMOVED lines=8> */
[--C-:B------:R-:W-:Y:S01]  /*9020*/  FFMA.FTZ R163, R163, R0, -R161.reuse ;  /* 0x00000000a3a37223 */ /* 0x100fe200000108a1 */
[----:B------:R-:W3:Y:S01]  /*9030*/  MUFU.EX2 R191, R191 ;  /* 0x000000bf00bf7308 */ /* 0x000ee20000000800 */
[----:B-1----:R-:W-:Y:S01]  /*9040*/  FFMA.FTZ R12, R3, R12, R122 ;  /* 0x0000000c030c7223 */ /* 0x002fe2000001007a */
[----:B------:R-:W-:-:S06]  /*9050*/  FFMA.FTZ R166, R166, R0, -R161 ;  /* 0x00000000a6a67223 */ /* 0x000fcc00000108a1 */
[----:B------:R-:W1:Y:S01]  /*9060*/  MUFU.EX2 R126, R126 ;  /* 0x0000007e007e7308 */ /* 0x000e620000000800 */
[----:B--2---:R-:W-:Y:S01]  /*9070*/  FADD.FTZ R138, R189, R12 ;  /* 0x0000000cbd8a7221 */ /* 0x004fe20000010000 */
[--C-:B------:R-:W-:Y:S01]  /*9080*/  FFMA.FTZ R12, R151, R0, -R161.reuse ;  /* 0x00000000970c7223 */ /* 0x100fe200000108a1 */
[----:B------:R-:W-:Y:S01]  /*9090*/  F2FP.BF16.F32.PACK_AB R189, R189, R122 ;  /* 0x0000007abdbd723e */ /* 0x000fe200000010ff */
[----:B------:R-:W-:-:S04]  /*90a0*/  FFMA.FTZ R161, R167, R0, -R161 ;  /* 0x00000000a7a17223 */ /* 0x000fc800000108a1 */
        /* <DEDUP_REMOVED lines=12> */
[----:B------:R-:W1:Y:S01]  /*9170*/  MUFU.EX2 R132, R132 ;  /* 0x0000008400847308 */ /* 0x000e620000000800 */
[C---:B--2---:R-:W-:Y:S01]  /*9180*/  FADD.FTZ R138, R130.reuse, R13 ;  /* 0x0000000d828a7221 */ /* 0x044fe20000010000 */
[----:B------:R-:W-:-:S06]  /*9190*/  F2FP.BF16.F32.PACK_AB R187, R130, R187 ;  /* 0x000000bb82bb723e */ /* 0x000fcc00000010ff */
        /* <DEDUP_REMOVED lines=16> */
[----:B---3--:R-:W-:Y:S01]  /*92a0*/  FADD.FTZ R13, R179, R122 ;  /* 0x0000007ab30d7221 */ /* 0x008fe20000010000 */
[----:B------:R-:W-:Y:S02]  /*92b0*/  WARPGROUP.DEPBAR.LE gsb0, 0x0 ;  /* 0x00008000000079c5 */ /* 0x000fe40000010000 */
[----:B------:R3:W-:Y:S04]  /*92c0*/  @!P1 SYNCS.ARRIVE.TRANS64.RED.A1T0 RZ, [R127+URZ], RZ ;  /* 0x000000ff7fff99a7 */ /* 0x0007e8000810043f */
[----:B------:R-:W4:Y:S01]  /*92d0*/  MUFU.EX2 R155, R155 ;  /* 0x0000009b009b7308 */ /* 0x000f220000000800 */
[C---:B-1----:R-:W-:Y:S01]  /*92e0*/  FADD.FTZ R122, R12.reuse, R13 ;  /* 0x0000000d0c7a7221 */ /* 0x042fe20000010000 */
[----:B------:R-:W-:-:S02]  /*92f0*/  F2FP.BF16.F32.PACK_AB R179, R12, R179 ;  /* 0x000000b30cb3723e */ /* 0x000fc400000010ff */
[----:B------:R-:W-:Y:S02]  /*9300*/  F2FP.BF16.F32.PACK_AB R170, R21, R124 ;  /* 0x0000007c15aa723e */ /* 0x000fe400000010ff */
[----:B------:R-:W-:Y:S01]  /*9310*/  F2FP.BF16.F32.PACK_AB R168, R157, R120 ;  /* 0x000000789da8723e */ /* 0x000fe200000010ff */
[----:B---3--:R-:W-:Y:S01]  /*9320*/  @!P1 VIADD R127, R131, 0x30860 ;  /* 0x00030860837f9836 */ /* 0x008fe20000000000 */
[----:B------:R-:W1:Y:S01]  /*9330*/  MUFU.EX2 R175, R158 ;  /* 0x0000009e00af7308 */ /* 0x000e620000000800 */
[----:B--2---:R-:W-:-:S03]  /*9340*/  FADD.FTZ R122, R173, R122 ;  /* 0x0000007aad7a7221 */ /* 0x004fc60000010000 */
[----:B------:R-:W-:-:S04]  /*9350*/  @!P1 PRMT R127, RZ, 0x654, R127 ;  /* 0x00000654ff7f9816 */ /* 0x000fc8000000007f */
[----:B------:R2:W-:Y:S01]  /*9360*/  @!P1 SYNCS.ARRIVE.TRANS64.RED.A1T0 RZ, [R127+URZ], RZ ;  /* 0x000000ff7fff99a7 */ /* 0x0005e2000810043f */
[----:B------:R-:W3:Y:S01]  /*9370*/  MUFU.EX2 R159, R159 ;  /* 0x0000009f009f7308 */ /* 0x000ee20000000800 */
[----:B----4-:R-:W-:Y:S01]  /*9380*/  FADD.FTZ R122, R155, R122 ;  /* 0x0000007a9b7a7221 */ /* 0x010fe20000010000 */
[C---:B------:R-:W-:Y:S01]  /*9390*/  ISETP.GT.AND P1, PT, R15.reuse, UR40, PT ;  /* 0x000000280f007c0c */ /* 0x040fe2000bf24270 */
[----:B------:R-:W-:Y:S01]  /*93a0*/  VIADD R15, R15, 0xffffffff ;  /* 0xffffffff0f0f7836 */ /* 0x000fe20000000000 */
[----:B------:R-:W-:Y:S01]  /*93b0*/  F2FP.BF16.F32.PACK_AB R173, R155, R173 ;  /* 0x000000ad9bad723e */ /* 0x000fe200000010ff */
[----:B--2---:R-:W-:-:S03]  /*93c0*/  FADD.FTZ R127, R121, R140 ;  /* 0x0000008c797f7221 */ /* 0x004fc60000010000 */
[----:B------:R-:W2:Y:S01]  /*93d0*/  MUFU.EX2 R169, R162 ;  /* 0x000000a200a97308 */ /* 0x000ea20000000800 */
[----:B-1----:R-:W-:Y:S01]  /*93e0*/  FADD.FTZ R122, R175, R122 ;  /* 0x0000007aaf7a7221 */ /* 0x002fe20000010000 */
[----:B------:R-:W-:Y:S01]  /*93f0*/  FADD.FTZ R140, R184, R127 ;  /* 0x0000007fb88c7221 */ /* 0x000fe20000010000 */
[----:B------:R-:W-:-:S03]  /*9400*/  F2FP.BF16.F32.PACK_AB R184, R125, R184 ;  /* 0x000000b87db8723e */ /* 0x000fc600000010ff */
[----:B------:R-:W-:Y:S02]  /*9410*/  FADD.FTZ R127, R125, R140 ;  /* 0x0000008c7d7f7221 */ /* 0x000fe40000010000 */
[----:B------:R-:W1:Y:S01]  /*9420*/  MUFU.EX2 R163, R163 ;  /* 0x000000a300a37308 */ /* 0x000e620000000800 */
[C---:B---3--:R-:W-:Y:S01]  /*9430*/  FADD.FTZ R122, R159.reuse, R122 ;  /* 0x0000007a9f7a7221 */ /* 0x048fe20000010000 */
[----:B------:R-:W-:Y:S01]  /*9440*/  F2FP.BF16.F32.PACK_AB R175, R159, R175 ;  /* 0x000000af9faf723e */ /* 0x000fe200000010ff */
[----:B------:R-:W-:Y:S01]  /*9450*/  FADD.FTZ R140, R186, R127 ;  /* 0x0000007fba8c7221 */ /* 0x000fe20000010000 */
[----:B------:R-:W-:-:S03]  /*9460*/  F2FP.BF16.F32.PACK_AB R186, R129, R186 ;  /* 0x000000ba81ba723e */ /* 0x000fc600000010ff */
[----:B------:R-:W-:Y:S01]  /*9470*/  FADD.FTZ R127, R129, R140 ;  /* 0x0000008c817f7221 */ /* 0x000fe20000010000 */
[----:B------:R-:W3:Y:S01]  /*9480*/  MUFU.EX2 R171, R166 ;  /* 0x000000a600ab7308 */ /* 0x000ee20000000800 */
[----:B--2---:R-:W-:Y:S02]  /*9490*/  FADD.FTZ R122, R169, R122 ;  /* 0x0000007aa97a7221 */ /* 0x004fe40000010000 */
[----:B------:R-:W-:Y:S01]  /*94a0*/  FADD.FTZ R140, R180, R127 ;  /* 0x0000007fb48c7221 */ /* 0x000fe20000010000 */
[----:B------:R-:W-:-:S03]  /*94b0*/  F2FP.BF16.F32.PACK_AB R180, R133, R180 ;  /* 0x000000b485b4723e */ /* 0x000fc600000010ff */
[----:B------:R-:W-:Y:S01]  /*94c0*/  FADD.FTZ R121, R133, R140 ;  /* 0x0000008c85797221 */ /* 0x000fe20000010000 */
[----:B------:R-:W2:Y:S01]  /*94d0*/  MUFU.EX2 R161, R161 ;  /* 0x000000a100a17308 */ /* 0x000ea20000000800 */
[C---:B-1----:R-:W-:Y:S01]  /*94e0*/  FADD.FTZ R122, R163.reuse, R122 ;  /* 0x0000007aa37a7221 */ /* 0x042fe20000010000 */
[----:B------:R-:W-:Y:S01]  /*94f0*/  F2FP.BF16.F32.PACK_AB R169, R163, R169 ;  /* 0x000000a9a3a9723e */ /* 0x000fe200000010ff */
[----:B------:R-:W-:Y:S01]  /*9500*/  FADD.FTZ R140, R182, R121 ;  /* 0x00000079b68c7221 */ /* 0x000fe20000010000 */
[----:B------:R-:W-:-:S03]  /*9510*/  F2FP.BF16.F32.PACK_AB R182, R137, R182 ;  /* 0x000000b689b6723e */ /* 0x000fc600000010ff */
[----:B------:R-:W-:Y:S01]  /*9520*/  FADD.FTZ R121, R137, R140 ;  /* 0x0000008c89797221 */ /* 0x000fe20000010000 */
[----:B---3--:R-:W-:-:S03]  /*9530*/  FADD.FTZ R122, R171, R122 ;  /* 0x0000007aab7a7221 */ /* 0x008fc60000010000 */
[----:B------:R-:W-:Y:S01]  /*9540*/  FADD.FTZ R126, R176, R121 ;  /* 0x00000079b07e7221 */ /* 0x000fe20000010000 */
[----:B------:R-:W-:-:S03]  /*9550*/  F2FP.BF16.F32.PACK_AB R176, R141, R176 ;  /* 0x000000b08db0723e */ /* 0x000fc600000010ff */
[----:B------:R-:W-:Y:S01]  /*9560*/  FADD.FTZ R121, R141, R126 ;  /* 0x0000007e8d797221 */ /* 0x000fe20000010000 */
[----:B--2---:R-:W-:-:S03]  /*9570*/  F2FP.BF16.F32.PACK_AB R171, R161, R171 ;  /* 0x000000aba1ab723e */ /* 0x004fc600000010ff */
[----:B------:R-:W-:Y:S01]  /*9580*/  FADD.FTZ R126, R178, R121 ;  /* 0x00000079b27e7221 */ /* 0x000fe20000010000 */
[----:B------:R-:W-:-:S03]  /*9590*/  F2FP.BF16.F32.PACK_AB R178, R145, R178 ;  /* 0x000000b291b2723e */ /* 0x000fc600000010ff */
[----:B------:R-:W-:-:S04]  /*95a0*/  FADD.FTZ R121, R145, R126 ;  /* 0x0000007e91797221 */ /* 0x000fc80000010000 */
[----:B------:R-:W-:Y:S01]  /*95b0*/  FADD.FTZ R126, R172, R121 ;  /* 0x00000079ac7e7221 */ /* 0x000fe20000010000 */
[----:B------:R-:W-:-:S03]  /*95c0*/  F2FP.BF16.F32.PACK_AB R172, R149, R172 ;  /* 0x000000ac95ac723e */ /* 0x000fc600000010ff */
[----:B------:R-:W-:-:S04]  /*95d0*/  FADD.FTZ R13, R149, R126 ;  /* 0x0000007e950d7221 */ /* 0x000fc80000010000 */
[----:B------:R-:W-:Y:S01]  /*95e0*/  FADD.FTZ R126, R174, R13 ;  /* 0x0000000dae7e7221 */ /* 0x000fe20000010000 */
[----:B------:R-:W-:-:S03]  /*95f0*/  F2FP.BF16.F32.PACK_AB R174, R153, R174 ;  /* 0x000000ae99ae723e */ /* 0x000fc600000010ff */
[----:B------:R-:W-:-:S04]  /*9600*/  FADD.FTZ R13, R153, R126 ;  /* 0x0000007e990d7221 */ /* 0x000fc80000010000 */
[----:B------:R-:W-:-:S04]  /*9610*/  FADD.FTZ R12, R120, R13 ;  /* 0x0000000d780c7221 */ /* 0x000fc80000010000 */
[----:B------:R-:W-:-:S04]  /*9620*/  FADD.FTZ R13, R157, R12 ;  /* 0x0000000c9d0d7221 */ /* 0x000fc80000010000 */
[----:B------:R-:W-:-:S04]  /*9630*/  FADD.FTZ R12, R124, R13 ;  /* 0x0000000d7c0c7221 */ /* 0x000fc80000010000 */
[----:B------:R-:W-:Y:S01]  /*9640*/  FADD.FTZ R13, R21, R12 ;  /* 0x0000000c150d7221 */ /* 0x000fe20000010000 */
[----:B------:R-:W-:Y:S01]  /*9650*/  FADD.FTZ R12, R161, R122 ;  /* 0x0000007aa10c7221 */ /* 0x000fe20000010000 */
[----:B------:R-:W-:Y:S01]  /*9660*/  IMAD.MOV.U32 R21, RZ, RZ, R4 ;  /* 0x000000ffff157224 */ /* 0x000fe200078e0004 */
[----:B------:R-:W-:Y:S06]  /*9670*/  @P1 BRA `(.L_x_920) ;  /* 0xffffffe000901947 */ /* 0x000fec000383ffff */
.L_x_911:
[----:B------:R-:W-:-:S13]  /*9680*/  ISETP.GE.AND P1, PT, R15, UR47, PT ;  /* 0x0000002f0f007c0c */ /* 0x000fda000bf26270 */
[----:B------:R-:W-:Y:S05]  /*9690*/  @!P1 BRA `(.L_x_921) ;  /* 0x0000002c00d89947 */ /* 0x000fea0003800000 */
[----:B------:R-:W-:Y:S01]  /*96a0*/  IMAD.MOV.U32 R21, RZ, RZ, R4 ;  /* 0x000000ffff157224 */ /* 0x000fe200078e0004 */
[----:B------:R-:W-:Y:S01]  /*96b0*/  UMOV UR38, UR46 ;  /* 0x0000002e00267c82 */ /* 0x000fe20008000000 */
[----:B------:R-:W-:Y:S01]  /*96c0*/  IMAD.MOV.U32 R205, RZ, RZ, R5 ;  /* 0x000000ffffcd7224 */ /* 0x000fe200078e0005 */
[----:B------:R-:W-:Y:S01]  /*96d0*/  UMOV UR7, UR36 ;  /* 0x0000002400077c82 */ /* 0x000fe20008000000 */
[----:B------:R-:W-:Y:S01]  /*96e0*/  IMAD.IADD R192, R7, 0x1, R14 ;  /* 0x0000000107c07824 */ /* 0x000fe200078e020e */
[----:B------:R-:W-:Y:S01]  /*96f0*/  ULDC UR40, c[0x0][0x9e4] ;  /* 0x0002790000287ab9 */ /* 0x000fe20000000800 */
[----:B------:R-:W-:Y:S01]  /*9700*/  ULDC UR41, c[0x0][0x9dc] ;  /* 0x0002770000297ab9 */ /* 0x000fe20000000800 */
[----:B------:R-:W-:-:S05]  /*9710*/  ULDC UR45, c[0x0][0x9e0] ;  /* 0x00027800002d7ab9 */ /* 0x000fca0000000800 */
.L_x_938:
[----:B------:R-:W-:-:S04]  /*9720*/  UIADD3 UR36, UR7, 0x1, URZ ;  /* 0x0000000107247890 */ /* 0x000fc8000fffe03f */
[----:B------:R-:W-:-:S04]  /*9730*/  UISETP.NE.AND UP0, UPT, UR36, 0x2, UPT ;  /* 0x000000022400788c */ /* 0x000fc8000bf05270 */
[----:B------:R-:W-:Y:S02]  /*9740*/  USEL UR46, URZ, 0x1, UP0 ;  /* 0x000000013f2e7887 */ /* 0x000fe40008000000 */
[----:B------:R-:W-:Y:S02]  /*9750*/  USEL UR36, UR36, URZ, UP0 ;  /* 0x0000003f24247287 */ /* 0x000fe40008000000 */
[----:B------:R-:W-:Y:S01]  /*9760*/  ULOP3.LUT UR46, UR38, UR46, URZ, 0x3c, !UPT ;  /* 0x0000002e262e7292 */ /* 0x000fe2000f8e3c3f */
[----:B------:R-:W-:Y:S11]  /*9770*/  @!P0 BRA `(.L_x_922) ;  /* 0x0000000000048947 */ /* 0x000ff60003800000 */
[----:B------:R-:W-:Y:S01]  /*9780*/  BPT.TRAP 0x1 ;  /* 0x000000040000795c */ /* 0x000fe20000300000 */
.L_x_922:
[----:B------:R-:W-:Y:S01]  /*9790*/  ULEA UR6, UR36, UR37, 0x3 ;  /* 0x0000002524067291 */ /* 0x000fe2000f8e183f */
[----:B------:R-:W-:-:S05]  /*97a0*/  IMAD.U32 R0, RZ, RZ, UR46 ;  /* 0x0000002eff007e24 */ /* 0x000fca000f8e00ff */
[----:B------:R-:W-:-:S04]  /*97b0*/  SHF.L.U32 R0, R0, 0x1f, RZ ;  /* 0x0000001f00007819 */ /* 0x000fc800000006ff */
[----:B------:R1:W2:Y:S01]  /*97c0*/  SYNCS.PHASECHK.TRANS64.TRYWAIT P1, [UR6+0x30830], R0 ;  /* 0x03083000ff0075a7 */ /* 0x0002a20008020146 */
[----:B------:R-:W-:Y:S05]  /*97d0*/  @!P0 BRA `(.L_x_923) ;  /* 0x0000000000048947 */ /* 0x000fea0003800000 */
[----:B------:R-:W-:Y:S01]  /*97e0*/  BPT.TRAP 0x1 ;  /* 0x000000040000795c */ /* 0x000fe20000300000 */
.L_x_923:
[----:B--2---:R-:W-:Y:S05]  /*97f0*/  @P1 BRA `(.L_x_924) ;  /* 0x0000000000081947 */ /* 0x004fea0003800000 */
[----:B------:R-:W2:Y:S02]  /*9800*/  SYNCS.PHASECHK.TRANS64.TRYWAIT P1, [UR6+0x30830], R0 ;  /* 0x03083000ff0075a7 */ /* 0x000ea40008020146 */
[----:B--2---:R-:W-:Y:S05]  /*9810*/  @!P1 BRA `(.L_x_925) ;  /* 0x0000008c00489947 */ /* 0x004fea0003800000 */
.L_x_924:
        /* <DEDUP_REMOVED lines=165> */
.L_x_926:
[----:B------:R-:W-:Y:S01]  /*a270*/  ULEA UR10, UR7, UR37, 0x3 ;  /* 0x00000025070a7291 */ /* 0x000fe2000f8e183f */
[----:B-12---:R-:W-:-:S05]  /*a280*/  IMAD.U32 R0, RZ, RZ, UR38 ;  /* 0x00000026ff007e24 */ /* 0x006fca000f8e00ff */
[----:B------:R-:W-:-:S04]  /*a290*/  SHF.L.U32 R0, R0, 0x1f, RZ ;  /* 0x0000001f00007819 */ /* 0x000fc800000006ff */
[----:B------:R1:W2:Y:S01]  /*a2a0*/  SYNCS.PHASECHK.TRANS64.TRYWAIT P1, [UR10+0x30850], R0 ;  /* 0x03085000ff0075a7 */ /* 0x0002a2000802014a */
[----:B------:R-:W-:Y:S05]  /*a2b0*/  @!P0 BRA `(.L_x_927) ;  /* 0x0000000000048947 */ /* 0x000fea0003800000 */
[----:B------:R-:W-:Y:S01]  /*a2c0*/  BPT.TRAP 0x1 ;  /* 0x000000040000795c */ /* 0x000fe20000300000 */
.L_x_927:
[----:B--2---:R-:W-:Y:S05]  /*a2d0*/  @P1 BRA `(.L_x_928) ;  /* 0x0000000000081947 */ /* 0x004fea0003800000 */
[----:B------:R-:W2:Y:S02]  /*a2e0*/  SYNCS.PHASECHK.TRANS64.TRYWAIT P1, [UR10+0x30850], R0 ;  /* 0x03085000ff0075a7 */ /* 0x000ea4000802014a */
[----:B--2---:R-:W-:Y:S05]  /*a2f0*/  @!P1 BRA `(.L_x_929) ;  /* 0x0000008000a89947 */ /* 0x004fea0003800000 */
.L_x_928:
[----:B------:R-:W-:Y:S01]  /*a300*/  UIADD3 UR6, UR37, 0x400, URZ ;  /* 0x0000040025067890 */ /* 0x000fe2000fffe03f */
[----:B------:R-:W-:-:S06]  /*a310*/  WARPGROUP.ARRIVE ;  /* 0x00000000000079c5 */ /* 0x000fcc0000000000 */
[----:B------:R-:W3:Y:S01]  /*a320*/  S2R R208, SR_TID.X ;  /* 0x0000000000d07919 */ /* 0x000ee20000002100 */
[----:B------:R-:W4:Y:S01]  /*a330*/  LDC R4, c[0x0][0x288] ;  /* 0x0000a200ff047b82 */ /* 0x000f220000000800 */
[----:B------:R-:W-:Y:S01]  /*a340*/  USHF.R.U32.HI UR6, URZ, 0x4, UR6 ;  /* 0x000000043f067899 */ /* 0x000fe20008011606 */
[----:B-12---:R-:W-:Y:S01]  /*a350*/  IMAD.U32 R0, RZ, RZ, UR36 ;  /* 0x00000024ff007e24 */ /* 0x006fe2000f8e00ff */
[----:B------:R-:W-:Y:S01]  /*a360*/  ULDC UR14, c[0x0][0x2e0] ;  /* 0x0000b800000e7ab9 */ /* 0x000fe20000000800 */
[----:B------:R-:W-:Y:S01]  /*a370*/  IMAD R2, R15, -0x60, RZ ;  /* 0xffffffa00f027824 */ /* 0x000fe200078e02ff */
[----:B------:R-:W-:-:S03]  /*a380*/  ULOP3.LUT UR6, UR6, 0x3fff, URZ, 0xc0, !UPT ;  /* 0x00003fff06067892 */ /* 0x000fc6000f8ec03f */
[----:B------:R-:W-:Y:S01]  /*a390*/  IMAD R3, R17, UR14, R2 ;  /* 0x0000000e11037c24 */ /* 0x000fe2000f8e0202 */
[----:B------:R-:W-:-:S04]  /*a3a0*/  ULOP3.LUT UR6, UR6, 0x3000000, URZ, 0xfc, !UPT ;  /* 0x0300000006067892 */ /* 0x000fc8000f8efc3f */
[----:B------:R-:W-:-:S03]  /*a3b0*/  UIMAD UR11, UR7, 0x900, UR6 ;  /* 0x00000900070b78a4 */ /* 0x000fc6000f8e0206 */
[----:B------:R-:W-:-:S04]  /*a3c0*/  UMOV UR7, 0x40000040 ;  /* 0x4000004000077882 */ /* 0x000fc80000000000 */
[----:B------:R-:W-:Y:S02]  /*a3d0*/  UMOV UR6, UR11 ;  /* 0x0000000b00067c82 */ /* 0x000fe40008000000 */
[----:B------:R-:W-:Y:S01]  /*a3e0*/  HGMMA.64x192x16.F32.BF16 R24, R188, gdesc[UR4].tnspB, R24, gsb0 ;  /* 0x42e00004bc187df0 */ /* 0x000fe20008001818 */
[----:B------:R-:W-:Y:S01]  /*a3f0*/  UIADD3 UR6, UR11, 0x80, URZ ;  /* 0x000000800b067890 */ /* 0x000fe2000fffe03f */
[----:B----4-:R-:W-:Y:S01]  /*a400*/  IADD3 R3, R3, 0x1, -R4 ;  /* 0x0000000103037810 */ /* 0x010fe20007ffe804 */
[----:B------:R-:W-:-:S04]  /*a410*/  UMOV UR7, 0x40000040 ;  /* 0x4000004000077882 */ /* 0x000fc80000000000 */
[----:B------:R-:W-:Y:S01]  /*a420*/  IMAD R3, R16, -0x2, R3 ;  /* 0xfffffffe10037824 */ /* 0x000fe200078e0203 */
[----:B---3--:R-:W-:-:S03]  /*a430*/  LOP3.LUT P1, RZ, R208, 0x7f, RZ, 0xc0, !PT ;  /* 0x0000007fd0ff7812 */ /* 0x008fc6000782c0ff */
[----:B------:R-:W-:-:S10]  /*a440*/  VIADD R5, R3, UR45 ;  /* 0x0000002d03057c36 */ /* 0x000fd40008000000 */
[----:B------:R-:W-:-:S05]  /*a450*/  @!P1 LEA R0, R0, UR37, 0x3 ;  /* 0x0000002500009c11 */ /* 0x000fca000f8e18ff */
        /* <DEDUP_REMOVED lines=25> */
[----:B------:R-:W-:-:S06]  /*a5f0*/  ULOP3.LUT UR6, URZ, UR41, URZ, 0x33, !UPT ;  /* 0x000000293f067292 */ /* 0x000fcc000f8e333f */
[----:B------:R-:W-:Y:S01]  /*a600*/  VIADD R4, R3, UR6 ;  /* 0x0000000603047c36 */ /* 0x000fe20008000000 */
[----:B------:R-:W-:Y:S02]  /*a610*/  WARPGROUP.DEPBAR.LE gsb0, 0x0 ;  /* 0x00008000000079c5 */ /* 0x000fe40000010000 */
[----:B------:R1:W-:Y:S01]  /*a620*/  @!P1 SYNCS.ARRIVE.TRANS64.RED.A1T0 RZ, [R0+URZ], RZ ;  /* 0x000000ff00ff99a7 */ /* 0x0003e2000810043f */
[----:B------:R-:W-:Y:S01]  /*a630*/  ISETP.GE.AND P1, PT, R20, 0x1, PT ;  /* 0x000000011400780c */ /* 0x000fe20003f26270 */
[C---:B------:R-:W-:Y:S02]  /*a640*/  IMAD.IADD R170, R7.reuse, 0x1, R5 ;  /* 0x0000000107aa7824 */ /* 0x040fe400078e0205 */
[----:B------:R-:W-:Y:S02]  /*a650*/  IMAD.IADD R168, R7, 0x1, R4 ;  /* 0x0000000107a87824 */ /* 0x000fe400078e0204 */
[----:B-1----:R-:W-:-:S08]  /*a660*/  IMAD R0, R16, -0x2, R2 ;  /* 0xfffffffe10007824 */ /* 0x002fd000078e0202 */
[----:B------:R-:W-:Y:S05]  /*a670*/  @!P1 BRA `(.L_x_930) ;  /* 0x0000000000589947 */ /* 0x000fea0003800000 */
        /* <DEDUP_REMOVED lines=11> */
.L_x_932:
[----:B------:R-:W-:-:S05]  /*a730*/  IMAD.U32 R169, RZ, RZ, UR40 ;  /* 0x00000028ffa97e24 */ /* 0x000fca000f8e00ff */
[----:B------:R-:W-:-:S13]  /*a740*/  ISETP.NE.AND P1, PT, R169, 0x1, PT ;  /* 0x00000001a900780c */ /* 0x000fda0003f25270 */
[----:B------:R-:W1:Y:S01]  /*a750*/  @P1 LDC.64 R172, c[0x0][0x9e8] ;  /* 0x00027a00ffac1b82 */ /* 0x000e620000000a00 */
[----:B------:R-:W-:-:S04]  /*a760*/  @P1 IMAD.IADD R3, R7, 0x1, R14 ;  /* 0x0000000107031824 */ /* 0x000fc800078e020e */
[----:B-1----:R-:W-:-:S04]  /*a770*/  @P1 IMAD.HI.U32 R172, R3, R172, RZ ;  /* 0x000000ac03ac1227 */ /* 0x002fc800078e00ff */
[----:B------:R-:W-:Y:S01]  /*a780*/  IMAD.MOV.U32 R3, RZ, RZ, R192 ;  /* 0x000000ffff037224 */ /* 0x000fe200078e00c0 */
[----:B------:R-:W-:-:S07]  /*a790*/  @P1 SHF.R.U32.HI R3, RZ, R173, R172 ;  /* 0x000000adff031219 */ /* 0x000fce00000116ac */
.L_x_933:
[----:B------:R-:W-:Y:S05]  /*a7a0*/  BSYNC B0 ;  /* 0x0000000000007941 */ /* 0x000fea0003800000 */
.L_x_931:
[----:B------:R-:W-:-:S05]  /*a7b0*/  IMAD R3, R3, R169, R0 ;  /* 0x000000a903037224 */ /* 0x000fca00078e0200 */
[----:B------:R-:W-:Y:S02]  /*a7c0*/  VIADDMNMX R170, R3, R169, R170, PT ;  /* 0x000000a903aa7246 */ /* 0x000fe400038001aa */
[----:B------:R-:W-:-:S07]  /*a7d0*/  VIMNMX R168, R168, R3, !PT ;  /* 0x00000003a8a87248 */ /* 0x000fce0007fe0100 */
.L_x_930:
[C---:B------:R-:W-:Y:S02]  /*a7e0*/  ISETP.GE.AND P2, PT, R2.reuse, 0x9, PT ;  /* 0x000000090200780c */ /* 0x040fe40003f46270 */
[----:B------:R-:W-:Y:S02]  /*a7f0*/  ISETP.GE.AND P1, PT, R2, 0x2, PT ;  /* 0x000000020200780c */ /* 0x000fe40003f26270 */
[C---:B------:R-:W-:Y:S02]  /*a800*/  ISETP.GT.AND P3, PT, R168.reuse, 0x8, !P2 ;  /* 0x00000008a800780c */ /* 0x040fe40005764270 */
[----:B------:R-:W-:Y:S02]  /*a810*/  ISETP.GT.AND P4, PT, R168, 0x1, !P1 ;  /* 0x00000001a800780c */ /* 0x000fe40004f84270 */
[----:B------:R-:W-:Y:S02]  /*a820*/  ISETP.LT.OR P3, PT, R170, 0x9, P3 ;  /* 0x00000009aa00780c */ /* 0x000fe40001f61670 */
[----:B------:R-:W-:-:S02]  /*a830*/  ISETP.GE.AND P5, PT, R2, 0xa, PT ;  /* 0x0000000a0200780c */ /* 0x000fc40003fa6270 */
[----:B------:R-:W-:Y:S02]  /*a840*/  FSEL R173, R124, -INF , !P3 ;  /* 0xff8000007cad7808 */ /* 0x000fe40005800000 */
[----:B------:R-:W-:Y:S02]  /*a850*/  ISETP.LT.OR P4, PT, R170, 0x2, P4 ;  /* 0x00000002aa00780c */ /* 0x000fe40002781670 */
[----:B------:R-:W-:Y:S02]  /*a860*/  ISETP.GT.AND P3, PT, R168, 0x9, !P5 ;  /* 0x00000009a800780c */ /* 0x000fe40006f64270 */
[----:B------:R-:W-:Y:S02]  /*a870*/  FSEL R171, R121, -INF , !P4 ;  /* 0xff80000079ab7808 */ /* 0x000fe40006000000 */
        /* <DEDUP_REMOVED lines=107> */
[----:B------:R-:W-:-:S13]  /*af30*/  ISETP.GE.AND P6, PT, R20, 0x1, PT ;  /* 0x000000011400780c */ /* 0x000fda0003fc6270 */
[----:B------:R-:W-:Y:S05]  /*af40*/  @!P6 BRA `(.L_x_934) ;  /* 0x000000000054e947 */ /* 0x000fea0003800000 */
        /* <DEDUP_REMOVED lines=12> */
.L_x_936:
[----:B------:R-:W-:-:S05]  /*b010*/  IMAD.U32 R132, RZ, RZ, UR40 ;  /* 0x00000028ff847e24 */ /* 0x000fca000f8e00ff */
[----:B------:R-:W-:-:S13]  /*b020*/  ISETP.NE.AND P6, PT, R132, 0x1, PT ;  /* 0x000000018400780c */ /* 0x000fda0003fc5270 */
[----:B------:R-:W1:Y:S02]  /*b030*/  @P6 LDC.64 R4, c[0x0][0x9e8] ;  /* 0x00027a00ff046b82 */ /* 0x000e640000000a00 */
[----:B-1----:R-:W-:-:S05]  /*b040*/  @P6 IMAD.HI.U32 R4, R189, R4, RZ ;  /* 0x00000004bd046227 */ /* 0x002fca00078e00ff */
[----:B------:R-:W-:-:S07]  /*b050*/  @P6 SHF.R.U32.HI R189, RZ, R5, R4 ;  /* 0x00000005ffbd6219 */ /* 0x000fce0000011604 */
.L_x_937:
[----:B------:R-:W-:Y:S05]  /*b060*/  BSYNC B0 ;  /* 0x0000000000007941 */ /* 0x000fea0003800000 */
.L_x_935:
[----:B------:R-:W-:-:S05]  /*b070*/  IMAD R189, R189, R132, R0 ;  /* 0x00000084bdbd7224 */ /* 0x000fca00078e0200 */
[----:B------:R-:W-:Y:S02]  /*b080*/  VIADDMNMX R2, R189, R132, R2, PT ;  /* 0x00000084bd027246 */ /* 0x000fe40003800102 */
[----:B------:R-:W-:-:S07]  /*b090*/  VIMNMX R120, R120, R189, !PT ;  /* 0x000000bd78787248 */ /* 0x000fce0007fe0100 */
.L_x_934:
        /* <DEDUP_REMOVED lines=41> */
[----:B------:R-:W-:Y:S02]  /*b330*/  ISETP.NE.AND P6, PT, R207, RZ, PT ;  /* 0x000000ffcf00720c */ /* 0x000fe40003fc5270 */
        /* <DEDUP_REMOVED lines=27> */
[----:B------:R-:W-:Y:S02]  /*b4f0*/  ISETP.NE.AND P2, PT, R206, RZ, PT ;  /* 0x000000ffce00720c */ /* 0x000fe40003f45270 */
[----:B------:R-:W-:Y:S02]  /*b500*/  ISETP.LT.OR P1, PT, R2, 0x31, P1 ;  /* 0x000000310200780c */ /* 0x000fe40000f21670 */
[----:B------:R-:W-:Y:S02]  /*b510*/  FMNMX.FTZ R0, R137, R0, !PT ;  /* 0x0000000089007209 */ /* 0x000fe40007810000 */
[----:B------:R-:W-:Y:S02]  /*b520*/  FSEL R135, R146, -INF , !P1 ;  /* 0xff80000092877808 */ /* 0x000fe40004800000 */
[----:B------:R-:W-:-:S02]  /*b530*/  ISETP.NE.AND P1, PT, R144, RZ, PT ;  /* 0x000000ff9000720c */ /* 0x000fc40003f25270 */
[----:B------:R-:W-:Y:S02]  /*b540*/  FMNMX.FTZ R4, R165, R0, !PT ;  /* 0x00000000a5047209 */ /* 0x000fe40007810000 */
[C---:B------:R-:W-:Y:S01]  /*b550*/  ISETP.GT.AND P1, PT, R120.reuse, 0x31, !P1 ;  /* 0x000000317800780c */ /* 0x040fe20004f24270 */
[----:B------:R-:W1:Y:S01]  /*b560*/  LDC R0, c[0x0][0x988] ;  /* 0x00026200ff007b82 */ /* 0x000e620000000800 */
[----:B------:R-:W-:Y:S01]  /*b570*/  ISETP.GT.AND P3, PT, R120, 0x50, !P3 ;  /* 0x000000507800780c */ /* 0x000fe20005f64270 */
[----:B------:R-:W2:Y:S01]  /*b580*/  SHFL.BFLY PT, R5, R4, 0x2, 0x1f ;  /* 0x0c401f0004057f89 */ /* 0x000ea200000e0000 */
[C---:B------:R-:W-:Y:S02]  /*b590*/  ISETP.LT.OR P1, PT, R2.reuse, 0x32, P1 ;  /* 0x000000320200780c */ /* 0x040fe40000f21670 */
[----:B------:R-:W-:Y:S02]  /*b5a0*/  ISETP.LT.OR P3, PT, R2, 0x51, P3 ;  /* 0x000000510200780c */ /* 0x000fe40001f61670 */
[----:B------:R-:W-:-:S02]  /*b5b0*/  FSEL R147, R147, -INF , !P1 ;  /* 0xff80000093937808 */ /* 0x000fc40004800000 */
[----:B------:R-:W-:Y:S02]  /*b5c0*/  ISETP.NE.AND P1, PT, R182, RZ, PT ;  /* 0x000000ffb600720c */ /* 0x000fe40003f25270 */
[C---:B------:R-:W-:Y:S02]  /*b5d0*/  ISETP.GT.AND P4, PT, R120.reuse, 0x51, !P4 ;  /* 0x000000517800780c */ /* 0x040fe40006784270 */
[----:B------:R-:W-:Y:S02]  /*b5e0*/  ISETP.GT.AND P1, PT, R120, 0x38, !P1 ;  /* 0x000000387800780c */ /* 0x000fe40004f24270 */
[----:B------:R-:W-:Y:S02]  /*b5f0*/  FSEL R221, R162, -INF , !P3 ;  /* 0xff800000a2dd7808 */ /* 0x000fe40005800000 */
[----:B------:R-:W-:Y:S02]  /*b600*/  ISETP.LT.OR P1, PT, R2, 0x39, P1 ;  /* 0x000000390200780c */ /* 0x000fe40000f21670 */
[----:B------:R-:W-:-:S02]  /*b610*/  ISETP.GT.AND P5, PT, R120, 0x58, !P5 ;  /* 0x000000587800780c */ /* 0x000fc40006fa4270 */
[----:B------:R-:W-:Y:S02]  /*b620*/  FSEL R131, R150, -INF , !P1 ;  /* 0xff80000096837808 */ /* 0x000fe40004800000 */
[----:B------:R-:W-:Y:S02]  /*b630*/  ISETP.NE.AND P1, PT, R148, RZ, PT ;  /* 0x000000ff9400720c */ /* 0x000fe40003f25270 */
[----:B------:R-:W-:Y:S02]  /*b640*/  ISETP.LT.OR P4, PT, R2, 0x52, P4 ;  /* 0x000000520200780c */ /* 0x000fe40002781670 */
[----:B------:R-:W-:Y:S02]  /*b650*/  ISETP.GT.AND P1, PT, R120, 0x39, !P1 ;  /* 0x000000397800780c */ /* 0x000fe40004f24270 */
[----:B--2---:R-:W-:Y:S02]  /*b660*/  FMNMX.FTZ R130, R4, R5, !PT ;  /* 0x0000000504827209 */ /* 0x004fe40007810000 */
[----:B------:R-:W-:-:S02]  /*b670*/  ISETP.LT.OR P1, PT, R2, 0x3a, P1 ;  /* 0x0000003a0200780c */ /* 0x000fc40000f21670 */
[----:B------:R-:W-:Y:S01]  /*b680*/  ISETP.LT.OR P5, PT, R2, 0x59, P5 ;  /* 0x000000590200780c */ /* 0x000fe20002fa1670 */
[----:B------:R-:W2:Y:S01]  /*b690*/  SHFL.BFLY PT, R5, R130, 0x1, 0x1f ;  /* 0x0c201f0082057f89 */ /* 0x000ea200000e0000 */
[----:B------:R-:W-:Y:S02]  /*b6a0*/  FSEL R151, R151, -INF , !P1 ;  /* 0xff80000097977808 */ /* 0x000fe40004800000 */
[----:B------:R-:W-:-:S04]  /*b6b0*/  ISETP.NE.AND P1, PT, R184, RZ, PT ;  /* 0x000000ffb800720c */ /* 0x000fc80003f25270 */
[----:B------:R-:W-:-:S04]  /*b6c0*/  ISETP.GT.AND P1, PT, R120, 0x40, !P1 ;  /* 0x000000407800780c */ /* 0x000fc80004f24270 */
[----:B------:R-:W-:-:S04]  /*b6d0*/  ISETP.LT.OR P1, PT, R2, 0x41, P1 ;  /* 0x000000410200780c */ /* 0x000fc80000f21670 */
[----:B------:R-:W-:Y:S02]  /*b6e0*/  FSEL R127, R154, -INF , !P1 ;  /* 0xff8000009a7f7808 */ /* 0x000fe40004800000 */
[----:B------:R-:W-:-:S04]  /*b6f0*/  ISETP.NE.AND P1, PT, R152, RZ, PT ;  /* 0x000000ff9800720c */ /* 0x000fc80003f25270 */
[----:B------:R-:W-:Y:S02]  /*b700*/  ISETP.GT.AND P1, PT, R120, 0x41, !P1 ;  /* 0x000000417800780c */ /* 0x000fe40004f24270 */
[----:B--2---:R-:W-:Y:S02]  /*b710*/  FMNMX.FTZ R5, R130, R5, !PT ;  /* 0x0000000582057209 */ /* 0x004fe40007810000 */
[----:B------:R-:W-:-:S03]  /*b720*/  ISETP.LT.OR P1, PT, R2, 0x42, P1 ;  /* 0x000000420200780c */ /* 0x000fc60000f21670 */
[----:B-1----:R-:W-:Y:S01]  /*b730*/  FMUL.FTZ R126, R5, R0 ;  /* 0x00000000057e7220 */ /* 0x002fe20000410000 */
        /* <DEDUP_REMOVED lines=12> */
[----:B------:R-:W-:-:S02]  /*b800*/  FSEL R122, R122, -INF , !P1 ;  /* 0xff8000007a7a7808 */ /* 0x000fc40004800000 */
[----:B------:R-:W-:Y:S02]  /*b810*/  FSETP.NEU.FTZ.AND P1, PT, R5, -INF , PT ;  /* 0xff8000000500780b */ /* 0x000fe40003f3d000 */
        /* <DEDUP_REMOVED lines=19> */
[----:B------:R-:W-:Y:S01]  /*b950*/  FSEL R2, R5, RZ, P1 ;  /* 0x000000ff05027208 */ /* 0x000fe20000800000 */
        /* <DEDUP_REMOVED lines=22> */
[----:B------:R-:W-:Y:S01]  /*bac0*/  FFMA.FTZ R137, R165, R0, -R126 ;  /* 0x00000000a5897223 */ /* 0x000fe2000001087e */
[----:B------:R-:W-:Y:S01]  /*bad0*/  MUFU.EX2 R188, R188 ;  /* 0x000000bc00bc7308 */ /* 0x000fe20000000800 */
        /* <DEDUP_REMOVED lines=18> */
[----:B------:R-:W-:Y:S04]  /*bc00*/  MUFU.EX2 R175, R175 ;  /* 0x000000af00af7308 */ /* 0x000fe80000000800 */
[----:B------:R-:W1:Y:S04]  /*bc10*/  SHFL.BFLY PT, R3, R4, 0x2, 0x1f ;  /* 0x0c401f0004037f89 */ /* 0x000e6800000e0000 */
[----:B------:R-:W-:Y:S08]  /*bc20*/  MUFU.EX2 R180, R180 ;  /* 0x000000b400b47308 */ /* 0x000ff00000000800 */
[----:B------:R2:W-:Y:S08]  /*bc30*/  MUFU.EX2 R163, R187 ;  /* 0x000000bb00a37308 */ /* 0x0005f00000000800 */
        /* <DEDUP_REMOVED lines=9> */
[----:B------:R-:W-:-:S02]  /*bcd0*/  IMAD.MOV.U32 R205, RZ, RZ, R5 ;  /* 0x000000ffffcd7224 */ /* 0x000fc400078e0005 */
[C---:B------:R-:W-:Y:S01]  /*bce0*/  FSETP.NEU.FTZ.AND P1, PT, R4.reuse, -INF , PT ;  /* 0xff8000000400780b */ /* 0x040fe20003f3d000 */
[-C--:B------:R-:W-:Y:S01]  /*bcf0*/  FMUL.FTZ R3, R3, R0.reuse ;  /* 0x0000000003037220 */ /* 0x080fe20000410000 */
[C---:B------:R-:W-:Y:S01]  /*bd00*/  FMUL.FTZ R126, R4.reuse, R0 ;  /* 0x00000000047e7220 */ /* 0x040fe20000410000 */
[----:B------:R-:W-:Y:S01]  /*bd10*/  MUFU.EX2 R121, R121 ;  /* 0x0000007900797308 */ /* 0x000fe20000000800 */
[----:B------:R-:W-:-:S03]  /*bd20*/  FSEL R132, R4, RZ, P1 ;  /* 0x000000ff04847208 */ /* 0x000fc60000800000 */
[----:B------:R-:W-:Y:S02]  /*bd30*/  FSEL R126, R126, RZ, P1 ;  /* 0x000000ff7e7e7208 */ /* 0x000fe40000800000 */
[C---:B------:R-:W-:Y:S01]  /*bd40*/  ISETP.GT.AND P1, PT, R15.reuse, UR47, PT ;  /* 0x0000002f0f007c0c */ /* 0x040fe2000bf24270 */
[----:B------:R-:W-:Y:S01]  /*bd50*/  VIADD R15, R15, 0xffffffff ;  /* 0xffffffff0f0f7836 */ /* 0x000fe20000000000 */
[----:B------:R1:W3:Y:S01]  /*bd60*/  MUFU.EX2 R2, R3 ;  /* 0x0000000300027308 */ /* 0x0002e20000000800 */
[-CC-:B------:R-:W-:Y:S01]  /*bd70*/  FFMA.FTZ R120, R122, R0.reuse, -R126.reuse ;  /* 0x000000007a787223 */ /* 0x180fe2000001087e */
[-CC-:B------:R-:W-:Y:S01]  /*bd80*/  FFMA.FTZ R149, R219, R0.reuse, -R126.reuse ;  /* 0x00000000db957223 */ /* 0x180fe2000001087e */
[-CC-:B------:R-:W-:Y:S01]  /*bd90*/  FFMA.FTZ R122, R189, R0.reuse, -R126.reuse ;  /* 0x00000000bd7a7223 */ /* 0x180fe2000001087e */
[-CC-:B------:R-:W-:Y:S01]  /*bda0*/  FFMA.FTZ R153, R217, R0.reuse, -R126.reuse ;  /* 0x00000000d9997223 */ /* 0x180fe2000001087e */
[-CC-:B------:R-:W-:Y:S01]  /*bdb0*/  FFMA.FTZ R185, R209, R0.reuse, -R126.reuse ;  /* 0x00000000d1b97223 */ /* 0x180fe2000001087e */
[-CC-:B------:R-:W-:Y:S01]  /*bdc0*/  FFMA.FTZ R124, R215, R0.reuse, -R126.reuse ;  /* 0x00000000d77c7223 */ /* 0x180fe2000001087e */
[-CC-:B--2---:R-:W-:Y:S01]  /*bdd0*/  FFMA.FTZ R187, R191, R0.reuse, -R126.reuse ;  /* 0x00000000bfbb7223 */ /* 0x184fe2000001087e */
[----:B------:R-:W-:Y:S01]  /*bde0*/  MUFU.EX2 R120, R120 ;  /* 0x0000007800787308 */ /* 0x000fe20000000800 */
[----:B-1----:R-:W-:Y:S01]  /*bdf0*/  FADD.FTZ R3, -R132, R21 ;  /* 0x0000001584037221 */ /* 0x002fe20000010100 */
[-CC-:B------:R-:W-:Y:S01]  /*be00*/  FFMA.FTZ R21, R135, R0.reuse, -R126.reuse ;  /* 0x0000000087157223 */ /* 0x180fe2000001087e */
[-CC-:B------:R-:W-:Y:S01]  /*be10*/  FFMA.FTZ R128, R213, R0.reuse, -R126.reuse ;  /* 0x00000000d5807223 */ /* 0x180fe2000001087e */
[-CC-:B------:R-:W-:Y:S01]  /*be20*/  FFMA.FTZ R181, R207, R0.reuse, -R126.reuse ;  /* 0x00000000cfb57223 */ /* 0x180fe2000001087e */
[-C--:B------:R-:W-:Y:S01]  /*be30*/  FMUL.FTZ R3, R3, R0.reuse ;  /* 0x0000000003037220 */ /* 0x080fe20000410000 */
[-CC-:B------:R-:W-:Y:S01]  /*be40*/  FFMA.FTZ R130, R211, R0.reuse, -R126.reuse ;  /* 0x00000000d3827223 */ /* 0x180fe2000001087e */
[-CC-:B------:R-:W-:Y:S01]  /*be50*/  FFMA.FTZ R183, R139, R0.reuse, -R126.reuse ;  /* 0x000000008bb77223 */ /* 0x180fe2000001087e */
[----:B------:R-:W-:Y:S01]  /*be60*/  MUFU.EX2 R149, R149 ;  /* 0x0000009500957308 */ /* 0x000fe20000000800 */
[----:B---3--:R-:W-:Y:S01]  /*be70*/  FFMA.FTZ R13, R2, R13, R223 ;  /* 0x0000000d020d7223 */ /* 0x008fe200000100df */
[-CC-:B------:R-:W-:Y:S01]  /*be80*/  FFMA.FTZ R143, R143, R0.reuse, -R126.reuse ;  /* 0x000000008f8f7223 */ /* 0x180fe2000001087e */
[----:B------:R-:W-:Y:S01]  /*be90*/  FFMA.FTZ R134, R147, R0, -R126 ;  /* 0x0000000093867223 */ /* 0x000fe2000001087e */
[----:B------:R-:W-:-:S02]  /*bea0*/  IMAD.U32 R139, RZ, RZ, UR10 ;  /* 0x0000000aff8b7e24 */ /* 0x000fc4000f8e00ff */
        /* <DEDUP_REMOVED lines=9> */
[--C-:B------:R-:W-:Y:S01]  /*bf40*/  FFMA.FTZ R179, R179, R0, -R126.reuse ;  /* 0x00000000b3b37223 */ /* 0x100fe2000001087e */
[----:B------:R-:W-:Y:S01]  /*bf50*/  F2FP.BF16.F32.PACK_AB R190, R171, R190 ;  /* 0x000000beabbe723e */ /* 0x000fe200000010ff */
[----:B------:R-:W2:Y:S01]  /*bf60*/  MUFU.EX2 R122, R122 ;  /* 0x0000007a007a7308 */ /* 0x000ea20000000800 */
[----:B------:R-:W-:Y:S01]  /*bf70*/  FADD.FTZ R138, R184, R13 ;  /* 0x0000000db88a7221 */ /* 0x000fe20000010000 */
[----:B------:R-:W-:Y:S01]  /*bf80*/  FFMA.FTZ R13, R131, R0, -R126 ;  /* 0x00000000830d7223 */ /* 0x000fe2000001087e */
[----:B------:R-:W-:-:S02]  /*bf90*/  F2FP.BF16.F32.PACK_AB R184, R173, R184 ;  /* 0x000000b8adb8723e */ /* 0x000fc400000010ff */
[----:B------:R-:W-:Y:S01]  /*bfa0*/  FADD.FTZ R131, R173, R138 ;  /* 0x0000008aad837221 */ /* 0x000fe20000010000 */
[----:B------:R-:W-:Y:S02]  /*bfb0*/  F2FP.BF16.F32.PACK_AB R188, R188, R223 ;  /* 0x000000dfbcbc723e */ /* 0x000fe400000010ff */
[----:B------:R-:W3:Y:S01]  /*bfc0*/  MUFU.EX2 R153, R153 ;  /* 0x0000009900997308 */ /* 0x000ee20000000800 */
[----:B-1----:R-:W-:Y:S01]  /*bfd0*/  FFMA.FTZ R136, R3, R12, R120 ;  /* 0x0000000c03887223 */ /* 0x002fe20000010078 */
[----:B------:R-:W-:Y:S01]  /*bfe0*/  FADD.FTZ R138, R186, R131 ;  /* 0x00000083ba8a7221 */ /* 0x000fe20000010000 */
[----:B------:R-:W-:Y:S01]  /*bff0*/  FFMA.FTZ R131, R151, R0, -R126 ;  /* 0x0000000097837223 */ /* 0x000fe2000001087e */
[----:B------:R-:W-:Y:S01]  /*c000*/  F2FP.BF16.F32.PACK_AB R186, R175, R186 ;  /* 0x000000baafba723e */ /* 0x000fe200000010ff */
[C---:B------:R-:W-:Y:S01]  /*c010*/  FADD.FTZ R135, R149.reuse, R136 ;  /* 0x0000008895877221 */ /* 0x040fe20000010000 */
[----:B------:R-:W-:Y:S02]  /*c020*/  F2FP.BF16.F32.PACK_AB R189, R149, R120 ;  /* 0x0000007895bd723e */ /* 0x000fe400000010ff */
[----:B------:R-:W1:Y:S01]  /*c030*/  MUFU.EX2 R185, R185 ;  /* 0x000000b900b97308 */ /* 0x000e620000000800 */
[----:B--2---:R-:W-:Y:S01]  /*c040*/  FADD.FTZ R136, R122, R135 ;  /* 0x000000877a887221 */ /* 0x004fe20000010000 */
[----:B------:R-:W-:-:S04]  /*c050*/  FADD.FTZ R135, R175, R138 ;  /* 0x0000008aaf877221 */ /* 0x000fc80000010000 */
[----:B------:R-:W-:Y:S01]  /*c060*/  FADD.FTZ R138, R180, R135 ;  /* 0x00000087b48a7221 */ /* 0x000fe20000010000 */
[----:B------:R-:W-:Y:S01]  /*c070*/  F2FP.BF16.F32.PACK_AB R180, R163, R180 ;  /* 0x000000b4a3b4723e */ /* 0x000fe200000010ff */
[----:B------:R-:W2:Y:S01]  /*c080*/  MUFU.EX2 R124, R124 ;  /* 0x0000007c007c7308 */ /* 0x000ea20000000800 */
[----:B---3--:R-:W-:Y:S01]  /*c090*/  FADD.FTZ R136, R153, R136 ;  /* 0x0000008899887221 */ /* 0x008fe20000010000 */
[----:B------:R-:W-:Y:S01]  /*c0a0*/  FADD.FTZ R135, R163, R138 ;  /* 0x0000008aa3877221 */ /* 0x000fe20000010000 */
[----:B------:R-:W-:-:S03]  /*c0b0*/  F2FP.BF16.F32.PACK_AB R191, R153, R122 ;  /* 0x0000007a99bf723e */ /* 0x000fc600000010ff */
[----:B------:R-:W-:Y:S01]  /*c0c0*/  FADD.FTZ R140, R182, R135 ;  /* 0x00000087b68c7221 */ /* 0x000fe20000010000 */
[C---:B------:R-:W-:Y:S01]  /*c0d0*/  F2FP.BF16.F32.PACK_AB R182, R141.reuse, R182 ;  /* 0x000000b68db6723e */ /* 0x040fe200000010ff */
[----:B------:R-:W3:Y:S02]  /*c0e0*/  MUFU.EX2 R187, R187 ;  /* 0x000000bb00bb7308 */ /* 0x000ee40000000800 */
[----:B------:R-:W-:-:S04]  /*c0f0*/  FADD.FTZ R135, R141, R140 ;  /* 0x0000008c8d877221 */ /* 0x000fc80000010000 */
[----:B------:R-:W-:Y:S01]  /*c100*/  FADD.FTZ R140, R176, R135 ;  /* 0x00000087b08c7221 */ /* 0x000fe20000010000 */
[C---:B------:R-:W-:Y:S01]  /*c110*/  F2FP.BF16.F32.PACK_AB R176, R145.reuse, R176 ;  /* 0x000000b091b0723e */ /* 0x040fe200000010ff */
[----:B------:R-:W4:Y:S02]  /*c120*/  MUFU.EX2 R128, R128 ;  /* 0x0000008000807308 */ /* 0x000f240000000800 */
[----:B------:R-:W-:-:S04]  /*c130*/  FADD.FTZ R135, R145, R140 ;  /* 0x0000008c91877221 */ /* 0x000fc80000010000 */
[----:B------:R-:W-:Y:S01]  /*c140*/  FADD.FTZ R140, R178, R135 ;  /* 0x00000087b28c7221 */ /* 0x000fe20000010000 */
[C---:B------:R-:W-:Y:S01]  /*c150*/  F2FP.BF16.F32.PACK_AB R178, R121.reuse, R178 ;  /* 0x000000b279b2723e */ /* 0x040fe200000010ff */
[----:B------:R-:W5:Y:S02]  /*c160*/  MUFU.EX2 R181, R181 ;  /* 0x000000b500b57308 */ /* 0x000f640000000800 */
[----:B------:R-:W-:-:S06]  /*c170*/  FADD.FTZ R135, R121, R140 ;  /* 0x0000008c79877221 */ /* 0x000fcc0000010000 */
[----:B------:R1:W-:Y:S08]  /*c180*/  MUFU.EX2 R12, R13 ;  /* 0x0000000d000c7308 */ /* 0x0003f00000000800 */
[----:B------:R-:W5:Y:S01]  /*c190*/  MUFU.EX2 R130, R130 ;  /* 0x0000008200827308 */ /* 0x000f620000000800 */
[----:B-1----:R-:W-:Y:S01]  /*c1a0*/  FADD.FTZ R13, R185, R136 ;  /* 0x00000088b90d7221 */ /* 0x002fe20000010000 */
[----:B------:R-:W-:Y:S01]  /*c1b0*/  @!P6 VIADD R136, R139, 0x30860 ;  /* 0x000308608b88e836 */ /* 0x000fe20000000000 */
[----:B--2---:R-:W-:-:S02]  /*c1c0*/  F2FP.BF16.F32.PACK_AB R185, R124, R185 ;  /* 0x000000b97cb9723e */ /* 0x004fc400000010ff */
[----:B------:R-:W-:Y:S02]  /*c1d0*/  FADD.FTZ R138, R124, R13 ;  /* 0x0000000d7c8a7221 */ /* 0x000fe40000010000 */
[----:B------:R-:W-:Y:S01]  /*c1e0*/  @!P6 PRMT R139, RZ, 0x654, R136 ;  /* 0x00000654ff8be816 */ /* 0x000fe20000000088 */
[----:B------:R-:W1:Y:S01]  /*c1f0*/  MUFU.EX2 R183, R183 ;  /* 0x000000b700b77308 */ /* 0x000e620000000800 */
[----:B---3--:R-:W-:Y:S01]  /*c200*/  FADD.FTZ R13, R187, R138 ;  /* 0x0000008abb0d7221 */ /* 0x008fe20000010000 */
[-CC-:B------:R-:W-:Y:S01]  /*c210*/  FFMA.FTZ R136, R155, R0.reuse, -R126.reuse ;  /* 0x000000009b887223 */ /* 0x180fe2000001087e */
[----:B------:R-:W-:Y:S01]  /*c220*/  FFMA.FTZ R126, R167, R0, -R126 ;  /* 0x00000000a77e7223 */ /* 0x000fe2000001087e */
[----:B------:R2:W-:Y:S01]  /*c230*/  @!P6 SYNCS.ARRIVE.TRANS64.RED.A1T0 RZ, [R139+URZ], RZ ;  /* 0x000000ff8bffe9a7 */ /* 0x0005e2000810043f */
[C---:B----4-:R-:W-:Y:S01]  /*c240*/  FADD.FTZ R138, R128.reuse, R13 ;  /* 0x0000000d808a7221 */ /* 0x050fe20000010000 */
[----:B------:R-:W-:Y:S02]  /*c250*/  F2FP.BF16.F32.PACK_AB R187, R128, R187 ;  /* 0x000000bb80bb723e */ /* 0x000fe400000010ff */
[----:B------:R-:W3:Y:S01]  /*c260*/  MUFU.EX2 R132, R143 ;  /* 0x0000008f00847308 */ /* 0x000ee20000000800 */
[----:B-----5:R-:W-:Y:S01]  /*c270*/  FADD.FTZ R13, R181, R138 ;  /* 0x0000008ab50d7221 */ /* 0x020fe20000010000 */
[----:B------:R-:W-:-:S03]  /*c280*/  F2FP.BF16.F32.PACK_AB R181, R130, R181 ;  /* 0x000000b582b5723e */ /* 0x000fc600000010ff */
[----:B------:R-:W-:-:S03]  /*c290*/  FADD.FTZ R138, R130, R13 ;  /* 0x0000000d828a7221 */ /* 0x000fc60000010000 */
[----:B------:R-:W4:Y:S01]  /*c2a0*/  MUFU.EX2 R172, R172 ;  /* 0x000000ac00ac7308 */ /* 0x000f220000000800 */
[----:B-1----:R-:W-:-:S07]  /*c2b0*/  FADD.FTZ R13, R183, R138 ;  /* 0x0000008ab70d7221 */ /* 0x002fce0000010000 */
[----:B------:R-:W1:Y:S01]  /*c2c0*/  MUFU.EX2 R21, R21 ;  /* 0x0000001500157308 */ /* 0x000e620000000800 */
[C---:B---3--:R-:W-:Y:S01]  /*c2d0*/  FADD.FTZ R138, R132.reuse, R13 ;  /* 0x0000000d848a7221 */ /* 0x048fe20000010000 */
[----:B------:R-:W-:-:S06]  /*c2e0*/  F2FP.BF16.F32.PACK_AB R183, R132, R183 ;  /* 0x000000b784b7723e */ /* 0x000fcc00000010ff */
[----:B------:R-:W3:Y:S01]  /*c2f0*/  MUFU.EX2 R125, R125 ;  /* 0x0000007d007d7308 */ /* 0x000ee20000000800 */
[----:B----4-:R-:W-:-:S07]  /*c300*/  FADD.FTZ R140, R172, R135 ;  /* 0x00000087ac8c7221 */ /* 0x010fce0000010000 */
[----:B------:R-:W4:Y:S01]  /*c310*/  MUFU.EX2 R134, R134 ;  /* 0x0000008600867308 */ /* 0x000f220000000800 */
[----:B-1----:R-:W-:-:S07]  /*c320*/  FADD.FTZ R13, R21, R138 ;  /* 0x0000008a150d7221 */ /* 0x002fce0000010000 */
[----:B------:R-:W-:Y:S01]  /*c330*/  MUFU.EX2 R174, R174 ;  /* 0x000000ae00ae7308 */ /* 0x000fe20000000800 */
[----:B---3--:R-:W-:-:S07]  /*c340*/  F2FP.BF16.F32.PACK_AB R172, R125, R172 ;  /* 0x000000ac7dac723e */ /* 0x008fce00000010ff */
[----:B------:R-:W-:Y:S01]  /*c350*/  MUFU.EX2 R129, R129 ;  /* 0x0000008100817308 */ /* 0x000fe20000000800 */
[----:B----4-:R-:W-:-:S04]  /*c360*/  FADD.FTZ R13, R134, R13 ;  /* 0x0000000d860d7221 */ /* 0x010fc80000010000 */
[----:B------:R-:W-:-:S03]  /*c370*/  FADD.FTZ R138, R12, R13 ;  /* 0x0000000d0c8a7221 */ /* 0x000fc60000010000 */
[----:B------:R-:W1:Y:S08]  /*c380*/  MUFU.EX2 R131, R131 ;  /* 0x0000008300837308 */ /* 0x000e700000000800 */
[----:B------:R-:W3:Y:S08]  /*c390*/  MUFU.EX2 R168, R168 ;  /* 0x000000a800a87308 */ /* 0x000ef00000000800 */
[----:B------:R-:W4:Y:S01]  /*c3a0*/  MUFU.EX2 R127, R127 ;  /* 0x0000007f007f7308 */ /* 0x000f220000000800 */
[----:B-1----:R-:W-:-:S07]  /*c3b0*/  FADD.FTZ R138, R131, R138 ;  /* 0x0000008a838a7221 */ /* 0x002fce0000010000 */
[----:B------:R-:W1:Y:S08]  /*c3c0*/  MUFU.EX2 R133, R133 ;  /* 0x0000008500857308 */ /* 0x000e700000000800 */
[----:B------:R5:W-:Y:S08]  /*c3d0*/  MUFU.EX2 R142, R123 ;  /* 0x0000007b008e7308 */ /* 0x000bf00000000800 */
[----:B------:R-:W2:Y:S01]  /*c3e0*/  MUFU.EX2 R136, R136 ;  /* 0x0000008800887308 */ /* 0x000ea20000000800 */
[----:B-----5:R-:W-:-:S04]  /*c3f0*/  FADD.FTZ R123, R125, R140 ;  /* 0x0000008c7d7b7221 */ /* 0x020fc80000010000 */
[----:B------:R-:W-:Y:S01]  /*c400*/  FADD.FTZ R140, R174, R123 ;  /* 0x0000007bae8c7221 */ /* 0x000fe20000010000 */
[C---:B------:R-:W-:Y:S02]  /*c410*/  F2FP.BF16.F32.PACK_AB R174, R129.reuse, R174 ;  /* 0x000000ae81ae723e */ /* 0x040fe400000010ff */
[----:B------:R-:W5:Y:S01]  /*c420*/  MUFU.EX2 R170, R170 ;  /* 0x000000aa00aa7308 */ /* 0x000f620000000800 */
[----:B------:R-:W-:-:S04]  /*c430*/  FADD.FTZ R13, R129, R140 ;  /* 0x0000008c810d7221 */ /* 0x000fc80000010000 */
[----:B---3--:R-:W-:Y:S01]  /*c440*/  FADD.FTZ R140, R168, R13 ;  /* 0x0000000da88c7221 */ /* 0x008fe20000010000 */
[----:B----4-:R-:W-:Y:S01]  /*c450*/  FADD.FTZ R13, R127, R138 ;  /* 0x0000008a7f0d7221 */ /* 0x010fe20000010000 */
[C---:B-1----:R-:W-:Y:S01]  /*c460*/  F2FP.BF16.F32.PACK_AB R168, R133.reuse, R168 ;  /* 0x000000a885a8723e */ /* 0x042fe200000010ff */
[----:B------:R-:W1:Y:S01]  /*c470*/  MUFU.EX2 R159, R159 ;  /* 0x0000009f009f7308 */ /* 0x000e620000000800 */
[----:B------:R-:W-:Y:S01]  /*c480*/  FADD.FTZ R121, R133, R140 ;  /* 0x0000008c85797221 */ /* 0x000fe20000010000 */
[C---:B--2---:R-:W-:Y:S01]  /*c490*/  FADD.FTZ R13, R136.reuse, R13 ;  /* 0x0000000d880d7221 */ /* 0x044fe20000010000 */
[----:B------:R-:W-:-:S05]  /*c4a0*/  F2FP.BF16.F32.PACK_AB R173, R136, R127 ;  /* 0x0000007f88ad723e */ /* 0x000fca00000010ff */
[----:B------:R-:W2:Y:S01]  /*c4b0*/  MUFU.EX2 R144, R221 ;  /* 0x000000dd00907308 */ /* 0x000ea20000000800 */
[----:B-----5:R-:W-:Y:S01]  /*c4c0*/  FADD.FTZ R138, R170, R121 ;  /* 0x00000079aa8a7221 */ /* 0x020fe20000010000 */
[----:B------:R-:W-:-:S06]  /*c4d0*/  FADD.FTZ R121, R142, R13 ;  /* 0x0000000d8e797221 */ /* 0x000fcc0000010000 */
[----:B------:R3:W4:Y:S01]  /*c4e0*/  MUFU.EX2 R169, R177 ;  /* 0x000000b100a97308 */ /* 0x0007220000000800 */
[C---:B-1----:R-:W-:Y:S01]  /*c4f0*/  FADD.FTZ R121, R159.reuse, R121 ;  /* 0x000000799f797221 */ /* 0x042fe20000010000 */
[----:B------:R-:W-:-:S06]  /*c500*/  F2FP.BF16.F32.PACK_AB R175, R159, R142 ;  /* 0x0000008e9faf723e */ /* 0x000fcc00000010ff */
[----:B------:R1:W5:Y:S01]  /*c510*/  MUFU.EX2 R140, R179 ;  /* 0x000000b3008c7308 */ /* 0x0003620000000800 */
[----:B--2---:R-:W-:Y:S01]  /*c520*/  FADD.FTZ R121, R144, R121 ;  /* 0x0000007990797221 */ /* 0x004fe20000010000 */
[----:B---3--:R-:W-:Y:S01]  /*c530*/  F2FP.BF16.F32.PACK_AB R177, R134, R21 ;  /* 0x0000001586b1723e */ /* 0x008fe200000010ff */
[----:B------:R-:W-:-:S05]  /*c540*/  IMAD.MOV.U32 R21, RZ, RZ, R4 ;  /* 0x000000ffff157224 */ /* 0x000fca00078e0004 */
[----:B------:R-:W2:Y:S01]  /*c550*/  MUFU.EX2 R137, R137 ;  /* 0x0000008900897308 */ /* 0x000ea20000000800 */
[----:B----4-:R-:W-:Y:S01]  /*c560*/  FADD.FTZ R121, R169, R121 ;  /* 0x00000079a9797221 */ /* 0x010fe20000010000 */
[----:B-1----:R-:W-:Y:S02]  /*c570*/  F2FP.BF16.F32.PACK_AB R179, R131, R12 ;  /* 0x0000000c83b3723e */ /* 0x002fe400000010ff */
[----:B------:R-:W-:-:S04]  /*c580*/  F2FP.BF16.F32.PACK_AB R169, R169, R144 ;  /* 0x00000090a9a9723e */ /* 0x000fc800000010ff */
[----:B------:R-:W1:Y:S01]  /*c590*/  MUFU.EX2 R126, R126 ;  /* 0x0000007e007e7308 */ /* 0x000e620000000800 */
[----:B-----5:R-:W-:Y:S01]  /*c5a0*/  FADD.FTZ R121, R140, R121 ;  /* 0x000000798c797221 */ /* 0x020fe20000010000 */
[C---:B--2---:R-:W-:Y:S01]  /*c5b0*/  FADD.FTZ R13, R137.reuse, R138 ;  /* 0x0000008a890d7221 */ /* 0x044fe20000010000 */
[----:B------:R-:W-:Y:S02]  /*c5c0*/  F2FP.BF16.F32.PACK_AB R170, R137, R170 ;  /* 0x000000aa89aa723e */ /* 0x000fe400000010ff */
[C---:B-1----:R-:W-:Y:S01]  /*c5d0*/  FADD.FTZ R12, R126.reuse, R121 ;  /* 0x000000797e0c7221 */ /* 0x042fe20000010000 */
[----:B------:R-:W-:Y:S01]  /*c5e0*/  F2FP.BF16.F32.PACK_AB R171, R126, R140 ;  /* 0x0000008c7eab723e */ /* 0x000fe200000010ff */
[----:B------:R-:W-:Y:S06]  /*c5f0*/  @P1 BRA `(.L_x_938) ;  /* 0xffffffd000481947 */ /* 0x000fec000383ffff */
.L_x_921:
        /* <DEDUP_REMOVED lines=99> */
.L_x_939:
[----:B------:R-:W-:Y:S01]  /*cc30*/  ULEA UR5, UR36, UR37, 0x3 ;  /* 0x0000002524057291 */ /* 0x000fe2000f8e183f */
[----:B------:R-:W-:-:S05]  /*cc40*/  IMAD.U32 R2, RZ, RZ, UR46 ;  /* 0x0000002eff027e24 */ /* 0x000fca000f8e00ff */
[----:B------:R-:W-:-:S04]  /*cc50*/  SHF.L.U32 R2, R2, 0x1f, RZ ;  /* 0x0000001f02027819 */ /* 0x000fc800000006ff */
[----:B------:R1:W2:Y:S01]  /*cc60*/  SYNCS.PHASECHK.TRANS64.TRYWAIT P1, [UR5+0x30850], R2 ;  /* 0x03085002ff0075a7 */ /* 0x0002a20008020145 */
[----:B------:R-:W-:Y:S05]  /*cc70*/  @!P0 BRA `(.L_x_940) ;  /* 0x0000000000048947 */ /* 0x000fea0003800000 */
[----:B------:R-:W-:Y:S01]  /*cc80*/  BPT.TRAP 0x1 ;  /* 0x000000040000795c */ /* 0x000fe20000300000 */
.L_x_940:
[----:B--2---:R-:W-:Y:S05]  /*cc90*/  @P1 BRA `(.L_x_941) ;  /* 0x0000000000081947 */ /* 0x004fea0003800000 */
[----:B------:R-:W2:Y:S02]  /*cca0*/  SYNCS.PHASECHK.TRANS64.TRYWAIT P0, [UR5+0x30850], R2 ;  /* 0x03085002ff0075a7 */ /* 0x000ea40008000145 */
[----:B--2---:R-:W-:Y:S05]  /*ccb0*/  @!P0 BRA `(.L_x_942) ;  /* 0x0000005800508947 */ /* 0x004fea0003800000 */
.L_x_941:
[----:B------:R-:W-:Y:S01]  /*ccc0*/  UIADD3 UR37, UR37, 0x400, URZ ;  /* 0x0000040025257890 */ /* 0x000fe2000fffe03f */
[----:B------:R-:W-:Y:S01]  /*ccd0*/  WARPGROUP.ARRIVE ;  /* 0x00000000000079c5 */ /* 0x000fe20000000000 */
[----:B------:R-:W-:Y:S01]  /*cce0*/  UMOV UR7, 0x40000040 ;  /* 0x4000004000077882 */ /* 0x000fe20000000000 */
[----:B--2---:R-:W2:Y:S01]  /*ccf0*/  SHFL.BFLY PT, R3, R12, 0x2, 0x1f ;  /* 0x0c401f000c037f89 */ /* 0x004ea200000e0000 */
[----:B------:R-:W-:Y:S01]  /*cd00*/  USHF.R.U32.HI UR37, URZ, 0x4, UR37 ;  /* 0x000000043f257899 */ /* 0x000fe20008011625 */
[----:B------:R-:W-:Y:S02]  /*cd10*/  CS2R R8, SRZ ;  /* 0x0000000000087805 */ /* 0x000fe4000001ff00 */
[----:B------:R-:W-:Y:S01]  /*cd20*/  R2UR UR8, R197 ;  /* 0x00000000c50872ca */ /* 0x000fe200000e0000 */
[----:B-1----:R-:W1:Y:S01]  /*cd30*/  SHFL.BFLY PT, R2, R13, 0x2, 0x1f ;  /* 0x0c401f000d027f89 */ /* 0x002e6200000e0000 */
[----:B------:R-:W-:Y:S01]  /*cd40*/  ULOP3.LUT UR37, UR37, 0x3fff, URZ, 0xc0, !UPT ;  /* 0x00003fff25257892 */ /* 0x000fe2000f8ec03f */
[----:B------:R-:W3:Y:S03]  /*cd50*/  S2R R11, SR_TID.X ;  /* 0x00000000000b7919 */ /* 0x000ee60000002100 */
[----:B------:R-:W-:-:S04]  /*cd60*/  ULOP3.LUT UR4, UR37, 0x3000000, URZ, 0xfc, !UPT ;  /* 0x0300000025047892 */ /* 0x000fc8000f8efc3f */
[----:B------:R-:W-:Y:S02]  /*cd70*/  UIMAD UR4, UR36, 0x900, UR4 ;  /* 0x00000900240478a4 */ /* 0x000fe4000f8e0204 */
[----:B------:R-:W-:Y:S02]  /*cd80*/  UIADD3 UR36, UR36, 0x1, URZ ;  /* 0x0000000124247890 */ /* 0x000fe4000fffe03f */
[----:B------:R-:W-:Y:S02]  /*cd90*/  UIADD3 UR8, UR8, 0x1, URZ ;  /* 0x0000000108087890 */ /* 0x000fe4000fffe03f */
[----:B------:R-:W-:Y:S01]  /*cda0*/  UISETP.NE.AND UP0, UPT, UR36, 0x2, UPT ;  /* 0x000000022400788c */ /* 0x000fe2000bf05270 */
[----:B------:R-:W-:Y:S02]  /*cdb0*/  UMOV UR6, UR4 ;  /* 0x0000000400067c82 */ /* 0x000fe40008000000 */
[----:B------:R-:W-:Y:S01]  /*cdc0*/  HGMMA.64x192x16.F32.BF16 R24, R188, gdesc[UR4].tnspB, R24, gsb0 ;  /* 0x42e00004bc187df0 */ /* 0x000fe20008001818 */
[----:B------:R-:W-:Y:S01]  /*cdd0*/  UIADD3 UR6, UR4, 0x80, URZ ;  /* 0x0000008004067890 */ /* 0x000fe2000fffe03f */
[----:B--2---:R-:W-:Y:S01]  /*cde0*/  FADD.FTZ R6, R3, R12 ;  /* 0x0000000c03067221 */ /* 0x004fe20000010000 */
[----:B------:R-:W-:Y:S01]  /*cdf0*/  UMOV UR7, 0x40000040 ;  /* 0x4000004000077882 */ /* 0x000fe20000000000 */
[----:B------:R-:W-:-:S02]  /*ce00*/  IMAD.U32 R197, RZ, RZ, UR8 ;  /* 0x00000008ffc57e24 */ /* 0x000fc4000f8e00ff */
[----:B-1----:R-:W-:Y:S01]  /*ce10*/  FADD.FTZ R2, R2, R13 ;  /* 0x0000000d02027221 */ /* 0x002fe20000010000 */
[----:B------:R-:W-:Y:S01]  /*ce20*/  IMAD.U32 R13, RZ, RZ, UR5 ;  /* 0x00000005ff0d7e24 */ /* 0x000fe2000f8e00ff */
[----:B------:R-:W1:Y:S01]  /*ce30*/  SHFL.BFLY PT, R7, R6, 0x1, 0x1f ;  /* 0x0c201f0006077f89 */ /* 0x000e6200000e0000 */
[----:B------:R-:W-:-:S03]  /*ce40*/  USEL UR36, UR36, URZ, UP0 ;  /* 0x0000003f24247287 */ /* 0x000fc60008000000 */
[----:B------:R-:W2:Y:S01]  /*ce50*/  SHFL.BFLY PT, R3, R2, 0x1, 0x1f ;  /* 0x0c201f0002037f89 */ /* 0x000ea200000e0000 */
[----:B---3--:R-:W-:Y:S01]  /*ce60*/  LOP3.LUT P2, RZ, R11, 0x7f, RZ, 0xc0, !PT ;  /* 0x0000007f0bff7812 */ /* 0x008fe2000784c0ff */
[----:B-1----:R-:W-:Y:S01]  /*ce70*/  FADD.FTZ R15, R6, R7 ;  /* 0x00000007060f7221 */ /* 0x002fe20000010000 */
[----:B--2---:R-:W-:-:S04]  /*ce80*/  FADD.FTZ R14, R2, R3 ;  /* 0x00000003020e7221 */ /* 0x004fc80000010000 */
[----:B------:R-:W-:Y:S01]  /*ce90*/  FSETP.NE.FTZ.AND P1, PT, R15, RZ, PT ;  /* 0x000000ff0f00720b */ /* 0x000fe20003f35000 */
[----:B------:R-:W-:Y:S02]  /*cea0*/  IMAD.MOV.U32 R3, RZ, RZ, -0x800000 ;  /* 0xff800000ff037424 */ /* 0x000fe400078e00ff */
[----:B------:R-:W-:Y:S01]  /*ceb0*/  IMAD.MOV.U32 R2, RZ, RZ, -0x800000 ;  /* 0xff800000ff027424 */ /* 0x000fe200078e00ff */
[----:B------:R-:W-:-:S09]  /*cec0*/  FSETP.NE.FTZ.AND P0, PT, R14, RZ, PT ;  /* 0x000000ff0e00720b */ /* 0x000fd20003f15000 */
[----:B------:R-:W1:Y:S01]  /*ced0*/  @P1 MUFU.LG2 R10, R15 ;  /* 0x0000000f000a1308 */ /* 0x000e620000000c00 */
[----:B------:R-:W-:-:S03]  /*cee0*/  @P1 FMUL.FTZ R12, R0, 0.69314718246459960938 ;  /* 0x3f317218000c1820 */ /* 0x000fc60000410000 */
[----:B------:R-:W-:Y:S01]  /*cef0*/  @P0 FMUL.FTZ R6, R0, 0.69314718246459960938 ;  /* 0x3f31721800060820 */ /* 0x000fe20000410000 */
[----:B------:R-:W-:-:S03]  /*cf00*/  @!P2 VIADD R0, R13, 0x30860 ;  /* 0x000308600d00a836 */ /* 0x000fc60000000000 */
[----:B------:R-:W2:Y:S08]  /*cf10*/  @P0 MUFU.LG2 R7, R14 ;  /* 0x0000000e00070308 */ /* 0x000eb00000000c00 */
[----:B------:R-:W3:Y:S01]  /*cf20*/  @P0 MUFU.RCP R8, R14 ;  /* 0x0000000e00080308 */ /* 0x000ee20000001000 */
[----:B-1----:R-:W-:-:S04]  /*cf30*/  @P1 FMUL.FTZ R11, R10, 0.69314718246459960938 ;  /* 0x3f3172180a0b1820 */ /* 0x002fc80000410000 */
[----:B------:R-:W-:Y:S01]  /*cf40*/  @P1 FFMA.FTZ R3, R12, R4, R11 ;  /* 0x000000040c031223 */ /* 0x000fe2000001000b */
[----:B------:R-:W-:Y:S02]  /*cf50*/  @!P2 PRMT R4, RZ, 0x654, R0 ;  /* 0x00000654ff04a816 */ /* 0x000fe40000000000 */
[----:B------:R-:W1:Y:S01]  /*cf60*/  @P1 MUFU.RCP R9, R15 ;  /* 0x0000000f00091308 */ /* 0x000e620000001000 */
[----:B--2---:R-:W-:-:S04]  /*cf70*/  @P0 FMUL.FTZ R7, R7, 0.69314718246459960938 ;  /* 0x3f31721807070820 */ /* 0x004fc80000410000 */
[----:B------:R-:W-:Y:S01]  /*cf80*/  @P0 FFMA.FTZ R2, R6, R5, R7 ;  /* 0x0000000506020223 */ /* 0x000fe20000010007 */
[----:B------:R-:W-:Y:S01]  /*cf90*/  PLOP3.LUT P0, PT, PT, PT, PT, 0x8, 0x0 ;  /* 0x000000000000781c */ /* 0x000fe20003f0e170 */
        /* <DEDUP_REMOVED lines=21> */
[----:B------:R-:W-:-:S04]  /*d0f0*/  USEL UR4, URZ, 0x1, UP0 ;  /* 0x000000013f047887 */ /* 0x000fc80008000000 */
[----:B------:R-:W-:Y:S01]  /*d100*/  ULOP3.LUT UR46, UR46, UR4, URZ, 0x3c, !UPT ;  /* 0x000000042e2e7292 */ /* 0x000fe2000f8e3c3f */
[----:B------:R-:W-:Y:S02]  /*d110*/  WARPGROUP.DEPBAR.LE gsb0, 0x0 ;  /* 0x00008000000079c5 */ /* 0x000fe40000010000 */
[----:B------:R-:W-:-:S10]  /*d120*/  WARPGROUP.ARRIVE ;  /* 0x00000000000079c5 */ /* 0x000fd40000000000 */
[----:B------:R-:W-:Y:S03]  /*d130*/  HGMMA.64x192x16.F32.BF16 R24, R168, gdesc[UR4].tnspB, R24, gsb0 ;  /* 0x42e00004a8187df0 */ /* 0x000fe60008001818 */
[----:B------:R-:W-:Y:S02]  /*d140*/  WARPGROUP.DEPBAR.LE gsb0, 0x0 ;  /* 0x00008000000079c5 */ /* 0x000fe40000010000 */
[----:B------:R2:W-:Y:S01]  /*d150*/  @!P2 SYNCS.ARRIVE.TRANS64.RED.A1T0 RZ, [R4+URZ], RZ ;  /* 0x000000ff04ffa9a7 */ /* 0x0005e2000810043f */
[-C--:B---3--:R-:W-:Y:S01]  /*d160*/  FMUL.FTZ R0, R32, R8.reuse ;  /* 0x0000000820007220 */ /* 0x088fe20000410000 */
[-C--:B-1----:R-:W-:Y:S01]  /*d170*/  FMUL.FTZ R32, R27, R9.reuse ;  /* 0x000000091b207220 */ /* 0x082fe20000410000 */
        /* <DEDUP_REMOVED lines=93> */
[----:B--2---:R-:W-:-:S07]  /*d750*/  FMUL.FTZ R119, R119, R9 ;  /* 0x0000000977777220 */ /* 0x004fce0000410000 */
.L_x_872:
[----:B------:R-:W1:Y:S08]  /*d760*/  S2UR UR4, SR_CgaCtaId ;  /* 0x00000000000479c3 */ /* 0x000e700000008800 */
[----:B------:R-:W-:Y:S06]  /*d770*/  BAR.SYNC.DEFER_BLOCKING 0x5, 0x120 ;  /* 0x0144800000007b1d */ /* 0x000fec0000010000 */
[----:B------:R-:W-:-:S02]  /*d780*/  UMOV UR37, 0x400 ;  /* 0x0000040000257882 */ /* 0x000fc40000000000 */
[----:B-1----:R-:W-:-:S09]  /*d790*/  ULEA UR37, UR4, UR37, 0x18 ;  /* 0x0000002504257291 */ /* 0x002fd2000f8ec03f */
[----:B------:R-:W1:Y:S02]  /*d7a0*/  LDS R4, [UR37+0x308d0] ;  /* 0x0308d025ff047984 */ /* 0x000e640008000800 */
[----:B-1----:R-:W-:Y:S01]  /*d7b0*/  R2UR UR4, R4 ;  /* 0x00000000040472ca */ /* 0x002fe200000e0000 */
[----:B------:R-:W-:Y:S06]  /*d7c0*/  BAR.ARV 0x4, 0x120 ;  /* 0x0104800000007b1d */ /* 0x000fec0000002000 */
[----:B------:R-:W-:Y:S08]  /*d7d0*/  @P0 BRA `(.L_x_943) ;  /* 0x0000000c00180947 */ /* 0x000ff00003800000 */
[----:B------:R-:W-:Y:S01]  /*d7e0*/  IADD3 R13, P4, R18, 0x60, RZ ;  /* 0x00000060120d7810 */ /* 0x000fe20007f9e0ff */
[----:B------:R-:W-:Y:S01]  /*d7f0*/  VIADD R129, R200, UR42 ;  /* 0x0000002ac8817c36 */ /* 0x000fe20008000000 */
[C---:B------:R-:W-:Y:S01]  /*d800*/  IADD3 R21, P5, R18.reuse, 0x4020, RZ ;  /* 0x0000402012157810 */ /* 0x040fe20007fbe0ff */
[----:B------:R-:W-:Y:S01]  /*d810*/  ULDC UR10, c[0x0][0xa88] ;  /* 0x0002a200000a7ab9 */ /* 0x000fe20000000800 */
[----:B------:R-:W-:Y:S01]  /*d820*/  LOP3.LUT R12, R13, 0x380, RZ, 0xc0, !PT ;  /* 0x000003800d0c7812 */ /* 0x000fe200078ec0ff */
[----:B------:R-:W-:Y:S01]  /*d830*/  VIADD R4, R129, 0x8 ;  /* 0x0000000881047836 */ /* 0x000fe20000000000 */
[----:B------:R-:W-:Y:S01]  /*d840*/  IADD3 R9, P3, R18, 0x20, RZ ;  /* 0x0000002012097810 */ /* 0x000fe20007f7e0ff */
[----:B------:R-:W-:Y:S01]  /*d850*/  USHF.R.S32.HI UR5, URZ, 0x1f, UR43 ;  /* 0x0000001f3f057899 */ /* 0x000fe2000801142b */
[----:B------:R-:W-:Y:S01]  /*d860*/  SHF.R.U64 R12, R12, 0x3, RZ ;  /* 0x000000030c0c7819 */ /* 0x000fe200000012ff */
[----:B------:R-:W-:Y:S01]  /*d870*/  ULDC.64 UR8, c[0x0][0xb70] ;  /* 0x0002dc0000087ab9 */ /* 0x000fe20000000a00 */
[----:B------:R-:W-:Y:S01]  /*d880*/  LOP3.LUT R5, R18, 0x380, RZ, 0xc0, !PT ;  /* 0x0000038012057812 */ /* 0x000fe200078ec0ff */
[----:B------:R-:W-:Y:S01]  /*d890*/  UIMAD UR5, UR5, UR8, URZ ;  /* 0x00000008050572a4 */ /* 0x000fe2000f8e023f */
[----:B------:R-:W-:Y:S01]  /*d8a0*/  LOP3.LUT R12, R12, R13, RZ, 0x3c, !PT ;  /* 0x0000000d0c0c7212 */ /* 0x000fe200078e3cff */
[----:B------:R-:W-:Y:S01]  /*d8b0*/  IMAD.X R13, RZ, RZ, R19, P4 ;  /* 0x000000ffff0d7224 */ /* 0x000fe200020e0613 */
[----:B------:R-:W-:Y:S01]  /*d8c0*/  LOP3.LUT R20, R21, 0x380, RZ, 0xc0, !PT ;  /* 0x0000038015147812 */ /* 0x000fe200078ec0ff */
[----:B------:R-:W-:Y:S01]  /*d8d0*/  UIMAD.WIDE.U32 UR6, UR43, UR8, URZ ;  /* 0x000000082b0672a5 */ /* 0x000fe2000f8e003f */
[C---:B------:R-:W-:Y:S01]  /*d8e0*/  IADD3 R17, P4, R18.reuse, 0x8000, RZ ;  /* 0x0000800012117810 */ /* 0x040fe20007f9e0ff */
[----:B------:R-:W-:Y:S01]  /*d8f0*/  UIMAD UR5, UR43, UR9, UR5 ;  /* 0x000000092b0572a4 */ /* 0x000fe2000f8e0205 */
[----:B------:R-:W-:-:S02]  /*d900*/  IADD3 R11, P2, R18, 0x40, RZ ;  /* 0x00000040120b7810 */ /* 0x000fc40007f5e0ff */
[----:B------:R-:W-:Y:S01]  /*d910*/  LOP3.LUT R8, R9, 0x380, RZ, 0xc0, !PT ;  /* 0x0000038009087812 */ /* 0x000fe200078ec0ff */
[----:B------:R-:W-:Y:S01]  /*d920*/  UIADD3 UR5, UR7, UR5, URZ ;  /* 0x0000000507057290 */ /* 0x000fe2000fffe03f */
[----:B------:R-:W-:Y:S02]  /*d930*/  LOP3.LUT P0, RZ, R199, 0x3, RZ, 0xc0, !PT ;  /* 0x00000003c7ff7812 */ /* 0x000fe4000780c0ff */
[----:B------:R-:W-:Y:S02]  /*d940*/  IADD3 R15, P6, R18, 0x4000, RZ ;  /* 0x00004000120f7810 */ /* 0x000fe40007fde0ff */
[----:B------:R-:W-:Y:S02]  /*d950*/  SHF.R.U64 R5, R5, 0x3, RZ ;  /* 0x0000000305057819 */ /* 0x000fe400000012ff */
[----:B------:R-:W-:Y:S02]  /*d960*/  SHF.R.U64 R20, R20, 0x3, RZ ;  /* 0x0000000314147819 */ /* 0x000fe400000012ff */
[----:B------:R-:W-:-:S02]  /*d970*/  LOP3.LUT R28, R17, 0x380, RZ, 0xc0, !PT ;  /* 0x00000380111c7812 */ /* 0x000fc400078ec0ff */
[----:B------:R-:W-:Y:S02]  /*d980*/  LOP3.LUT R10, R11, 0x380, RZ, 0xc0, !PT ;  /* 0x000003800b0a7812 */ /* 0x000fe400078ec0ff */
[----:B------:R-:W-:Y:S02]  /*d990*/  SHF.R.U64 R8, R8, 0x3, RZ ;  /* 0x0000000308087819 */ /* 0x000fe400000012ff */
[----:B------:R-:W-:Y:S02]  /*d9a0*/  ISETP.GE.OR P1, PT, R4, UR10, P0 ;  /* 0x0000000a04007c0c */ /* 0x000fe40008726670 */
[----:B------:R-:W-:Y:S02]  /*d9b0*/  LOP3.LUT R14, R15, 0x380, RZ, 0xc0, !PT ;  /* 0x000003800f0e7812 */ /* 0x000fe400078ec0ff */
[----:B------:R-:W-:Y:S01]  /*d9c0*/  LOP3.LUT R4, R5, R18, RZ, 0x3c, !PT ;  /* 0x0000001205047212 */ /* 0x000fe200078e3cff */
[--C-:B------:R-:W-:Y:S01]  /*d9d0*/  IMAD.MOV.U32 R5, RZ, RZ, R19.reuse ;  /* 0x000000ffff057224 */ /* 0x100fe200078e0013 */
[----:B------:R-:W-:Y:S01]  /*d9e0*/  LOP3.LUT R20, R20, R21, RZ, 0x3c, !PT ;  /* 0x0000001514147212 */ /* 0x000fe200078e3cff */
[----:B------:R-:W-:Y:S01]  /*d9f0*/  IMAD.X R21, RZ, RZ, R19, P5 ;  /* 0x000000ffff157224 */ /* 0x000fe200028e0613 */
[----:B------:R-:W-:-:S02]  /*da00*/  SHF.R.U64 R28, R28, 0x3, RZ ;  /* 0x000000031c1c7819 */ /* 0x000fc400000012ff */
[----:B------:R-:W-:Y:S02]  /*da10*/  SHF.R.U64 R10, R10, 0x3, RZ ;  /* 0x000000030a0a7819 */ /* 0x000fe400000012ff */
[----:B------:R-:W-:Y:S01]  /*da20*/  LOP3.LUT R8, R8, R9, RZ, 0x3c, !PT ;  /* 0x0000000908087212 */ /* 0x000fe200078e3cff */
[----:B------:R-:W-:Y:S01]  /*da30*/  IMAD.X R9, RZ, RZ, R19, P3 ;  /* 0x000000ffff097224 */ /* 0x000fe200018e0613 */
[----:B------:R-:W-:Y:S02]  /*da40*/  SHF.R.U64 R14, R14, 0x3, RZ ;  /* 0x000000030e0e7819 */ /* 0x000fe400000012ff */
[C---:B------:R-:W-:Y:S02]  /*da50*/  IADD3 R25, P3, R18.reuse, 0x4040, RZ ;  /* 0x0000404012197810 */ /* 0x040fe40007f7e0ff */
[----:B------:R-:W-:Y:S02]  /*da60*/  IADD3 R74, P5, R18, 0x8040, RZ ;  /* 0x00008040124a7810 */ /* 0x000fe40007fbe0ff */
[----:B------:R-:W-:-:S02]  /*da70*/  LOP3.LUT R28, R28, R17, RZ, 0x3c, !PT ;  /* 0x000000111c1c7212 */ /* 0x000fc400078e3cff */
[----:B------:R-:W-:Y:S01]  /*da80*/  LOP3.LUT R10, R10, R11, RZ, 0x3c, !PT ;  /* 0x0000000b0a0a7212 */ /* 0x000fe200078e3cff */
[----:B------:R-:W-:Y:S01]  /*da90*/  IMAD.X R11, RZ, RZ, R19, P2 ;  /* 0x000000ffff0b7224 */ /* 0x000fe200010e0613 */
[----:B------:R-:W-:Y:S02]  /*daa0*/  MOV R17, R4 ;  /* 0x0000000400117202 */ /* 0x000fe40000000f00 */
[----:B------:R-:W-:Y:S02]  /*dab0*/  MOV R86, R20 ;  /* 0x0000001400567202 */ /* 0x000fe40000000f00 */
[----:B------:R-:W-:Y:S01]  /*dac0*/  LOP3.LUT R14, R14, R15, RZ, 0x3c, !PT ;  /* 0x0000000f0e0e7212 */ /* 0x000fe200078e3cff */
[----:B------:R-:W1:Y:S01]  /*dad0*/  LDC.64 R20, c[0x0][0xb78] ;  /* 0x0002de00ff147b82 */ /* 0x000e620000000a00 */
[----:B------:R-:W-:Y:S02]  /*dae0*/  F2FP.BF16.F32.PACK_AB R4, R120, R7 ;  /* 0x000000077804723e */ /* 0x000fe400000010ff */
[----:B------:R-:W-:-:S02]  /*daf0*/  IADD3 R15, P2, R18, 0x4060, RZ ;  /* 0x00004060120f7810 */ /* 0x000fc40007f5e0ff */
[----:B------:R-:W-:Y:S02]  /*db00*/  LOP3.LUT R24, R25, 0x380, RZ, 0xc0, !PT ;  /* 0x0000038019187812 */ /* 0x000fe400078ec0ff */
[----:B------:R-:W-:Y:S02]  /*db10*/  LOP3.LUT R7, R74, 0x380, RZ, 0xc0, !PT ;  /* 0x000003804a077812 */ /* 0x000fe400078ec0ff */
[----:B------:R-:W-:Y:S02]  /*db20*/  F2FP.BF16.F32.PACK_AB R6, R29, R6 ;  /* 0x000000061d06723e */ /* 0x000fe400000010ff */
[----:B------:R-:W-:Y:S02]  /*db30*/  LOP3.LUT R26, R15, 0x380, RZ, 0xc0, !PT ;  /* 0x000003800f1a7812 */ /* 0x000fe400078ec0ff */
[----:B------:R-:W-:Y:S02]  /*db40*/  SHF.R.U64 R24, R24, 0x3, RZ ;  /* 0x0000000318187819 */ /* 0x000fe400000012ff */
[----:B------:R-:W-:-:S02]  /*db50*/  SHF.R.U64 R29, R7, 0x3, RZ ;  /* 0x00000003071d7819 */ /* 0x000fc400000012ff */
[----:B------:R-:W-:Y:S01]  /*db60*/  F2FP.BF16.F32.PACK_AB R7, R27, R30 ;  /* 0x0000001e1b07723e */ /* 0x000fe200000010ff */
[--C-:B------:R-:W-:Y:S01]  /*db70*/  IMAD.X R27, RZ, RZ, R19.reuse, P2 ;  /* 0x000000ffff1b7224 */ /* 0x100fe200010e0613 */
[----:B------:R-:W-:Y:S02]  /*db80*/  SHF.R.U64 R26, R26, 0x3, RZ ;  /* 0x000000031a1a7819 */ /* 0x000fe400000012ff */
[----:B------:R-:W-:Y:S01]  /*db90*/  LOP3.LUT R24, R24, R25, RZ, 0x3c, !PT ;  /* 0x0000001918187212 */ /* 0x000fe200078e3cff */
[--C-:B------:R-:W-:Y:S01]  /*dba0*/  IMAD.X R25, RZ, RZ, R19.reuse, P3 ;  /* 0x000000ffff197224 */ /* 0x100fe200018e0613 */
[----:B------:R-:W-:Y:S01]  /*dbb0*/  F2FP.BF16.F32.PACK_AB R5, R32, R125 ;  /* 0x0000007d2005723e */ /* 0x000fe200000010ff */
[----:B------:R-:W-:Y:S01]  /*dbc0*/  BAR.SYNC.DEFER_BLOCKING 0x1, 0x100 ;  /* 0x0044000000007b1d */ /* 0x000fe20000010000 */
[----:B------:R-:W-:Y:S01]  /*dbd0*/  LOP3.LUT R30, R29, R74, RZ, 0x3c, !PT ;  /* 0x0000004a1d1e7212 */ /* 0x000fe200078e3cff */
[----:B------:R-:W-:Y:S01]  /*dbe0*/  IMAD.X R29, RZ, RZ, R19, P4 ;  /* 0x000000ffff1d7224 */ /* 0x000fe200020e0613 */
[----:B------:R-:W-:-:S02]  /*dbf0*/  IADD3 R75, P3, R18, 0x8060, RZ ;  /* 0x00008060124b7810 */ /* 0x000fc40007f7e0ff */
[----:B------:R-:W-:Y:S01]  /*dc00*/  LOP3.LUT R26, R26, R15, RZ, 0x3c, !PT ;  /* 0x0000000f1a1a7212 */ /* 0x000fe200078e3cff */
[----:B------:R-:W-:Y:S01]  /*dc10*/  IMAD.X R15, RZ, RZ, R19, P6 ;  /* 0x000000ffff0f7224 */ /* 0x000fe200030e0613 */
[----:B------:R-:W-:Y:S02]  /*dc20*/  IADD3 R35, P6, R18, 0x8020, RZ ;  /* 0x0000802012237810 */ /* 0x000fe40007fde0ff */
[----:B------:R-:W-:Y:S02]  /*dc30*/  LOP3.LUT R32, R75, 0x380, RZ, 0xc0, !PT ;  /* 0x000003804b207812 */ /* 0x000fe400078ec0ff */
[----:B------:R-:W-:Y:S02]  /*dc40*/  LOP3.LUT R34, R35, 0x380, RZ, 0xc0, !PT ;  /* 0x0000038023227812 */ /* 0x000fe400078ec0ff */
[----:B------:R-:W-:Y:S02]  /*dc50*/  SHF.R.U64 R32, R32, 0x3, RZ ;  /* 0x0000000320207819 */ /* 0x000fe400000012ff */
[----:B------:R-:W-:-:S02]  /*dc60*/  SHF.R.U64 R34, R34, 0x3, RZ ;  /* 0x0000000322227819 */ /* 0x000fc400000012ff */
[----:B------:R-:W-:Y:S02]  /*dc70*/  LOP3.LUT R32, R32, R75, RZ, 0x3c, !PT ;  /* 0x0000004b20207212 */ /* 0x000fe400078e3cff */
[----:B------:R-:W-:Y:S02]  /*dc80*/  MOV R127, R8 ;  /* 0x00000008007f7202 */ /* 0x000fe40000000f00 */
[----:B------:R-:W-:Y:S02]  /*dc90*/  MOV R125, R10 ;  /* 0x0000000a007d7202 */ /* 0x000fe40000000f00 */
[----:B------:R-:W-:Y:S01]  /*dca0*/  MOV R120, R12 ;  /* 0x0000000c00787202 */ /* 0x000fe20000000f00 */
[----:B------:R2:W-:Y:S01]  /*dcb0*/  STSM.16.M88.4 [R17], R4 ;  /* 0x0000000411007844 */ /* 0x0005e20000000200 */
[----:B------:R-:W-:Y:S02]  /*dcc0*/  MOV R87, R14 ;  /* 0x0000000e00577202 */ /* 0x000fe40000000f00 */
[----:B------:R-:W-:-:S02]  /*dcd0*/  F2FP.BF16.F32.PACK_AB R8, R41, R40 ;  /* 0x000000282908723e */ /* 0x000fc400000010ff */
[----:B------:R-:W-:Y:S02]  /*dce0*/  F2FP.BF16.F32.PACK_AB R9, R122, R121 ;  /* 0x000000797a09723e */ /* 0x000fe400000010ff */
[----:B------:R-:W-:Y:S02]  /*dcf0*/  F2FP.BF16.F32.PACK_AB R10, R45, R44 ;  /* 0x0000002c2d0a723e */ /* 0x000fe400000010ff */
[----:B------:R-:W-:Y:S02]  /*dd00*/  F2FP.BF16.F32.PACK_AB R11, R47, R46 ;  /* 0x0000002e2f0b723e */ /* 0x000fe400000010ff */
[----:B------:R-:W-:Y:S01]  /*dd10*/  LOP3.LUT R34, R34, R35, RZ, 0x3c, !PT ;  /* 0x0000002322227212 */ /* 0x000fe200078e3cff */
[----:B------:R-:W-:Y:S01]  /*dd20*/  IMAD.X R35, RZ, RZ, R19, P6 ;  /* 0x000000ffff237224 */ /* 0x000fe200030e0613 */
[----:B------:R-:W-:Y:S02]  /*dd30*/  MOV R75, R24 ;  /* 0x00000018004b7202 */ /* 0x000fe40000000f00 */
[----:B------:R-:W-:-:S02]  /*dd40*/  MOV R74, R26 ;  /* 0x0000001a004a7202 */ /* 0x000fc40000000f00 */
[----:B--2---:R-:W-:Y:S01]  /*dd50*/  MOV R17, R28 ;  /* 0x0000001c00117202 */ /* 0x004fe20000000f00 */
[----:B------:R-:W-:Y:S01]  /*dd60*/  IMAD.U32 R29, RZ, RZ, UR7 ;  /* 0x00000007ff1d7e24 */ /* 0x000fe2000f8e00ff */
[----:B------:R-:W-:Y:S01]  /*dd70*/  F2FP.BF16.F32.PACK_AB R7, R124, R31 ;  /* 0x0000001f7c07723e */ /* 0x000fe200000010ff */
[----:B------:R-:W-:Y:S01]  /*dd80*/  IMAD.U32 R29, RZ, RZ, UR5 ;  /* 0x00000005ff1d7e24 */ /* 0x000fe2000f8e00ff */
[----:B------:R-:W-:Y:S01]  /*dd90*/  USHF.R.S32.HI UR5, URZ, 0x1f, UR44 ;  /* 0x0000001f3f057899 */ /* 0x000fe2000801142c */
[--C-:B------:R-:W-:Y:S01]  /*dda0*/  IMAD.X R31, RZ, RZ, R19.reuse, P5 ;  /* 0x000000ffff1f7224 */ /* 0x100fe200028e0613 */
[----:B------:R-:W-:Y:S01]  /*ddb0*/  F2FP.BF16.F32.PACK_AB R4, R33, R0 ;  /* 0x000000002104723e */ /* 0x000fe200000010ff */
[----:B------:R-:W-:Y:S01]  /*ddc0*/  IMAD.X R33, RZ, RZ, R19, P3 ;  /* 0x000000ffff217224 */ /* 0x000fe200018e0613 */
[----:B------:R-:W-:Y:S01]  /*ddd0*/  F2FP.BF16.F32.PACK_AB R5, R126, R123 ;  /* 0x0000007b7e05723e */ /* 0x000fe200000010ff */
[----:B------:R-:W-:Y:S01]  /*dde0*/  IMAD.U32 R28, RZ, RZ, UR6 ;  /* 0x00000006ff1c7e24 */ /* 0x000fe2000f8e00ff */
[----:B------:R-:W-:Y:S01]  /*ddf0*/  F2FP.BF16.F32.PACK_AB R6, R37, R36 ;  /* 0x000000242506723e */ /* 0x000fe200000010ff */
[----:B------:R-:W-:Y:S01]  /*de00*/  ULDC.64 UR6, c[0x0][0xb40] ;  /* 0x0002d00000067ab9 */ /* 0x000fe20000000a00 */
[----:B------:R-:W-:Y:S01]  /*de10*/  MOV R0, R30 ;  /* 0x0000001e00007202 */ /* 0x000fe20000000f00 */
[C---:B-1----:R-:W-:Y:S01]  /*de20*/  IMAD R30, R20.reuse, UR5, RZ ;  /* 0x00000005141e7c24 */ /* 0x042fe2000f8e02ff */
[----:B------:R-:W-:Y:S01]  /*de30*/  MOV R32, R32 ;  /* 0x0000002000207202 */ /* 0x000fe20000000f00 */
[----:B------:R1:W-:Y:S01]  /*de40*/  STSM.16.M88.4 [R127], R4 ;  /* 0x000000047f007844 */ /* 0x0003e20000000200 */
[----:B------:R-:W-:Y:S01]  /*de50*/  F2FP.BF16.F32.PACK_AB R12, R49, R48 ;  /* 0x00000030310c723e */ /* 0x000fe200000010ff */
[----:B------:R-:W-:Y:S01]  /*de60*/  IMAD R33, R21, UR44, R30 ;  /* 0x0000002c15217c24 */ /* 0x000fe2000f8e021e */
[----:B------:R-:W-:Y:S01]  /*de70*/  F2FP.BF16.F32.PACK_AB R13, R51, R50 ;  /* 0x00000032330d723e */ /* 0x000fe200000010ff */
[----:B------:R-:W-:Y:S01]  /*de80*/  IMAD.WIDE.U32 R20, R20, UR44, R28 ;  /* 0x0000002c14147c25 */ /* 0x000fe2000f8e001c */
[----:B------:R-:W-:Y:S01]  /*de90*/  F2FP.BF16.F32.PACK_AB R14, R53, R52 ;  /* 0x00000034350e723e */ /* 0x000fe200000010ff */
[----:B------:R-:W-:Y:S01]  /*dea0*/  STSM.16.M88.4 [R125], R8 ;  /* 0x000000087d007844 */ /* 0x000fe20000000200 */
[----:B------:R-:W-:-:S02]  /*deb0*/  F2FP.BF16.F32.PACK_AB R15, R55, R54 ;  /* 0x00000036370f723e */ /* 0x000fc400000010ff */
[----:B------:R-:W-:Y:S02]  /*dec0*/  F2FP.BF16.F32.PACK_AB R24, R57, R56 ;  /* 0x000000383918723e */ /* 0x000fe400000010ff */
[----:B------:R-:W-:Y:S01]  /*ded0*/  F2FP.BF16.F32.PACK_AB R25, R59, R58 ;  /* 0x0000003a3b19723e */ /* 0x000fe200000010ff */
[----:B------:R-:W-:Y:S01]  /*dee0*/  STSM.16.M88.4 [R120], R12 ;  /* 0x0000000c78007844 */ /* 0x000fe20000000200 */
[----:B------:R-:W-:Y:S02]  /*def0*/  F2FP.BF16.F32.PACK_AB R26, R61, R60 ;  /* 0x0000003c3d1a723e */ /* 0x000fe400000010ff */
[----:B------:R-:W-:Y:S02]  /*df00*/  F2FP.BF16.F32.PACK_AB R27, R63, R62 ;  /* 0x0000003e3f1b723e */ /* 0x000fe400000010ff */
[----:B-1----:R-:W-:Y:S02]  /*df10*/  F2FP.BF16.F32.PACK_AB R4, R65, R64 ;  /* 0x000000404104723e */ /* 0x002fe400000010ff */
[----:B------:R-:W-:Y:S01]  /*df20*/  F2FP.BF16.F32.PACK_AB R5, R67, R66 ;  /* 0x000000424305723e */ /* 0x000fe200000010ff */
[----:B------:R-:W-:Y:S01]  /*df30*/  STSM.16.M88.4 [R87], R24 ;  /* 0x0000001857007844 */ /* 0x000fe20000000200 */
[----:B------:R-:W-:-:S02]  /*df40*/  F2FP.BF16.F32.PACK_AB R6, R69, R68 ;  /* 0x000000444506723e */ /* 0x000fc400000010ff */
[----:B------:R-:W-:Y:S02]  /*df50*/  F2FP.BF16.F32.PACK_AB R7, R71, R70 ;  /* 0x000000464707723e */ /* 0x000fe400000010ff */
[----:B------:R-:W-:Y:S02]  /*df60*/  F2FP.BF16.F32.PACK_AB R80, R81, R80 ;  /* 0x000000505150723e */ /* 0x000fe400000010ff */
[----:B------:R-:W-:Y:S01]  /*df70*/  F2FP.BF16.F32.PACK_AB R28, R73, R72 ;  /* 0x00000048491c723e */ /* 0x000fe200000010ff */
[----:B------:R1:W-:Y:S01]  /*df80*/  STSM.16.M88.4 [R86], R4 ;  /* 0x0000000456007844 */ /* 0x0003e20000000200 */
[----:B------:R-:W-:Y:S02]  /*df90*/  F2FP.BF16.F32.PACK_AB R29, R43, R38 ;  /* 0x000000262b1d723e */ /* 0x000fe400000010ff */
[----:B------:R-:W-:Y:S02]  /*dfa0*/  F2FP.BF16.F32.PACK_AB R30, R77, R76 ;  /* 0x0000004c4d1e723e */ /* 0x000fe400000010ff */
[----:B------:R-:W-:-:S02]  /*dfb0*/  F2FP.BF16.F32.PACK_AB R31, R79, R78 ;  /* 0x0000004e4f1f723e */ /* 0x000fc400000010ff */
[----:B------:R-:W-:Y:S02]  /*dfc0*/  F2FP.BF16.F32.PACK_AB R81, R39, R82 ;  /* 0x000000522751723e */ /* 0x000fe400000010ff */
        /* <DEDUP_REMOVED lines=12> */
[----:B------:R-:W-:Y:S02]  /*e090*/  MOV R34, R34 ;  /* 0x0000002200227202 */ /* 0x000fe40000000f00 */
        /* <DEDUP_REMOVED lines=11> */
[----:B-1----:R-:W-:Y:S02]  /*e150*/  SHF.R.S32.HI R5, RZ, 0x1f, R129 ;  /* 0x0000001fff057819 */ /* 0x002fe40000011481 */
[C---:B------:R-:W-:Y:S01]  /*e160*/  IADD3 R6, P2, R129.reuse, R20, RZ ;  /* 0x0000001481067210 */ /* 0x040fe20007f5e0ff */
[----:B------:R-:W-:Y:S01]  /*e170*/  STSM.16.M88.4 [R32], R112 ;  /* 0x0000007020007844 */ /* 0x000fe20000000200 */
[----:B------:R-:W-:Y:S02]  /*e180*/  ISETP.GE.OR P0, PT, R129, UR10, P0 ;  /* 0x0000000a81007c0c */ /* 0x000fe40008706670 */
[----:B------:R-:W-:Y:S01]  /*e190*/  IADD3.X R5, R5, R21, R33, P2, !PT ;  /* 0x0000001505057210 */ /* 0x000fe200017fe421 */
[----:B------:R-:W-:Y:S01]  /*e1a0*/  @!PT LDS RZ, [RZ] ;  /* 0x00000000fffff984 */ /* 0x000fe20000000800 */
[----:B------:R-:W-:Y:S01]  /*e1b0*/  @!PT LDS RZ, [RZ] ;  /* 0x00000000fffff984 */ /* 0x000fe20000000800 */
[----:B------:R-:W-:Y:S01]  /*e1c0*/  @!PT LDS RZ, [RZ] ;  /* 0x00000000fffff984 */ /* 0x000fe20000000800 */
[----:B------:R-:W-:Y:S01]  /*e1d0*/  @!PT LDS RZ, [RZ] ;  /* 0x00000000fffff984 */ /* 0x000fe20000000800 */
[----:B------:R1:W-:Y:S06]  /*e1e0*/  MEMBAR.ALL.CTA ;  /* 0x0000000000007992 */ /* 0x0003ec0000008000 */
[----:B-1----:R-:W1:Y:S02]  /*e1f0*/  FENCE.VIEW.ASYNC.S ;  /* 0x00000000000073c6 */ /* 0x002e640000000000 */
[----:B-1----:R-:W-:Y:S06]  /*e200*/  BAR.ARV 0x1, 0x120 ;  /* 0x0044800000007b1d */ /* 0x002fec0000002000 */
[----:B------:R-:W-:-:S04]  /*e210*/  LEA R4, P2, R6, UR6, 0x2 ;  /* 0x0000000606047c11 */ /* 0x000fc8000f8410ff */
[----:B------:R-:W-:Y:S02]  /*e220*/  LEA.HI.X R5, R6, UR7, R5, 0x2, P2 ;  /* 0x0000000706057c11 */ /* 0x000fe400090f1405 */
[----:B------:R-:W1:Y:S04]  /*e230*/  SHFL.IDX PT, R6, R202, RZ, 0x1f ;  /* 0x00001fffca067589 */ /* 0x000e6800000e0000 */
[----:B------:R2:W-:Y:S04]  /*e240*/  @!P1 STG.E desc[UR60][R4.64+0x20], R3 ;  /* 0x0000200304009986 */ /* 0x0005e8000c10193c */
[----:B------:R2:W-:Y:S01]  /*e250*/  @!P0 STG.E desc[UR60][R4.64], R2 ;  /* 0x0000000204008986 */ /* 0x0005e2000c10193c */
[----:B-1----:R-:W-:-:S13]  /*e260*/  ISETP.NE.AND P0, PT, R6, 0x7, PT ;  /* 0x000000070600780c */ /* 0x002fda0003f05270 */
[----:B--2---:R-:W-:Y:S05]  /*e270*/  @P0 BRA `(.L_x_944) ;  /* 0x0000000800bc0947 */ /* 0x004fea0003800000 */
[----:B------:R-:W-:Y:S01]  /*e280*/  BAR.SYNC.DEFER_BLOCKING 0x1, 0x120 ;  /* 0x0044800000007b1d */ /* 0x000fe20000010000 */
[----:B------:R-:W-:-:S05]  /*e290*/  ELECT P0, URZ, PT ;  /* 0x00000000003f782f */ /* 0x000fca0003800000 */
[----:B------:R-:W-:Y:S08]  /*e2a0*/  BSSY B0, `(.L_x_945) ;  /* 0x0000018000007945 */ /* 0x000ff00003800000 */
[----:B------:R-:W-:Y:S05]  /*e2b0*/  @!P0 BRA `(.L_x_946) ;  /* 0x0000000000588947 */ /* 0x000fea0003800000 */
[----:B------:R-:W-:Y:S01]  /*e2c0*/  ULDC.64 UR10, c[0x0][0x198] ;  /* 0x00006600000a7ab9 */ /* 0x000fe20000000a00 */
[----:B------:R-:W-:Y:S02]  /*e2d0*/  UIADD3 UR5, UR37, 0x4000, URZ ;  /* 0x0000400025057890 */ /* 0x000fe4000fffe03f */
[----:B------:R-:W-:Y:S02]  /*e2e0*/  UIADD3 UR6, UP0, UR10, 0x9f0, URZ ;  /* 0x000009f00a067890 */ /* 0x000fe4000ff1e03f */
[----:B------:R-:W-:Y:S02]  /*e2f0*/  UIADD3 UR9, UR37, 0x8000, URZ ;  /* 0x0000800025097890 */ /* 0x000fe4000fffe03f */
[----:B------:R-:W-:Y:S01]  /*e300*/  UIADD3.X UR7, URZ, UR11, URZ, UP0, !UPT ;  /* 0x0000000b3f077290 */ /* 0x000fe200087fe43f */
[----:B------:R-:W-:Y:S01]  /*e310*/  UMOV UR41, URZ ;  /* 0x0000003f00297c82 */ /* 0x000fe20008000000 */
[----:B------:R-:W-:Y:S01]  /*e320*/  UMOV UR45, URZ ;  /* 0x0000003f002d7c82 */ /* 0x000fe20008000000 */
[----:B------:R-:W-:Y:S01]  /*e330*/  UMOV UR40, UR37 ;  /* 0x0000002500287c82 */ /* 0x000fe20008000000 */
[----:B------:R-:W-:-:S05]  /*e340*/  UMOV UR8, 0x40 ;  /* 0x0000004000087882 */ /* 0x000fca0000000000 */
        /* <DEDUP_REMOVED lines=13> */
.L_x_946:
[----:B------:R-:W-:Y:S05]  /*e420*/  BSYNC B0 ;  /* 0x0000000000007941 */ /* 0x000fea0003800000 */
.L_x_945:
[----:B------:R-:W-:Y:S05]  /*e430*/  BRA `(.L_x_944) ;  /* 0x00000008004c7947 */ /* 0x000fea0003800000 */
.L_x_943:
[----:B------:R-:W1:Y:S01]  /*e440*/  LDC R12, c[0x0][0xdac] ;  /* 0x00036b00ff0c7b82 */ /* 0x000e620000000800 */
[----:B------:R-:W-:Y:S01]  /*e450*/  ISETP.GT.AND P0, PT, R204, 0x7f, PT ;  /* 0x0000007fcc00780c */ /* 0x000fe20003f04270 */
[----:B------:R-:W-:Y:S01]  /*e460*/  USHF.R.S32.HI UR6, URZ, 0x1f, UR43 ;  /* 0x0000001f3f067899 */ /* 0x000fe2000801142b */
[----:B------:R-:W-:Y:S01]  /*e470*/  BSSY B0, `(.L_x_947) ;  /* 0x000001b000007945 */ /* 0x000fe20003800000 */
[----:B------:R-:W-:Y:S01]  /*e480*/  USHF.R.S32.HI UR7, URZ, 0x1f, UR44 ;  /* 0x0000001f3f077899 */ /* 0x000fe2000801142c */
[----:B------:R-:W-:-:S03]  /*e490*/  SHF.R.S32.HI R23, RZ, 0x1f, R22 ;  /* 0x0000001fff177819 */ /* 0x000fc60000011416 */
[----:B------:R-:W2:Y:S08]  /*e4a0*/  LDC.64 R6, c[0x0][0xae0] ;  /* 0x0002b800ff067b82 */ /* 0x000eb00000000a00 */
[----:B------:R-:W3:Y:S01]  /*e4b0*/  LDC.64 R8, c[0x0][0xae8] ;  /* 0x0002ba00ff087b82 */ /* 0x000ee20000000a00 */
[----:B------:R-:W-:Y:S05]  /*e4c0*/  @P0 BRA `(.L_x_948) ;  /* 0x0000000000540947 */ /* 0x000fea0003800000 */
[----:B------:R-:W4:Y:S01]  /*e4d0*/  S2R R0, SR_TID.X ;  /* 0x0000000000007919 */ /* 0x000f220000002100 */
[----:B------:R-:W-:Y:S01]  /*e4e0*/  ULDC UR5, c[0x0][0xa88] ;  /* 0x0002a20000057ab9 */ /* 0x000fe20000000800 */
[----:B----4-:R-:W-:-:S04]  /*e4f0*/  IADD3 R2, R198, -0x80, R0 ;  /* 0xffffff80c6027810 */ /* 0x010fc80007ffe000 */
[----:B------:R-:W-:-:S13]  /*e500*/  ISETP.GE.AND P0, PT, R2, UR5, PT ;  /* 0x0000000502007c0c */ /* 0x000fda000bf06270 */
[----:B------:R-:W-:Y:S05]  /*e510*/  @P0 BRA `(.L_x_948) ;  /* 0x0000000000400947 */ /* 0x000fea0003800000 */
[----:B------:R-:W4:Y:S01]  /*e520*/  LDC.64 R4, c[0x0][0xb70] ;  /* 0x0002dc00ff047b82 */ /* 0x000f220000000a00 */
[----:B------:R-:W-:Y:S01]  /*e530*/  SHF.R.S32.HI R3, RZ, 0x1f, R2 ;  /* 0x0000001fff037819 */ /* 0x000fe20000011402 */
[----:B------:R-:W-:-:S06]  /*e540*/  ULDC.64 UR8, c[0x0][0xb40] ;  /* 0x0002d00000087ab9 */ /* 0x000fcc0000000a00 */
[----:B------:R-:W5:Y:S01]  /*e550*/  LDC.64 R10, c[0x0][0xb78] ;  /* 0x0002de00ff0a7b82 */ /* 0x000f620000000a00 */
[C---:B----4-:R-:W-:Y:S02]  /*e560*/  IMAD R0, R4.reuse, UR6, RZ ;  /* 0x0000000604007c24 */ /* 0x050fe4000f8e02ff */
[----:B------:R-:W-:-:S04]  /*e570*/  IMAD.WIDE.U32 R2, R4, UR43, R2 ;  /* 0x0000002b04027c25 */ /* 0x000fc8000f8e0002 */
[----:B------:R-:W-:Y:S02]  /*e580*/  IMAD R5, R5, UR43, R0 ;  /* 0x0000002b05057c24 */ /* 0x000fe4000f8e0200 */
[C---:B-----5:R-:W-:Y:S02]  /*e590*/  IMAD R0, R10.reuse, UR7, RZ ;  /* 0x000000070a007c24 */ /* 0x060fe4000f8e02ff */
[----:B------:R-:W-:Y:S02]  /*e5a0*/  IMAD.IADD R3, R3, 0x1, R5 ;  /* 0x0000000103037824 */ /* 0x000fe400078e0205 */
[----:B------:R-:W-:Y:S02]  /*e5b0*/  IMAD R5, R11, UR44, R0 ;  /* 0x0000002c0b057c24 */ /* 0x000fe4000f8e0200 */
[----:B------:R-:W-:-:S04]  /*e5c0*/  IMAD.WIDE.U32 R2, R10, UR44, R2 ;  /* 0x0000002c0a027c25 */ /* 0x000fc8000f8e0002 */
[----:B------:R-:W-:Y:S01]  /*e5d0*/  IMAD.IADD R3, R3, 0x1, R5 ;  /* 0x0000000103037824 */ /* 0x000fe200078e0205 */
[----:B------:R-:W-:-:S04]  /*e5e0*/  LEA R4, P0, R2, UR8, 0x2 ;  /* 0x0000000802047c11 */ /* 0x000fc8000f8010ff */
[----:B------:R-:W-:Y:S01]  /*e5f0*/  LEA.HI.X R5, R2, UR9, R3, 0x2, P0 ;  /* 0x0000000902057c11 */ /* 0x000fe200080f1403 */
[----:B------:R-:W-:-:S05]  /*e600*/  IMAD.MOV.U32 R3, RZ, RZ, -0x800000 ;  /* 0xff800000ff037424 */ /* 0x000fca00078e00ff */
[----:B------:R4:W-:Y:S03]  /*e610*/  STG.E desc[UR60][R4.64], R3 ;  /* 0x0000000304007986 */ /* 0x0009e6000c10193c */
.L_x_948:
[----:B------:R-:W-:Y:S05]  /*e620*/  BSYNC B0 ;  /* 0x0000000000007941 */ /* 0x000fea0003800000 */
.L_x_947:
[----:B------:R-:W-:Y:S01]  /*e630*/  R2UR UR8, R196 ;  /* 0x00000000c40872ca */ /* 0x000fe200000e0000 */
[----:B------:R-:W-:Y:S01]  /*e640*/  ULDC UR5, c[0x0][0xa88] ;  /* 0x0002a20000057ab9 */ /* 0x000fe20000000800 */
[C---:B--2---:R-:W-:Y:S01]  /*e650*/  IMAD R0, R6.reuse, UR6, RZ ;  /* 0x0000000606007c24 */ /* 0x044fe2000f8e02ff */
[----:B------:R-:W-:Y:S01]  /*e660*/  UIADD3 UR42, -UR42, UR5, URZ ;  /* 0x000000052a2a7290 */ /* 0x000fe2000fffe13f */
[----:B----4-:R-:W-:Y:S01]  /*e670*/  IMAD.WIDE.U32 R2, R6, UR43, R22 ;  /* 0x0000002b06027c25 */ /* 0x010fe2000f8e0016 */
[----:B------:R-:W-:Y:S01]  /*e680*/  SHF.R.S32.HI R195, RZ, 0x1f, R194 ;  /* 0x0000001fffc37819 */ /* 0x000fe200000114c2 */
[----:B------:R-:W-:Y:S02]  /*e690*/  BSSY B0, `(.L_x_949) ;  /* 0x0000025000007945 */ /* 0x000fe40003800000 */
[----:B------:R-:W-:Y:S01]  /*e6a0*/  IMAD R5, R7, UR43, R0 ;  /* 0x0000002b07057c24 */ /* 0x000fe2000f8e0200 */
[C---:B------:R-:W-:Y:S01]  /*e6b0*/  ISETP.GE.AND P3, PT, R194.reuse, UR42, PT ;  /* 0x0000002ac2007c0c */ /* 0x040fe2000bf66270 */
[----:B------:R-:W-:-:S02]  /*e6c0*/  VIADD R0, R194, 0x40 ;  /* 0x00000040c2007836 */ /* 0x000fc40000000000 */
[----:B------:R-:W-:Y:S01]  /*e6d0*/  VIADD R4, R194, 0x20 ;  /* 0x00000020c2047836 */ /* 0x000fe20000000000 */
[----:B------:R-:W-:Y:S01]  /*e6e0*/  ULOP3.LUT UR5, URZ, UR8, URZ, 0x33, !UPT ;  /* 0x000000083f057292 */ /* 0x000fe2000f8e333f */
[----:B------:R-:W-:Y:S01]  /*e6f0*/  IMAD.IADD R3, R3, 0x1, R5 ;  /* 0x0000000103037824 */ /* 0x000fe200078e0205 */
[----:B------:R-:W-:Y:S01]  /*e700*/  ISETP.GE.AND P1, PT, R0, UR42, PT ;  /* 0x0000002a00007c0c */ /* 0x000fe2000bf26270 */
[----:B---3--:R-:W-:Y:S01]  /*e710*/  IMAD R0, R8, UR7, RZ ;  /* 0x0000000708007c24 */ /* 0x008fe2000f8e02ff */
[----:B------:R-:W-:Y:S01]  /*e720*/  ISETP.GE.AND P0, PT, R4, UR42, PT ;  /* 0x0000002a04007c0c */ /* 0x000fe2000bf06270 */
[----:B------:R-:W-:Y:S02]  /*e730*/  VIADD R4, R194, 0x60 ;  /* 0x00000060c2047836 */ /* 0x000fe40000000000 */
[----:B------:R-:W-:Y:S02]  /*e740*/  IMAD R9, R9, UR44, R0 ;  /* 0x0000002c09097c24 */ /* 0x000fe4000f8e0200 */
[----:B-1----:R-:W-:Y:S01]  /*e750*/  VIADD R5, R12, UR5 ;  /* 0x000000050c057c36 */ /* 0x002fe20008000000 */
[----:B------:R-:W-:Y:S01]  /*e760*/  ISETP.GE.AND P2, PT, R4, UR42, PT ;  /* 0x0000002a04007c0c */ /* 0x000fe2000bf46270 */
[----:B------:R-:W-:-:S04]  /*e770*/  IMAD.WIDE.U32 R6, R8, UR44, R2 ;  /* 0x0000002c08067c25 */ /* 0x000fc8000f8e0002 */
[----:B------:R-:W-:-:S04]  /*e780*/  IMAD.WIDE R4, R5, 0x80, R194 ;  /* 0x0000008005047825 */ /* 0x000fc800078e02c2 */
[----:B------:R-:W-:Y:S01]  /*e790*/  IMAD.IADD R11, R7, 0x1, R9 ;  /* 0x00000001070b7824 */ /* 0x000fe200078e0209 */
        /* <DEDUP_REMOVED lines=20> */
.L_x_950:
[----:B------:R-:W-:Y:S05]  /*e8e0*/  BSYNC B0 ;  /* 0x0000000000007941 */ /* 0x000fea0003800000 */
.L_x_949:
[----:B------:R-:W-:Y:S04]  /*e8f0*/  BSSY B0, `(.L_x_951) ;  /* 0x0000017000007945 */ /* 0x000fe80003800000 */
[----:B------:R-:W-:Y:S05]  /*e900*/  @P0 BRA `(.L_x_952) ;  /* 0x0000000000540947 */ /* 0x000fea0003800000 */
[----:B-1----:R-:W-:Y:S01]  /*e910*/  IADD3 R9, P0, R4, 0x20, RZ ;  /* 0x0000002004097810 */ /* 0x002fe20007f1e0ff */
        /* <DEDUP_REMOVED lines=20> */
.L_x_952:
[----:B------:R-:W-:Y:S05]  /*ea60*/  BSYNC B0 ;  /* 0x0000000000007941 */ /* 0x000fea0003800000 */
.L_x_951:
[----:B------:R-:W-:Y:S04]  /*ea70*/  BSSY B0, `(.L_x_953) ;  /* 0x0000017000007945 */ /* 0x000fe80003800000 */
[----:B------:R-:W-:Y:S05]  /*ea80*/  @P1 BRA `(.L_x_954) ;  /* 0x0000000000541947 */ /* 0x000fea0003800000 */
[----:B-12---:R-:W-:Y:S01]  /*ea90*/  IADD3 R9, P0, R4, 0x40, RZ ;  /* 0x0000004004097810 */ /* 0x006fe20007f1e0ff */
        /* <DEDUP_REMOVED lines=20> */
.L_x_954:
[----:B------:R-:W-:Y:S05]  /*ebe0*/  BSYNC B0 ;  /* 0x0000000000007941 */ /* 0x000fea0003800000 */
.L_x_953:
[----:B------:R-:W-:Y:S04]  /*ebf0*/  BSSY B0, `(.L_x_944) ;  /* 0x0000017000007945 */ /* 0x000fe80003800000 */
        /* <DEDUP_REMOVED lines=22> */
.L_x_955:
[----:B------:R-:W-:Y:S05]  /*ed60*/  BSYNC B0 ;  /* 0x0000000000007941 */ /* 0x000fea0003800000 */
.L_x_944:
[----:B------:R-:W5:Y:S02]  /*ed70*/  LDC R0, c[0x0][0xda8] ;  /* 0x00036a00ff007b82 */ /* 0x000f640000000800 */
[----:B-----5:R-:W-:-:S13]  /*ed80*/  ISETP.LE.AND P0, PT, R0, UR4, PT ;  /* 0x0000000400007c0c */ /* 0x020fda000bf03270 */
[----:B------:R-:W-:Y:S05]  /*ed90*/  @!P0 BRA `(.L_x_956) ;  /* 0xffffff2000148947 */ /* 0x000fea000383ffff */
[----:B------:R-:W-:Y:S05]  /*eda0*/  EXIT ;  /* 0x000000000000794d */ /* 0x000fea0003800000 */
.L_x_862:
[----:B------:R-:W-:-:S08]  /*edb0*/  NOP ;  /* 0x0000000000007918 */ /* 0x000fd00000000000 */
[----:B-1----:R-:W1:-:S00]  /*edc0*/  USETMAXREG.DEALLOC.CTAPOOL 0x18 ;  /* 0x00000018000079c8 */ /* 0x002e4000080e0500 */
[----:B-1----:R-:W-:-:S06]  /*edd0*/  LOP3.LUT R0, R0, 0x3, RZ, 0xc0, !PT ;  /* 0x0000000300007812 */ /* 0x002fcc00078ec0ff */
[----:B------:R-:W1:Y:S02]  /*ede0*/  SHFL.IDX PT, R0, R0, RZ, 0x1f ;  /* 0x00001fff00007589 */ /* 0x000e6400000e0000 */
[----:B-1----:R-:W-:-:S13]  /*edf0*/  ISETP.NE.AND P0, PT, R0, RZ, PT ;  /* 0x000000ff0000720c */ /* 0x002fda0003f05270 */
[----:B------:R-:W-:Y:S05]  /*ee00*/  @P0 EXIT ;  /* 0x000000000000094d */ /* 0x000fea0003800000 */
[----:B------:R-:W1:Y:S01]  /*ee10*/  S2UR UR4, SR_CTAID.X ;  /* 0x00000000000479c3 */ /* 0x000e620000002500 */
[----:B------:R-:W-:Y:S01]  /*ee20*/  UMOV UR47, URZ ;  /* 0x0000003f002f7c82 */ /* 0x000fe20008000000 */
[----:B------:R-:W-:Y:S02]  /*ee30*/  IMAD.MOV.U32 R16, RZ, RZ, RZ ;  /* 0x000000ffff107224 */ /* 0x000fe400078e00ff */
[----:B------:R-:W-:-:S04]  /*ee40*/  IMAD.MOV.U32 R17, RZ, RZ, 0x1 ;  /* 0x00000001ff117424 */ /* 0x000fc800078e00ff */
[----:B------:R-:W1:Y:S02]  /*ee50*/  LDC R0, c[0x0][0xda8] ;  /* 0x00036a00ff007b82 */ /* 0x000e640000000800 */
[----:B-1----:R-:W-:-:S13]  /*ee60*/  ISETP.LE.AND P0, PT, R0, UR4, PT ;  /* 0x0000000400007c0c */ /* 0x002fda000bf03270 */
[----:B------:R-:W-:Y:S05]  /*ee70*/  @P0 BRA `(.L_x_957) ;  /* 0x00000030004c0947 */ /* 0x000fea0003800000 */
[----:B------:R-:W-:Y:S01]  /*ee80*/  IMAD.U32 R19, RZ, RZ, UR4 ;  /* 0x00000004ff137e24 */ /* 0x000fe2000f8e00ff */
[----:B------:R-:W-:Y:S01]  /*ee90*/  ULDC UR48, c[0x0][0xc] ;  /* 0x0000030000307ab9 */ /* 0x000fe20000000800 */
[----:B------:R-:W-:Y:S01]  /*eea0*/  IMAD.MOV.U32 R17, RZ, RZ, 0x1 ;  /* 0x00000001ff117424 */ /* 0x000fe200078e00ff */
[----:B------:R-:W-:Y:S01]  /*eeb0*/  ULDC.64 UR44, c[0x0][0x198] ;  /* 0x00006600002c7ab9 */ /* 0x000fe20000000a00 */
[----:B------:R-:W-:Y:S01]  /*eec0*/  IMAD.MOV.U32 R16, RZ, RZ, RZ ;  /* 0x000000ffff107224 */ /* 0x000fe200078e00ff */
[----:B------:R-:W-:-:S06]  /*eed0*/  UMOV UR47, URZ ;  /* 0x0000003f002f7c82 */ /* 0x000fcc0008000000 */
.L_x_1011:
[----:B------:R-:W-:Y:S01]  /*eee0*/  ULDC UR7, c[0x0][0xdd0] ;  /* 0x0003740000077ab9 */ /* 0x000fe20000000800 */
[----:B-1----:R-:W1:Y:S01]  /*eef0*/  LDC R0, c[0x0][0xde8] ;  /* 0x00037a00ff007b82 */ /* 0x002e620000000800 */
[C---:B------:R-:W-:Y:S01]  /*ef00*/  R2UR UR8, R19.reuse ;  /* 0x00000000130872ca */ /* 0x040fe200000e0000 */
[----:B------:R-:W-:Y:S01]  /*ef10*/  UISETP.NE.AND UP0, UPT, UR7, 0x1, UPT ;  /* 0x000000010700788c */ /* 0x000fe2000bf05270 */
[----:B------:R-:W-:-:S10]  /*ef20*/  R2UR UR6, R19 ;  /* 0x00000000130672ca */ /* 0x000fd400000e0000 */
[----:B------:R-:W-:Y:S01]  /*ef30*/  @UP0 ULDC UR4, c[0x0][0xdd4] ;  /* 0x0003750000040ab9 */ /* 0x000fe20000000800 */
[----:B------:R-:W-:Y:S01]  /*ef40*/  @UP0 ULDC UR9, c[0x0][0xdd8] ;  /* 0x0003760000090ab9 */ /* 0x000fe20000000800 */
[----:B------:R-:W-:-:S04]  /*ef50*/  UIMAD.WIDE.U32 UR4, UR8, UR4, URZ ;  /* 0x00000004080472a5 */ /* 0x000fc8000f8e003f */
[----:B------:R-:W-:-:S04]  /*ef60*/  @UP0 USHF.R.U32.HI UR8, URZ, UR9, UR5 ;  /* 0x000000093f080299 */ /* 0x000fc80008011605 */
[----:B------:R-:W-:Y:S02]  /*ef70*/  UIADD3 UR4, -UR8, URZ, URZ ;  /* 0x0000003f08047290 */ /* 0x000fe4000fffe13f */
[----:B-1----:R-:W-:Y:S02]  /*ef80*/  ISETP.LE.AND P0, PT, R0, UR8, PT ;  /* 0x0000000800007c0c */ /* 0x002fe4000bf03270 */
[----:B------:R-:W-:-:S11]  /*ef90*/  UIMAD UR7, UR7, UR4, UR6 ;  /* 0x00000004070772a4 */ /* 0x000fd6000f8e0206 */
[----:B------:R-:W-:Y:S05]  /*efa0*/  @!P0 BRA `(.L_x_958) ;  /* 0x0000000000208947 */ /* 0x000fea0003800000 */
[----:B------:R-:W-:Y:S01]  /*efb0*/  ULDC UR9, c[0x0][0xddc] ;  /* 0x0003770000097ab9 */ /* 0x000fe20000000800 */
[----:B------:R-:W-:Y:S01]  /*efc0*/  UMOV UR6, UR7 ;  /* 0x0000000700067c82 */ /* 0x000fe20008000000 */
[----:B------:R-:W-:-:S11]  /*efd0*/  UISETP.NE.AND UP0, UPT, UR9, 0x1, UPT ;  /* 0x000000010900788c */ /* 0x000fd6000bf05270 */
[----:B------:R-:W-:Y:S02]  /*efe0*/  @UP0 ULDC.64 UR10, c[0x0][0xde0] ;  /* 0x00037800000a0ab9 */ /* 0x000fe40000000a00 */
[----:B------:R-:W-:-:S04]  /*eff0*/  UIMAD.WIDE.U32 UR4, UR7, UR10, URZ ;  /* 0x0000000a070472a5 */ /* 0x000fc8000f8e003f */
[----:B------:R-:W-:-:S04]  /*f000*/  @UP0 USHF.R.U32.HI UR6, URZ, UR11, UR5 ;  /* 0x0000000b3f060299 */ /* 0x000fc80008011605 */
[----:B------:R-:W-:Y:S01]  /*f010*/  UIMAD UR4, UR6, UR9, URZ ;  /* 0x00000009060472a4 */ /* 0x000fe2000f8e023f */
[----:B------:R-:W-:Y:S11]  /*f020*/  BRA `(.L_x_959) ;  /* 0x00000000001c7947 */ /* 0x000ff60003800000 */
.L_x_958:
[----:B------:R-:W-:Y:S01]  /*f030*/  ULDC UR9, c[0x0][0xdc4] ;  /* 0x0003710000097ab9 */ /* 0x000fe20000000800 */
[----:B------:R-:W-:Y:S01]  /*f040*/  UMOV UR6, UR7 ;  /* 0x0000000700067c82 */ /* 0x000fe20008000000 */
[----:B------:R-:W-:-:S11]  /*f050*/  UISETP.NE.AND UP0, UPT, UR9, 0x1, UPT ;  /* 0x000000010900788c */ /* 0x000fd6000bf05270 */
[----:B------:R-:W-:Y:S02]  /*f060*/  @UP0 ULDC.64 UR10, c[0x0][0xdc8] ;  /* 0x00037200000a0ab9 */ /* 0x000fe40000000a00 */
[----:B------:R-:W-:-:S04]  /*f070*/  UIMAD.WIDE.U32 UR4, UR7, UR10, URZ ;  /* 0x0000000a070472a5 */ /* 0x000fc8000f8e003f */
[----:B------:R-:W-:-:S04]  /*f080*/  @UP0 USHF.R.U32.HI UR6, URZ, UR11, UR5 ;  /* 0x0000000b3f060299 */ /* 0x000fc80008011605 */
[----:B------:R-:W-:-:S12]  /*f090*/  UIMAD UR4, UR6, UR9, URZ ;  /* 0x00000009060472a4 */ /* 0x000fd8000f8e023f */
.L_x_959:
[----:B------:R-:W-:Y:S01]  /*f0a0*/  ULDC.64 UR12, c[0x0][0x3f8] ;  /* 0x0000fe00000c7ab9 */ /* 0x000fe20000000a00 */
[----:B------:R-:W-:Y:S02]  /*f0b0*/  UIADD3 UR9, UR7, -UR4, URZ ;  /* 0x8000000407097290 */ /* 0x000fe4000fffe03f */
[----:B------:R-:W-:Y:S02]  /*f0c0*/  UISETP.NE.U32.AND UP0, UPT, UR12, URZ, UPT ;  /* 0x0000003f0c00728c */ /* 0x000fe4000bf05070 */
[----:B------:R-:W-:Y:S01]  /*f0d0*/  ULOP3.LUT UR10, URZ, UR6, URZ, 0x33, !UPT ;  /* 0x000000063f0a7292 */ /* 0x000fe2000f8e333f */
[----:B------:R-:W-:Y:S01]  /*f0e0*/  ULDC UR12, c[0x0][0xdb8] ;  /* 0x00036e00000c7ab9 */ /* 0x000fe20000000800 */
[----:B------:R-:W-:Y:S01]  /*f0f0*/  ULDC.64 UR4, c[0x0][0x9e0] ;  /* 0x0002780000047ab9 */ /* 0x000fe20000000a00 */
[----:B------:R-:W-:Y:S02]  /*f100*/  UISETP.NE.AND UP1, UPT, UR12, 0x1, UPT ;  /* 0x000000010c00788c */ /* 0x000fe4000bf25270 */
[----:B------:R-:W-:Y:S01]  /*f110*/  UISETP.NE.AND.EX UP0, UPT, UR13, URZ, UPT, UP0 ;  /* 0x0000003f0d00728c */ /* 0x000fe2000bf05300 */
[----:B------:R-:W-:-:S02]  /*f120*/  ULDC UR11, c[0x0][0xdc4] ;  /* 0x00037100000b7ab9 */ /* 0x000fc40000000800 */
[----:B------:R-:W-:Y:S01]  /*f130*/  ULDC UR13, c[0x0][0xdac] ;  /* 0x00036b00000d7ab9 */ /* 0x000fe20000000800 */
[----:B------:R-:W-:Y:S02]  /*f140*/  UISETP.GE.AND UP2, UPT, UR5, 0x1, UPT ;  /* 0x000000010500788c */ /* 0x000fe4000bf46270 */
[----:B------:R-:W-:Y:S02]  /*f150*/  UIMAD UR11, UR8, UR11, UR9 ;  /* 0x0000000b080b72a4 */ /* 0x000fe4000f8e0209 */
[----:B------:R-:W-:Y:S01]  /*f160*/  UIADD3 UR10, UR10, UR13, URZ ;  /* 0x0000000d0a0a7290 */ /* 0x000fe2000fffe03f */
[----:B------:R-:W-:Y:S01]  /*f170*/  @UP1 ULDC UR8, c[0x0][0xdbc] ;  /* 0x00036f0000081ab9 */ /* 0x000fe20000000800 */
[----:B------:R-:W-:Y:S01]  /*f180*/  PLOP3.LUT P1, PT, PT, PT, UP2, 0x80, 0x0 ;  /* 0x000000000000781c */ /* 0x000fe20003f2f028 */
[----:B------:R-:W-:Y:S02]  /*f190*/  UIMAD.WIDE.U32 UR8, UR11, UR8, URZ ;  /* 0x000000080b0872a5 */ /* 0x000fe4000f8e003f */
[----:B------:R-:W-:Y:S01]  /*f1a0*/  USHF.L.U32 UR41, UR10, 0x7, URZ ;  /* 0x000000070a297899 */ /* 0x000fe2000800063f */
[----:B------:R-:W-:Y:S01]  /*f1b0*/  ULDC UR14, c[0x0][0x404] ;  /* 0x00010100000e7ab9 */ /* 0x000fe20000000800 */
[----:B------:R-:W-:Y:S01]  /*f1c0*/  ULDC UR7, c[0x0][0x288] ;  /* 0x0000a20000077ab9 */ /* 0x000fe20000000800 */
[----:B------:R-:W-:Y:S01]  /*f1d0*/  @UP1 ULDC UR13, c[0x0][0xdc0] ;  /* 0x00037000000d1ab9 */ /* 0x000fe20000000800 */
[----:B------:R-:W-:Y:S01]  /*f1e0*/  UMOV UR43, UR11 ;  /* 0x0000000b002b7c82 */ /* 0x000fe20008000000 */
[----:B------:R-:W-:-:S02]  /*f1f0*/  USEL UR14, UR14, 0x1, UP0 ;  /* 0x000000010e0e7887 */ /* 0x000fc40008000000 */
[----:B------:R-:W-:Y:S02]  /*f200*/  UIADD3 UR10, UR41, 0x80, -UR7 ;  /* 0x00000080290a7890 */ /* 0x000fe4000fffe807 */
[----:B------:R-:W-:Y:S01]  /*f210*/  @UP1 USHF.R.U32.HI UR43, URZ, UR13, UR9 ;  /* 0x0000000d3f2b1299 */ /* 0x000fe20008011609 */
[----:B------:R-:W-:Y:S02]  /*f220*/  ULDC UR6, c[0x0][0x2e0] ;  /* 0x0000b80000067ab9 */ /* 0x000fe40000000800 */
[----:B------:R-:W-:Y:S02]  /*f230*/  UIMAD UR8, UR14, UR6, UR10 ;  /* 0x000000060e0872a4 */ /* 0x000fe4000f8e020a */
[----:B------:R-:W-:Y:S02]  /*f240*/  UIADD3 UR42, -UR43, URZ, URZ ;  /* 0x0000003f2b2a7290 */ /* 0x000fe4000fffe13f */
[----:B------:R-:W-:Y:S02]  /*f250*/  UIADD3 UR4, UR8, UR4, URZ ;  /* 0x0000000408047290 */ /* 0x000fe4000fffe03f */
[----:B------:R-:W-:Y:S01]  /*f260*/  UIMAD UR42, UR12, UR42, UR11 ;  /* 0x0000002a0c2a72a4 */ /* 0x000fe2000f8e020b */
[----:B------:R-:W-:Y:S11]  /*f270*/  @!P1 BRA `(.L_x_960) ;  /* 0x0000000000449947 */ /* 0x000ff60003800000 */
[----:B------:R-:W-:Y:S01]  /*f280*/  ISETP.LT.AND P0, PT, RZ, UR8, PT ;  /* 0x00000008ff007c0c */ /* 0x000fe2000bf01270 */
[----:B------:R-:W-:-:S12]  /*f290*/  UIADD3 UR10, UR8, -0x1, URZ ;  /* 0xffffffff080a7890 */ /* 0x000fd8000fffe03f */
[----:B------:R-:W-:Y:S05]  /*f2a0*/  @P0 BRA `(.L_x_961) ;  /* 0x00000000001c0947 */ /* 0x000fea0003800000 */
[----:B------:R-:W-:Y:S02]  /*f2b0*/  UISETP.NE.AND UP0, UPT, UR5, 0x1, UPT ;  /* 0x000000010500788c */ /* 0x000fe4000bf05270 */
[----:B------:R-:W-:-:S09]  /*f2c0*/  UIADD3 UR10, -UR8, URZ, URZ ;  /* 0x0000003f080a7290 */ /* 0x000fd2000fffe13f */
[----:B------:R-:W-:Y:S02]  /*f2d0*/  @UP0 ULDC.64 UR12, c[0x0][0x9e8] ;  /* 0x00027a00000c0ab9 */ /* 0x000fe40000000a00 */
[----:B------:R-:W-:-:S04]  /*f2e0*/  UIMAD.WIDE.U32 UR8, UR10, UR12, URZ ;  /* 0x0000000c0a0872a5 */ /* 0x000fc8000f8e003f */
[----:B------:R-:W-:-:S04]  /*f2f0*/  @UP0 USHF.R.U32.HI UR10, URZ, UR13, UR9 ;  /* 0x0000000d3f0a0299 */ /* 0x000fc80008011609 */
[----:B------:R-:W-:Y:S01]  /*f300*/  ULOP3.LUT UR10, URZ, UR10, URZ, 0x33, !UPT ;  /* 0x0000000a3f0a7292 */ /* 0x000fe2000f8e333f */
[----:B------:R-:W-:Y:S11]  /*f310*/  BRA `(.L_x_962) ;  /* 0x0000000000107947 */ /* 0x000ff60003800000 */
.L_x_961:
[----:B------:R-:W-:-:S11]  /*f320*/  UISETP.NE.AND UP0, UPT, UR5, 0x1, UPT ;  /* 0x000000010500788c */ /* 0x000fd6000bf05270 */
[----:B------:R-:W-:Y:S02]  /*f330*/  @UP0 ULDC.64 UR12, c[0x0][0x9e8] ;  /* 0x00027a00000c0ab9 */ /* 0x000fe40000000a00 */
[----:B------:R-:W-:-:S04]  /*f340*/  UIMAD.WIDE.U32 UR8, UR10, UR12, URZ ;  /* 0x0000000c0a0872a5 */ /* 0x000fc8000f8e003f */
[----:B------:R-:W-:-:S12]  /*f350*/  @UP0 USHF.R.U32.HI UR10, URZ, UR13, UR9 ;  /* 0x0000000d3f0a0299 */ /* 0x000fd80008011609 */
.L_x_962:
[----:B------:R-:W-:-:S04]  /*f360*/  UIMAD UR10, UR10, UR5, UR5 ;  /* 0x000000050a0a72a4 */ /* 0x000fc8000f8e0205 */
[----:B------:R-:W-:-:S04]  /*f370*/  UISETP.LT.AND UP0, UPT, UR4, UR10, UPT ;  /* 0x0000000a0400728c */ /* 0x000fc8000bf01270 */
[----:B------:R-:W-:-:S12]  /*f380*/  USEL UR4, UR4, UR10, UP0 ;  /* 0x0000000a04047287 */ /* 0x000fd80008000000 */
.L_x_960:
[----:B------:R-:W-:Y:S02]  /*f390*/  UIMAD UR8, UR14, UR6, 0x5f ;  /* 0x0000005f0e0874a4 */ /* 0x000fe4000f8e0206 */
[----:B------:R-:W-:Y:S02]  /*f3a0*/  UIADD3 UR10, UR4, 0x5f, URZ ;  /* 0x0000005f040a7890 */ /* 0x000fe4000fffe03f */
[----:B------:R-:W-:Y:S02]  /*f3b0*/  UIMAD.WIDE UR8, UR8, 0x2aaaaaab, URZ ;  /* 0x2aaaaaab080878a5 */ /* 0x000fe4000f8e023f */
[----:B------:R-:W-:Y:S02]  /*f3c0*/  UIMAD.WIDE UR10, UR10, 0x2aaaaaab, URZ ;  /* 0x2aaaaaab0a0a78a5 */ /* 0x000fe4000f8e023f */
[----:B------:R-:W-:Y:S02]  /*f3d0*/  USHF.R.U32.HI UR8, URZ, 0x1f, UR9 ;  /* 0x0000001f3f087899 */ /* 0x000fe40008011609 */
[----:B------:R-:W-:-:S02]  /*f3e0*/  USHF.R.U32.HI UR4, URZ, 0x1f, UR11 ;  /* 0x0000001f3f047899 */ /* 0x000fc4000801160b */
[----:B------:R-:W-:Y:S02]  /*f3f0*/  UIADD3 UR7, UR41, -UR7, URZ ;  /* 0x8000000729077290 */ /* 0x000fe4000fffe03f */
[----:B------:R-:W-:Y:S02]  /*f400*/  ULEA.HI.SX32 UR9, UR9, UR8, 0x1c ;  /* 0x0000000809097291 */ /* 0x000fe4000f8fe23f */
[----:B------:R-:W-:Y:S02]  /*f410*/  ULEA.HI.SX32 UR4, UR11, UR4, 0x1c ;  /* 0x000000040b047291 */ /* 0x000fe4000f8fe23f */
[----:B------:R-:W-:Y:S02]  /*f420*/  UIMAD UR7, UR14, UR6, UR7 ;  /* 0x000000060e0772a4 */ /* 0x000fe4000f8e0207 */
[----:B------:R-:W-:Y:S01]  /*f430*/  UISETP.LT.AND UP0, UPT, UR9, UR4, UPT ;  /* 0x000000040900728c */ /* 0x000fe2000bf01270 */
[----:B------:R-:W-:Y:S02]  /*f440*/  ULDC UR8, c[0x0][0x9dc] ;  /* 0x0002770000087ab9 */ /* 0x000fe40000000800 */
[----:B------:R-:W-:-:S02]  /*f450*/  UIADD3 UR8, UR7, -UR8, URZ ;  /* 0x8000000807087290 */ /* 0x000fc4000fffe03f */
[----:B------:R-:W-:Y:S01]  /*f460*/  USEL UR46, UR9, UR4, UP0 ;  /* 0x00000004092e7287 */ /* 0x000fe20008000000 */
[----:B------:R-:W-:Y:S11]  /*f470*/  @!P1 BRA `(.L_x_963) ;  /* 0x0000000000489947 */ /* 0x000ff60003800000 */
[----:B------:R-:W-:Y:S02]  /*f480*/  UMOV UR4, UR7 ;  /* 0x0000000700047c82 */ /* 0x000fe40008000000 */
[----:B------:R-:W-:-:S06]  /*f490*/  UISETP.GT.AND UP0, UPT, UR4, -0x1, UPT ;  /* 0xffffffff0400788c */ /* 0x000fcc000bf04270 */
[----:B------:R-:W-:-:S13]  /*f4a0*/  PLOP3.LUT P0, PT, PT, PT, UP0, 0x80, 0x0 ;  /* 0x000000000000781c */ /* 0x000fda0003f0f008 */
[----:B------:R-:W-:Y:S05]  /*f4b0*/  @P0 BRA `(.L_x_964) ;  /* 0x00000000001c0947 */ /* 0x000fea0003800000 */
[----:B------:R-:W-:Y:S02]  /*f4c0*/  UISETP.NE.AND UP0, UPT, UR5, 0x1, UPT ;  /* 0x000000010500788c */ /* 0x000fe4000bf05270 */
[----:B------:R-:W-:-:S09]  /*f4d0*/  ULOP3.LUT UR4, URZ, UR4, URZ, 0x33, !UPT ;  /* 0x000000043f047292 */ /* 0x000fd2000f8e333f */
[----:B------:R-:W-:Y:S02]  /*f4e0*/  @UP0 ULDC.64 UR10, c[0x0][0x9e8] ;  /* 0x00027a00000a0ab9 */ /* 0x000fe40000000a00 */
[----:B------:R-:W-:-:S04]  /*f4f0*/  UIMAD.WIDE.U32 UR6, UR4, UR10, URZ ;  /* 0x0000000a040672a5 */ /* 0x000fc8000f8e003f */
[----:B------:R-:W-:-:S04]  /*f500*/  @UP0 USHF.R.U32.HI UR4, URZ, UR11, UR7 ;  /* 0x0000000b3f040299 */ /* 0x000fc80008011607 */
[----:B------:R-:W-:Y:S01]  /*f510*/  ULOP3.LUT UR4, URZ, UR4, URZ, 0x33, !UPT ;  /* 0x000000043f047292 */ /* 0x000fe2000f8e333f */
[----:B------:R-:W-:Y:S11]  /*f520*/  BRA `(.L_x_965) ;  /* 0x0000000000107947 */ /* 0x000ff60003800000 */
.L_x_964:
[----:B------:R-:W-:-:S11]  /*f530*/  UISETP.NE.AND UP0, UPT, UR5, 0x1, UPT ;  /* 0x000000010500788c */ /* 0x000fd6000bf05270 */
[----:B------:R-:W-:Y:S02]  /*f540*/  @UP0 ULDC.64 UR10, c[0x0][0x9e8] ;  /* 0x00027a00000a0ab9 */ /* 0x000fe40000000a00 */
[----:B------:R-:W-:-:S04]  /*f550*/  UIMAD.WIDE.U32 UR6, UR4, UR10, URZ ;  /* 0x0000000a040672a5 */ /* 0x000fc8000f8e003f */
[----:B------:R-:W-:-:S12]  /*f560*/  @UP0 USHF.R.U32.HI UR4, URZ, UR11, UR7 ;  /* 0x0000000b3f040299 */ /* 0x000fd80008011607 */
.L_x_965:
[----:B------:R-:W-:-:S04]  /*f570*/  UIMAD UR4, UR4, UR5, URZ ;  /* 0x00000005040472a4 */ /* 0x000fc8000f8e023f */
[----:B------:R-:W-:-:S04]  /*f580*/  UISETP.LT.AND UP0, UPT, UR8, UR4, UPT ;  /* 0x000000040800728c */ /* 0x000fc8000bf01270 */
[----:B------:R-:W-:-:S12]  /*f590*/  USEL UR8, UR8, UR4, !UP0 ;  /* 0x0000000408087287 */ /* 0x000fd8000c000000 */
.L_x_963:
[----:B------:R-:W-:Y:S01]  /*f5a0*/  UIMAD.WIDE UR4, UR8, 0x2aaaaaab, URZ ;  /* 0x2aaaaaab080478a5 */ /* 0x000fe2000f8e023f */
[----:B------:R-:W-:Y:S03]  /*f5b0*/  BSSY B6, `(.L_x_966) ;  /* 0x000028e000067945 */ /* 0x000fe60003800000 */
[----:B------:R-:W-:-:S04]  /*f5c0*/  USHF.R.U32.HI UR4, URZ, 0x1f, UR5 ;  /* 0x0000001f3f047899 */ /* 0x000fc80008011605 */
[----:B------:R-:W-:-:S04]  /*f5d0*/  ULEA.HI.SX32 UR4, UR5, UR4, 0x1c ;  /* 0x0000000405047291 */ /* 0x000fc8000f8fe23f */
[----:B------:R-:W-:-:S04]  /*f5e0*/  UISETP.LT.AND UP0, UPT, URZ, UR4, UPT ;  /* 0x000000043f00728c */ /* 0x000fc8000bf01270 */
[----:B------:R-:W-:-:S04]  /*f5f0*/  USEL UR39, URZ, UR4, !UP0 ;  /* 0x000000043f277287 */ /* 0x000fc8000c000000 */
[----:B------:R-:W-:-:S06]  /*f600*/  UISETP.GT.AND UP0, UPT, UR46, UR39, UPT ;  /* 0x000000272e00728c */ /* 0x000fcc000bf04270 */
[----:B------:R-:W-:-:S13]  /*f610*/  PLOP3.LUT P0, PT, PT, PT, UP0, 0x80, 0x0 ;  /* 0x000000000000781c */ /* 0x000fda0003f0f008 */
[----:B------:R-:W-:Y:S05]  /*f620*/  @P0 BRA `(.L_x_967) ;  /* 0x0000000000480947 */ /* 0x000fea0003800000 */
[----:B------:R-:W1:Y:S01]  /*f630*/  S2R R0, SR_TID.X ;  /* 0x0000000000007919 */ /* 0x000e620000002100 */
[----:B------:R-:W-:Y:S01]  /*f640*/  IMAD.MOV.U32 R13, RZ, RZ, R19 ;  /* 0x000000ffff0d7224 */ /* 0x000fe200078e0013 */
        /* <DEDUP_REMOVED lines=14> */
[----:B-1----:R-:W-:Y:S01]  /*f730*/  IADD3 R13, R0, UR48, R13 ;  /* 0x00000030000d7c10 */ /* 0x002fe2000fffe00d */
[----:B------:R-:W-:Y:S06]  /*f740*/  BRA `(.L_x_968) ;  /* 0x0000002400d07947 */ /* 0x000fec0003800000 */
.L_x_967:
[----:B------:R-:W1:Y:S01]  /*f750*/  S2UR UR4, SR_CgaCtaId ;  /* 0x00000000000479c3 */ /* 0x000e620000008800 */
[----:B------:R-:W-:Y:S02]  /*f760*/  UMOV UR38, 0x400 ;  /* 0x0000040000267882 */ /* 0x000fe40000000000 */
[----:B-1----:R-:W-:-:S04]  /*f770*/  ULEA UR38, UR4, UR38, 0x18 ;  /* 0x0000002604267291 */ /* 0x002fc8000f8ec03f */
[----:B------:R-:W-:-:S04]  /*f780*/  UIADD3 UR4, UR38, 0x1e400, URZ ;  /* 0x0001e40026047890 */ /* 0x000fc8000fffe03f */
[----:B------:R-:W-:-:S06]  /*f790*/  ULOP3.LUT UP0, URZ, UR4, 0x3ff, URZ, 0xc0, !UPT ;  /* 0x000003ff043f7892 */ /* 0x000fcc000f80c03f */
[----:B------:R-:W-:-:S13]  /*f7a0*/  PLOP3.LUT P0, PT, PT, PT, UP0, 0x80, 0x0 ;  /* 0x000000000000781c */ /* 0x000fda0003f0f008 */
[----:B------:R-:W-:Y:S05]  /*f7b0*/  @!P0 BRA `(.L_x_969) ;  /* 0x0000000000408947 */ /* 0x000fea0003800000 */
        /* <DEDUP_REMOVED lines=16> */
.L_x_969:
        /* <DEDUP_REMOVED lines=20> */
.L_x_971:
[----:B------:R1:W2:Y:S01]  /*fa00*/  LDC.64 R2, c[0x4][R18] ;  /* 0x0100000012027b82 */ /* 0x0002a20000000a00 */
[----:B------:R-:W-:Y:S01]  /*fa10*/  ULDC.64 UR6, c[0x4][0xa8] ;  /* 0x01002a0000067ab9 */ /* 0x000fe20000000a00 */
[----:B------:R-:W-:Y:S01]  /*fa20*/  ULDC.64 UR8, c[0x4][0xb0] ;  /* 0x01002c0000087ab9 */ /* 0x000fe20000000a00 */
[----:B------:R-:W-:Y:S01]  /*fa30*/  ULDC.64 UR4, c[0x4][0x40] ;  /* 0x0100100000047ab9 */ /* 0x000fe20000000a00 */
        /* <DEDUP_REMOVED lines=11> */
.L_x_970:
[----:B------:R-:W-:Y:S01]  /*faf0*/  ULDC.64 UR4, c[0x0][0x9f8] ;  /* 0x00027e0000047ab9 */ /* 0x000fe20000000a00 */
[----:B------:R-:W-:Y:S01]  /*fb00*/  IMAD.U32 R5, RZ, RZ, UR43 ;  /* 0x0000002bff057e24 */ /* 0x000fe2000f8e00ff */
[----:B------:R-:W-:Y:S01]  /*fb10*/  ISETP.NE.U32.AND P0, PT, RZ, UR4, PT ;  /* 0x00000004ff007c0c */ /* 0x000fe2000bf05070 */
[----:B------:R-:W-:Y:S01]  /*fb20*/  IMAD.U32 R0, RZ, RZ, UR43 ;  /* 0x0000002bff007e24 */ /* 0x000fe2000f8e00ff */
[----:B------:R-:W1:Y:S01]  /*fb30*/  LDC R4, c[0x0][0x428] ;  /* 0x00010a00ff047b82 */ /* 0x000e620000000800 */
[----:B------:R-:W2:Y:S01]  /*fb40*/  S2R R18, SR_TID.X ;  /* 0x0000000000127919 */ /* 0x000ea20000002100 */
[----:B------:R-:W-:-:S13]  /*fb50*/  ISETP.NE.AND.EX P0, PT, RZ, UR5, PT, P0 ;  /* 0x00000005ff007c0c */ /* 0x000fda000bf05300 */
[----:B------:R-:W3:Y:S02]  /*fb60*/  @P0 LDC.64 R2, c[0x0][0x9f8] ;  /* 0x00027e00ff020b82 */ /* 0x000ee40000000a00 */
[----:B---3--:R-:W-:-:S05]  /*fb70*/  @P0 IMAD.WIDE R2, R5, 0x4, R2 ;  /* 0x0000000405020825 */ /* 0x008fca00078e0202 */
[----:B------:R3:W4:Y:S01]  /*fb80*/  @P0 LDG.E R0, desc[UR60][R2.64] ;  /* 0x0000003c02000981 */ /* 0x000722000c1e1900 */
[----:B-1----:R-:W-:Y:S01]  /*fb90*/  ISETP.NE.AND P0, PT, R4, 0x1, PT ;  /* 0x000000010400780c */ /* 0x002fe20003f05270 */
[----:B------:R-:W-:Y:S01]  /*fba0*/  IMAD.U32 R4, RZ, RZ, UR42 ;  /* 0x0000002aff047e24 */ /* 0x000fe2000f8e00ff */
[----:B--2---:R-:W-:Y:S01]  /*fbb0*/  LOP3.LUT R18, R18, 0x1f, RZ, 0xc0, !PT ;  /* 0x0000001f12127812 */ /* 0x004fe200078ec0ff */
[----:B------:R-:W-:Y:S01]  /*fbc0*/  UMOV UR40, URZ ;  /* 0x0000003f00287c82 */ /* 0x000fe20008000000 */
[----:B------:R-:W-:Y:S01]  /*fbd0*/  UMOV UR8, 0x40 ;  /* 0x0000004000087882 */ /* 0x000fe20000000000 */
[----:B------:R-:W-:Y:S01]  /*fbe0*/  UMOV UR9, UR41 ;  /* 0x0000002900097c82 */ /* 0x000fe20008000000 */
[----:B------:R-:W-:Y:S01]  /*fbf0*/  ISETP.NE.AND P1, PT, R18, RZ, PT ;  /* 0x000000ff1200720c */ /* 0x000fe20003f25270 */
[----:B------:R-:W-:Y:S01]  /*fc00*/  UMOV UR10, UR42 ;  /* 0x0000002a000a7c82 */ /* 0x000fe20008000000 */
[----:B------:R-:W-:Y:S01]  /*fc10*/  UMOV UR11, UR43 ;  /* 0x0000002b000b7c82 */ /* 0x000fe20008000000 */
[----:B---3--:R-:W1:Y:S01]  /*fc20*/  LDC.64 R2, c[0x0][0x3f8] ;  /* 0x0000fe00ff027b82 */ /* 0x008e620000000a00 */
[----:B------:R-:W-:Y:S01]  /*fc30*/  UMOV UR12, 0x80 ;  /* 0x00000080000c7882 */ /* 0x000fe20000000000 */
[----:B------:R-:W-:Y:S01]  /*fc40*/  UMOV UR13, UR41 ;  /* 0x00000029000d7c82 */ /* 0x000fe20008000000 */
[----:B------:R-:W-:Y:S01]  /*fc50*/  UMOV UR14, UR42 ;  /* 0x0000002a000e7c82 */ /* 0x000fe20008000000 */
[----:B------:R-:W-:Y:S01]  /*fc60*/  UMOV UR15, UR43 ;  /* 0x0000002b000f7c82 */ /* 0x000fe20008000000 */
[----:B------:R-:W-:-:S03]  /*fc70*/  UMOV UR6, 0xffffffff ;  /* 0xffffffff00067882 */ /* 0x000fc60000000000 */
[----:B------:R-:W2:Y:S02]  /*fc80*/  @P0 LDC R5, c[0x0][0x42c] ;  /* 0x00010b00ff050b82 */ /* 0x000ea40000000800 */
[----:B------:R-:W-:-:S05]  /*fc90*/  VOTEU.ALL UP1, P1 ;  /* 0x00000000003f7886 */ /* 0x000fca0000820000 */
[----:B------:R-:W-:Y:S01]  /*fca0*/  @!UP1 UIADD3 UR4, UP0, UR44, 0x270, URZ ;  /* 0x000002702c049890 */ /* 0x000fe2000ff1e03f */
[----:B------:R-:W3:Y:S03]  /*fcb0*/  @P0 LDC R6, c[0x0][0x430] ;  /* 0x00010c00ff060b82 */ /* 0x000ee60000000800 */
[----:B------:R-:W-:-:S09]  /*fcc0*/  @!UP1 UIADD3.X UR5, URZ, UR45, URZ, UP0, !UPT ;  /* 0x0000002d3f059290 */ /* 0x000fd200087fe43f */
[----:B------:R1:W-:Y:S01]  /*fcd0*/  @!UP1 UTMAPF.L2.4D [UR40], [UR4] ;  /* 0x00000028040095b8 */ /* 0x0003e20008018000 */
[----:B--2---:R-:W-:Y:S01]  /*fce0*/  @P0 IMAD.HI.U32 R5, R5, UR42, RZ ;  /* 0x0000002a05050c27 */ /* 0x004fe2000f8e00ff */
[----:B------:R2:W-:Y:S04]  /*fcf0*/  @!UP1 UTMAPF.L2.4D [UR8], [UR4] ;  /* 0x00000008040095b8 */ /* 0x0005e80008018000 */
[----:B---3--:R-:W-:Y:S01]  /*fd00*/  @P0 SHF.R.U32.HI R4, RZ, R6, R5 ;  /* 0x00000006ff040219 */ /* 0x008fe20000011605 */
[----:B------:R-:W-:Y:S01]  /*fd10*/  IMAD.U32 R5, RZ, RZ, UR46 ;  /* 0x0000002eff057e24 */ /* 0x000fe2000f8e00ff */
[----:B-1----:R-:W-:Y:S01]  /*fd20*/  ISETP.NE.U32.AND P0, PT, R2, RZ, PT ;  /* 0x000000ff0200720c */ /* 0x002fe20003f05070 */
[----:B------:R2:W-:Y:S02]  /*fd30*/  @!UP1 UTMAPF.L2.4D [UR12], [UR4] ;  /* 0x0000000c040095b8 */ /* 0x0005e40008018000 */
[----:B------:R-:W-:Y:S01]  /*fd40*/  VIADD R5, R5, 0xffffffff ;  /* 0xffffffff05057836 */ /* 0x000fe20000000000 */
[----:B------:R-:W-:-:S04]  /*fd50*/  ISETP.NE.AND.EX P0, PT, R3, RZ, PT, P0 ;  /* 0x000000ff0300720c */ /* 0x000fc80003f05300 */
[----:B----4-:R-:W-:Y:S01]  /*fd60*/  SEL R6, R0, RZ, !P0 ;  /* 0x000000ff00067207 */ /* 0x010fe20004000000 */
[----:B--2---:R-:W-:Y:S08]  /*fd70*/  BRA.DIV UR6, `(.L_x_972) ;  /* 0x0000002a06387947 */ /* 0x004ff0000b800000 */
.L_x_1023:
[----:B------:R-:W-:Y:S01]  /*fd80*/  UMOV UR4, 0xffffffff ;  /* 0xffffffff00047882 */ /* 0x000fe20000000000 */
[----:B------:R-:W-:Y:S02]  /*fd90*/  SHF.R.S32.HI R18, RZ, 0x1f, R0 ;  /* 0x0000001fff127819 */ /* 0x000fe40000011400 */
[----:B------:R-:W-:Y:S05]  /*fda0*/  BRA.DIV UR4, `(.L_x_973) ;  /* 0x0000002a04587947 */ /* 0x000fea000b800000 */
[----:B------:R-:W-:-:S13]  /*fdb0*/  ELECT P6, URZ, PT ;  /* 0x00000000003f782f */ /* 0x000fda00038c0000 */
.L_x_1026:
[----:B------:R-:W-:Y:S05]  /*fdc0*/  @!P6 BRA `(.L_x_974) ;  /* 0x0000000000f8e947 */ /* 0x000fea0003800000 */
[----:B------:R-:W-:Y:S01]  /*fdd0*/  IMAD.MOV.U32 R6, RZ, RZ, R0 ;  /* 0x000000ffff067224 */ /* 0x000fe200078e0000 */
[----:B------:R-:W-:Y:S06]  /*fde0*/  @!P0 BRA `(.L_x_975) ;  /* 0x0000000000488947 */ /* 0x000fec0003800000 */
[----:B------:R-:W1:Y:S01]  /*fdf0*/  LDC R11, c[0x0][0x41c] ;  /* 0x00010700ff0b7b82 */ /* 0x000e620000000800 */
[----:B------:R-:W-:Y:S01]  /*fe00*/  IMAD.MOV.U32 R10, RZ, RZ, R5 ;  /* 0x000000ffff0a7224 */ /* 0x000fe200078e0005 */
[----:B------:R-:W-:Y:S02]  /*fe10*/  ULDC.64 UR4, c[0x0][0x408] ;  /* 0x0001020000047ab9 */ /* 0x000fe40000000a00 */
[----:B------:R-:W-:-:S04]  /*fe20*/  IMAD R9, R18, UR4, RZ ;  /* 0x0000000412097c24 */ /* 0x000fc8000f8e02ff */
[----:B------:R-:W-:Y:S01]  /*fe30*/  IMAD R9, R0, UR5, R9 ;  /* 0x0000000500097c24 */ /* 0x000fe2000f8e0209 */
[----:B-1----:R-:W-:-:S13]  /*fe40*/  ISETP.NE.AND P2, PT, R11, 0x1, PT ;  /* 0x000000010b00780c */ /* 0x002fda0003f45270 */
[----:B------:R-:W1:Y:S02]  /*fe50*/  @P2 LDC.64 R6, c[0x0][0x420] ;  /* 0x00010800ff062b82 */ /* 0x000e640000000a00 */
[----:B-1----:R-:W-:-:S05]  /*fe60*/  @P2 IMAD.HI.U32 R6, R5, R6, RZ ;  /* 0x0000000605062227 */ /* 0x002fca00078e00ff */
[----:B------:R-:W-:-:S04]  /*fe70*/  @P2 SHF.R.U32.HI R10, RZ, R7, R6 ;  /* 0x00000007ff0a2219 */ /* 0x000fc80000011606 */
[--C-:B------:R-:W-:Y:S01]  /*fe80*/  SHF.R.S32.HI R7, RZ, 0x1f, R10.reuse ;  /* 0x0000001fff077819 */ /* 0x100fe2000001140a */
[----:B------:R-:W-:-:S04]  /*fe90*/  IMAD.MOV.U32 R6, RZ, RZ, R10 ;  /* 0x000000ffff067224 */ /* 0x000fc800078e000a */
[----:B------:R-:W-:-:S04]  /*fea0*/  IMAD.WIDE.U32 R6, R0, UR4, R6 ;  /* 0x0000000400067c25 */ /* 0x000fc8000f8e0006 */
[----:B------:R-:W-:Y:S01]  /*feb0*/  IMAD.IADD R7, R7, 0x1, R9 ;  /* 0x0000000107077824 */ /* 0x000fe200078e0209 */
[----:B------:R-:W-:-:S04]  /*fec0*/  LEA R8, P2, R6, R2, 0x2 ;  /* 0x0000000206087211 */ /* 0x000fc800078410ff */
[----:B------:R-:W-:-:S05]  /*fed0*/  LEA.HI.X R9, R6, R3, R7, 0x2, P2 ;  /* 0x0000000306097211 */ /* 0x000fca00010f1407 */
[----:B------:R1:W5:Y:S01]  /*fee0*/  LDG.E R6, desc[UR60][R8.64] ;  /* 0x0000003c08067981 */ /* 0x000362000c1e1900 */
[----:B------:R-:W-:-:S04]  /*fef0*/  IMAD.MOV R10, RZ, RZ, -R10 ;  /* 0x000000ffff0a7224 */ /* 0x000fc800078e0a0a */
[----:B------:R-:W-:-:S07]  /*ff00*/  IMAD R5, R11, R10, R5 ;  /* 0x0000000a0b057224 */ /* 0x000fce00078e0205 */
.L_x_975:
[----:B------:R-:W2:Y:S01]  /*ff10*/  S2R R7, SR_TID.X ;  /* 0x0000000000077919 */ /* 0x000ea20000002100 */
[----:B-1----:R-:W-:Y:S02]  /*ff20*/  LEA R8, R16, UR38, 0x3 ;  /* 0x0000002610087c11 */ /* 0x002fe4000f8e18ff */
[----:B--2---:R-:W-:Y:S02]  /*ff30*/  LOP3.LUT R9, R7, 0x7f, RZ, 0xc0, !PT ;  /* 0x0000007f07097812 */ /* 0x004fe400078ec0ff */
[----:B------:R-:W-:Y:S02]  /*ff40*/  SHF.L.U32 R7, R17, 0x1f, RZ ;  /* 0x0000001f11077819 */ /* 0x000fe400000006ff */
[----:B------:R-:W-:Y:S02]  /*ff50*/  ISETP.NE.AND P3, PT, R9, RZ, PT ;  /* 0x000000ff0900720c */ /* 0x000fe40003f65270 */
[----:B------:R-:W1:Y:S02]  /*ff60*/  SYNCS.PHASECHK.TRANS64.TRYWAIT P2, [R8+URZ+0x30840], R7 ;  /* 0x03084007080075a7 */ /* 0x000e64000804017f */
[----:B-1----:R-:W-:Y:S09]  /*ff70*/  @!P2 BRA `(.L_x_976) ;  /* 0x000000280004a947 */ /* 0x002ff20003800000 */
.L_x_1027:
        /* <DEDUP_REMOVED lines=8> */
.L_x_977:
        /* <DEDUP_REMOVED lines=10> */
[----:B------:R-:W-:-:S03]  /*100a0*/  UMOV UR16, 0x40 ;  /* 0x0000004000107882 */ /* 0x000fc60000000000 */
[----:B------:R-:W-:Y:S02]  /*100b0*/  UIMAD UR8, UR8, 0x9000, UR38 ;  /* 0x00009000080878a4 */ /* 0x000fe4000f8e0226 */
[----:B------:R-:W-:Y:S02]  /*100c0*/  UIADD3 UR9, UR9, 0x30830, URZ ;  /* 0x0003083009097890 */ /* 0x000fe4000fffe03f */
[----:B------:R-:W-:Y:S02]  /*100d0*/  UIMAD UR11, UR11, 0x60, URZ ;  /* 0x000000600b0b78a4 */ /* 0x000fe4000f8e023f */
        /* <DEDUP_REMOVED lines=13> */
.L_x_974:
[----:B------:R-:W-:Y:S05]  /*101b0*/  WARPSYNC.ALL ;  /* 0x0000000000007948 */ /* 0x000fea0003800000 */
[----:B------:R-:W-:Y:S01]  /*101c0*/  BAR.SYNC.DEFER_BLOCKING 0x8, 0x120 ;  /* 0x0204800000007b1d */ /* 0x000fe20000010000 */
[----:B------:R-:W-:Y:S01]  /*101d0*/  ELECT P2, URZ, PT ;  /* 0x00000000003f782f */ /* 0x000fe20003840000 */
[----:B------:R-:W-:Y:S02]  /*101e0*/  UIADD3 UR47, UR47, 0x1, URZ ;  /* 0x000000012f2f7890 */ /* 0x000fe4000fffe03f */
[----:B------:R-:W-:Y:S02]  /*101f0*/  UIADD3 UR4, UP0, UR44, 0x270, URZ ;  /* 0x000002702c047890 */ /* 0x000fe4000ff1e03f */
[----:B------:R-:W-:-:S02]  /*10200*/  ULEA.HI UR5, UR47, UR47, URZ, 0x1 ;  /* 0x0000002f2f057291 */ /* 0x000fc4000f8f083f */
[----:B------:R-:W-:Y:S02]  /*10210*/  UIADD3 UR8, UR38, 0x12400, URZ ;  /* 0x0001240026087890 */ /* 0x000fe4000fffe03f */
[----:B------:R-:W-:Y:S02]  /*10220*/  ULOP3.LUT UR5, UR5, 0xfffffffe, URZ, 0xc0, !UPT ;  /* 0xfffffffe05057892 */ /* 0x000fe4000f8ec03f */
[----:B------:R-:W-:Y:S02]  /*10230*/  UIADD3 UR9, UR38, 0x30800, URZ ;  /* 0x0003080026097890 */ /* 0x000fe4000fffe03f */
[----:B-1----:R-:W-:Y:S01]  /*10240*/  @P2 IMAD.MOV.U32 R7, RZ, RZ, 0xc000 ;  /* 0x0000c000ff072424 */ /* 0x002fe200078e00ff */
[----:B------:R-:W-:Y:S02]  /*10250*/  UIADD3 UR14, UR47, -UR5, URZ ;  /* 0x800000052f0e7290 */ /* 0x000fe4000fffe03f */
[----:B------:R-:W-:Y:S02]  /*10260*/  UIADD3.X UR5, URZ, UR45, URZ, UP0, !UPT ;  /* 0x0000002d3f057290 */ /* 0x000fe400087fe43f */
[----:B------:R-:W-:-:S02]  /*10270*/  UIADD3 UR24, UR38, 0x16400, URZ ;  /* 0x0001640026187890 */ /* 0x000fc4000fffe03f */
[----:B------:R-:W-:Y:S01]  /*10280*/  UIADD3 UR16, UR38, 0x1a400, URZ ;  /* 0x0001a40026107890 */ /* 0x000fe2000fffe03f */
[----:B------:R-:W-:Y:S01]  /*10290*/  UMOV UR11, UR41 ;  /* 0x00000029000b7c82 */ /* 0x000fe20008000000 */
[----:B------:R1:W-:Y:S01]  /*102a0*/  @P2 SYNCS.ARRIVE.TRANS64 RZ, [UR38+0x30800], R7 ;  /* 0x03080007ffff29a7 */ /* 0x0003e20008000026 */
[----:B------:R-:W-:Y:S01]  /*102b0*/  UMOV UR12, UR42 ;  /* 0x0000002a000c7c82 */ /* 0x000fe20008000000 */
[----:B------:R-:W-:Y:S01]  /*102c0*/  UMOV UR13, UR43 ;  /* 0x0000002b000d7c82 */ /* 0x000fe20008000000 */
[----:B------:R-:W-:Y:S01]  /*102d0*/  UMOV UR6, 0x0 ;  /* 0x0000000000067882 */ /* 0x000fe20000000000 */
[----:B------:R-:W-:Y:S01]  /*102e0*/  UMOV UR7, 0x12f00000 ;  /* 0x12f0000000077882 */ /* 0x000fe20000000000 */
[----:B------:R-:W-:Y:S01]  /*102f0*/  UMOV UR10, URZ ;  /* 0x0000003f000a7c82 */ /* 0x000fe20008000000 */
[----:B------:R-:W-:Y:S01]  /*10300*/  UMOV UR27, UR41 ;  /* 0x00000029001b7c82 */ /* 0x000fe20008000000 */
[----:B------:R-:W-:Y:S01]  /*10310*/  UMOV UR28, UR42 ;  /* 0x0000002a001c7c82 */ /* 0x000fe20008000000 */
[----:B-1----:R-:W-:Y:S01]  /*10320*/  IMAD.U32 R7, RZ, RZ, UR14 ;  /* 0x0000000eff077e24 */ /* 0x002fe2000f8e00ff */
[----:B------:R-:W-:Y:S01]  /*10330*/  UMOV UR29, UR43 ;  /* 0x0000002b001d7c82 */ /* 0x000fe20008000000 */
[----:B------:R-:W-:Y:S01]  /*10340*/  UMOV UR26, 0x40 ;  /* 0x00000040001a7882 */ /* 0x000fe20000000000 */
[----:B------:R-:W-:Y:S01]  /*10350*/  UMOV UR25, UR9 ;  /* 0x0000000900197c82 */ /* 0x000fe20008000000 */
[----:B------:R-:W-:Y:S01]  /*10360*/  UMOV UR19, UR41 ;  /* 0x0000002900137c82 */ /* 0x000fe20008000000 */
[----:B------:R-:W-:Y:S01]  /*10370*/  SHF.L.U32 R7, R7, 0x1f, RZ ;  /* 0x0000001f07077819 */ /* 0x000fe200000006ff */
[----:B------:R-:W-:Y:S01]  /*10380*/  UMOV UR20, UR42 ;  /* 0x0000002a00147c82 */ /* 0x000fe20008000000 */
[----:B------:R-:W-:Y:S01]  /*10390*/  UMOV UR21, UR43 ;  /* 0x0000002b00157c82 */ /* 0x000fe20008000000 */
[----:B------:R-:W-:Y:S01]  /*103a0*/  UMOV UR18, 0x80 ;  /* 0x0000008000127882 */ /* 0x000fe20000000000 */
[----:B------:R1:W-:Y:S01]  /*103b0*/  UTMALDG.4D [UR8], [UR4], desc[UR6] ;  /* 0x00000608040075b4 */ /* 0x0003e20008019000 */
[----:B------:R-:W-:Y:S01]  /*103c0*/  UMOV UR17, UR9 ;  /* 0x0000000900117c82 */ /* 0x000fe20008000000 */
[----:B------:R1:W-:Y:S01]  /*103d0*/  UTMALDG.4D [UR24], [UR4], desc[UR6] ;  /* 0x00000618040075b4 */ /* 0x0003e20008019000 */
[----:B------:R1:W-:Y:S01]  /*103e0*/  UTMALDG.4D [UR16], [UR4], desc[UR6] ;  /* 0x00000610040075b4 */ /* 0x0003e20008019000 */
[----:B------:R-:W2:Y:S02]  /*103f0*/  SYNCS.PHASECHK.TRANS64.TRYWAIT P2, [UR38+0x30820], R7 ;  /* 0x03082007ff0075a7 */ /* 0x000ea40008040166 */
[----:B-12---:R-:W-:Y:S05]  /*10400*/  @!P2 BRA `(.L_x_978) ;  /* 0x0000002000f4a947 */ /* 0x006fea0003800000 */
.L_x_1028:
[----:B------:R-:W-:-:S04]  /*10410*/  UIADD3 UR4, UR46, -0x2, URZ ;  /* 0xfffffffe2e047890 */ /* 0x000fc8000fffe03f */
[----:B------:R-:W-:-:S06]  /*10420*/  UISETP.GE.AND UP0, UPT, UR4, UR39, UPT ;  /* 0x000000270400728c */ /* 0x000fcc000bf06270 */
[----:B------:R-:W-:-:S13]  /*10430*/  PLOP3.LUT P2, PT, PT, PT, UP0, 0x80, 0x0 ;  /* 0x000000000000781c */ /* 0x000fda0003f4f008 */
[----:B------:R-:W-:Y:S05]  /*10440*/  @!P2 BRA `(.L_x_979) ;  /* 0x000000140088a947 */ /* 0x000fea0003800000 */
[----:B-1----:R-:W-:Y:S01]  /*10450*/  IMAD R8, RZ, RZ, -UR46 ;  /* 0x8000002eff087e24 */ /* 0x002fe2000f8e02ff */
[----:B------:R-:W-:Y:S01]  /*10460*/  LOP3.LUT R11, RZ, UR39, RZ, 0x33, !PT ;  /* 0x00000027ff0b7c12 */ /* 0x000fe2000f8e33ff */
[----:B------:R-:W-:-:S03]  /*10470*/  ULDC.64 UR36, c[0x0][0x408] ;  /* 0x0001020000247ab9 */ /* 0x000fc60000000a00 */
[----:B------:R-:W-:-:S05]  /*10480*/  VIADDMNMX R11, R8, 0x1, R11, !PT ;  /* 0x00000001080b7846 */ /* 0x000fca000780010b */
[----:B------:R-:W-:-:S05]  /*10490*/  VIADD R7, R11, UR46 ;  /* 0x0000002e0b077c36 */ /* 0x000fca0008000000 */
[----:B------:R-:W-:-:S04]  /*104a0*/  LOP3.LUT R7, R7, 0x1, RZ, 0xc0, !PT ;  /* 0x0000000107077812 */ /* 0x000fc800078ec0ff */
[----:B------:R-:W-:Y:S01]  /*104b0*/  ISETP.NE.U32.AND P2, PT, R7, 0x1, PT ;  /* 0x000000010700780c */ /* 0x000fe20003f45070 */
[----:B------:R-:W-:-:S12]  /*104c0*/  IMAD.U32 R7, RZ, RZ, UR4 ;  /* 0x00000004ff077e24 */ /* 0x000fd8000f8e00ff */
        /* <DEDUP_REMOVED lines=27> */
.L_x_983:
[----:B-1----:R-:W1:Y:S01]  /*10680*/  S2R R2, SR_TID.X ;  /* 0x0000000000027919 */ /* 0x002e620000002100 */
[----:B------:R-:W-:Y:S02]  /*10690*/  LEA R3, R10, UR38, 0x3 ;  /* 0x000000260a037c11 */ /* 0x000fe4000f8e18ff */
[----:B-1----:R-:W-:Y:S02]  /*106a0*/  LOP3.LUT R9, R2, 0x7f, RZ, 0xc0, !PT ;  /* 0x0000007f02097812 */ /* 0x002fe400078ec0ff */
[----:B------:R-:W-:Y:S02]  /*106b0*/  SHF.L.U32 R2, R12, 0x1f, RZ ;  /* 0x0000001f0c027819 */ /* 0x000fe400000006ff */
[----:B------:R-:W-:Y:S02]  /*106c0*/  ISETP.NE.AND P2, PT, R9, RZ, PT ;  /* 0x000000ff0900720c */ /* 0x000fe40003f45270 */
[----:B------:R-:W1:Y:S02]  /*106d0*/  SYNCS.PHASECHK.TRANS64.TRYWAIT P3, [R3+URZ+0x30840], R2 ;  /* 0x03084002030075a7 */ /* 0x000e64000806017f */
[----:B-1----:R-:W-:Y:S09]  /*106e0*/  @!P3 BRA `(.L_x_984) ;  /* 0x000000200054b947 */ /* 0x002ff20003800000 */
.L_x_1029:
        /* <DEDUP_REMOVED lines=8> */
.L_x_985:
[----:B------:R-:W-:Y:S01]  /*10770*/  R2UR UR8, R10 ;  /* 0x000000000a0872ca */ /* 0x000fe200000e0000 */
[----:B------:R-:W-:Y:S01]  /*10780*/  UIADD3 UR4, UP0, UR44, 0x370, URZ ;  /* 0x000003702c047890 */ /* 0x000fe2000ff1e03f */
[----:B------:R-:W-:Y:S01]  /*10790*/  R2UR UR9, R3 ;  /* 0x00000000030972ca */ /* 0x000fe200000e0000 */
[----:B------:R-:W-:Y:S01]  /*107a0*/  UIADD3 UR19, UR38, 0x30800, URZ ;  /* 0x0003080026137890 */ /* 0x000fe2000fffe03f */
[----:B------:R-:W-:Y:S01]  /*107b0*/  R2UR UR11, R7 ;  /* 0x00000000070b72ca */ /* 0x000fe200000e0000 */
[----:B------:R-:W-:Y:S01]  /*107c0*/  UIADD3.X UR5, URZ, UR45, URZ, UP0, !UPT ;  /* 0x0000002d3f057290 */ /* 0x000fe200087fe43f */
[----:B------:R-:W-:Y:S01]  /*107d0*/  R2UR UR12, R4 ;  /* 0x00000000040c72ca */ /* 0x000fe200000e0000 */
[----:B------:R-:W-:Y:S01]  /*107e0*/  UMOV UR10, URZ ;  /* 0x0000003f000a7c82 */ /* 0x000fe20008000000 */
[----:B-----5:R-:W-:Y:S01]  /*107f0*/  R2UR UR13, R8 ;  /* 0x00000000080d72ca */ /* 0x020fe200000e0000 */
[----:B------:R-:W-:Y:S01]  /*10800*/  UMOV UR6, 0x0 ;  /* 0x0000000000067882 */ /* 0x000fe20000000000 */
[----:B------:R-:W-:Y:S01]  /*10810*/  UMOV UR7, 0x14f00000 ;  /* 0x14f0000000077882 */ /* 0x000fe20000000000 */
[----:B------:R-:W-:Y:S01]  /*10820*/  UMOV UR17, 0x40 ;  /* 0x0000004000117882 */ /* 0x000fe20000000000 */
[----:B------:R-:W-:Y:S01]  /*10830*/  UMOV UR18, 0x80 ;  /* 0x0000008000127882 */ /* 0x000fe20000000000 */
[----:B------:R-:W-:Y:S01]  /*10840*/  UIMAD UR8, UR8, 0x9000, UR38 ;  /* 0x00009000080878a4 */ /* 0x000fe2000f8e0226 */
[----:B-1----:R-:W-:Y:S01]  /*10850*/  SHF.L.U32 R3, R17, 0x1f, RZ ;  /* 0x0000001f11037819 */ /* 0x002fe200000006ff */
[----:B------:R-:W-:Y:S01]  /*10860*/  UIADD3 UR9, UR9, 0x30830, URZ ;  /* 0x0003083009097890 */ /* 0x000fe2000fffe03f */
[----:B------:R-:W-:Y:S01]  /*10870*/  LEA R2, R16, UR19, 0x3 ;  /* 0x0000001310027c11 */ /* 0x000fe2000f8e18ff */
[----:B------:R-:W-:-:S02]  /*10880*/  UIMAD UR11, UR11, 0x60, URZ ;  /* 0x000000600b0b78a4 */ /* 0x000fc4000f8e023f */
        /* <DEDUP_REMOVED lines=13> */
.L_x_1030:
[----:B------:R-:W-:Y:S05]  /*10960*/  @P2 BRA `(.L_x_987) ;  /* 0x0000000000202947 */ /* 0x000fea0003800000 */
[----:B------:R-:W2:Y:S01]  /*10970*/  S2R R9, SR_TID.X ;  /* 0x0000000000097919 */ /* 0x000ea20000002100 */
[----:B-1----:R-:W-:Y:S01]  /*10980*/  LEA R2, R16, UR38, 0x3 ;  /* 0x0000002610027c11 */ /* 0x002fe2000f8e18ff */
[----:B------:R-:W-:-:S04]  /*10990*/  IMAD.MOV.U32 R3, RZ, RZ, 0x9000 ;  /* 0x00009000ff037424 */ /* 0x000fc800078e00ff */
[----:B------:R3:W-:Y:S01]  /*109a0*/  SYNCS.ARRIVE.TRANS64 RZ, [R2+URZ+0x30850], R3 ;  /* 0x0308500302ff79a7 */ /* 0x0007e2000800003f */
[----:B--2---:R-:W-:-:S04]  /*109b0*/  LOP3.LUT R9, R9, 0x1f, RZ, 0xc0, !PT ;  /* 0x0000001f09097812 */ /* 0x004fc800078ec0ff */
[----:B------:R-:W-:-:S13]  /*109c0*/  ISETP.NE.AND P2, PT, R9, RZ, PT ;  /* 0x000000ff0900720c */ /* 0x000fda0003f45270 */
[----:B---3--:R-:W-:Y:S05]  /*109d0*/  @!P2 BRA `(.L_x_987) ;  /* 0x000000000004a947 */ /* 0x008fea0003800000 */
[----:B------:R-:W-:Y:S01]  /*109e0*/  BPT.TRAP 0x1 ;  /* 0x000000040000795c */ /* 0x000fe20000300000 */
.L_x_987:
        /* <DEDUP_REMOVED lines=10> */
[----:B------:R-:W-:-:S02]  /*10a90*/  IMAD.MOV.U32 R6, RZ, RZ, R8 ;  /* 0x000000ffff067224 */ /* 0x000fc400078e0008 */
[----:B------:R-:W-:Y:S01]  /*10aa0*/  IMAD.MOV.U32 R5, RZ, RZ, R7 ;  /* 0x000000ffff057224 */ /* 0x000fe200078e0007 */
[----:B------:R-:W-:Y:S02]  /*10ab0*/  UIMAD UR15, UR9, 0x9000, UR38 ;  /* 0x00009000090f78a4 */ /* 0x000fe4000f8e0226 */
[----:B------:R-:W-:Y:S02]  /*10ac0*/  ULEA UR9, UR9, UR38, 0x3 ;  /* 0x0000002609097291 */ /* 0x000fe4000f8e183f */
[----:B------:R-:W-:Y:S02]  /*10ad0*/  UIMAD UR11, UR11, 0x60, URZ ;  /* 0x000000600b0b78a4 */ /* 0x000fe4000f8e023f */
[----:B------:R-:W-:Y:S02]  /*10ae0*/  UIADD3 UR8, UR15, 0x400, URZ ;  /* 0x000004000f087890 */ /* 0x000fe4000fffe03f */
[----:B------:R-:W-:Y:S02]  /*10af0*/  UIADD3 UR9, UR9, 0x30850, URZ ;  /* 0x0003085009097890 */ /* 0x000fe4000fffe03f */
[----:B------:R-:W-:-:S02]  /*10b00*/  UIADD3 UR14, UR15, 0x3400, URZ ;  /* 0x000034000f0e7890 */ /* 0x000fc4000fffe03f */
        /* <DEDUP_REMOVED lines=10> */
.L_x_982:
[----:B------:R-:W-:Y:S05]  /*10bb0*/  BSYNC B0 ;  /* 0x0000000000007941 */ /* 0x000fea0003800000 */
.L_x_981:
[----:B------:R-:W-:Y:S01]  /*10bc0*/  UIADD3 UR4, UR46, -0x3, URZ ;  /* 0xfffffffd2e047890 */ /* 0x000fe2000fffe03f */
[----:B------:R-:W-:Y:S02]  /*10bd0*/  IMAD.MOV.U32 R16, RZ, RZ, R10 ;  /* 0x000000ffff107224 */ /* 0x000fe400078e000a */
[----:B------:R-:W-:-:S03]  /*10be0*/  IMAD.MOV.U32 R17, RZ, RZ, R12 ;  /* 0x000000ffff117224 */ /* 0x000fc600078e000c */
[----:B------:R-:W-:-:S07]  /*10bf0*/  IMAD.U32 R7, RZ, RZ, UR4 ;  /* 0x00000004ff077e24 */ /* 0x000fce000f8e00ff */
.L_x_980:
[----:B------:R-:W-:Y:S01]  /*10c00*/  ULOP3.LUT UR4, URZ, UR46, URZ, 0x33, !UPT ;  /* 0x0000002e3f047292 */ /* 0x000fe2000f8e333f */
[----:B------:R-:W-:Y:S01]  /*10c10*/  VIADD R11, R11, 0xfffffffe ;  /* 0xfffffffe0b0b7836 */ /* 0x000fe20000000000 */
[----:B------:R-:W-:Y:S04]  /*10c20*/  BSSY B0, `(.L_x_979) ;  /* 0x00000e4000007945 */ /* 0x000fe80003800000 */
[----:B------:R-:W-:-:S13]  /*10c30*/  ISETP.NE.AND P2, PT, R11, UR4, PT ;  /* 0x000000040b007c0c */ /* 0x000fda000bf45270 */
[----:B------:R-:W-:Y:S05]  /*10c40*/  @!P2 BRA `(.L_x_988) ;  /* 0x0000000c0084a947 */ /* 0x000fea0003800000 */
[----:B------:R-:W-:-:S07]  /*10c50*/  IMAD.MOV.U32 R8, RZ, RZ, R6 ;  /* 0x000000ffff087224 */ /* 0x000fce00078e0006 */
.L_x_1003:
[----:B------:R-:W-:Y:S01]  /*10c60*/  VIADD R10, R16, 0x1 ;  /* 0x00000001100a7836 */ /* 0x000fe20000000000 */
[----:B------:R-:W-:Y:S05]  /*10c70*/  YIELD ;  /* 0x0000000000007946 */ /* 0x000fea0003800000 */
[----:B------:R-:W-:Y:S01]  /*10c80*/  ISETP.NE.AND P2, PT, R10, 0x2, PT ;  /* 0x000000020a00780c */ /* 0x000fe20003f45270 */
[----:B------:R-:W-:Y:S03]  /*10c90*/  BSSY B1, `(.L_x_989) ;  /* 0x000006b000017945 */ /* 0x000fe60003800000 */
[----:B-1----:R-:W-:-:S02]  /*10ca0*/  SEL R2, RZ, 0x1, P2 ;  /* 0x00000001ff027807 */ /* 0x002fc40001000000 */
[----:B------:R-:W-:Y:S02]  /*10cb0*/  SEL R10, R10, RZ, P2 ;  /* 0x000000ff0a0a7207 */ /* 0x000fe40001000000 */
[----:B------:R-:W-:Y:S01]  /*10cc0*/  LOP3.LUT R11, R17, R2, RZ, 0x3c, !PT ;  /* 0x00000002110b7212 */ /* 0x000fe200078e3cff */
[----:B------:R-:W-:Y:S06]  /*10cd0*/  @!P6 BRA `(.L_x_990) ;  /* 0x000000040098e947 */ /* 0x000fec0003800000 */
[----:B------:R-:W-:Y:S01]  /*10ce0*/  IMAD.MOV.U32 R12, RZ, RZ, R7 ;  /* 0x000000ffff0c7224 */ /* 0x000fe200078e0007 */
[----:B------:R-:W-:Y:S06]  /*10cf0*/  @!P0 BRA `(.L_x_991) ;  /* 0x0000000000448947 */ /* 0x000fec0003800000 */
[----:B------:R-:W1:Y:S01]  /*10d00*/  LDC R9, c[0x0][0x41c] ;  /* 0x00010700ff097b82 */ /* 0x000e620000000800 */
        /* <DEDUP_REMOVED lines=16> */
.L_x_991:
[----:B------:R-:W1:Y:S01]  /*10e10*/  S2R R2, SR_TID.X ;  /* 0x0000000000027919 */ /* 0x000e620000002100 */
[----:B------:R-:W-:Y:S02]  /*10e20*/  LEA R3, R10, UR38, 0x3 ;  /* 0x000000260a037c11 */ /* 0x000fe4000f8e18ff */
[----:B-1----:R-:W-:Y:S02]  /*10e30*/  LOP3.LUT R9, R2, 0x7f, RZ, 0xc0, !PT ;  /* 0x0000007f02097812 */ /* 0x002fe400078ec0ff */
[----:B------:R-:W-:Y:S02]  /*10e40*/  SHF.L.U32 R2, R11, 0x1f, RZ ;  /* 0x0000001f0b027819 */ /* 0x000fe400000006ff */
[----:B------:R-:W-:Y:S02]  /*10e50*/  ISETP.NE.AND P2, PT, R9, RZ, PT ;  /* 0x000000ff0900720c */ /* 0x000fe40003f45270 */
[----:B------:R-:W1:Y:S02]  /*10e60*/  SYNCS.PHASECHK.TRANS64.TRYWAIT P3, [R3+URZ+0x30840], R2 ;  /* 0x03084002030075a7 */ /* 0x000e64000806017f */
[----:B-1----:R-:W-:Y:S09]  /*10e70*/  @!P3 BRA `(.L_x_992) ;  /* 0x000000180098b947 */ /* 0x002ff20003800000 */
.L_x_1031:
        /* <DEDUP_REMOVED lines=8> */
.L_x_993:
        /* <DEDUP_REMOVED lines=14> */
[----:B------:R-:W-:Y:S01]  /*10fe0*/  SHF.L.U32 R17, R17, 0x1f, RZ ;  /* 0x0000001f11117819 */ /* 0x000fe200000006ff */
[----:B------:R-:W-:Y:S01]  /*10ff0*/  UIADD3 UR9, UR9, 0x30830, URZ ;  /* 0x0003083009097890 */ /* 0x000fe2000fffe03f */
[----:B-1----:R-:W-:Y:S01]  /*11000*/  LEA R2, R16, UR19, 0x3 ;  /* 0x0000001310027c11 */ /* 0x002fe2000f8e18ff */
        /* <DEDUP_REMOVED lines=14> */
.L_x_1032:
[----:B------:R-:W-:Y:S05]  /*110f0*/  @P2 BRA `(.L_x_995) ;  /* 0x00000000001c2947 */ /* 0x000fea0003800000 */
[----:B------:R-:W2:Y:S02]  /*11100*/  S2R R3, SR_TID.X ;  /* 0x0000000000037919 */ /* 0x000ea40000002100 */
[----:B--2---:R-:W-:Y:S01]  /*11110*/  LOP3.LUT R9, R3, 0x1f, RZ, 0xc0, !PT ;  /* 0x0000001f03097812 */ /* 0x004fe200078ec0ff */
[----:B------:R-:W-:-:S03]  /*11120*/  IMAD.MOV.U32 R3, RZ, RZ, 0x9000 ;  /* 0x00009000ff037424 */ /* 0x000fc600078e00ff */
[----:B------:R-:W-:Y:S01]  /*11130*/  ISETP.NE.AND P2, PT, R9, RZ, PT ;  /* 0x000000ff0900720c */ /* 0x000fe20003f45270 */
[----:B------:R2:W-:-:S12]  /*11140*/  SYNCS.ARRIVE.TRANS64 RZ, [R2+URZ+0x50], R3 ;  /* 0x0000500302ff79a7 */ /* 0x0005d8000800003f */
[----:B--2---:R-:W-:Y:S05]  /*11150*/  @!P2 BRA `(.L_x_995) ;  /* 0x000000000004a947 */ /* 0x004fea0003800000 */
[----:B------:R-:W-:Y:S01]  /*11160*/  BPT.TRAP 0x1 ;  /* 0x000000040000795c */ /* 0x000fe20000300000 */
.L_x_995:
        /* <DEDUP_REMOVED lines=12> */
[----:B------:R-:W-:Y:S01]  /*11230*/  UIMAD UR8, UR8, 0x9000, UR38 ;  /* 0x00009000080878a4 */ /* 0x000fe2000f8e0226 */
[----:B------:R-:W-:Y:S01]  /*11240*/  IMAD.MOV.U32 R6, RZ, RZ, R8 ;  /* 0x000000ffff067224 */ /* 0x000fe200078e0008 */
[----:B------:R-:W-:Y:S02]  /*11250*/  UIMAD UR11, UR11, 0x60, URZ ;  /* 0x000000600b0b78a4 */ /* 0x000fe4000f8e023f */
[----:B------:R-:W-:Y:S02]  /*11260*/  UIADD3 UR9, UR9, 0x50, URZ ;  /* 0x0000005009097890 */ /* 0x000fe4000fffe03f */
        /* <DEDUP_REMOVED lines=13> */
.L_x_990:
[----:B------:R-:W-:Y:S05]  /*11340*/  BSYNC B1 ;  /* 0x0000000000017941 */ /* 0x000fea0003800000 */
.L_x_989:
[----:B------:R-:W-:Y:S01]  /*11350*/  VIADD R16, R10, 0x1 ;  /* 0x000000010a107836 */ /* 0x000fe20000000000 */
[----:B------:R-:W-:Y:S01]  /*11360*/  BSSY B1, `(.L_x_996) ;  /* 0x000006c000017945 */ /* 0x000fe20003800000 */
[----:B------:R-:W-:-:S03]  /*11370*/  VIADD R12, R7, 0xffffffff ;  /* 0xffffffff070c7836 */ /* 0x000fc60000000000 */
[----:B------:R-:W-:-:S04]  /*11380*/  ISETP.NE.AND P2, PT, R16, 0x2, PT ;  /* 0x000000021000780c */ /* 0x000fc80003f45270 */
[----:B-1----:R-:W-:Y:S02]  /*11390*/  SEL R2, RZ, 0x1, P2 ;  /* 0x00000001ff027807 */ /* 0x002fe40001000000 */
[----:B------:R-:W-:Y:S02]  /*113a0*/  SEL R16, R16, RZ, P2 ;  /* 0x000000ff10107207 */ /* 0x000fe40001000000 */
[----:B------:R-:W-:Y:S01]  /*113b0*/  LOP3.LUT R17, R11, R2, RZ, 0x3c, !PT ;  /* 0x000000020b117212 */ /* 0x000fe200078e3cff */
[----:B------:R-:W-:Y:S06]  /*113c0*/  @!P6 BRA `(.L_x_997) ;  /* 0x000000040094e947 */ /* 0x000fec0003800000 */
[----:B------:R-:W-:Y:S01]  /*113d0*/  IMAD.MOV.U32 R13, RZ, RZ, R12 ;  /* 0x000000ffff0d7224 */ /* 0x000fe200078e000c */
[----:B------:R-:W-:Y:S06]  /*113e0*/  @!P0 BRA `(.L_x_998) ;  /* 0x0000000000448947 */ /* 0x000fec0003800000 */
[----:B------:R-:W1:Y:S02]  /*113f0*/  LDC R8, c[0x0][0x41c] ;  /* 0x00010700ff087b82 */ /* 0x000e640000000800 */
        /* <DEDUP_REMOVED lines=16> */
.L_x_998:
[----:B------:R-:W-:Y:S02]  /*11500*/  LEA R2, R16, UR38, 0x3 ;  /* 0x0000002610027c11 */ /* 0x000fe4000f8e18ff */
[----:B------:R-:W-:-:S04]  /*11510*/  SHF.L.U32 R3, R17, 0x1f, RZ ;  /* 0x0000001f11037819 */ /* 0x000fc800000006ff */
[----:B------:R-:W2:Y:S02]  /*11520*/  SYNCS.PHASECHK.TRANS64.TRYWAIT P2, [R2+URZ+0x30840], R3 ;  /* 0x03084003020075a7 */ /* 0x000ea4000804017f */
[----:B--2---:R-:W-:Y:S05]  /*11530*/  @!P2 BRA `(.L_x_999) ;  /* 0x000000140010a947 */ /* 0x004fea0003800000 */
.L_x_1033:
        /* <DEDUP_REMOVED lines=11> */
.L_x_1000:
[----:B------:R-:W-:Y:S01]  /*115f0*/  R2UR UR9, R16 ;  /* 0x00000000100972ca */ /* 0x000fe200000e0000 */
[----:B------:R-:W-:Y:S01]  /*11600*/  UIADD3 UR19, UR38, 0x30800, URZ ;  /* 0x0003080026137890 */ /* 0x000fe2000fffe03f */
[----:B------:R-:W-:Y:S01]  /*11610*/  R2UR UR11, R13 ;  /* 0x000000000d0b72ca */ /* 0x000fe200000e0000 */
[----:B------:R-:W-:Y:S01]  /*11620*/  UIADD3 UR4, UP0, UR44, 0x370, URZ ;  /* 0x000003702c047890 */ /* 0x000fe2000ff1e03f */
[----:B------:R-:W-:Y:S01]  /*11630*/  R2UR UR12, R4 ;  /* 0x00000000040c72ca */ /* 0x000fe200000e0000 */
[----:B------:R-:W-:Y:S01]  /*11640*/  UMOV UR10, URZ ;  /* 0x0000003f000a7c82 */ /* 0x000fe20008000000 */
[----:B-----5:R-:W-:Y:S01]  /*11650*/  R2UR UR13, R8 ;  /* 0x00000000080d72ca */ /* 0x020fe200000e0000 */
[----:B------:R-:W-:Y:S01]  /*11660*/  UIADD3.X UR5, URZ, UR45, URZ, UP0, !UPT ;  /* 0x0000002d3f057290 */ /* 0x000fe200087fe43f */
[----:B------:R-:W-:Y:S01]  /*11670*/  SHF.L.U32 R11, R11, 0x1f, RZ ;  /* 0x0000001f0b0b7819 */ /* 0x000fe200000006ff */
[----:B------:R-:W-:Y:S01]  /*11680*/  UMOV UR6, 0x0 ;  /* 0x0000000000067882 */ /* 0x000fe20000000000 */
[----:B------:R-:W-:Y:S01]  /*11690*/  UMOV UR7, 0x14f00000 ;  /* 0x14f0000000077882 */ /* 0x000fe20000000000 */
[----:B------:R-:W-:Y:S01]  /*116a0*/  UMOV UR17, 0x40 ;  /* 0x0000004000117882 */ /* 0x000fe20000000000 */
[----:B------:R-:W-:Y:S01]  /*116b0*/  UMOV UR18, 0x80 ;  /* 0x0000008000127882 */ /* 0x000fe20000000000 */
[----:B------:R-:W-:Y:S01]  /*116c0*/  UIMAD UR8, UR9, 0x9000, UR38 ;  /* 0x00009000090878a4 */ /* 0x000fe2000f8e0226 */
[----:B--2---:R-:W-:Y:S01]  /*116d0*/  LEA R2, R10, UR19, 0x3 ;  /* 0x000000130a027c11 */ /* 0x004fe2000f8e18ff */
[----:B------:R-:W-:-:S02]  /*116e0*/  ULEA UR9, UR9, UR19, 0x3 ;  /* 0x0000001309097291 */ /* 0x000fc4000f8e183f */
[----:B------:R-:W-:Y:S02]  /*116f0*/  UIMAD UR11, UR11, 0x60, URZ ;  /* 0x000000600b0b78a4 */ /* 0x000fe4000f8e023f */
[----:B------:R-:W-:Y:S02]  /*11700*/  UIADD3 UR14, UR8, 0x1e400, URZ ;  /* 0x0001e400080e7890 */ /* 0x000fe4000fffe03f */
        /* <DEDUP_REMOVED lines=13> */
.L_x_1034:
        /* <DEDUP_REMOVED lines=8> */
.L_x_1002:
        /* <DEDUP_REMOVED lines=28> */
.L_x_997:
[----:B------:R-:W-:Y:S05]  /*11a20*/  BSYNC B1 ;  /* 0x0000000000017941 */ /* 0x000fea0003800000 */
.L_x_996:
[----:B------:R-:W-:Y:S01]  /*11a30*/  ISETP.GT.AND P2, PT, R12, UR39, PT ;  /* 0x000000270c007c0c */ /* 0x000fe2000bf44270 */
[----:B------:R-:W-:-:S12]  /*11a40*/  VIADD R7, R7, 0xfffffffe ;  /* 0xfffffffe07077836 */ /* 0x000fd80000000000 */
[----:B------:R-:W-:Y:S05]  /*11a50*/  @P2 BRA `(.L_x_1003) ;  /* 0xfffffff000802947 */ /* 0x000fea000383ffff */
.L_x_988:
[----:B------:R-:W-:Y:S05]  /*11a60*/  BSYNC B0 ;  /* 0x0000000000007941 */ /* 0x000fea0003800000 */
.L_x_979:
[----:B------:R-:W-:Y:S04]  /*11a70*/  BSSY B0, `(.L_x_1004) ;  /* 0x000000e000007945 */ /* 0x000fe80003800000 */
[----:B------:R-:W-:Y:S05]  /*11a80*/  @P1 BRA `(.L_x_1005) ;  /* 0x0000000000301947 */ /* 0x000fea0003800000 */
[----:B-1----:R-:W1:Y:S01]  /*11a90*/  S2R R7, SR_LANEID ;  /* 0x0000000000077919 */ /* 0x002e620000000000 */
        /* <DEDUP_REMOVED lines=11> */
.L_x_1005:
[----:B------:R-:W-:Y:S05]  /*11b50*/  BSYNC B0 ;  /* 0x0000000000007941 */ /* 0x000fea0003800000 */
.L_x_1004:
[----:B------:R-:W-:Y:S04]  /*11b60*/  BSSY B0, `(.L_x_1006) ;  /* 0x000002c000007945 */ /* 0x000fe80003800000 */
[----:B------:R-:W-:Y:S05]  /*11b70*/  @!P6 BRA `(.L_x_1007) ;  /* 0x0000000000a8e947 */ /* 0x000fea0003800000 */
[----:B------:R-:W2:Y:S01]  /*11b80*/  S2R R0, SR_TID.X ;  /* 0x0000000000007919 */ /* 0x000ea20000002100 */
[----:B-1----:R-:W-:Y:S02]  /*11b90*/  LEA R3, R16, UR38, 0x3 ;  /* 0x0000002610037c11 */ /* 0x002fe4000f8e18ff */
[----:B--2---:R-:W-:Y:S02]  /*11ba0*/  LOP3.LUT R2, R0, 0x7f, RZ, 0xc0, !PT ;  /* 0x0000007f00027812 */ /* 0x004fe400078ec0ff */
[----:B------:R-:W-:Y:S02]  /*11bb0*/  SHF.L.U32 R0, R17, 0x1f, RZ ;  /* 0x0000001f11007819 */ /* 0x000fe400000006ff */
[----:B------:R-:W-:Y:S02]  /*11bc0*/  ISETP.NE.AND P1, PT, R2, RZ, PT ;  /* 0x000000ff0200720c */ /* 0x000fe40003f25270 */
[----:B------:R-:W1:Y:S02]  /*11bd0*/  SYNCS.PHASECHK.TRANS64.TRYWAIT P0, [R3+URZ+0x30860], R0 ;  /* 0x03086000030075a7 */ /* 0x000e64000800017f */
[----:B-1----:R-:W-:Y:S09]  /*11be0*/  @!P0 BRA `(.L_x_1008) ;  /* 0x0000000c008c8947 */ /* 0x002ff20003800000 */
.L_x_1035:
        /* <DEDUP_REMOVED lines=8> */
.L_x_1009:
        /* <DEDUP_REMOVED lines=11> */
[----:B------:R-:W-:Y:S02]  /*11d20*/  UIMAD UR8, UR8, 0x9000, UR38 ;  /* 0x00009000080878a4 */ /* 0x000fe4000f8e0226 */
        /* <DEDUP_REMOVED lines=15> */
.L_x_1007:
[----:B------:R-:W-:Y:S05]  /*11e20*/  BSYNC B0 ;  /* 0x0000000000007941 */ /* 0x000fea0003800000 */
.L_x_1006:
[----:B------:R-:W-:Y:S02]  /*11e30*/  VIADD R16, R16, 0x1 ;  /* 0x0000000110107836 */ /* 0x000fe40000000000 */
[----:B------:R-:W-:-:S03]  /*11e40*/  IMAD.MOV.U32 R13, RZ, RZ, R19 ;  /* 0x000000ffff0d7224 */ /* 0x000fc600078e0013 */
[----:B------:R-:W-:-:S04]  /*11e50*/  ISETP.NE.AND P0, PT, R16, 0x2, PT ;  /* 0x000000021000780c */ /* 0x000fc80003f05270 */
[----:B-1----:R-:W-:Y:S02]  /*11e60*/  SEL R0, RZ, 0x1, P0 ;  /* 0x00000001ff007807 */ /* 0x002fe40000000000 */
[----:B------:R-:W-:Y:S02]  /*11e70*/  SEL R16, R16, RZ, P0 ;  /* 0x000000ff10107207 */ /* 0x000fe40000000000 */
[----:B------:R-:W-:-:S07]  /*11e80*/  LOP3.LUT R17, R17, R0, RZ, 0x3c, !PT ;  /* 0x0000000011117212 */ /* 0x000fce00078e3cff */
.L_x_968:
[----:B------:R-:W-:Y:S05]  /*11e90*/  BSYNC B6 ;  /* 0x0000000000067941 */ /* 0x000fea0003800000 */
.L_x_966:
[----:B------:R-:W-:-:S03]  /*11ea0*/  UMOV UR4, 0xffffffff ;  /* 0xffffffff00047882 */ /* 0x000fc60000000000 */
[----:B------:R-:W-:Y:S05]  /*11eb0*/  BRA.DIV UR4, `(.L_x_1010) ;  /* 0x0000000a04ec7947 */ /* 0x000fea000b800000 */
[----:B------:R1:W2:Y:S02]  /*11ec0*/  SHFL.IDX PT, R14, R13, RZ, 0x1f ;  /* 0x00001fff0d0e7589 */ /* 0x0002a400000e0000 */
.L_x_1038:
[----:B------:R-:W3:Y:S01]  /*11ed0*/  S2R R0, SR_TID.X ;  /* 0x0000000000007919 */ /* 0x000ee20000002100 */
[----:B------:R-:W-:Y:S05]  /*11ee0*/  WARPSYNC.ALL ;  /* 0x0000000000007948 */ /* 0x000fea0003800000 */
[----:B------:R-:W-:Y:S01]  /*11ef0*/  BAR.SYNC.DEFER_BLOCKING 0x4, 0x120 ;  /* 0x0104800000007b1d */ /* 0x000fe20000010000 */
[----:B--2---:R-:W-:-:S05]  /*11f00*/  IMAD.MOV.U32 R19, RZ, RZ, R14 ;  /* 0x000000ffff137224 */ /* 0x004fca00078e000e */
[----:B------:R-:W-:Y:S01]  /*11f10*/  ULDC UR4, c[0x0][0xda8] ;  /* 0x00036a0000047ab9 */ /* 0x000fe20000000800 */
[----:B---3--:R-:W-:-:S04]  /*11f20*/  LOP3.LUT R0, R0, 0x1f, RZ, 0xc0, !PT ;  /* 0x0000001f00007812 */ /* 0x008fc800078ec0ff */
[----:B------:R-:W-:-:S13]  /*11f30*/  ISETP.NE.AND P0, PT, R0, RZ, PT ;  /* 0x000000ff0000720c */ /* 0x000fda0003f05270 */
[----:B------:R-:W2:Y:S01]  /*11f40*/  @!P0 S2R R3, SR_CgaCtaId ;  /* 0x0000000000038919 */ /* 0x000ea20000008800 */
[----:B------:R-:W-:-:S04]  /*11f50*/  @!P0 MOV R0, 0x400 ;  /* 0x0000040000008802 */ /* 0x000fc80000000f00 */
[----:B--2---:R-:W-:-:S05]  /*11f60*/  @!P0 LEA R0, R3, R0, 0x18 ;  /* 0x0000000003008211 */ /* 0x004fca00078ec0ff */
[----:B------:R2:W-:Y:S01]  /*11f70*/  @!P0 STS [R0+0x308d0], R13 ;  /* 0x0308d00d00008388 */ /* 0x0005e20000000800 */
[----:B------:R-:W-:Y:S06]  /*11f80*/  BAR.ARV 0x5, 0x120 ;  /* 0x0144800000007b1d */ /* 0x000fec0000002000 */
[----:B------:R-:W-:-:S13]  /*11f90*/  ISETP.GE.AND P0, PT, R19, UR4, PT ;  /* 0x0000000413007c0c */ /* 0x000fda000bf06270 */
[----:B--2---:R-:W-:Y:S05]  /*11fa0*/  @!P0 BRA `(.L_x_1011) ;  /* 0xffffffcc00cc8947 */ /* 0x004fea000383ffff */
.L_x_957:
[----:B------:R-:W2:Y:S01]  /*11fb0*/  S2R R3, SR_CgaCtaId ;  /* 0x0000000000037919 */ /* 0x000ea20000008800 */
[----:B------:R-:W-:Y:S01]  /*11fc0*/  UIADD3 UR47, UR47, 0x1, URZ ;  /* 0x000000012f2f7890 */ /* 0x000fe2000fffe03f */
[----:B------:R-:W-:-:S03]  /*11fd0*/  MOV R0, 0x400 ;  /* 0x0000040000007802 */ /* 0x000fc60000000f00 */
[----:B------:R-:W-:-:S04]  /*11fe0*/  ULEA.HI UR4, UR47, UR47, URZ, 0x1 ;  /* 0x0000002f2f047291 */ /* 0x000fc8000f8f083f */
[----:B------:R-:W-:-:S04]  /*11ff0*/  ULOP3.LUT UR4, UR4, 0xfffffffe, URZ, 0xc0, !UPT ;  /* 0xfffffffe04047892 */ /* 0x000fc8000f8ec03f */
[----:B------:R-:W-:Y:S01]  /*12000*/  UIADD3 UR4, UR47, -UR4, URZ ;  /* 0x800000042f047290 */ /* 0x000fe2000fffe03f */
[----:B--2---:R-:W-:-:S05]  /*12010*/  LEA R7, R3, R0, 0x18 ;  /* 0x0000000003077211 */ /* 0x004fca00078ec0ff */
[----:B------:R-:W-:-:S05]  /*12020*/  IMAD.U32 R0, RZ, RZ, UR4 ;  /* 0x00000004ff007e24 */ /* 0x000fca000f8e00ff */
[----:B------:R-:W-:-:S04]  /*12030*/  SHF.L.U32 R0, R0, 0x1f, RZ ;  /* 0x0000001f00007819 */ /* 0x000fc800000006ff */
[----:B------:R-:W2:Y:S02]  /*12040*/  SYNCS.PHASECHK.TRANS64.TRYWAIT P0, [R7+URZ+0x30820], R0 ;  /* 0x03082000070075a7 */ /* 0x000ea4000800017f */
[----:B--2---:R-:W-:Y:S05]  /*12050*/  @!P0 BRA `(.L_x_1012) ;  /* 0x0000000800a88947 */ /* 0x004fea0003800000 */
.L_x_1039:
[----:B------:R-:W3:Y:S02]  /*12060*/  S2R R2, SR_TID.X ;  /* 0x0000000000027919 */ /* 0x000ee40000002100 */
[----:B---3--:R-:W-:-:S04]  /*12070*/  SHF.R.U32.HI R2, RZ, 0x5, R2 ;  /* 0x00000005ff027819 */ /* 0x008fc80000011602 */
[----:B------:R-:W-:-:S05]  /*12080*/  LOP3.LUT R2, R2, 0x3, RZ, 0xc0, !PT ;  /* 0x0000000302027812 */ /* 0x000fca00078ec0ff */
[----:B--2---:R-:W2:Y:S02]  /*12090*/  SHFL.IDX PT, R0, R2, RZ, 0x1f ;  /* 0x00001fff02007589 */ /* 0x004ea400000e0000 */
[----:B--2---:R-:W-:-:S13]  /*120a0*/  ISETP.NE.AND P0, PT, R0, RZ, PT ;  /* 0x000000ff0000720c */ /* 0x004fda0003f05270 */
[----:B------:R-:W-:Y:S05]  /*120b0*/  @P0 EXIT ;  /* 0x000000000000094d */ /* 0x000fea0003800000 */
[----:B------:R-:W-:Y:S01]  /*120c0*/  ELECT P0, URZ, PT ;  /* 0x00000000003f782f */ /* 0x000fe20003800000 */
[----:B------:R-:W-:-:S12]  /*120d0*/  BSSY B0, `(.L_x_1013) ;  /* 0x0000022000007945 */ /* 0x000fd80003800000 */
[----:B------:R-:W-:Y:S05]  /*120e0*/  @!P0 BRA `(.L_x_1014) ;  /* 0x0000000000808947 */ /* 0x000fea0003800000 */
[----:B------:R-:W2:Y:S02]  /*120f0*/  LDL R2, [R1] ;  /* 0x0000000001027983 */ /* 0x000ea40000100800 */
[----:B--2---:R-:W-:-:S13]  /*12100*/  R2UR UR4, R2 ;  /* 0x00000000020472ca */ /* 0x004fda00000e0000 */
[----:B------:R-:W-:-:S06]  /*12110*/  ULOP3.LUT UR4, UR4, 0x2, URZ, 0xfc, !UPT ;  /* 0x0000000204047892 */ /* 0x000fcc000f8efc3f */
[----:B------:R-:W-:-:S05]  /*12120*/  IMAD.U32 R0, RZ, RZ, UR4 ;  /* 0x00000004ff007e24 */ /* 0x000fca000f8e00ff */
[----:B------:R-:W-:-:S13]  /*12130*/  ISETP.NE.AND P2, PT, R0, 0x3, PT ;  /* 0x000000030000780c */ /* 0x000fda0003f45270 */
[----:B------:R-:W-:Y:S05]  /*12140*/  @!P2 BRA `(.L_x_1015) ;  /* 0x000000000004a947 */ /* 0x000fea0003800000 */
[----:B------:R-:W-:Y:S01]  /*12150*/  BPT.TRAP 0x1 ;  /* 0x000000040000795c */ /* 0x000fe20000300000 */
.L_x_1015:
[----:B------:R-:W-:Y:S01]  /*12160*/  VIADD R3, R7, 0x30840 ;  /* 0x0003084007037836 */ /* 0x000fe20000000000 */
[----:B------:R-:W-:Y:S01]  /*12170*/  SHF.L.U32 R4, R17, 0x1f, RZ ;  /* 0x0000001f11047819 */ /* 0x000fe200000006ff */
[C---:B------:R-:W-:Y:S02]  /*12180*/  VIADD R0, R16.reuse, 0x1 ;  /* 0x0000000110007836 */ /* 0x040fe40000000000 */
[----:B------:R-:W-:-:S03]  /*12190*/  IMAD R5, R16, 0x8, R3 ;  /* 0x0000000810057824 */ /* 0x000fc600078e0203 */
[----:B------:R-:W-:Y:S01]  /*121a0*/  ISETP.NE.AND P1, PT, R0, 0x2, PT ;  /* 0x000000020000780c */ /* 0x000fe20003f25270 */
[----:B------:R-:W2:Y:S03]  /*121b0*/  SYNCS.PHASECHK.TRANS64.TRYWAIT P0, [R5+URZ], R4 ;  /* 0x00000004050075a7 */ /* 0x000ea6000800017f */
[----:B------:R-:W-:-:S04]  /*121c0*/  SEL R2, RZ, 0x1, P1 ;  /* 0x00000001ff027807 */ /* 0x000fc80000800000 */
[----:B------:R-:W-:Y:S02]  /*121d0*/  LOP3.LUT R17, R17, R2, RZ, 0x3c, !PT ;  /* 0x0000000211117212 */ /* 0x000fe400078e3cff */
[----:B------:R-:W-:Y:S02]  /*121e0*/  SEL R2, R0, RZ, P1 ;  /* 0x000000ff00027207 */ /* 0x000fe40000800000 */
[----:B------:R-:W-:-:S03]  /*121f0*/  SHF.L.U32 R0, R17, 0x1f, RZ ;  /* 0x0000001f11007819 */ /* 0x000fc600000006ff */
[----:B------:R-:W-:Y:S01]  /*12200*/  IMAD R3, R2, 0x8, R3 ;  /* 0x0000000802037824 */ /* 0x000fe200078e0203 */
[----:B--2---:R-:W-:Y:S06]  /*12210*/  @!P0 BRA `(.L_x_1016) ;  /* 0x00000008004c8947 */ /* 0x004fec0003800000 */
.L_x_1040:
[----:B------:R-:W3:Y:S02]  /*12220*/  SYNCS.PHASECHK.TRANS64.TRYWAIT P0, [R3+URZ], R0 ;  /* 0x00000000030075a7 */ /* 0x000ee4000800017f */
[----:B---3--:R-:W-:Y:S05]  /*12230*/  @!P0 BRA `(.L_x_1017) ;  /* 0x0000000800588947 */ /* 0x008fea0003800000 */
.L_x_1041:
[----:B------:R-:W-:Y:S05]  /*12240*/  @!P2 BRA `(.L_x_1018) ;  /* 0x000000000004a947 */ /* 0x000fea0003800000 */
[----:B------:R-:W-:Y:S01]  /*12250*/  BPT.TRAP 0x1 ;  /* 0x000000040000795c */ /* 0x000fe20000300000 */
.L_x_1018:
[----:B---3--:R-:W-:-:S04]  /*12260*/  VIADD R3, R7, 0x30860 ;  /* 0x0003086007037836 */ /* 0x008fc80000000000 */
[----:B--2---:R-:W-:-:S04]  /*12270*/  IMAD R5, R16, 0x8, R3 ;  /* 0x0000000810057824 */ /* 0x004fc800078e0203 */
[----:B------:R-:W2:Y:S02]  /*12280*/  SYNCS.PHASECHK.TRANS64.TRYWAIT P0, [R5+URZ], R4 ;  /* 0x00000004050075a7 */ /* 0x000ea4000800017f */
[----:B--2---:R-:W-:Y:S05]  /*12290*/  @!P0 BRA `(.L_x_1019) ;  /* 0x0000000800548947 */ /* 0x004fea0003800000 */
.L_x_1042:
[----:B------:R-:W-:-:S07]  /*122a0*/  IMAD R3, R2, 0x8, R3 ;  /* 0x0000000802037824 */ /* 0x000fce00078e0203 */
.L_x_1020:
[----:B---3--:R3:W4:Y:S02]  /*122b0*/  SYNCS.PHASECHK.TRANS64.TRYWAIT P0, [R3+URZ], R0 ;  /* 0x00000000030075a7 */ /* 0x008724000800017f */
[----:B----4-:R-:W-:Y:S05]  /*122c0*/  @!P0 NANOSLEEP.SYNCS 0x989680 ;  /* 0x009896800000895d */ /* 0x010fea0003900000 */
[----:B------:R-:W4:Y:S02]  /*122d0*/  @!P0 SYNCS.PHASECHK.TRANS64 P0, [R3+URZ], R0 ;  /* 0x00000000030085a7 */ /* 0x000f24000800007f */
[----:B----4-:R-:W-:Y:S05]  /*122e0*/  @!P0 BRA `(.L_x_1020) ;  /* 0xfffffffc00f08947 */ /* 0x010fea000383ffff */
.L_x_1014:
[----:B------:R-:W-:Y:S05]  /*122f0*/  BSYNC B0 ;  /* 0x0000000000007941 */ /* 0x000fea0003800000 */
.L_x_1013:
[----:B------:R-:W-:Y:S05]  /*12300*/  EXIT ;  /* 0x000000000000794d */ /* 0x000fea0003800000 */
.L_x_874:
[----:B-1----:R-:W-:-:S04]  /*12310*/  IMAD.U32 R3, RZ, RZ, UR37 ;  /* 0x00000025ff037e24 */ /* 0x002fc8000f8e00ff */
[----:B------:R1:W2:Y:S03]  /*12320*/  SYNCS.PHASECHK.TRANS64.TRYWAIT P1, [R3+URZ+0x30800], R0 ;  /* 0x03080000030075a7 */ /* 0x0002a6000802017f */
[----:B--2---:R-:W-:Y:S05]  /*12330*/  @!P1 NANOSLEEP.SYNCS 0x989680 ;  /* 0x009896800000995d */ /* 0x004fea0003900000 */
[----:B------:R-:W2:Y:S02]  /*12340*/  @!P1 SYNCS.PHASECHK.TRANS64 P1, [R3+URZ+0x30800], R0 ;  /* 0x03080000030095a7 */ /* 0x000ea4000802007f */
[----:B--2---:R-:W-:Y:S05]  /*12350*/  @!P1 BRA `(.L_x_874) ;  /* 0xfffffffc00ec9947 */ /* 0x004fea000383ffff */
[----:B------:R-:W-:Y:S05]  /*12360*/  BRA `(.L_x_1021) ;  /* 0xfffffef400dc7947 */ /* 0x000fea000383ffff */
.L_x_878:
[----:B--2---:R2:W3:Y:S02]  /*12370*/  SYNCS.PHASECHK.TRANS64.TRYWAIT P1, [R3+URZ+0x30830], R0 ;  /* 0x03083000030075a7 */ /* 0x0044e4000802017f */
[----:B---3--:R-:W-:Y:S05]  /*12380*/  @!P1 NANOSLEEP.SYNCS 0x989680 ;  /* 0x009896800000995d */ /* 0x008fea0003900000 */
[----:B------:R-:W3:Y:S02]  /*12390*/  @!P1 SYNCS.PHASECHK.TRANS64 P1, [R3+URZ+0x30830], R0 ;  /* 0x03083000030095a7 */ /* 0x000ee4000802007f */
[----:B---3--:R-:W-:Y:S05]  /*123a0*/  @!P1 BRA `(.L_x_878) ;  /* 0xfffffffc00f09947 */ /* 0x008fea000383ffff */
[----:B------:R-:W-:Y:S05]  /*123b0*/  BRA `(.L_x_877) ;  /* 0xfffffef800087947 */ /* 0x000fea000383ffff */
.L_x_894:
[----:B--2---:R-:W-:-:S04]  /*123c0*/  IMAD.U32 R21, RZ, RZ, UR38 ;  /* 0x00000026ff157e24 */ /* 0x004fc8000f8e00ff */
[----:B------:R2:W3:Y:S03]  /*123d0*/  SYNCS.PHASECHK.TRANS64.TRYWAIT P1, [R21+URZ+0x30830], R0 ;  /* 0x03083000150075a7 */ /* 0x0004e6000802017f */
[----:B---3--:R-:W-:Y:S05]  /*123e0*/  @!P1 NANOSLEEP.SYNCS 0x989680 ;  /* 0x009896800000995d */ /* 0x008fea0003900000 */
[----:B------:R-:W3:Y:S02]  /*123f0*/  @!P1 SYNCS.PHASECHK.TRANS64 P1, [R21+URZ+0x30830], R0 ;  /* 0x03083000150095a7 */ /* 0x000ee4000802007f */
[----:B---3--:R-:W-:Y:S05]  /*12400*/  @!P1 BRA `(.L_x_894) ;  /* 0xfffffffc00ec9947 */ /* 0x008fea000383ffff */
[----:B------:R-:W-:Y:S05]  /*12410*/  BRA `(.L_x_893) ;  /* 0xffffff2400087947 */ /* 0x000fea000383ffff */
.L_x_898:
[----:B--2---:R-:W-:-:S04]  /*12420*/  IMAD.U32 R3, RZ, RZ, UR6 ;  /* 0x00000006ff037e24 */ /* 0x004fc8000f8e00ff */
[----:B------:R2:W3:Y:S03]  /*12430*/  SYNCS.PHASECHK.TRANS64.TRYWAIT P1, [R3+URZ+0x30850], R0 ;  /* 0x03085000030075a7 */ /* 0x0004e6000802017f */
[----:B---3--:R-:W-:Y:S05]  /*12440*/  @!P1 NANOSLEEP.SYNCS 0x989680 ;  /* 0x009896800000995d */ /* 0x008fea0003900000 */
[----:B------:R-:W3:Y:S02]  /*12450*/  @!P1 SYNCS.PHASECHK.TRANS64 P1, [R3+URZ+0x30850], R0 ;  /* 0x03085000030095a7 */ /* 0x000ee4000802007f */
[----:B---3--:R-:W-:Y:S05]  /*12460*/  @!P1 BRA `(.L_x_898) ;  /* 0xfffffffc00ec9947 */ /* 0x008fea000383ffff */
[----:B------:R-:W-:Y:S05]  /*12470*/  BRA `(.L_x_897) ;  /* 0xffffff2c00a87947 */ /* 0x000fea000383ffff */
.L_x_915:
[----:B--2---:R-:W-:-:S04]  /*12480*/  IMAD.U32 R5, RZ, RZ, UR6 ;  /* 0x00000006ff057e24 */ /* 0x004fc8000f8e00ff */
[----:B------:R2:W3:Y:S03]  /*12490*/  SYNCS.PHASECHK.TRANS64.TRYWAIT P1, [R5+URZ+0x30830], R0 ;  /* 0x03083000050075a7 */ /* 0x0004e6000802017f */
[----:B---3--:R-:W-:Y:S05]  /*124a0*/  @!P1 NANOSLEEP.SYNCS 0x989680 ;  /* 0x009896800000995d */ /* 0x008fea0003900000 */
[----:B------:R-:W3:Y:S02]  /*124b0*/  @!P1 SYNCS.PHASECHK.TRANS64 P1, [R5+URZ+0x30830], R0 ;  /* 0x03083000050095a7 */ /* 0x000ee4000802007f */
[----:B---3--:R-:W-:Y:S05]  /*124c0*/  @!P1 BRA `(.L_x_915) ;  /* 0xfffffffc00ec9947 */ /* 0x008fea000383ffff */
[----:B------:R-:W-:Y:S05]  /*124d0*/  BRA `(.L_x_914) ;  /* 0xffffff5400387947 */ /* 0x000fea000383ffff */
.L_x_919:
[----:B--2---:R-:W-:-:S04]  /*124e0*/  IMAD.U32 R3, RZ, RZ, UR11 ;  /* 0x0000000bff037e24 */ /* 0x004fc8000f8e00ff */
[----:B------:R2:W3:Y:S03]  /*124f0*/  SYNCS.PHASECHK.TRANS64.TRYWAIT P1, [R3+URZ+0x30850], R0 ;  /* 0x03085000030075a7 */ /* 0x0004e6000802017f */
[----:B---3--:R-:W-:Y:S05]  /*12500*/  @!P1 NANOSLEEP.SYNCS 0x989680 ;  /* 0x009896800000995d */ /* 0x008fea0003900000 */
[----:B------:R-:W3:Y:S02]  /*12510*/  @!P1 SYNCS.PHASECHK.TRANS64 P1, [R3+URZ+0x30850], R0 ;  /* 0x03085000030095a7 */ /* 0x000ee4000802007f */
[----:B---3--:R-:W-:Y:S05]  /*12520*/  @!P1 BRA `(.L_x_919) ;  /* 0xfffffffc00ec9947 */ /* 0x008fea000383ffff */
[----:B------:R-:W-:Y:S05]  /*12530*/  BRA `(.L_x_918) ;  /* 0xffffff5c00d87947 */ /* 0x000fea000383ffff */
.L_x_925:
[----:B--2---:R-:W-:-:S04]  /*12540*/  IMAD.U32 R5, RZ, RZ, UR6 ;  /* 0x00000006ff057e24 */ /* 0x004fc8000f8e00ff */
[----:B------:R2:W3:Y:S03]  /*12550*/  SYNCS.PHASECHK.TRANS64.TRYWAIT P1, [R5+URZ+0x30830], R0 ;  /* 0x03083000050075a7 */ /* 0x0004e6000802017f */
[----:B---3--:R-:W-:Y:S05]  /*12560*/  @!P1 NANOSLEEP.SYNCS 0x989680 ;  /* 0x009896800000995d */ /* 0x008fea0003900000 */
[----:B------:R-:W3:Y:S02]  /*12570*/  @!P1 SYNCS.PHASECHK.TRANS64 P1, [R5+URZ+0x30830], R0 ;  /* 0x03083000050095a7 */ /* 0x000ee4000802007f */
[----:B---3--:R-:W-:Y:S05]  /*12580*/  @!P1 BRA `(.L_x_925) ;  /* 0xfffffffc00ec9947 */ /* 0x008fea000383ffff */
[----:B------:R-:W-:Y:S05]  /*12590*/  BRA `(.L_x_924) ;  /* 0xffffff7000a07947 */ /* 0x000fea000383ffff */
.L_x_929:
[----:B--2---:R-:W-:-:S04]  /*125a0*/  IMAD.U32 R3, RZ, RZ, UR10 ;  /* 0x0000000aff037e24 */ /* 0x004fc8000f8e00ff */
[----:B------:R2:W3:Y:S03]  /*125b0*/  SYNCS.PHASECHK.TRANS64.TRYWAIT P1, [R3+URZ+0x30850], R0 ;  /* 0x03085000030075a7 */ /* 0x0004e6000802017f */
[----:B---3--:R-:W-:Y:S05]  /*125c0*/  @!P1 NANOSLEEP.SYNCS 0x989680 ;  /* 0x009896800000995d */ /* 0x008fea0003900000 */
[----:B------:R-:W3:Y:S02]  /*125d0*/  @!P1 SYNCS.PHASECHK.TRANS64 P1, [R3+URZ+0x30850], R0 ;  /* 0x03085000030095a7 */ /* 0x000ee4000802007f */
[----:B---3--:R-:W-:Y:S05]  /*125e0*/  @!P1 BRA `(.L_x_929) ;  /* 0xfffffffc00ec9947 */ /* 0x008fea000383ffff */
[----:B------:R-:W-:Y:S05]  /*125f0*/  BRA `(.L_x_928) ;  /* 0xffffff7c00407947 */ /* 0x000fea000383ffff */
.L_x_942:
[----:B--2---:R-:W-:-:S04]  /*12600*/  IMAD.U32 R3, RZ, RZ, UR5 ;  /* 0x00000005ff037e24 */ /* 0x004fc8000f8e00ff */
[----:B------:R2:W3:Y:S03]  /*12610*/  SYNCS.PHASECHK.TRANS64.TRYWAIT P0, [R3+URZ+0x30850], R2 ;  /* 0x03085002030075a7 */ /* 0x0004e6000800017f */
[----:B---3--:R-:W-:Y:S05]  /*12620*/  @!P0 NANOSLEEP.SYNCS 0x989680 ;  /* 0x009896800000895d */ /* 0x008fea0003900000 */
[----:B------:R-:W3:Y:S02]  /*12630*/  @!P0 SYNCS.PHASECHK.TRANS64 P0, [R3+URZ+0x30850], R2 ;  /* 0x03085002030085a7 */ /* 0x000ee4000800007f */
[----:B---3--:R-:W-:Y:S05]  /*12640*/  @!P0 BRA `(.L_x_942) ;  /* 0xfffffffc00ec8947 */ /* 0x008fea000383ffff */
[----:B------:R-:W-:Y:S05]  /*12650*/  BRA `(.L_x_941) ;  /* 0xffffffa400987947 */ /* 0x000fea000383ffff */
.L_x_972:
[----:B------:R-:W1:Y:S01]  /*12660*/  S2R R18, SR_TID.X ;  /* 0x0000000000127919 */ /* 0x000e620000002100 */
        /* <DEDUP_REMOVED lines=9> */
.L_x_1022:
[----:B------:R-:W-:Y:S05]  /*12700*/  BRA `(.L_x_1023) ;  /* 0xffffffd4009c7947 */ /* 0x000fea000383ffff */
.L_x_973:
[----:B------:R-:W-:Y:S01]  /*12710*/  BSSY B0, `(.L_x_1024) ;  /* 0x0000006000007945 */ /* 0x000fe20003800000 */
[----:B------:R-:W-:-:S07]  /*12720*/  IMAD.MOV.U32 R15, RZ, RZ, -0x1 ;  /* 0xffffffffff0f7424 */ /* 0x000fce00078e00ff */
[----:B------:R-:W-:Y:S05]  /*12730*/  WARPSYNC.COLLECTIVE R15, `(.L_x_1025) ;  /* 0x000000000f0c7348 */ /* 0x000fea0003c00000 */
[----:B------:R-:W-:Y:S02]  /*12740*/  ELECT P6, UR62, PT ;  /* 0x00000000003e782f */ /* 0x000fe400038c0000 */
[----:B------:R-:W-:Y:S01]  /*12750*/  MOV R14, UR62 ;  /* 0x0000003e000e7c02 */ /* 0x000fe20008000f00 */
[----:B------:R-:W-:Y:S10]  /*12760*/  ENDCOLLECTIVE ;  /* 0x000000000000791b */ /* 0x000ff40003800000 */
.L_x_1025:
[----:B------:R-:W-:Y:S05]  /*12770*/  BSYNC B0 ;  /* 0x0000000000007941 */ /* 0x000fea0003800000 */
.L_x_1024:
[----:B------:R-:W-:Y:S05]  /*12780*/  BRA `(.L_x_1026) ;  /* 0xffffffd4008c7947 */ /* 0x000fea000383ffff */
.L_x_976:
[----:B-1----:R1:W2:Y:S02]  /*12790*/  SYNCS.PHASECHK.TRANS64.TRYWAIT P2, [R8+URZ+0x30840], R7 ;  /* 0x03084007080075a7 */ /* 0x0022a4000804017f */
[----:B--2---:R-:W-:Y:S05]  /*127a0*/  @!P2 NANOSLEEP.SYNCS 0x989680 ;  /* 0x009896800000a95d */ /* 0x004fea0003900000 */
[----:B------:R-:W2:Y:S02]  /*127b0*/  @!P2 SYNCS.PHASECHK.TRANS64 P2, [R8+URZ+0x30840], R7 ;  /* 0x030840070800a5a7 */ /* 0x000ea4000804007f */
[----:B--2---:R-:W-:Y:S05]  /*127c0*/  @!P2 BRA `(.L_x_976) ;  /* 0xfffffffc00f0a947 */ /* 0x004fea000383ffff */
[----:B------:R-:W-:Y:S05]  /*127d0*/  BRA `(.L_x_1027) ;  /* 0xffffffd400e87947 */ /* 0x000fea000383ffff */
.L_x_978:
[----:B-1----:R-:W-:-:S04]  /*127e0*/  IMAD.U32 R8, RZ, RZ, UR38 ;  /* 0x00000026ff087e24 */ /* 0x002fc8000f8e00ff */
[----:B------:R1:W2:Y:S03]  /*127f0*/  SYNCS.PHASECHK.TRANS64.TRYWAIT P2, [R8+URZ+0x30820], R7 ;  /* 0x03082007080075a7 */ /* 0x0002a6000804017f */
[----:B--2---:R-:W-:Y:S05]  /*12800*/  @!P2 NANOSLEEP.SYNCS 0x989680 ;  /* 0x009896800000a95d */ /* 0x004fea0003900000 */
[----:B------:R-:W2:Y:S02]  /*12810*/  @!P2 SYNCS.PHASECHK.TRANS64 P2, [R8+URZ+0x30820], R7 ;  /* 0x030820070800a5a7 */ /* 0x000ea4000804007f */
[----:B--2---:R-:W-:Y:S05]  /*12820*/  @!P2 BRA `(.L_x_978) ;  /* 0xfffffffc00eca947 */ /* 0x004fea000383ffff */
[----:B------:R-:W-:Y:S05]  /*12830*/  BRA `(.L_x_1028) ;  /* 0xffffffd800f47947 */ /* 0x000fea000383ffff */
.L_x_984:
[----:B-1----:R1:W2:Y:S02]  /*12840*/  SYNCS.PHASECHK.TRANS64.TRYWAIT P3, [R3+URZ+0x30840], R2 ;  /* 0x03084002030075a7 */ /* 0x0022a4000806017f */
[----:B--2---:R-:W-:Y:S05]  /*12850*/  @!P3 NANOSLEEP.SYNCS 0x989680 ;  /* 0x009896800000b95d */ /* 0x004fea0003900000 */
[----:B------:R-:W2:Y:S02]  /*12860*/  @!P3 SYNCS.PHASECHK.TRANS64 P3, [R3+URZ+0x30840], R2 ;  /* 0x030840020300b5a7 */ /* 0x000ea4000806007f */
[----:B--2---:R-:W-:Y:S05]  /*12870*/  @!P3 BRA `(.L_x_984) ;  /* 0xfffffffc00f0b947 */ /* 0x004fea000383ffff */
[----:B------:R-:W-:Y:S05]  /*12880*/  BRA `(.L_x_1029) ;  /* 0xffffffdc00987947 */ /* 0x000fea000383ffff */
.L_x_986:
[----:B-1----:R1:W2:Y:S02]  /*12890*/  SYNCS.PHASECHK.TRANS64.TRYWAIT P3, [R2+URZ+0x60], R3 ;  /* 0x00006003020075a7 */ /* 0x0022a4000806017f */
[----:B--2---:R-:W-:Y:S05]  /*128a0*/  @!P3 NANOSLEEP.SYNCS 0x989680 ;  /* 0x009896800000b95d */ /* 0x004fea0003900000 */
[----:B------:R-:W2:Y:S02]  /*128b0*/  @!P3 SYNCS.PHASECHK.TRANS64 P3, [R2+URZ+0x60], R3 ;  /* 0x000060030200b5a7 */ /* 0x000ea4000806007f */
[----:B--2---:R-:W-:Y:S05]  /*128c0*/  @!P3 BRA `(.L_x_986) ;  /* 0xfffffffc00f0b947 */ /* 0x004fea000383ffff */
[----:B------:R-:W-:Y:S05]  /*128d0*/  BRA `(.L_x_1030) ;  /* 0xffffffe000207947 */ /* 0x000fea000383ffff */
.L_x_992:
[----:B-1----:R1:W2:Y:S02]  /*128e0*/  SYNCS.PHASECHK.TRANS64.TRYWAIT P3, [R3+URZ+0x30840], R2 ;  /* 0x03084002030075a7 */ /* 0x0022a4000806017f */
[----:B--2---:R-:W-:Y:S05]  /*128f0*/  @!P3 NANOSLEEP.SYNCS 0x989680 ;  /* 0x009896800000b95d */ /* 0x004fea0003900000 */
[----:B------:R-:W2:Y:S02]  /*12900*/  @!P3 SYNCS.PHASECHK.TRANS64 P3, [R3+URZ+0x30840], R2 ;  /* 0x030840020300b5a7 */ /* 0x000ea4000806007f */
[----:B--2---:R-:W-:Y:S05]  /*12910*/  @!P3 BRA `(.L_x_992) ;  /* 0xfffffffc00f0b947 */ /* 0x004fea000383ffff */
[----:B------:R-:W-:Y:S05]  /*12920*/  BRA `(.L_x_1031) ;  /* 0xffffffe400547947 */ /* 0x000fea000383ffff */
.L_x_994:
[----:B-1----:R1:W2:Y:S02]  /*12930*/  SYNCS.PHASECHK.TRANS64.TRYWAIT P3, [R2+URZ+0x60], R17 ;  /* 0x00006011020075a7 */ /* 0x0022a4000806017f */
[----:B--2---:R-:W-:Y:S05]  /*12940*/  @!P3 NANOSLEEP.SYNCS 0x989680 ;  /* 0x009896800000b95d */ /* 0x004fea0003900000 */
[----:B------:R-:W2:Y:S02]  /*12950*/  @!P3 SYNCS.PHASECHK.TRANS64 P3, [R2+URZ+0x60], R17 ;  /* 0x000060110200b5a7 */ /* 0x000ea4000806007f */
[----:B--2---:R-:W-:Y:S05]  /*12960*/  @!P3 BRA `(.L_x_994) ;  /* 0xfffffffc00f0b947 */ /* 0x004fea000383ffff */
[----:B------:R-:W-:Y:S05]  /*12970*/  BRA `(.L_x_1032) ;  /* 0xffffffe400dc7947 */ /* 0x000fea000383ffff */
.L_x_999:
[----:B--2---:R2:W3:Y:S02]  /*12980*/  SYNCS.PHASECHK.TRANS64.TRYWAIT P2, [R2+URZ+0x30840], R3 ;  /* 0x03084003020075a7 */ /* 0x0044e4000804017f */
[----:B---3--:R-:W-:Y:S05]  /*12990*/  @!P2 NANOSLEEP.SYNCS 0x989680 ;  /* 0x009896800000a95d */ /* 0x008fea0003900000 */
[----:B------:R-:W3:Y:S02]  /*129a0*/  @!P2 SYNCS.PHASECHK.TRANS64 P2, [R2+URZ+0x30840], R3 ;  /* 0x030840030200a5a7 */ /* 0x000ee4000804007f */
[----:B---3--:R-:W-:Y:S05]  /*129b0*/  @!P2 BRA `(.L_x_999) ;  /* 0xfffffffc00f0a947 */ /* 0x008fea000383ffff */
[----:B------:R-:W-:Y:S05]  /*129c0*/  BRA `(.L_x_1033) ;  /* 0xffffffe800dc7947 */ /* 0x000fea000383ffff */
.L_x_1001:
[----:B-1----:R1:W2:Y:S02]  /*129d0*/  SYNCS.PHASECHK.TRANS64.TRYWAIT P2, [R2+URZ+0x60], R11 ;  /* 0x0000600b020075a7 */ /* 0x0022a4000804017f */
[----:B--2---:R-:W-:Y:S05]  /*129e0*/  @!P2 NANOSLEEP.SYNCS 0x989680 ;  /* 0x009896800000a95d */ /* 0x004fea0003900000 */
[----:B------:R-:W2:Y:S02]  /*129f0*/  @!P2 SYNCS.PHASECHK.TRANS64 P2, [R2+URZ+0x60], R11 ;  /* 0x0000600b0200a5a7 */ /* 0x000ea4000804007f */
[----:B--2---:R-:W-:Y:S05]  /*12a00*/  @!P2 BRA `(.L_x_1001) ;  /* 0xfffffffc00f0a947 */ /* 0x004fea000383ffff */
[----:B------:R-:W-:Y:S05]  /*12a10*/  BRA `(.L_x_1034) ;  /* 0xffffffec00707947 */ /* 0x000fea000383ffff */
.L_x_1008:
[----:B-1----:R1:W2:Y:S02]  /*12a20*/  SYNCS.PHASECHK.TRANS64.TRYWAIT P0, [R3+URZ+0x30860], R0 ;  /* 0x03086000030075a7 */ /* 0x0022a4000800017f */
[----:B--2---:R-:W-:Y:S05]  /*12a30*/  @!P0 NANOSLEEP.SYNCS 0x989680 ;  /* 0x009896800000895d */ /* 0x004fea0003900000 */
[----:B------:R-:W2:Y:S02]  /*12a40*/  @!P0 SYNCS.PHASECHK.TRANS64 P0, [R3+URZ+0x30860], R0 ;  /* 0x03086000030085a7 */ /* 0x000ea4000800007f */
[----:B--2---:R-:W-:Y:S05]  /*12a50*/  @!P0 BRA `(.L_x_1008) ;  /* 0xfffffffc00f08947 */ /* 0x004fea000383ffff */
[----:B------:R-:W-:Y:S05]  /*12a60*/  BRA `(.L_x_1035) ;  /* 0xfffffff000607947 */ /* 0x000fea000383ffff */
.L_x_1010:
[----:B------:R-:W-:Y:S01]  /*12a70*/  BSSY B0, `(.L_x_1036) ;  /* 0x0000007000007945 */ /* 0x000fe20003800000 */
[----:B------:R-:W-:Y:S02]  /*12a80*/  IMAD.MOV.U32 R12, RZ, RZ, RZ ;  /* 0x000000ffff0c7224 */ /* 0x000fe400078e00ff */
[----:B------:R-:W-:Y:S02]  /*12a90*/  IMAD.MOV.U32 R11, RZ, RZ, 0x1f ;  /* 0x0000001fff0b7424 */ /* 0x000fe400078e00ff */
[----:B------:R-:W-:-:S07]  /*12aa0*/  IMAD.MOV.U32 R15, RZ, RZ, -0x1 ;  /* 0xffffffffff0f7424 */ /* 0x000fce00078e00ff */
[----:B------:R-:W-:Y:S05]  /*12ab0*/  WARPSYNC.COLLECTIVE R15, `(.L_x_1037) ;  /* 0x000000000f087348 */ /* 0x000fea0003c00000 */
[----:B------:R1:W2:Y:S02]  /*12ac0*/  SHFL.IDX P6, R14, R13, R12, R11 ;  /* 0x0000000c0d0e7389 */ /* 0x0002a400000c000b */
[----:B-12---:R-:W-:Y:S01]  /*12ad0*/  ENDCOLLECTIVE ;  /* 0x000000000000791b */ /* 0x006fe20003800000 */
.L_x_1037:
[----:B------:R-:W-:Y:S05]  /*12ae0*/  BSYNC B0 ;  /* 0x0000000000007941 */ /* 0x000fea0003800000 */
.L_x_1036:
[----:B------:R-:W-:Y:S05]  /*12af0*/  BRA `(.L_x_1038) ;  /* 0xfffffff000f47947 */ /* 0x000fea000383ffff */
.L_x_1012:
[----:B--2---:R2:W3:Y:S02]  /*12b00*/  SYNCS.PHASECHK.TRANS64.TRYWAIT P0, [R7+URZ+0x30820], R0 ;  /* 0x03082000070075a7 */ /* 0x0044e4000800017f */
[----:B---3--:R-:W-:Y:S05]  /*12b10*/  @!P0 NANOSLEEP.SYNCS 0x989680 ;  /* 0x009896800000895d */ /* 0x008fea0003900000 */
[----:B------:R-:W3:Y:S02]  /*12b20*/  @!P0 SYNCS.PHASECHK.TRANS64 P0, [R7+URZ+0x30820], R0 ;  /* 0x03082000070085a7 */ /* 0x000ee4000800007f */
[----:B---3--:R-:W-:Y:S05]  /*12b30*/  @!P0 BRA `(.L_x_1012) ;  /* 0xfffffffc00f08947 */ /* 0x008fea000383ffff */
[----:B------:R-:W-:Y:S05]  /*12b40*/  BRA `(.L_x_1039) ;  /* 0xfffffff400447947 */ /* 0x000fea000383ffff */
.L_x_1016:
[----:B--2---:R2:W3:Y:S02]  /*12b50*/  SYNCS.PHASECHK.TRANS64.TRYWAIT P0, [R5+URZ], R4 ;  /* 0x00000004050075a7 */ /* 0x0044e4000800017f */
[----:B---3--:R-:W-:Y:S05]  /*12b60*/  @!P0 NANOSLEEP.SYNCS 0x989680 ;  /* 0x009896800000895d */ /* 0x008fea0003900000 */
[----:B------:R-:W3:Y:S02]  /*12b70*/  @!P0 SYNCS.PHASECHK.TRANS64 P0, [R5+URZ], R4 ;  /* 0x00000004050085a7 */ /* 0x000ee4000800007f */
[----:B---3--:R-:W-:Y:S05]  /*12b80*/  @!P0 BRA `(.L_x_1016) ;  /* 0xfffffffc00f08947 */ /* 0x008fea000383ffff */
[----:B------:R-:W-:Y:S05]  /*12b90*/  BRA `(.L_x_1040) ;  /* 0xfffffff400a07947 */ /* 0x000fea000383ffff */
.L_x_1017:
[----:B---3--:R3:W4:Y:S02]  /*12ba0*/  SYNCS.PHASECHK.TRANS64.TRYWAIT P0, [R3+URZ], R0 ;  /* 0x00000000030075a7 */ /* 0x008724000800017f */
[----:B----4-:R-:W-:Y:S05]  /*12bb0*/  @!P0 NANOSLEEP.SYNCS 0x989680 ;  /* 0x009896800000895d */ /* 0x010fea0003900000 */
[----:B------:R-:W4:Y:S02]  /*12bc0*/  @!P0 SYNCS.PHASECHK.TRANS64 P0, [R3+URZ], R0 ;  /* 0x00000000030085a7 */ /* 0x000f24000800007f */
[----:B----4-:R-:W-:Y:S05]  /*12bd0*/  @!P0 BRA `(.L_x_1017) ;  /* 0xfffffffc00f08947 */ /* 0x010fea000383ffff */
[----:B------:R-:W-:Y:S05]  /*12be0*/  BRA `(.L_x_1041) ;  /* 0xfffffff400947947 */ /* 0x000fea000383ffff */
.L_x_1019:
[----:B--2---:R2:W3:Y:S02]  /*12bf0*/  SYNCS.PHASECHK.TRANS64.TRYWAIT P0, [R5+URZ], R4 ;  /* 0x00000004050075a7 */ /* 0x0044e4000800017f */
[----:B---3--:R-:W-:Y:S05]  /*12c00*/  @!P0 NANOSLEEP.SYNCS 0x989680 ;  /* 0x009896800000895d */ /* 0x008fea0003900000 */
[----:B------:R-:W3:Y:S02]  /*12c10*/  @!P0 SYNCS.PHASECHK.TRANS64 P0, [R5+URZ], R4 ;  /* 0x00000004050085a7 */ /* 0x000ee4000800007f */
[----:B---3--:R-:W-:Y:S05]  /*12c20*/  @!P0 BRA `(.L_x_1019) ;  /* 0xfffffffc00f08947 */ /* 0x008fea000383ffff */
[----:B------:R-:W-:Y:S05]  /*12c30*/  BRA `(.L_x_1042) ;  /* 0xfffffff400987947 */ /* 0x000fea000383ffff */
.L_x_1043:
        /* <DEDUP_REMOVED lines=12> */
.L_x_2659:


//--------------------- .text._ZN7cutlass13device_kernelIN5flash11enable_sm90INS1_16FlashAttnFwdSm90INS1_25CollectiveMainloopFwdSm90ILi2EN4cute5tupleIJNS5_1CILi1EEES8_S8_EEENS6_IJNS7_ILi128EEENS7_ILi96EEENS7_ILi192EEEEEELi192ENS_10bfloat16_tEfNS_4arch4Sm90ELb0ELb1ELb0ELb1ELb0ELb0ELb0ELb1ELb1ELb0ELb0ELb0EEENS1_21CollectiveEpilogueFwdINS6_IJSA_SC_SB_EEES9_SE_SG_Li256ELb1ELb0ELb0ELb0EEENS1_36VarlenDynamicPersistentTileSchedulerILi128ELi96ELi256ELi32ELb0ELb0ELb1ELb1ELb0ELb1EEEEEEEEEvNT_6ParamsE --------------------------
	.section	.text._ZN7cutlass13device_kernelIN5flash11enable_sm90INS1_16FlashAttnFwdSm90INS1_25CollectiveMainloopFwdSm90ILi2EN4cute5tupleIJNS5_1CILi1EEES8_S8_EEENS6_IJNS7_ILi128EEENS7_ILi96EEENS7_ILi192EEEEEELi192ENS_10bfloat16_tEfNS_4arch4Sm90ELb0ELb1ELb0ELb1ELb0ELb0ELb0ELb1ELb1ELb0ELb0ELb0EEENS1_21CollectiveEpilogueFwdINS6_IJSA_SC_SB_EEES9_SE_SG_Li256ELb1ELb0ELb0ELb0EEENS1_36VarlenDynamicPersistentTileSchedulerILi128ELi96ELi256ELi32ELb0ELb0ELb1ELb1ELb0ELb1EEEEEEEEEvNT_6ParamsE,"ax",@progbits
	.align	128
.text._ZN7cutlass13device_kernelIN5flash11enable_sm90INS1_16FlashAttnFwdSm90INS1_25CollectiveMainloopFwdSm90ILi2EN4cute5tupleIJNS5_1CILi1EEES8_S8_EEENS6_IJNS7_ILi128EEENS7_ILi96EEENS7_ILi192EEEEEELi192ENS_10bfloat16_tEfNS_4arch4Sm90ELb0ELb1ELb0ELb1ELb0ELb0ELb0ELb1ELb1ELb0ELb0ELb0EEENS1_21CollectiveEpilogueFwdINS6_IJSA_SC_SB_EEES9_SE_SG_Li256ELb1ELb0ELb0ELb0EEENS1_36VarlenDynamicPersistentTileSchedulerILi128ELi96ELi256ELi32ELb0ELb0ELb1ELb1ELb0ELb1EEEEEEEEEvNT_6ParamsE:
        .type           _ZN7cutlass13device_kernelIN5flash11enable_sm90INS1_16FlashAttnFwdSm90INS1_25CollectiveMainloopFwdSm90ILi2EN4cute5tupleIJNS5_1CILi1EEES8_S8_EEENS6_IJNS7_ILi128EEENS7_ILi96EEENS7_ILi192EEEEEELi192ENS_10bfloat16_tEfNS_4arch4Sm90ELb0ELb1ELb0ELb1ELb0ELb0ELb0ELb1ELb1ELb0ELb0ELb0EEENS1_21CollectiveEpilogueFwdINS6_IJSA_SC_SB_EEES9_SE_SG_Li256ELb1ELb0ELb0ELb0EEENS1_36VarlenDynamicPersistentTileSchedulerILi128ELi96ELi256ELi32ELb0ELb0ELb1ELb1ELb0ELb1EEEEEEEEEvNT_6ParamsE,@function
        .size           _ZN7cutlass13device_kernelIN5flash11enable_sm90INS1_16FlashAttnFwdSm90INS1_25CollectiveMainloopFwdSm90ILi2EN4cute5tupleIJNS5_1CILi1EEES8_S8_EEENS6_IJNS7_ILi128EEENS7_ILi96EEENS7_ILi192EEEEEELi192ENS_10bfloat16_tEfNS_4arch4Sm90ELb0ELb1ELb0ELb1ELb0ELb0ELb0ELb1ELb1ELb0ELb0ELb0EEENS1_21CollectiveEpilogueFwdINS6_IJSA_SC_SB_EEES9_SE_SG_Li256ELb1ELb0ELb0ELb0EEENS1_36VarlenDynamicPersistentTileSchedulerILi128ELi96ELi256ELi32ELb0ELb0ELb1ELb1ELb0ELb1EEEEEEEEEvNT_6ParamsE,(.L_x_2660 - _ZN7cutlass13device_kernelIN5flash11enable_sm90INS1_16FlashAttnFwdSm90INS1_25CollectiveMainloopFwdSm90ILi2EN4cute5tupleIJNS5_1CILi1EEES8_S8_EEENS6_IJNS7_ILi128EEENS7_ILi96EEENS7_ILi192EEEEEELi192ENS_10bfloat16_tEfNS_4arch4Sm90ELb0ELb1ELb0ELb1ELb0ELb0ELb0ELb1ELb1ELb0ELb0ELb0EEENS1_21CollectiveEpilogueFwdINS6_IJSA_SC_SB_EEES9_SE_SG_Li256ELb1ELb0ELb0ELb0EEENS1_36VarlenDynamicPersistentTileSchedulerILi128ELi96ELi256ELi32ELb0ELb0ELb1ELb1ELb0ELb1EEEEEEEEEvNT_6ParamsE)
        .other          _ZN7cutlass13device_kernelIN5flash11enable_sm90INS1_16FlashAttnFwdSm90INS1_25CollectiveMainloopFwdSm90ILi2EN4cute5tupleIJNS5_1CILi1EEES8_S8_EEENS6_IJNS7_ILi128EEENS7_ILi96EEENS7_ILi192EEEEEELi192ENS_10bfloat16_tEfNS_4arch4Sm90ELb0ELb1ELb0ELb1ELb0ELb0ELb0ELb1ELb1ELb0ELb0ELb0EEENS1_21CollectiveEpilogueFwdINS6_IJSA_SC_SB_EEES9_SE_SG_Li256ELb1ELb0ELb0ELb0EEENS1_36VarlenDynamicPersistentTileSchedulerILi128ELi96ELi256ELi32ELb0ELb0ELb1ELb1ELb0ELb1EEEEEEEEEvNT_6ParamsE,@"STO_CUDA_ENTRY STV_DEFAULT"
_ZN7cutlass13device_kernelIN5flash11enable_sm90INS1_16FlashAttnFwdSm90INS1_25CollectiveMainloopFwdSm90ILi2EN4cute5tupleIJNS5_1CILi1EEES8_S8_EEENS6_IJNS7_ILi128EEENS7_ILi96EEENS7_ILi192EEEEEELi192ENS_10bfloat16_tEfNS_4arch4Sm90ELb0ELb1ELb0ELb1ELb0ELb0ELb0ELb1ELb1ELb0ELb0ELb0EEENS1_21CollectiveEpilogueFwdINS6_IJSA_SC_SB_EEES9_SE_SG_Li256ELb1ELb0ELb0ELb0EEENS1_36VarlenDynamicPersistentTileSchedulerILi128ELi96ELi256ELi32ELb0ELb0ELb1ELb1ELb0ELb1EEEEEEEEEvNT_6ParamsE:
        /* <DEDUP_REMOVED lines=21> */
.L_x_1045:
[----:B------:R-:W-:Y:S05]  /*0150*/  BSYNC B0 ;  /* 0x0000000000007941 */ /* 0x000fea0003800000 */
.L_x_1044:
        /* <DEDUP_REMOVED lines=41> */
.L_x_1046:
        /* <DEDUP_REMOVED lines=22> */
.L_x_1047:
        /* <DEDUP_REMOVED lines=18> */
.L_x_1048:
        /* <DEDUP_REMOVED lines=22> */
.L_x_1049:
        /* <DEDUP_REMOVED lines=22> */
.L_x_1050:
[----:B0-----:R-:W-:Y:S01]  /*0930*/  UMOV UR4, 0x1 ;  /* 0x0000000100047882 */ /* 0x001fe20000000000 */
[----:B------:R-:W-:Y:S01]  /*0940*/  PLOP3.LUT P0, PT, PT, PT, UP0, 0x80, 0x0 ;  /* 0x000000000000781c */ /* 0x000fe20003f0f008 */
[----:B------:R-:W-:Y:S01]  /*0950*/  USEL UR4, UR4, 0x2, !UP0 ;  /* 0x0000000204047887 */ /* 0x000fe2000c000000 */
[----:B------:R-:W-:Y:S01]  /*0960*/  NOP ;  /* 0x0000000000007918 */ /* 0x000fe20000000000 */
[----:B------:R-:W-:-:S04]  /*0970*/  ULDC.64 UR60, c[0x0][0x208] ;  /* 0x00008200003c7ab9 */ /* 0x000fc80000000a00 */
[----:B------:R-:W-:-:S05]  /*0980*/  IMAD.U32 R2, RZ, RZ, UR4 ;  /* 0x00000004ff027e24 */ /* 0x000fca000f8e00ff */
[----:B------:R0:W-:Y:S01]  /*0990*/  STL [R1+0x20], R2 ;  /* 0x0000200201007387 */ /* 0x0001e20000100800 */
[----:B-12-4-:R-:W-:Y:S06]  /*09a0*/  BAR.SYNC.DEFER_BLOCKING 0x0 ;  /* 0x0000000000007b1d */ /* 0x016fec0000010000 */
[----:B------:R-:W-:Y:S05]  /*09b0*/  @!P0 BRA `(.L_x_1051) ;  /* 0x000000f000dc8947 */ /* 0x000fea0003800000 */
.L_x_1052:
        /* <DEDUP_REMOVED lines=14> */
[----:B0-----:R-:W2:Y:S01]  /*0aa0*/  LDL R2, [R1+0x20] ;  /* 0x0000200001027983 */ /* 0x001ea20000100800 */
[----:B------:R-:W-:Y:S01]  /*0ab0*/  R2UR UR6, R194 ;  /* 0x00000000c20672ca */ /* 0x000fe200000e0000 */
[----:B------:R-:W-:Y:S01]  /*0ac0*/  UMOV UR37, URZ ;  /* 0x0000003f00257c82 */ /* 0x000fe20008000000 */
[----:B------:R-:W-:Y:S01]  /*0ad0*/  R2UR UR5, R195 ;  /* 0x00000000c30572ca */ /* 0x000fe200000e0000 */
[----:B------:R-:W0:Y:S01]  /*0ae0*/  S2R R0, SR_TID.X ;  /* 0x0000000000007919 */ /* 0x000e220000002100 */
[----:B------:R-:W-:Y:S01]  /*0af0*/  UMOV UR36, URZ ;  /* 0x0000003f00247c82 */ /* 0x000fe20008000000 */
[----:B0-----:R-:W-:-:S05]  /*0b00*/  VIADD R205, R0, 0xffffff80 ;  /* 0xffffff8000cd7836 */ /* 0x001fca0000000000 */
[----:B------:R-:W-:-:S04]  /*0b10*/  SHF.R.S32.HI R0, RZ, 0x1f, R205 ;  /* 0x0000001fff007819 */ /* 0x000fc800000114cd */
[CC--:B------:R-:W-:Y:S02]  /*0b20*/  LEA.HI R3, R0.reuse, R205.reuse, RZ, 0x7 ;  /* 0x000000cd00037211 */ /* 0x0c0fe400078f38ff */
[----:B------:R-:W-:Y:S02]  /*0b30*/  LEA.HI R4, R0, R205, RZ, 0x5 ;  /* 0x000000cd00047211 */ /* 0x000fe400078f28ff */
[----:B------:R-:W-:Y:S02]  /*0b40*/  LOP3.LUT R200, R3, 0xffffff80, RZ, 0xc0, !PT ;  /* 0xffffff8003c87812 */ /* 0x000fe400078ec0ff */
[----:B------:R-:W-:-:S03]  /*0b50*/  SHF.R.S32.HI R202, RZ, 0x7, R3 ;  /* 0x00000007ffca7819 */ /* 0x000fc60000011403 */
[----:B------:R-:W-:Y:S01]  /*0b60*/  IMAD.IADD R200, R205, 0x1, -R200 ;  /* 0x00000001cdc87824 */ /* 0x000fe200078e0ac8 */
[----:B------:R-:W-:-:S04]  /*0b70*/  LEA.HI R3, R3, R202, RZ, 0x1 ;  /* 0x000000ca03037211 */ /* 0x000fc800078f08ff */
[----:B------:R-:W-:Y:S02]  /*0b80*/  SHF.R.S32.HI R9, RZ, 0x1f, R200 ;  /* 0x0000001fff097819 */ /* 0x000fe400000114c8 */
[----:B------:R-:W-:Y:S02]  /*0b90*/  LOP3.LUT R3, R3, 0x3fffffe, RZ, 0xc0, !PT ;  /* 0x03fffffe03037812 */ /* 0x000fe400078ec0ff */
[CC--:B------:R-:W-:Y:S02]  /*0ba0*/  LEA.HI R8, R9.reuse, R200.reuse, RZ, 0x2 ;  /* 0x000000c809087211 */ /* 0x0c0fe400078f10ff */
[----:B------:R-:W-:Y:S01]  /*0bb0*/  LEA.HI R9, R9, R200, RZ, 0x5 ;  /* 0x000000c809097211 */ /* 0x000fe200078f28ff */
[----:B------:R-:W-:Y:S01]  /*0bc0*/  IMAD.IADD R3, R202, 0x1, -R3 ;  /* 0x00000001ca037824 */ /* 0x000fe200078e0a03 */
[----:B------:R-:W-:Y:S02]  /*0bd0*/  SHF.R.S32.HI R5, RZ, 0x2, R8 ;  /* 0x00000002ff057819 */ /* 0x000fe40000011408 */
[----:B------:R-:W-:-:S02]  /*0be0*/  SHF.R.S32.HI R9, RZ, 0x5, R9 ;  /* 0x00000005ff097819 */ /* 0x000fc40000011409 */
[----:B--2---:R-:W-:Y:S02]  /*0bf0*/  R2UR UR4, R2 ;  /* 0x00000000020472ca */ /* 0x004fe400000e0000 */
[----:B------:R-:W-:-:S04]  /*0c00*/  SHF.R.S32.HI R2, RZ, 0x1f, R8 ;  /* 0x0000001fff027819 */ /* 0x000fc80000011408 */
[----:B------:R-:W-:-:S04]  /*0c10*/  LEA.HI R2, R2, R5, RZ, 0x3 ;  /* 0x0000000502027211 */ /* 0x000fc800078f18ff */
[----:B------:R-:W-:Y:S02]  /*0c20*/  LOP3.LUT R6, R2, 0xfffffff8, RZ, 0xc0, !PT ;  /* 0xfffffff802067812 */ /* 0x000fe400078ec0ff */
[CC--:B------:R-:W-:Y:S01]  /*0c30*/  LEA.HI R2, R0.reuse, R205.reuse, RZ, 0x4 ;  /* 0x000000cd00027211 */ /* 0x0c0fe200078f20ff */
[----:B------:R-:W-:Y:S01]  /*0c40*/  ULOP3.LUT UR4, UR4, 0x1, URZ, 0xfc, !UPT ;  /* 0x0000000104047892 */ /* 0x000fe2000f8efc3f */
[----:B------:R-:W-:Y:S01]  /*0c50*/  LEA.HI R0, R0, R205, RZ, 0x3 ;  /* 0x000000cd00007211 */ /* 0x000fe200078f18ff */
[----:B------:R-:W-:Y:S01]  /*0c60*/  IMAD.IADD R10, R5, 0x1, -R6 ;  /* 0x00000001050a7824 */ /* 0x000fe200078e0a06 */
[----:B------:R-:W-:Y:S01]  /*0c70*/  SHF.R.S32.HI R5, RZ, 0x4, R2 ;  /* 0x00000004ff057819 */ /* 0x000fe20000011402 */
[----:B------:R-:W-:Y:S01]  /*0c80*/  IMAD.SHL.U32 R6, R4, 0x20, RZ ;  /* 0x0000002004067824 */ /* 0x000fe200078e00ff */
[C---:B------:R-:W-:Y:S01]  /*0c90*/  LOP3.LUT R4, R2.reuse, 0x3fffff0, RZ, 0xc0, !PT ;  /* 0x03fffff002047812 */ /* 0x040fe200078ec0ff */
[----:B------:R-:W-:Y:S01]  /*0ca0*/  IMAD R10, R9, 0x10, R10 ;  /* 0x00000010090a7824 */ /* 0x000fe200078e020a */
[----:B------:R-:W-:Y:S01]  /*0cb0*/  LEA.HI R2, R2, R5, RZ, 0x1 ;  /* 0x0000000502027211 */ /* 0x000fe200078f08ff */
[----:B------:R-:W-:Y:S01]  /*0cc0*/  IMAD.U32 R204, RZ, RZ, UR4 ;  /* 0x00000004ffcc7e24 */ /* 0x000fe2000f8e00ff */
[----:B------:R-:W-:Y:S01]  /*0cd0*/  LOP3.LUT R7, R6, 0xfffffc00, RZ, 0xc0, !PT ;  /* 0xfffffc0006077812 */ /* 0x000fe200078ec0ff */
[----:B------:R-:W-:Y:S01]  /*0ce0*/  IMAD.IADD R4, R205, 0x1, -R4 ;  /* 0x00000001cd047824 */ /* 0x000fe200078e0a04 */
[----:B------:R-:W-:Y:S01]  /*0cf0*/  LOP3.LUT R2, R2, 0x1ffffffe, RZ, 0xc0, !PT ;  /* 0x1ffffffe02027812 */ /* 0x000fe200078ec0ff */
[----:B------:R-:W-:Y:S01]  /*0d00*/  IMAD R201, R3, 0x40, R10 ;  /* 0x0000004003c97824 */ /* 0x000fe200078e020a */
[----:B------:R-:W-:Y:S01]  /*0d10*/  LOP3.LUT R3, R8, 0x7ffffffc, RZ, 0xc0, !PT ;  /* 0x7ffffffc08037812 */ /* 0x000fe200078ec0ff */
[----:B------:R-:W-:Y:S01]  /*0d20*/  IMAD R7, R4, 0x40, R7 ;  /* 0x0000004004077824 */ /* 0x000fe200078e0207 */
[----:B------:R-:W-:Y:S01]  /*0d30*/  UMOV UR4, URZ ;  /* 0x0000003f00047c82 */ /* 0x000fe20008000000 */
[----:B------:R-:W-:Y:S01]  /*0d40*/  IMAD.IADD R2, R5, 0x1, -R2 ;  /* 0x0000000105027824 */ /* 0x000fe200078e0a02 */
[----:B------:R-:W-:Y:S01]  /*0d50*/  SHF.R.S32.HI R22, RZ, 0x3, R0 ;  /* 0x00000003ff167819 */ /* 0x000fe20000011400 */
[----:B------:R-:W-:-:S02]  /*0d60*/  IMAD.U32 R199, RZ, RZ, UR4 ;  /* 0x00000004ffc77e24 */ /* 0x000fc4000f8e00ff */
[----:B------:R-:W-:Y:S01]  /*0d70*/  IMAD R203, R2, 0x8, R7 ;  /* 0x0000000802cb7824 */ /* 0x000fe200078e0207 */
[----:B------:R-:W-:Y:S01]  /*0d80*/  LOP3.LUT R2, R0, 0x1ffffff8, RZ, 0xc0, !PT ;  /* 0x1ffffff800027812 */ /* 0x000fe200078ec0ff */
[----:B------:R-:W-:-:S04]  /*0d90*/  IMAD.IADD R18, R200, 0x1, -R3 ;  /* 0x00000001c8127824 */ /* 0x000fc800078e0a03 */
[----:B------:R-:W-:-:S04]  /*0da0*/  IMAD.IADD R2, R205, 0x1, -R2 ;  /* 0x00000001cd027824 */ /* 0x000fc800078e0a02 */
[----:B------:R-:W-:-:S07]  /*0db0*/  IMAD.SHL.U32 R19, R2, 0x8, RZ ;  /* 0x0000000802137824 */ /* 0x000fce00078e00ff */
.L_x_1152:
[----:B------:R-:W-:Y:S01]  /*0dc0*/  ULDC.64 UR8, c[0x0][0xa28] ;  /* 0x00028a0000087ab9 */ /* 0x000fe20000000a00 */
[----:B0-----:R-:W0:Y:S01]  /*0dd0*/  LDC R17, c[0x0][0x288] ;  /* 0x0000a200ff117b82 */ /* 0x001e220000000800 */
[----:B------:R-:W-:Y:S01]  /*0de0*/  UISETP.NE.U32.AND UP0, UPT, UR8, URZ, UPT ;  /* 0x0000003f0800728c */ /* 0x000fe2000bf05070 */
[----:B---3-5:R-:W-:-:S03]  /*0df0*/  IMAD.MOV.U32 R7, RZ, RZ, RZ ;  /* 0x000000ffff077224 */ /* 0x028fc600078e00ff */
[----:B------:R-:W-:-:S03]  /*0e00*/  UISETP.NE.AND.EX UP0, UPT, UR9, URZ, UPT, UP0 ;  /* 0x0000003f0900728c */ /* 0x000fc6000bf05300 */
[----:B------:R-:W-:Y:S01]  /*0e10*/  ULDC.64 UR8, c[0x0][0xa18] ;  /* 0x0002860000087ab9 */ /* 0x000fe20000000a00 */
[----:B-12-4-:R-:W1:Y:S01]  /*0e20*/  LDC.64 R8, c[0x0][0x3f8] ;  /* 0x0000fe00ff087b82 */ /* 0x016e620000000a00 */
[----:B------:R-:W-:Y:S01]  /*0e30*/  UISETP.NE.U32.AND UP1, UPT, UR8, URZ, UPT ;  /* 0x0000003f0800728c */ /* 0x000fe2000bf25070 */
[----:B------:R-:W-:-:S03]  /*0e40*/  PLOP3.LUT P0, PT, PT, PT, UP0, 0x80, 0x0 ;  /* 0x000000000000781c */ /* 0x000fc60003f0f008 */
[----:B------:R-:W-:-:S03]  /*0e50*/  UISETP.NE.AND.EX UP1, UPT, UR9, URZ, UPT, UP1 ;  /* 0x0000003f0900728c */ /* 0x000fc6000bf25310 */
[----:B------:R-:W-:Y:S01]  /*0e60*/  @UP0 ULDC.64 UR8, c[0x0][0xa28] ;  /* 0x00028a0000080ab9 */ /* 0x000fe20000000a00 */
[----:B------:R-:W2:Y:S01]  /*0e70*/  LDC R0, c[0x0][0x404] ;  /* 0x00010100ff007b82 */ /* 0x000ea20000000800 */
[----:B------:R-:W-:Y:S01]  /*0e80*/  @UP0 UIMAD.WIDE UR8, UR5, 0x4, UR8 ;  /* 0x00000004050808a5 */ /* 0x000fe2000f8e0208 */
[----:B------:R-:W-:-:S05]  /*0e90*/  PLOP3.LUT P2, PT, PT, PT, UP1, 0x80, 0x0 ;  /* 0x000000000000781c */ /* 0x000fca0003f4f018 */
[----:B------:R-:W-:Y:S01]  /*0ea0*/  @UP1 ULDC.64 UR10, c[0x0][0xa18] ;  /* 0x00028600000a1ab9 */ /* 0x000fe20000000a00 */
[----:B------:R-:W-:Y:S01]  /*0eb0*/  IMAD.U32 R2, RZ, RZ, UR8 ;  /* 0x00000008ff027e24 */ /* 0x000fe2000f8e00ff */
[----:B------:R-:W3:Y:S01]  /*0ec0*/  LDC R11, c[0x0][0x2e0] ;  /* 0x0000b800ff0b7b82 */ /* 0x000ee20000000800 */
[----:B------:R-:W-:Y:S01]  /*0ed0*/  IMAD.U32 R3, RZ, RZ, UR9 ;  /* 0x00000009ff037e24 */ /* 0x000fe2000f8e00ff */
[----:B------:R-:W-:-:S04]  /*0ee0*/  @UP1 UIMAD.WIDE UR8, UR5, 0x4, UR10 ;  /* 0x00000004050818a5 */ /* 0x000fc8000f8e020a */
[----:B------:R4:W5:Y:S02]  /*0ef0*/  @P0 LDG.E R7, desc[UR60][R2.64] ;  /* 0x0000003c02070981 */ /* 0x000964000c1e1900 */
[----:B------:R-:W-:Y:S02]  /*0f00*/  IMAD.U32 R4, RZ, RZ, UR8 ;  /* 0x00000008ff047e24 */ /* 0x000fe4000f8e00ff */
[----:B------:R-:W-:Y:S01]  /*0f10*/  IMAD.U32 R5, RZ, RZ, UR9 ;  /* 0x00000009ff057e24 */ /* 0x000fe2000f8e00ff */
[----:B------:R-:W-:-:S04]  /*0f20*/  ULDC.64 UR8, c[0x0][0xa20] ;  /* 0x0002880000087ab9 */ /* 0x000fc80000000a00 */
[----:B0-----:R4:W5:Y:S01]  /*0f30*/  @P2 LDG.E R17, desc[UR60][R4.64] ;  /* 0x0000003c04112981 */ /* 0x001962000c1e1900 */
[----:B-1----:R-:W-:Y:S01]  /*0f40*/  ISETP.NE.U32.AND P0, PT, R8, RZ, PT ;  /* 0x000000ff0800720c */ /* 0x002fe20003f05070 */
[----:B------:R-:W-:Y:S01]  /*0f50*/  IMAD.U32 R197, RZ, RZ, UR6 ;  /* 0x00000006ffc57e24 */ /* 0x000fe2000f8e00ff */
[----:B------:R-:W-:Y:S02]  /*0f60*/  ISETP.NE.U32.AND P1, PT, RZ, UR8, PT ;  /* 0x00000008ff007c0c */ /* 0x000fe4000bf25070 */
[----:B------:R-:W-:Y:S02]  /*0f70*/  ISETP.NE.AND.EX P0, PT, R9, RZ, PT, P0 ;  /* 0x000000ff0900720c */ /* 0x000fe40003f05300 */
[----:B------:R-:W-:Y:S02]  /*0f80*/  ISETP.NE.AND.EX P1, PT, RZ, UR9, PT, P1 ;  /* 0x00000009ff007c0c */ /* 0x000fe4000bf25310 */
[----:B--2---:R-:W-:Y:S01]  /*0f90*/  SEL R0, R0, 0x1, P0 ;  /* 0x0000000100007807 */ /* 0x004fe20000000000 */
[----:B----4-:R-:W-:Y:S10]  /*0fa0*/  @P2 BRA `(.L_x_1053) ;  /* 0x00000000002c2947 */ /* 0x010ff40003800000 */
[----:B------:R-:W-:Y:S02]  /*0fb0*/  ULDC.64 UR6, c[0x0][0xa00] ;  /* 0x0002800000067ab9 */ /* 0x000fe40000000a00 */
[----:B------:R-:W-:-:S04]  /*0fc0*/  ISETP.NE.U32.AND P0, PT, RZ, UR6, PT ;  /* 0x00000006ff007c0c */ /* 0x000fc8000bf05070 */
[----:B------:R-:W-:-:S13]  /*0fd0*/  ISETP.NE.AND.EX P0, PT, RZ, UR7, PT, P0 ;  /* 0x00000007ff007c0c */ /* 0x000fda000bf05300 */
[----:B------:R-:W-:Y:S05]  /*0fe0*/  @!P0 BRA `(.L_x_1053) ;  /* 0x00000000001c8947 */ /* 0x000fea0003800000 */
[----:B------:R-:W-:Y:S02]  /*0ff0*/  ULDC.64 UR6, c[0x0][0xa00] ;  /* 0x0002800000067ab9 */ /* 0x000fe40000000a00 */
[----:B------:R-:W-:-:S06]  /*1000*/  UIMAD.WIDE UR6, UR5, 0x4, UR6 ;  /* 0x00000004050678a5 */ /* 0x000fcc000f8e0206 */
[----:B------:R-:W-:Y:S02]  /*1010*/  IMAD.U32 R2, RZ, RZ, UR6 ;  /* 0x00000006ff027e24 */ /* 0x000fe4000f8e00ff */
[----:B------:R-:W-:-:S05]  /*1020*/  IMAD.U32 R3, RZ, RZ, UR7 ;  /* 0x00000007ff037e24 */ /* 0x000fca000f8e00ff */
[----:B-----5:R-:W2:Y:S04]  /*1030*/  LDG.E R17, desc[UR60][R2.64] ;  /* 0x0000003c02117981 */ /* 0x020ea8000c1e1900 */
[----:B------:R-:W2:Y:S02]  /*1040*/  LDG.E R4, desc[UR60][R2.64+0x4] ;  /* 0x0000043c02047981 */ /* 0x000ea4000c1e1900 */
[----:B--2---:R-:W-:-:S07]  /*1050*/  IMAD.IADD R17, R4, 0x1, -R17 ;  /* 0x0000000104117824 */ /* 0x004fce00078e0a11 */
.L_x_1053:
[----:B---3--:R-:W-:Y:S02]  /*1060*/  IMAD R16, R0, R11, RZ ;  /* 0x0000000b00107224 */ /* 0x008fe400078e02ff */
[----:B------:R-:W-:Y:S02]  /*1070*/  IMAD.MOV.U32 R196, RZ, RZ, R193 ;  /* 0x000000ffffc47224 */ /* 0x000fe400078e00c1 */
[----:B------:R-:W-:Y:S01]  /*1080*/  IMAD.U32 R198, RZ, RZ, UR5 ;  /* 0x00000005ffc67e24 */ /* 0x000fe2000f8e00ff */
[----:B------:R-:W-:Y:S06]  /*1090*/  @!P1 BRA `(.L_x_1054) ;  /* 0x0000000000189947 */ /* 0x000fec0003800000 */
[----:B------:R-:W-:Y:S02]  /*10a0*/  ULDC.64 UR6, c[0x0][0xa20] ;  /* 0x0002880000067ab9 */ /* 0x000fe40000000a00 */
[----:B------:R-:W-:-:S06]  /*10b0*/  UIMAD.WIDE UR4, UR5, 0x4, UR6 ;  /* 0x00000004050478a5 */ /* 0x000fcc000f8e0206 */
[----:B------:R-:W-:Y:S02]  /*10c0*/  IMAD.U32 R2, RZ, RZ, UR4 ;  /* 0x00000004ff027e24 */ /* 0x000fe4000f8e00ff */
[----:B------:R-:W-:-:S05]  /*10d0*/  IMAD.U32 R3, RZ, RZ, UR5 ;  /* 0x00000005ff037e24 */ /* 0x000fca000f8e00ff */
[----:B------:R0:W5:Y:S01]  /*10e0*/  LDG.E R16, desc[UR60][R2.64] ;  /* 0x0000003c02107981 */ /* 0x000162000c1e1900 */
[----:B------:R-:W-:Y:S05]  /*10f0*/  BRA `(.L_x_1055) ;  /* 0x00000000002c7947 */ /* 0x000fea0003800000 */
.L_x_1054:
        /* <DEDUP_REMOVED lines=8> */
[----:B------:R-:W2:Y:S04]  /*1180*/  LDG.E R16, desc[UR60][R2.64] ;  /* 0x0000003c02107981 */ /* 0x000ea8000c1e1900 */
[----:B------:R-:W2:Y:S02]  /*1190*/  LDG.E R5, desc[UR60][R2.64+0x4] ;  /* 0x0000043c02057981 */ /* 0x000ea4000c1e1900 */
[----:B--2---:R-:W-:-:S07]  /*11a0*/  IMAD.IADD R16, R5, 0x1, -R16 ;  /* 0x0000000105107824 */ /* 0x004fce00078e0a10 */
.L_x_1055:
[----:B------:R-:W1:Y:S01]  /*11b0*/  LDC.64 R8, c[0x0][0x9e0] ;  /* 0x00027800ff087b82 */ /* 0x000e620000000a00 */
[----:B-----5:R-:W-:Y:S01]  /*11c0*/  IMAD.IADD R16, R16, 0x1, -R7 ;  /* 0x0000000110107824 */ /* 0x020fe200078e0a07 */
[----:B------:R-:W-:-:S04]  /*11d0*/  LEA R0, R193, 0x80, 0x7 ;  /* 0x00000080c1007811 */ /* 0x000fc800078e38ff */
[----:B0-----:R-:W-:Y:S02]  /*11e0*/  IADD3 R3, R16, R0, -R17 ;  /* 0x0000000010037210 */ /* 0x001fe40007ffe811 */
[----:B-1----:R-:W-:-:S03]  /*11f0*/  ISETP.GE.AND P1, PT, R9, 0x1, PT ;  /* 0x000000010900780c */ /* 0x002fc60003f26270 */
[----:B------:R-:W-:-:S10]  /*1200*/  IMAD.IADD R0, R3, 0x1, R8 ;  /* 0x0000000103007824 */ /* 0x000fd400078e0208 */
[----:B------:R-:W-:Y:S05]  /*1210*/  @!P1 BRA `(.L_x_1056) ;  /* 0x0000000000409947 */ /* 0x000fea0003800000 */
[C---:B------:R-:W-:Y:S01]  /*1220*/  ISETP.GT.AND P0, PT, R3.reuse, RZ, PT ;  /* 0x000000ff0300720c */ /* 0x040fe20003f04270 */
[----:B------:R-:W-:-:S12]  /*1230*/  VIADD R2, R3, 0xffffffff ;  /* 0xffffffff03027836 */ /* 0x000fd80000000000 */
[----:B------:R-:W-:Y:S05]  /*1240*/  @P0 BRA `(.L_x_1057) ;  /* 0x00000000001c0947 */ /* 0x000fea0003800000 */
[----:B------:R-:W-:Y:S01]  /*1250*/  ISETP.NE.AND P0, PT, R9, 0x1, PT ;  /* 0x000000010900780c */ /* 0x000fe20003f05270 */
[----:B------:R-:W-:-:S12]  /*1260*/  IMAD.MOV R3, RZ, RZ, -R3 ;  /* 0x000000ffff037224 */ /* 0x000fd800078e0a03 */
[----:B------:R-:W0:Y:S02]  /*1270*/  @P0 LDC.64 R4, c[0x0][0x9e8] ;  /* 0x00027a00ff040b82 */ /* 0x000e240000000a00 */
[----:B0-----:R-:W-:-:S05]  /*1280*/  @P0 IMAD.HI.U32 R2, R3, R4, RZ ;  /* 0x0000000403020227 */ /* 0x001fca00078e00ff */
[----:B------:R-:W-:-:S04]  /*1290*/  @P0 SHF.R.U32.HI R3, RZ, R5, R2 ;  /* 0x00000005ff030219 */ /* 0x000fc80000011602 */
[----:B------:R-:W-:Y:S01]  /*12a0*/  LOP3.LUT R2, RZ, R3, RZ, 0x33, !PT ;  /* 0x00000003ff027212 */ /* 0x000fe200078e33ff */
[----:B------:R-:W-:Y:S06]  /*12b0*/  BRA `(.L_x_1058) ;  /* 0x0000000000107947 */ /* 0x000fec0003800000 */
.L_x_1057:
[----:B------:R-:W-:-:S13]  /*12c0*/  ISETP.NE.AND P0, PT, R9, 0x1, PT ;  /* 0x000000010900780c */ /* 0x000fda0003f05270 */
[----:B------:R-:W0:Y:S02]  /*12d0*/  @P0 LDC.64 R4, c[0x0][0x9e8] ;  /* 0x00027a00ff040b82 */ /* 0x000e240000000a00 */
[----:B0-----:R-:W-:-:S05]  /*12e0*/  @P0 IMAD.HI.U32 R4, R2, R4, RZ ;  /* 0x0000000402040227 */ /* 0x001fca00078e00ff */
[----:B------:R-:W-:-:S07]  /*12f0*/  @P0 SHF.R.U32.HI R2, RZ, R5, R4 ;  /* 0x00000005ff020219 */ /* 0x000fce0000011604 */
.L_x_1058:
[----:B------:R-:W-:-:S05]  /*1300*/  IMAD R3, R2, R9, R9 ;  /* 0x0000000902037224 */ /* 0x000fca00078e0209 */
[----:B------:R-:W-:-:S07]  /*1310*/  VIMNMX R0, R0, R3, PT ;  /* 0x0000000300007248 */ /* 0x000fce0003fe0100 */
.L_x_1056:
[----:B------:R-:W-:Y:S01]  /*1320*/  VIADD R2, R0, 0x5f ;  /* 0x0000005f00027836 */ /* 0x000fe20000000000 */
[----:B------:R-:W-:Y:S01]  /*1330*/  ULDC UR4, c[0x0][0x9dc] ;  /* 0x0002770000047ab9 */ /* 0x000fe20000000800 */
[----:B------:R-:W-:Y:S02]  /*1340*/  VIADD R0, R16, 0x5f ;  /* 0x0000005f10007836 */ /* 0x000fe40000000000 */
[----:B------:R-:W-:Y:S02]  /*1350*/  IMAD R3, R193, 0x80, -R17 ;  /* 0x00000080c1037824 */ /* 0x000fe400078e0a11 */
[----:B------:R-:W-:-:S04]  /*1360*/  IMAD.HI R2, R2, 0x2aaaaaab, RZ ;  /* 0x2aaaaaab02027827 */ /* 0x000fc800078e02ff */
[----:B------:R-:W-:Y:S01]  /*1370*/  IMAD.HI R0, R0, 0x2aaaaaab, RZ ;  /* 0x2aaaaaab00007827 */ /* 0x000fe200078e02ff */
[----:B------:R-:W-:-:S03]  /*1380*/  SHF.R.U32.HI R5, RZ, 0x1f, R2 ;  /* 0x0000001fff057819 */ /* 0x000fc60000011602 */
[----:B------:R-:W-:Y:S01]  /*1390*/  IMAD.IADD R4, R16, 0x1, R3 ;  /* 0x0000000110047824 */ /* 0x000fe200078e0203 */
        /* <DEDUP_REMOVED lines=11> */
[----:B------:R-:W0:Y:S02]  /*1450*/  @P0 LDC.64 R6, c[0x0][0x9e8] ;  /* 0x00027a00ff060b82 */ /* 0x000e240000000a00 */
[----:B0-----:R-:W-:-:S05]  /*1460*/  @P0 IMAD.HI.U32 R0, R3, R6, RZ ;  /* 0x0000000603000227 */ /* 0x001fca00078e00ff */
[----:B------:R-:W-:-:S04]  /*1470*/  @P0 SHF.R.U32.HI R3, RZ, R7, R0 ;  /* 0x00000007ff030219 */ /* 0x000fc80000011600 */
[----:B------:R-:W-:Y:S01]  /*1480*/  LOP3.LUT R4, RZ, R3, RZ, 0x33, !PT ;  /* 0x00000003ff047212 */ /* 0x000fe200078e33ff */
[----:B------:R-:W-:Y:S06]  /*1490*/  BRA `(.L_x_1061) ;  /* 0x0000000000107947 */ /* 0x000fec0003800000 */
.L_x_1060:
[----:B------:R-:W-:-:S13]  /*14a0*/  ISETP.NE.AND P0, PT, R9, 0x1, PT ;  /* 0x000000010900780c */ /* 0x000fda0003f05270 */
[----:B------:R-:W0:Y:S02]  /*14b0*/  @P0 LDC.64 R2, c[0x0][0x9e8] ;  /* 0x00027a00ff020b82 */ /* 0x000e240000000a00 */
[----:B0-----:R-:W-:-:S05]  /*14c0*/  @P0 IMAD.HI.U32 R0, R4, R2, RZ ;  /* 0x0000000204000227 */ /* 0x001fca00078e00ff */
[----:B------:R-:W-:-:S07]  /*14d0*/  @P0 SHF.R.U32.HI R4, RZ, R3, R0 ;  /* 0x00000003ff040219 */ /* 0x000fce0000011600 */
.L_x_1061:
[----:B------:R-:W-:-:S05]  /*14e0*/  IMAD R4, R4, R9, RZ ;  /* 0x0000000904047224 */ /* 0x000fca00078e02ff */
[----:B------:R-:W-:-:S13]  /*14f0*/  R2UR UR5, R4 ;  /* 0x00000000040572ca */ /* 0x000fda00000e0000 */
[----:B------:R-:W-:-:S04]  /*1500*/  UISETP.LT.AND UP0, UPT, UR4, UR5, UPT ;  /* 0x000000050400728c */ /* 0x000fc8000bf01270 */
[----:B------:R-:W-:-:S12]  /*1510*/  USEL UR4, UR4, UR5, !UP0 ;  /* 0x0000000504047287 */ /* 0x000fd8000c000000 */
.L_x_1059:
        /* <DEDUP_REMOVED lines=22> */
[----:B------:R-:W-:Y:S01]  /*1680*/  ISETP.GT.AND P1, PT, R74, UR6, PT ;  /* 0x000000064a007c0c */ /* 0x000fe2000bf24270 */
[----:B------:R-:W-:Y:S01]  /*1690*/  IMAD.U32 R192, RZ, RZ, UR6 ;  /* 0x00000006ffc07e24 */ /* 0x000fe2000f8e00ff */
        /* <DEDUP_REMOVED lines=32> */
[----:B------:R-:W-:Y:S02]  /*18a0*/  IMAD.MOV.U32 R131, RZ, RZ, RZ ;  /* 0x000000ffff837224 */ /* 0x000fe400078e00ff */
        /* <DEDUP_REMOVED lines=35> */
.L_x_1063:
        /* <DEDUP_REMOVED lines=9> */
[----:B------:R-:W0:Y:S02]  /*1b70*/  SYNCS.PHASECHK.TRANS64.TRYWAIT P1, [UR38+0x30800], R0 ;  /* 0x03080000ff0075a7 */ /* 0x000e240008020166 */
[----:B0-----:R-:W-:Y:S05]  /*1b80*/  @!P1 BRA `(.L_x_1064) ;  /* 0x0000013400dc9947 */ /* 0x001fea0003800000 */
.L_x_1248:
[----:B------:R-:W-:Y:S05]  /*1b90*/  @!P0 BRA `(.L_x_1065) ;  /* 0x0000000000048947 */ /* 0x000fea0003800000 */
[----:B------:R-:W-:Y:S01]  /*1ba0*/  BPT.TRAP 0x1 ;  /* 0x000000040000795c */ /* 0x000fe20000300000 */
.L_x_1065:
[----:B0-----:R-:W-:Y:S02]  /*1bb0*/  IMAD.U32 R3, RZ, RZ, UR36 ;  /* 0x00000024ff037e24 */ /* 0x001fe4000f8e00ff */
[----:B------:R-:W-:-:S03]  /*1bc0*/  IMAD.U32 R0, RZ, RZ, UR37 ;  /* 0x00000025ff007e24 */ /* 0x000fc6000f8e00ff */
[----:B------:R-:W-:Y:S02]  /*1bd0*/  LEA R3, R3, UR38, 0x3 ;  /* 0x0000002603037c11 */ /* 0x000fe4000f8e18ff */
[----:B------:R-:W-:-:S04]  /*1be0*/  SHF.L.U32 R0, R0, 0x1f, RZ ;  /* 0x0000001f00007819 */ /* 0x000fc800000006ff */
[----:B------:R0:W1:Y:S01]  /*1bf0*/  SYNCS.PHASECHK.TRANS64.TRYWAIT P1, [R3+URZ+0x30830], R0 ;  /* 0x03083000030075a7 */ /* 0x000062000802017f */
[----:B------:R-:W-:Y:S05]  /*1c00*/  @!P0 BRA `(.L_x_1066) ;  /* 0x0000000000048947 */ /* 0x000fea0003800000 */
[----:B------:R-:W-:Y:S01]  /*1c10*/  BPT.TRAP 0x1 ;  /* 0x000000040000795c */ /* 0x000fe20000300000 */
.L_x_1066:
[----:B------:R-:W2:Y:S01]  /*1c20*/  LDL.LU R2, [R1] ;  /* 0x0000000001027983 */ /* 0x000ea20000300800 */
[----:B------:R-:W3:Y:S02]  /*1c30*/  S2R R4, SR_TID.X ;  /* 0x0000000000047919 */ /* 0x000ee40000002100 */
[----:B---3--:R-:W-:Y:S02]  /*1c40*/  LOP3.LUT P2, RZ, R4, 0x7f, RZ, 0xc0, !PT ;  /* 0x0000007f04ff7812 */ /* 0x008fe4000784c0ff */
[----:B--2---:R-:W-:-:S11]  /*1c50*/  LOP3.LUT R2, R2, 0xfff7ffff, RZ, 0xc0, !PT ;  /* 0xfff7ffff02027812 */ /* 0x004fd600078ec0ff */
[----:B------:R-:W-:-:S05]  /*1c60*/  @P2 LOP3.LUT R2, R2, 0x80000, RZ, 0xfc, !PT ;  /* 0x0008000002022812 */ /* 0x000fca00078efcff */
[----:B------:R2:W-:Y:S01]  /*1c70*/  STL [R1], R2 ;  /* 0x0000000201007387 */ /* 0x0005e20000100800 */
[----:B-1----:R-:W-:Y:S05]  /*1c80*/  @P1 BRA `(.L_x_1067) ;  /* 0x0000000000081947 */ /* 0x002fea0003800000 */
[----:B------:R-:W1:Y:S02]  /*1c90*/  SYNCS.PHASECHK.TRANS64.TRYWAIT P1, [R3+URZ+0x30830], R0 ;  /* 0x03083000030075a7 */ /* 0x000e64000802017f */
[----:B-1----:R-:W-:Y:S05]  /*1ca0*/  @!P1 BRA `(.L_x_1068) ;  /* 0x0000013400ac9947 */ /* 0x002fea0003800000 */
.L_x_1067:
[----:B------:R-:W-:Y:S05]  /*1cb0*/  WARPSYNC.ALL ;  /* 0x0000000000007948 */ /* 0x000fea0003800000 */
[----:B------:R-:W-:Y:S01]  /*1cc0*/  UIADD3 UR4, UR38, 0x1e400, URZ ;  /* 0x0001e40026047890 */ /* 0x000fe2000fffe03f */
[----:B------:R-:W-:Y:S01]  /*1cd0*/  WARPGROUP.ARRIVE ;  /* 0x00000000000079c5 */ /* 0x000fe20000000000 */
[----:B------:R-:W-:Y:S01]  /*1ce0*/  UMOV UR9, 0x40000040 ;  /* 0x4000004000097882 */ /* 0x000fe20000000000 */
[----:B------:R-:W-:Y:S01]  /*1cf0*/  UMOV UR11, 0x40000040 ;  /* 0x40000040000b7882 */ /* 0x000fe20000000000 */
[----:B------:R-:W-:Y:S01]  /*1d00*/  USHF.R.U32.HI UR4, URZ, 0x4, UR4 ;  /* 0x000000043f047899 */ /* 0x000fe20008011604 */
[----:B------:R-:W-:Y:S01]  /*1d10*/  IMAD.U32 R9, RZ, RZ, UR9 ;  /* 0x00000009ff097e24 */ /* 0x000fe2000f8e00ff */
[----:B------:R-:W-:Y:S01]  /*1d20*/  UMOV UR13, 0x40000040 ;  /* 0x40000040000d7882 */ /* 0x000fe20000000000 */
[----:B------:R-:W-:Y:S01]  /*1d30*/  UMOV UR15, 0x40000040 ;  /* 0x40000040000f7882 */ /* 0x000fe20000000000 */
[----:B------:R-:W-:Y:S01]  /*1d40*/  ULOP3.LUT UR4, UR4, 0x3fff, URZ, 0xc0, !UPT ;  /* 0x00003fff04047892 */ /* 0x000fe2000f8ec03f */
[----:B--2---:R-:W2:Y:S01]  /*1d50*/  S2R R2, SR_TID.X ;  /* 0x0000000000027919 */ /* 0x004ea20000002100 */
[----:B------:R-:W-:Y:S01]  /*1d60*/  UMOV UR17, 0x40000040 ;  /* 0x4000004000117882 */ /* 0x000fe20000000000 */
[----:B------:R-:W-:Y:S01]  /*1d70*/  UMOV UR19, 0x40000040 ;  /* 0x4000004000137882 */ /* 0x000fe20000000000 */
[----:B------:R-:W-:Y:S01]  /*1d80*/  ULOP3.LUT UR39, UR4, 0x10000, URZ, 0xfc, !UPT ;  /* 0x0001000004277892 */ /* 0x000fe2000f8efc3f */
[----:B------:R-:W-:Y:S01]  /*1d90*/  IMAD.MOV.U32 R5, RZ, RZ, -0x60 ;  /* 0xffffffa0ff057424 */ /* 0x000fe200078e00ff */
[----:B------:R-:W-:Y:S01]  /*1da0*/  ULOP3.LUT UR4, UR40, 0x10000, URZ, 0xfc, !UPT ;  /* 0x0001000028047892 */ /* 0x000fe2000f8efc3f */
[----:B------:R-:W-:Y:S01]  /*1db0*/  IMAD R6, R193, 0x80, R201 ;  /* 0x00000080c1067824 */ /* 0x000fe200078e02c9 */
[----:B------:R-:W-:Y:S01]  /*1dc0*/  UIMAD UR5, UR36, 0x900, UR39 ;  /* 0x00000900240578a4 */ /* 0x000fe2000f8e0227 */
[----:B------:R-:W-:Y:S01]  /*1dd0*/  IMAD R5, R74, R5, 0x60 ;  /* 0x000000604a057424 */ /* 0x000fe200078e0205 */
[----:B------:R-:W-:-:S02]  /*1de0*/  UIADD3 UR12, UR4, 0x4, URZ ;  /* 0x00000004040c7890 */ /* 0x000fc4000fffe03f */
[----:B------:R-:W-:Y:S01]  /*1df0*/  UIADD3 UR14, UR5, 0x4, URZ ;  /* 0x00000004050e7890 */ /* 0x000fe2000fffe03f */
[----:B------:R-:W-:Y:S01]  /*1e00*/  IMAD R10, R18, -0x2, R5 ;  /* 0xfffffffe120a7824 */ /* 0x000fe200078e0205 */
[----:B------:R-:W-:Y:S01]  /*1e10*/  UMOV UR8, UR4 ;  /* 0x0000000400087c82 */ /* 0x000fe20008000000 */
[----:B------:R-:W-:Y:S01]  /*1e20*/  UMOV UR10, UR5 ;  /* 0x00000005000a7c82 */ /* 0x000fe20008000000 */
[----:B------:R-:W-:Y:S01]  /*1e30*/  IMAD.U32 R8, RZ, RZ, UR8 ;  /* 0x00000008ff087e24 */ /* 0x000fe2000f8e00ff */
[----:B------:R-:W-:Y:S01]  /*1e40*/  HGMMA.64x96x16.F32.BF16 R24, gdesc[UR8], RZ, !UPT, gsb0 ;  /* 0x01600000081879f0 */ /* 0x000fe2000c0018ff */
[----:B------:R-:W-:Y:S02]  /*1e50*/  UIADD3 UR8, UR4, 0x2, URZ ;  /* 0x0000000204087890 */ /* 0x000fe4000fffe03f */
[----:B------:R-:W-:Y:S01]  /*1e60*/  UIADD3 UR10, UR5, 0x2, URZ ;  /* 0x00000002050a7890 */ /* 0x000fe2000fffe03f */
[----:B------:R-:W-:Y:S01]  /*1e70*/  UMOV UR9, 0x40000040 ;  /* 0x4000004000097882 */ /* 0x000fe20000000000 */
[----:B------:R-:W-:Y:S01]  /*1e80*/  UMOV UR11, 0x40000040 ;  /* 0x40000040000b7882 */ /* 0x000fe20000000000 */
[----:B------:R-:W-:-:S02]  /*1e90*/  UIADD3 UR16, UR4, 0x6, URZ ;  /* 0x0000000604107890 */ /* 0x000fc4000fffe03f */
[----:B------:R-:W-:Y:S02]  /*1ea0*/  UIADD3 UR18, UR5, 0x6, URZ ;  /* 0x0000000605127890 */ /* 0x000fe4000fffe03f */
[----:B------:R-:W-:Y:S02]  /*1eb0*/  UIADD3 UR20, UR4, 0x400, URZ ;  /* 0x0000040004147890 */ /* 0x000fe4000fffe03f */
[----:B------:R-:W-:Y:S01]  /*1ec0*/  UIADD3 UR22, UR5, 0x300, URZ ;  /* 0x0000030005167890 */ /* 0x000fe2000fffe03f */
[----:B------:R-:W-:Y:S01]  /*1ed0*/  UMOV UR21, 0x40000040 ;  /* 0x4000004000157882 */ /* 0x000fe20000000000 */
[----:B------:R-:W-:Y:S01]  /*1ee0*/  UMOV UR23, 0x40000040 ;  /* 0x4000004000177882 */ /* 0x000fe20000000000 */
[----:B------:R-:W-:Y:S01]  /*1ef0*/  UIADD3 UR24, UR4, 0x402, URZ ;  /* 0x0000040204187890 */ /* 0x000fe2000fffe03f */
[----:B--2---:R-:W-:Y:S01]  /*1f00*/  LOP3.LUT P1, RZ, R2, 0x7f, RZ, 0xc0, !PT ;  /* 0x0000007f02ff7812 */ /* 0x004fe2000782c0ff */
[----:B------:R-:W-:Y:S01]  /*1f10*/  UIADD3 UR26, UR5, 0x302, URZ ;  /* 0x00000302051a7890 */ /* 0x000fe2000fffe03f */
[----:B------:R-:W-:Y:S01]  /*1f20*/  IMAD.IADD R2, R16, 0x1, R5 ;  /* 0x0000000110027824 */ /* 0x000fe200078e0205 */
[----:B------:R-:W-:Y:S01]  /*1f30*/  UMOV UR25, 0x40000040 ;  /* 0x4000004000197882 */ /* 0x000fe20000000000 */
[----:B------:R-:W-:Y:S01]  /*1f40*/  UMOV UR27, 0x40000040 ;  /* 0x40000040001b7882 */ /* 0x000fe20000000000 */
[----:B------:R-:W-:Y:S01]  /*1f50*/  UIADD3 UR28, UR4, 0x404, URZ ;  /* 0x00000404041c7890 */ /* 0x000fe2000fffe03f */
[----:B------:R-:W-:Y:S01]  /*1f60*/  IMAD R7, R18, -0x2, R2 ;  /* 0xfffffffe12077824 */ /* 0x000fe200078e0202 */
[----:B------:R-:W-:Y:S01]  /*1f70*/  UIADD3 UR30, UR5, 0x304, URZ ;  /* 0x00000304051e7890 */ /* 0x000fe2000fffe03f */
[----:B------:R-:W-:Y:S01]  /*1f80*/  UMOV UR29, 0x40000040 ;  /* 0x40000040001d7882 */ /* 0x000fe20000000000 */
[----:B------:R-:W-:Y:S01]  /*1f90*/  UMOV UR31, 0x40000040 ;  /* 0x40000040001f7882 */ /* 0x000fe20000000000 */
[----:B------:R-:W-:-:S02]  /*1fa0*/  UIADD3 UR32, UR4, 0x406, URZ ;  /* 0x0000040604207890 */ /* 0x000fc4000fffe03f */
[----:B------:R-:W-:Y:S01]  /*1fb0*/  UIADD3 UR34, UR5, 0x306, URZ ;  /* 0x0000030605227890 */ /* 0x000fe2000fffe03f */
[----:B01----:R-:W-:Y:S01]  /*1fc0*/  @!P1 VIADD R0, R3, 0x30840 ;  /* 0x0003084003009836 */ /* 0x003fe20000000000 */
[----:B------:R-:W-:Y:S01]  /*1fd0*/  UMOV UR33, 0x40000040 ;  /* 0x4000004000217882 */ /* 0x000fe20000000000 */
[----:B------:R-:W-:Y:S01]  /*1fe0*/  UMOV UR35, 0x40000040 ;  /* 0x4000004000237882 */ /* 0x000fe20000000000 */
[----:B------:R-:W-:Y:S01]  /*1ff0*/  UIADD3 UR40, UR4, 0x800, URZ ;  /* 0x0000080004287890 */ /* 0x000fe2000fffe03f */
[----:B------:R-:W-:Y:S01]  /*2000*/  IADD3 R3, -R17, 0x1, R2 ;  /* 0x0000000111037810 */ /* 0x000fe20007ffe102 */
[----:B------:R-:W-:Y:S01]  /*2010*/  UIADD3 UR42, UR5, 0x600, URZ ;  /* 0x00000600052a7890 */ /* 0x000fe2000fffe03f */
[----:B------:R-:W-:Y:S01]  /*2020*/  @!P1 PRMT R0, RZ, 0x654, R0 ;  /* 0x00000654ff009816 */ /* 0x000fe20000000000 */
        /* <DEDUP_REMOVED lines=15> */
[----:B------:R-:W-:Y:S02]  /*2120*/  ULDC.64 UR4, c[0x0][0x9e0] ;  /* 0x0002780000047ab9 */ /* 0x000fe40000000a00 */
[----:B------:R-:W-:Y:S01]  /*2130*/  UISETP.GE.AND UP0, UPT, UR5, 0x1, UPT ;  /* 0x000000010500788c */ /* 0x000fe2000bf06270 */
[----:B------:R-:W-:Y:S01]  /*2140*/  VIADD R4, R3, UR4 ;  /* 0x0000000403047c36 */ /* 0x000fe20008000000 */
[----:B------:R-:W-:-:S02]  /*2150*/  WARPGROUP.DEPBAR.LE gsb0, 0x0 ;  /* 0x00008000000079c5 */ /* 0x000fc40000010000 */
[----:B------:R-:W-:-:S06]  /*2160*/  WARPGROUP.ARRIVE ;  /* 0x00000000000079c5 */ /* 0x000fcc0000000000 */
[----:B------:R-:W-:Y:S01]  /*2170*/  HGMMA.64x96x16.F32.BF16 R24, gdesc[UR8], R24, gsb0 ;  /* 0x01600000081879f0 */ /* 0x000fe20008001818 */
[----:B------:R-:W-:Y:S02]  /*2180*/  ULDC UR10, c[0x0][0x9dc] ;  /* 0x00027700000a7ab9 */ /* 0x000fe40000000800 */
[----:B------:R-:W-:-:S06]  /*2190*/  ULOP3.LUT UR6, URZ, UR10, URZ, 0x33, !UPT ;  /* 0x0000000a3f067292 */ /* 0x000fcc000f8e333f */
[----:B------:R-:W-:-:S04]  /*21a0*/  VIADD R11, R3, UR6 ;  /* 0x00000006030b7c36 */ /* 0x000fc80008000000 */
[----:B------:R-:W-:Y:S01]  /*21b0*/  IMAD.IADD R2, R11, 0x1, R6 ;  /* 0x000000010b027824 */ /* 0x000fe200078e0206 */
        /* <DEDUP_REMOVED lines=32> */
[----:B------:R-:W-:Y:S02]  /*23c0*/  PLOP3.LUT P1, PT, PT, PT, UP0, 0x40, 0x0 ;  /* 0x000000000000781c */ /* 0x000fe40003f2e808 */
[----:B0-----:R-:W-:-:S11]  /*23d0*/  VIADDMNMX R0, R6, R4, R7, PT ;  /* 0x0000000406007246 */ /* 0x001fd60003800107 */
[----:B------:R-:W-:Y:S05]  /*23e0*/  @P1 BRA `(.L_x_1069) ;  /* 0x0000000000541947 */ /* 0x000fea0003800000 */
[----:B------:R-:W-:Y:S01]  /*23f0*/  IADD3 R3, -R17, R16, R6 ;  /* 0x0000001011037210 */ /* 0x000fe20007ffe106 */
[----:B------:R-:W-:Y:S03]  /*2400*/  BSSY B0, `(.L_x_1070) ;  /* 0x0000010000007945 */ /* 0x000fe60003800000 */
        /* <DEDUP_REMOVED lines=10> */
.L_x_1071:
[----:B------:R-:W-:-:S06]  /*24b0*/  UISETP.NE.AND UP1, UPT, UR5, 0x1, UPT ;  /* 0x000000010500788c */ /* 0x000fcc000bf25270 */
[----:B------:R-:W-:-:S05]  /*24c0*/  PLOP3.LUT P1, PT, PT, PT, UP1, 0x80, 0x0 ;  /* 0x000000000000781c */ /* 0x000fca0003f2f018 */
[----:B------:R-:W-:-:S08]  /*24d0*/  @UP1 ULDC.64 UR6, c[0x0][0x9e8] ;  /* 0x00027a0000061ab9 */ /* 0x000fd00000000a00 */
[----:B------:R-:W-:-:S05]  /*24e0*/  @P1 IMAD.HI.U32 R12, R3, UR6, RZ ;  /* 0x00000006030c1c27 */ /* 0x000fca000f8e00ff */
[----:B------:R-:W-:-:S07]  /*24f0*/  @P1 SHF.R.U32.HI R3, RZ, UR7, R12 ;  /* 0x00000007ff031c19 */ /* 0x000fce000801160c */
.L_x_1072:
[----:B------:R-:W-:Y:S05]  /*2500*/  BSYNC B0 ;  /* 0x0000000000007941 */ /* 0x000fea0003800000 */
.L_x_1070:
[----:B------:R-:W-:-:S05]  /*2510*/  IMAD R3, R3, UR5, R10 ;  /* 0x0000000503037c24 */ /* 0x000fca000f8e020a */
[----:B------:R-:W-:Y:S02]  /*2520*/  VIMNMX R2, R2, R3, !PT ;  /* 0x0000000302027248 */ /* 0x000fe40007fe0100 */
[----:B------:R-:W-:-:S07]  /*2530*/  VIADDMNMX R0, R3, UR5, R0, PT ;  /* 0x0000000503007c46 */ /* 0x000fce000b800100 */
.L_x_1069:
[C---:B------:R-:W-:Y:S02]  /*2540*/  ISETP.GE.AND P1, PT, R5.reuse, 0x2, PT ;  /* 0x000000020500780c */ /* 0x040fe40003f26270 */
[C---:B------:R-:W-:Y:S02]  /*2550*/  ISETP.GE.AND P5, PT, R5.reuse, 0xa, PT ;  /* 0x0000000a0500780c */ /* 0x040fe40003fa6270 */
        /* <DEDUP_REMOVED lines=34> */
[C---:B------:R-:W-:Y:S02]  /*2780*/  ISETP.GE.AND P4, PT, R5.reuse, 0x22, PT ;  /* 0x000000220500780c */ /* 0x040fe40003f86270 */
        /* <DEDUP_REMOVED lines=73> */
[----:B------:R-:W-:-:S04]  /*2c20*/  ISETP.GE.AND P5, PT, R5, 0x5a, PT ;  /* 0x0000005a0500780c */ /* 0x000fc80003fa6270 */
[----:B------:R-:W-:Y:S02]  /*2c30*/  P2R R65, PR, RZ, 0x20 ;  /* 0x00000020ff417803 */ /* 0x000fe40000000000 */
[----:B------:R-:W-:-:S04]  /*2c40*/  ISETP.GT.AND P5, PT, R2, 0x59, !P5 ;  /* 0x000000590200780c */ /* 0x000fc80006fa4270 */
[----:B------:R-:W-:Y:S01]  /*2c50*/  ISETP.LT.OR P5, PT, R0, 0x5a, P5 ;  /* 0x0000005a0000780c */ /* 0x000fe20002fa1670 */
[----:B------:R-:W-:-:S03]  /*2c60*/  VIADD R0, R6, 0x8 ;  /* 0x0000000806007836 */ /* 0x000fc60000000000 */
[----:B------:R-:W-:Y:S02]  /*2c70*/  FSEL R94, R69, -INF , !P5 ;  /* 0xff800000455e7808 */ /* 0x000fe40006800000 */
[----:B------:R-:W-:Y:S02]  /*2c80*/  PLOP3.LUT P5, PT, PT, PT, UP0, 0x40, 0x0 ;  /* 0x000000000000781c */ /* 0x000fe40003fae808 */
[----:B------:R-:W-:Y:S02]  /*2c90*/  VIADDMNMX R2, R0, R4, R7, PT ;  /* 0x0000000400027246 */ /* 0x000fe40003800107 */
[----:B------:R-:W-:-:S09]  /*2ca0*/  IADD3 R4, R11, 0x8, R6 ;  /* 0x000000080b047810 */ /* 0x000fd20007ffe006 */
[----:B------:R-:W-:Y:S05]  /*2cb0*/  @P5 BRA `(.L_x_1073) ;  /* 0x0000000000605947 */ /* 0x000fea0003800000 */
[----:B------:R-:W-:Y:S01]  /*2cc0*/  IADD3 R0, R16, 0x8, R6 ;  /* 0x0000000810007810 */ /* 0x000fe20007ffe006 */
[----:B------:R-:W-:Y:S04]  /*2cd0*/  BSSY B0, `(.L_x_1074) ;  /* 0x0000013000007945 */ /* 0x000fe80003800000 */
        /* <DEDUP_REMOVED lines=12> */
.L_x_1075:
[----:B------:R-:W-:-:S06]  /*2da0*/  UISETP.NE.AND UP1, UPT, UR5, 0x1, UPT ;  /* 0x000000010500788c */ /* 0x000fcc000bf25270 */
[----:B------:R-:W-:-:S05]  /*2db0*/  PLOP3.LUT P5, PT, PT, PT, UP1, 0x80, 0x0 ;  /* 0x000000000000781c */ /* 0x000fca0003faf018 */
[----:B------:R-:W-:-:S08]  /*2dc0*/  @UP1 ULDC.64 UR6, c[0x0][0x9e8] ;  /* 0x00027a0000061ab9 */ /* 0x000fd00000000a00 */
[----:B------:R-:W-:Y:S01]  /*2dd0*/  @P5 IMAD.HI.U32 R3, R0, UR6, RZ ;  /* 0x0000000600035c27 */ /* 0x000fe2000f8e00ff */
[----:B------:R-:W-:-:S13]  /*2de0*/  PLOP3.LUT P5, PT, PT, PT, UP1, 0x80, 0x0 ;  /* 0x000000000000781c */ /* 0x000fda0003faf018 */
[----:B------:R-:W-:-:S07]  /*2df0*/  @P5 SHF.R.U32.HI R0, RZ, UR7, R3 ;  /* 0x00000007ff005c19 */ /* 0x000fce0008011603 */
.L_x_1076:
[----:B------:R-:W-:Y:S05]  /*2e00*/  BSYNC B0 ;  /* 0x0000000000007941 */ /* 0x000fea0003800000 */
.L_x_1074:
[----:B------:R-:W-:-:S05]  /*2e10*/  IMAD R3, R0, UR5, R10 ;  /* 0x0000000500037c24 */ /* 0x000fca000f8e020a */
[----:B------:R-:W-:Y:S02]  /*2e20*/  VIMNMX R4, R4, R3, !PT ;  /* 0x0000000304047248 */ /* 0x000fe40007fe0100 */
[----:B------:R-:W-:-:S07]  /*2e30*/  VIADDMNMX R2, R3, UR5, R2, PT ;  /* 0x0000000503027c46 */ /* 0x000fce000b800102 */
.L_x_1073:
[C---:B------:R-:W-:Y:S01]  /*2e40*/  ISETP.GT.AND P1, PT, R4.reuse, 0x1, !P1 ;  /* 0x000000010400780c */ /* 0x040fe20004f24270 */
[----:B------:R-:W-:Y:S01]  /*2e50*/  ULDC UR6, c[0x0][0x988] ;  /* 0x0002620000067ab9 */ /* 0x000fe20000000800 */
[----:B------:R-:W-:Y:S02]  /*2e60*/  ISETP.GT.AND P2, PT, R4, 0x8, !P2 ;  /* 0x000000080400780c */ /* 0x000fe40005744270 */
        /* <DEDUP_REMOVED lines=64> */
[----:B------:R-:W0:Y:S01]  /*3270*/  SHFL.BFLY PT, R5, R10, 0x2, 0x1f ;  /* 0x0c401f000a057f89 */ /* 0x000e2200000e0000 */
        /* <DEDUP_REMOVED lines=13> */
[----:B0-----:R-:W-:Y:S02]  /*3350*/  FMNMX.FTZ R12, R10, R5, !PT ;  /* 0x000000050a0c7209 */ /* 0x001fe40007810000 */
[----:B------:R-:W-:Y:S02]  /*3360*/  FMNMX.FTZ R10, R7, R27, !PT ;  /* 0x0000001b070a7209 */ /* 0x000fe40007810000 */
[----:B------:R-:W-:Y:S01]  /*3370*/  FSEL R51, R51, -INF , !P1 ;  /* 0xff80000033337808 */ /* 0x000fe20004800000 */
[----:B------:R-:W0:Y:S01]  /*3380*/  SHFL.BFLY PT, R5, R12, 0x1, 0x1f ;  /* 0x0c201f000c057f89 */ /* 0x000e2200000e0000 */
        /* <DEDUP_REMOVED lines=21> */
[----:B0-----:R-:W-:Y:S02]  /*34e0*/  FMNMX.FTZ R5, R12, R5, !PT ;  /* 0x000000050c057209 */ /* 0x001fe40007810000 */
        /* <DEDUP_REMOVED lines=25> */
[----:B------:R0:W-:Y:S01]  /*3680*/  MUFU.EX2 R57, R14 ;  /* 0x0000000e00397308 */ /* 0x0001e20000000800 */
        /* <DEDUP_REMOVED lines=9> */
[--C-:B0-----:R-:W-:Y:S01]  /*3720*/  FFMA.FTZ R14, R76, R0, -R53.reuse ;  /* 0x000000004c0e7223 */ /* 0x101fe20000010835 */
[----:B------:R-:W-:Y:S01]  /*3730*/  FMNMX.FTZ R10, R37, R10, !PT ;  /* 0x0000000a250a7209 */ /* 0x000fe20007810000 */
[-CC-:B------:R-:W-:Y:S01]  /*3740*/  FFMA.FTZ R34, R56, R0.reuse, -R53.reuse ;  /* 0x0000000038227223 */ /* 0x180fe20000010835 */
[----:B------:R-:W-:Y:S01]  /*3750*/  ISETP.NE.AND P5, PT, R65, RZ, PT ;  /* 0x000000ff4100720c */ /* 0x000fe20003fa5270 */
[----:B------:R-:W-:Y:S01]  /*3760*/  FFMA.FTZ R32, R86, R0, -R53 ;  /* 0x0000000056207223 */ /* 0x000fe20000010835 */
[----:B------:R-:W-:Y:S01]  /*3770*/  ISETP.GT.AND P4, PT, R4, 0x58, !P4 ;  /* 0x000000580400780c */ /* 0x000fe20006784270 */
[----:B------:R0:W1:Y:S01]  /*3780*/  MUFU.EX2 R61, R24 ;  /* 0x00000018003d7308 */ /* 0x0000620000000800 */
[----:B------:R-:W-:-:S02]  /*3790*/  ISETP.LT.OR P3, PT, R2, 0x52, P3 ;  /* 0x000000520200780c */ /* 0x000fc40001f61670 */
[----:B------:R-:W-:Y:S02]  /*37a0*/  FSEL R41, R66, -INF , !P2 ;  /* 0xff80000042297808 */ /* 0x000fe40005000000 */
[----:B------:R-:W-:Y:S02]  /*37b0*/  FMNMX.FTZ R10, R63, R10, !PT ;  /* 0x0000000a3f0a7209 */ /* 0x000fe40007810000 */
        /* <DEDUP_REMOVED lines=8> */
[----:B------:R-:W-:Y:S01]  /*3840*/  ISETP.LT.OR P5, PT, R2, 0x5a, P5 ;  /* 0x0000005a0200780c */ /* 0x000fe20002fa1670 */
[----:B------:R-:W-:Y:S01]  /*3850*/  FFMA.FTZ R2, R44, R0, -R53 ;  /* 0x000000002c027223 */ /* 0x000fe20000010835 */
[----:B------:R-:W-:Y:S01]  /*3860*/  FSEL R45, R70, -INF , !P4 ;  /* 0xff800000462d7808 */ /* 0x000fe20006000000 */
[----:B------:R0:W-:Y:S01]  /*3870*/  MUFU.EX2 R180, R4 ;  /* 0x0000000400b47308 */ /* 0x0001e20000000800 */
[----:B------:R-:W-:-:S02]  /*3880*/  FMNMX.FTZ R10, R67, R10, !PT ;  /* 0x0000000a430a7209 */ /* 0x000fc40007810000 */
[----:B------:R-:W-:Y:S02]  /*3890*/  FSEL R71, R71, -INF , !P5 ;  /* 0xff80000047477808 */ /* 0x000fe40006800000 */
[----:B------:R-:W-:Y:S02]  /*38a0*/  FMNMX.FTZ R10, R45, R10, !PT ;  /* 0x0000000a2d0a7209 */ /* 0x000fe40007810000 */
[----:B-1----:R-:W-:Y:S01]  /*38b0*/  F2FP.BF16.F32.PACK_AB R190, R61, R20 ;  /* 0x000000143dbe723e */ /* 0x002fe200000010ff */
[----:B------:R1:W2:Y:S01]  /*38c0*/  MUFU.EX2 R65, R14 ;  /* 0x0000000e00417308 */ /* 0x0002a20000000800 */
[----:B------:R-:W-:Y:S01]  /*38d0*/  FMNMX.FTZ R10, R71, R10, !PT ;  /* 0x0000000a470a7209 */ /* 0x000fe20007810000 */
[----:B0-----:R-:W-:Y:S01]  /*38e0*/  FFMA.FTZ R4, R82, R0, -R53 ;  /* 0x0000000052047223 */ /* 0x001fe20000010835 */
[----:B------:R-:W-:-:S03]  /*38f0*/  F2FP.BF16.F32.PACK_AB R188, R57, R12 ;  /* 0x0000000c39bc723e */ /* 0x000fc600000010ff */
[----:B------:R-:W0:Y:S02]  /*3900*/  SHFL.BFLY PT, R49, R10, 0x2, 0x1f ;  /* 0x0c401f000a317f89 */ /* 0x000e2400000e0000 */
[----:B------:R3:W-:Y:S01]  /*3910*/  MUFU.EX2 R75, R4 ;  /* 0x00000004004b7308 */ /* 0x0007e20000000800 */
[----:B-1----:R-:W-:-:S07]  /*3920*/  FFMA.FTZ R14, R80, R0, -R53 ;  /* 0x00000000500e7223 */ /* 0x002fce0000010835 */
[----:B------:R-:W-:Y:S01]  /*3930*/  MUFU.EX2 R83, R36 ;  /* 0x0000002400537308 */ /* 0x000fe20000000800 */
[----:B--2---:R-:W-:-:S07]  /*3940*/  F2FP.BF16.F32.PACK_AB R184, R65, R26 ;  /* 0x0000001a41b8723e */ /* 0x004fce00000010ff */
[----:B------:R-:W-:Y:S01]  /*3950*/  MUFU.EX2 R28, R28 ;  /* 0x0000001c001c7308 */ /* 0x000fe20000000800 */
[----:B0-----:R-:W-:Y:S01]  /*3960*/  FMNMX.FTZ R49, R10, R49, !PT ;  /* 0x000000310a317209 */ /* 0x001fe20007810000 */
[----:B------:R-:W-:-:S06]  /*3970*/  FFMA.FTZ R10, R88, R0, -R53 ;  /* 0x00000000580a7223 */ /* 0x000fcc0000010835 */
[----:B------:R0:W1:Y:S01]  /*3980*/  MUFU.EX2 R69, R24 ;  /* 0x0000001800457308 */ /* 0x0000620000000800 */
[----:B---3--:R-:W2:Y:S07]  /*3990*/  SHFL.BFLY PT, R4, R49, 0x1, 0x1f ;  /* 0x0c201f0031047f89 */ /* 0x008eae00000e0000 */
[----:B------:R3:W-:Y:S01]  /*39a0*/  MUFU.EX2 R81, R10 ;  /* 0x0000000a00517308 */ /* 0x0007e20000000800 */
[----:B0-----:R-:W-:-:S07]  /*39b0*/  FFMA.FTZ R24, R48, R0, -R53 ;  /* 0x0000000030187223 */ /* 0x001fce0000010835 */
[----:B------:R-:W-:Y:S01]  /*39c0*/  MUFU.EX2 R85, R38 ;  /* 0x0000002600557308 */ /* 0x000fe20000000800 */
[----:B-1----:R-:W-:-:S07]  /*39d0*/  F2FP.BF16.F32.PACK_AB R186, R69, R28 ;  /* 0x0000001c45ba723e */ /* 0x002fce00000010ff */
[----:B------:R0:W-:Y:S01]  /*39e0*/  MUFU.EX2 R73, R14 ;  /* 0x0000000e00497308 */ /* 0x0001e20000000800 */
[----:B--2---:R-:W-:-:S04]  /*39f0*/  FMNMX.FTZ R4, R49, R4, !PT ;  /* 0x0000000431047209 */ /* 0x004fc80007810000 */
[C---:B------:R-:W-:Y:S01]  /*3a00*/  FSETP.NEU.FTZ.AND P1, PT, R4.reuse, -INF , PT ;  /* 0xff8000000400780b */ /* 0x040fe20003f3d000 */
[-C--:B---3--:R-:W-:Y:S02]  /*3a10*/  FMUL.FTZ R10, R4, R0.reuse ;  /* 0x00000000040a7220 */ /* 0x088fe40000410000 */
[----:B------:R-:W1:Y:S01]  /*3a20*/  MUFU.EX2 R2, R2 ;  /* 0x0000000200027308 */ /* 0x000e620000000800 */
[----:B0-----:R-:W-:Y:S02]  /*3a30*/  FFMA.FTZ R14, R84, R0, -R53 ;  /* 0x00000000540e7223 */ /* 0x001fe40000010835 */
[----:B------:R-:W-:Y:S02]  /*3a40*/  FSEL R10, R10, RZ, P1 ;  /* 0x000000ff0a0a7208 */ /* 0x000fe40000800000 */
[----:B------:R-:W-:-:S03]  /*3a50*/  PLOP3.LUT P1, PT, PT, PT, UP0, 0x40, 0x0 ;  /* 0x000000000000781c */ /* 0x000fc60003f2e808 */
        /* <DEDUP_REMOVED lines=17> */
[----:B0-----:R-:W-:Y:S01]  /*3b70*/  FADD.FTZ R13, R12, R57 ;  /* 0x000000390c0d7221 */ /* 0x001fe20000010000 */
[-CC-:B------:R-:W-:Y:S01]  /*3b80*/  FFMA.FTZ R33, R33, R0.reuse, -R10.reuse ;  /* 0x0000000021217223 */ /* 0x180fe2000001080a */
[-CC-:B------:R-:W-:Y:S01]  /*3b90*/  FFMA.FTZ R55, R55, R0.reuse, -R10.reuse ;  /* 0x0000000037377223 */ /* 0x180fe2000001080a */
[-CC-:B------:R-:W-:Y:S01]  /*3ba0*/  FFMA.FTZ R3, R3, R0.reuse, -R10.reuse ;  /* 0x0000000003037223 */ /* 0x180fe2000001080a */
[----:B------:R-:W-:Y:S01]  /*3bb0*/  FADD.FTZ R50, R20, R13 ;  /* 0x0000000d14327221 */ /* 0x000fe20000010000 */
[-CC-:B------:R-:W-:Y:S01]  /*3bc0*/  FFMA.FTZ R59, R59, R0.reuse, -R10.reuse ;  /* 0x000000003b3b7223 */ /* 0x180fe2000001080a */
[-C--:B------:R-:W-:Y:S01]  /*3bd0*/  FFMA.FTZ R37, R37, R0.reuse, -R10 ;  /* 0x0000000025257223 */ /* 0x080fe2000001080a */
[----:B------:R-:W0:Y:S01]  /*3be0*/  MUFU.EX2 R36, R27 ;  /* 0x0000001b00247308 */ /* 0x000e220000000800 */
[----:B------:R-:W-:Y:S01]  /*3bf0*/  FADD.FTZ R13, R61, R50 ;  /* 0x000000323d0d7221 */ /* 0x000fe20000010000 */
[-CC-:B------:R-:W-:Y:S01]  /*3c00*/  FFMA.FTZ R63, R63, R0.reuse, -R10.reuse ;  /* 0x000000003f3f7223 */ /* 0x180fe2000001080a */
[-CC-:B------:R-:W-:Y:S01]  /*3c10*/  FFMA.FTZ R41, R41, R0.reuse, -R10.reuse ;  /* 0x0000000029297223 */ /* 0x180fe2000001080a */
[-CC-:B------:R-:W-:Y:S01]  /*3c20*/  FFMA.FTZ R67, R67, R0.reuse, -R10.reuse ;  /* 0x0000000043437223 */ /* 0x180fe2000001080a */
[----:B------:R-:W-:Y:S01]  /*3c30*/  FADD.FTZ R52, R26, R13 ;  /* 0x0000000d1a347221 */ /* 0x000fe20000010000 */
[-CC-:B------:R-:W-:Y:S01]  /*3c40*/  FFMA.FTZ R45, R45, R0.reuse, -R10.reuse ;  /* 0x000000002d2d7223 */ /* 0x180fe2000001080a */
[----:B------:R-:W-:Y:S01]  /*3c50*/  FFMA.FTZ R71, R71, R0, -R10 ;  /* 0x0000000047477223 */ /* 0x000fe2000001080a */
[----:B------:R-:W2:Y:S01]  /*3c60*/  MUFU.EX2 R11, R11 ;  /* 0x0000000b000b7308 */ /* 0x000ea20000000800 */
[----:B------:R-:W-:Y:S01]  /*3c70*/  FADD.FTZ R13, R65, R52 ;  /* 0x00000034410d7221 */ /* 0x000fe20000010000 */
[----:B-1----:R-:W-:-:S03]  /*3c80*/  F2FP.BF16.F32.PACK_AB R182, R75, R2 ;  /* 0x000000024bb6723e */ /* 0x002fc600000010ff */
[----:B------:R-:W-:-:S03]  /*3c90*/  FADD.FTZ R54, R28, R13 ;  /* 0x0000000d1c367221 */ /* 0x000fc60000010000 */
[----:B------:R-:W1:Y:S01]  /*3ca0*/  MUFU.EX2 R38, R31 ;  /* 0x0000001f00267308 */ /* 0x000e620000000800 */
[----:B0-----:R-:W-:Y:S01]  /*3cb0*/  FADD.FTZ R52, R7, R36 ;  /* 0x0000002407347221 */ /* 0x001fe20000010000 */
[----:B------:R-:W-:Y:S01]  /*3cc0*/  FADD.FTZ R27, R69, R54 ;  /* 0x00000036451b7221 */ /* 0x000fe20000010000 */
[----:B------:R-:W-:-:S03]  /*3cd0*/  F2FP.BF16.F32.PACK_AB R189, R36, R7 ;  /* 0x0000000724bd723e */ /* 0x000fc600000010ff */
[----:B------:R-:W-:Y:S01]  /*3ce0*/  FADD.FTZ R56, R180, R27 ;  /* 0x0000001bb4387221 */ /* 0x000fe20000010000 */
[----:B------:R-:W-:Y:S01]  /*3cf0*/  F2FP.BF16.F32.PACK_AB R180, R73, R180 ;  /* 0x000000b449b4723e */ /* 0x000fe200000010ff */
[----:B------:R-:W0:Y:S01]  /*3d00*/  MUFU.EX2 R42, R35 ;  /* 0x00000023002a7308 */ /* 0x000e220000000800 */
[----:B--2---:R-:W-:Y:S01]  /*3d10*/  FADD.FTZ R13, R11, R52 ;  /* 0x000000340b0d7221 */ /* 0x004fe20000010000 */
[----:B------:R-:W-:-:S04]  /*3d20*/  FADD.FTZ R27, R73, R56 ;  /* 0x00000038491b7221 */ /* 0x000fc80000010000 */
[----:B------:R-:W-:Y:S02]  /*3d30*/  FADD.FTZ R56, R2, R27 ;  /* 0x0000001b02387221 */ /* 0x000fe40000010000 */
[----:B------:R-:W2:Y:S01]  /*3d40*/  MUFU.EX2 R15, R15 ;  /* 0x0000000f000f7308 */ /* 0x000ea20000000800 */
[C---:B-1----:R-:W-:Y:S01]  /*3d50*/  FADD.FTZ R54, R38.reuse, R13 ;  /* 0x0000000d26367221 */ /* 0x042fe20000010000 */
[----:B------:R-:W-:Y:S01]  /*3d60*/  FADD.FTZ R27, R75, R56 ;  /* 0x000000384b1b7221 */ /* 0x000fe20000010000 */
[----:B------:R-:W-:Y:S01]  /*3d70*/  F2FP.BF16.F32.PACK_AB R191, R38, R11 ;  /* 0x0000000b26bf723e */ /* 0x000fe200000010ff */
[----:B------:R-:W-:Y:S02]  /*3d80*/  VIADD R11, R74, 0xfffffffe ;  /* 0xfffffffe4a0b7836 */ /* 0x000fe40000000000 */
[----:B------:R-:W-:Y:S01]  /*3d90*/  FADD.FTZ R13, R185, R54 ;  /* 0x00000036b90d7221 */ /* 0x000fe20000010000 */
[----:B------:R-:W-:Y:S01]  /*3da0*/  FADD.FTZ R58, R24, R27 ;  /* 0x0000001b183a7221 */ /* 0x000fe20000010000 */
[----:B------:R-:W1:Y:S02]  /*3db0*/  MUFU.EX2 R44, R39 ;  /* 0x00000027002c7308 */ /* 0x000e640000000800 */
[C---:B0-----:R-:W-:Y:S01]  /*3dc0*/  FADD.FTZ R54, R42.reuse, R13 ;  /* 0x0000000d2a367221 */ /* 0x041fe20000010000 */
[----:B------:R-:W-:-:S05]  /*3dd0*/  F2FP.BF16.F32.PACK_AB R185, R42, R185 ;  /* 0x000000b92ab9723e */ /* 0x000fca00000010ff */
[----:B------:R-:W0:Y:S01]  /*3de0*/  MUFU.EX2 R21, R21 ;  /* 0x0000001500157308 */ /* 0x000e220000000800 */
[----:B--2---:R-:W-:-:S07]  /*3df0*/  FADD.FTZ R13, R15, R54 ;  /* 0x000000360f0d7221 */ /* 0x004fce0000010000 */
[----:B------:R2:W3:Y:S01]  /*3e00*/  MUFU.EX2 R77, R14 ;  /* 0x0000000e004d7308 */ /* 0x0004e20000000800 */
[C---:B-1----:R-:W-:Y:S01]  /*3e10*/  FADD.FTZ R56, R44.reuse, R13 ;  /* 0x0000000d2c387221 */ /* 0x042fe20000010000 */
[----:B------:R-:W-:-:S06]  /*3e20*/  F2FP.BF16.F32.PACK_AB R187, R44, R15 ;  /* 0x0000000f2cbb723e */ /* 0x000fcc00000010ff */
[----:B------:R-:W1:Y:S01]  /*3e30*/  MUFU.EX2 R46, R43 ;  /* 0x0000002b002e7308 */ /* 0x000e620000000800 */
[----:B--2---:R-:W-:Y:S01]  /*3e40*/  FFMA.FTZ R14, R60, R0, -R53 ;  /* 0x000000003c0e7223 */ /* 0x004fe20000010835 */
[----:B0-----:R-:W-:-:S06]  /*3e50*/  FADD.FTZ R13, R21, R56 ;  /* 0x00000038150d7221 */ /* 0x001fcc0000010000 */
[----:B------:R-:W0:Y:S01]  /*3e60*/  MUFU.EX2 R30, R30 ;  /* 0x0000001e001e7308 */ /* 0x000e220000000800 */
[C---:B---3--:R-:W-:Y:S01]  /*3e70*/  FADD.FTZ R27, R77.reuse, R58 ;  /* 0x0000003a4d1b7221 */ /* 0x048fe20000010000 */
[----:B------:R-:W-:-:S06]  /*3e80*/  F2FP.BF16.F32.PACK_AB R176, R77, R24 ;  /* 0x000000184db0723e */ /* 0x000fcc00000010ff */
[----:B------:R-:W2:Y:S01]  /*3e90*/  MUFU.EX2 R25, R25 ;  /* 0x0000001900197308 */ /* 0x000ea20000000800 */
[C---:B-1----:R-:W-:Y:S01]  /*3ea0*/  FADD.FTZ R10, R46.reuse, R13 ;  /* 0x0000000d2e0a7221 */ /* 0x042fe20000010000 */
[----:B------:R-:W-:-:S06]  /*3eb0*/  F2FP.BF16.F32.PACK_AB R181, R46, R21 ;  /* 0x000000152eb5723e */ /* 0x000fcc00000010ff */
[----:B------:R1:W3:Y:S01]  /*3ec0*/  MUFU.EX2 R79, R32 ;  /* 0x00000020004f7308 */ /* 0x0002e20000000800 */
[----:B0-----:R-:W-:-:S07]  /*3ed0*/  FADD.FTZ R56, R30, R27 ;  /* 0x0000001b1e387221 */ /* 0x001fce0000010000 */
[----:B------:R-:W0:Y:S01]  /*3ee0*/  MUFU.EX2 R48, R47 ;  /* 0x0000002f00307308 */ /* 0x000e220000000800 */
[-CC-:B-1----:R-:W-:Y:S01]  /*3ef0*/  FFMA.FTZ R32, R64, R0.reuse, -R53.reuse ;  /* 0x0000000040207223 */ /* 0x182fe20000010835 */
[----:B--2---:R-:W-:Y:S01]  /*3f00*/  FADD.FTZ R13, R25, R10 ;  /* 0x0000000a190d7221 */ /* 0x004fe20000010000 */
[----:B------:R-:W-:-:S05]  /*3f10*/  FFMA.FTZ R53, R94, R0, -R53 ;  /* 0x000000005e357223 */ /* 0x000fca0000010835 */
[----:B------:R-:W1:Y:S01]  /*3f20*/  MUFU.EX2 R34, R34 ;  /* 0x0000002200227308 */ /* 0x000e620000000800 */
[C---:B---3--:R-:W-:Y:S01]  /*3f30*/  FADD.FTZ R27, R79.reuse, R56 ;  /* 0x000000384f1b7221 */ /* 0x048fe20000010000 */
[----:B------:R-:W-:-:S06]  /*3f40*/  F2FP.BF16.F32.PACK_AB R178, R79, R30 ;  /* 0x0000001e4fb2723e */ /* 0x000fcc00000010ff */
[----:B------:R-:W2:Y:S01]  /*3f50*/  MUFU.EX2 R29, R29 ;  /* 0x0000001d001d7308 */ /* 0x000ea20000000800 */
[C---:B0-----:R-:W-:Y:S01]  /*3f60*/  FADD.FTZ R10, R48.reuse, R13 ;  /* 0x0000000d300a7221 */ /* 0x041fe20000010000 */
[----:B------:R-:W-:-:S06]  /*3f70*/  F2FP.BF16.F32.PACK_AB R183, R48, R25 ;  /* 0x0000001930b7723e */ /* 0x000fcc00000010ff */
[----:B------:R-:W0:Y:S01]  /*3f80*/  MUFU.EX2 R50, R51 ;  /* 0x0000003300327308 */ /* 0x000e220000000800 */
[----:B-1----:R-:W-:Y:S01]  /*3f90*/  FADD.FTZ R20, R34, R27 ;  /* 0x0000001b22147221 */ /* 0x002fe20000010000 */
[----:B------:R-:W-:-:S03]  /*3fa0*/  F2FP.BF16.F32.PACK_AB R172, R81, R34 ;  /* 0x0000002251ac723e */ /* 0x000fc600000010ff */
[----:B------:R-:W-:-:S03]  /*3fb0*/  FADD.FTZ R27, R81, R20 ;  /* 0x00000014511b7221 */ /* 0x000fc60000010000 */
[----:B------:R-:W1:Y:S01]  /*3fc0*/  MUFU.EX2 R14, R14 ;  /* 0x0000000e000e7308 */ /* 0x000e620000000800 */
[----:B--2---:R-:W-:-:S07]  /*3fd0*/  FADD.FTZ R13, R29, R10 ;  /* 0x0000000a1d0d7221 */ /* 0x004fce0000010000 */
        /* <DEDUP_REMOVED lines=10> */
[----:B0-----:R-:W-:Y:S01]  /*4080*/  FADD.FTZ R10, R52, R13 ;  /* 0x0000000d340a7221 */ /* 0x001fe20000010000 */
[----:B------:R-:W-:Y:S01]  /*4090*/  IMAD.IADD R13, R16, 0x1, -R17 ;  /* 0x00000001100d7824 */ /* 0x000fe200078e0a11 */
[----:B------:R-:W-:-:S03]  /*40a0*/  F2FP.BF16.F32.PACK_AB R179, R52, R33 ;  /* 0x0000002134b3723e */ /* 0x000fc600000010ff */
[----:B------:R-:W-:Y:S02]  /*40b0*/  IMAD R24, R193, 0x80, R13 ;  /* 0x00000080c1187824 */ /* 0x000fe400078e020d */
[----:B------:R-:W0:Y:S01]  /*40c0*/  MUFU.EX2 R54, R59 ;  /* 0x0000003b00367308 */ /* 0x000e220000000800 */
[----:B-1----:R-:W-:Y:S01]  /*40d0*/  FADD.FTZ R20, R32, R27 ;  /* 0x0000001b20147221 */ /* 0x002fe20000010000 */
[C---:B------:R-:W-:Y:S02]  /*40e0*/  F2FP.BF16.F32.PACK_AB R168, R85.reuse, R32 ;  /* 0x0000002055a8723e */ /* 0x040fe400000010ff */
[----:B------:R-:W-:Y:S01]  /*40f0*/  R2UR UR6, R24 ;  /* 0x00000000180672ca */ /* 0x000fe200000e0000 */
[----:B------:R-:W-:-:S03]  /*4100*/  FADD.FTZ R31, R85, R20 ;  /* 0x00000014551f7221 */ /* 0x000fc60000010000 */
[----:B------:R-:W1:Y:S01]  /*4110*/  MUFU.EX2 R37, R37 ;  /* 0x0000002500257308 */ /* 0x000e620000000800 */
[----:B--2---:R-:W-:-:S07]  /*4120*/  FADD.FTZ R27, R3, R10 ;  /* 0x0000000a031b7221 */ /* 0x004fce0000010000 */
[----:B------:R-:W2:Y:S01]  /*4130*/  MUFU.EX2 R12, R63 ;  /* 0x0000003f000c7308 */ /* 0x000ea20000000800 */
[C---:B0-----:R-:W-:Y:S01]  /*4140*/  FADD.FTZ R14, R54.reuse, R27 ;  /* 0x0000001b360e7221 */ /* 0x041fe20000010000 */
[----:B------:R-:W-:Y:S01]  /*4150*/  UIADD3 UR4, UR6, UR4, URZ ;  /* 0x0000000406047290 */ /* 0x000fe2000fffe03f */
[----:B------:R-:W-:-:S05]  /*4160*/  F2FP.BF16.F32.PACK_AB R173, R54, R3 ;  /* 0x0000000336ad723e */ /* 0x000fca00000010ff */
[----:B------:R-:W0:Y:S01]  /*4170*/  MUFU.EX2 R41, R41 ;  /* 0x0000002900297308 */ /* 0x000e220000000800 */
[----:B-1----:R-:W-:-:S07]  /*4180*/  FADD.FTZ R27, R37, R14 ;  /* 0x0000000e251b7221 */ /* 0x002fce0000010000 */
[----:B------:R-:W1:Y:S01]  /*4190*/  MUFU.EX2 R2, R67 ;  /* 0x0000004300027308 */ /* 0x000e620000000800 */
[C---:B--2---:R-:W-:Y:S01]  /*41a0*/  FADD.FTZ R20, R12.reuse, R27 ;  /* 0x0000001b0c147221 */ /* 0x044fe20000010000 */
[----:B------:R-:W-:-:S06]  /*41b0*/  F2FP.BF16.F32.PACK_AB R175, R12, R37 ;  /* 0x000000250caf723e */ /* 0x000fcc00000010ff */
[----:B------:R-:W2:Y:S01]  /*41c0*/  MUFU.EX2 R40, R40 ;  /* 0x0000002800287308 */ /* 0x000ea20000000800 */
[----:B0-----:R-:W-:-:S07]  /*41d0*/  FADD.FTZ R7, R41, R20 ;  /* 0x0000001429077221 */ /* 0x001fce0000010000 */
[----:B------:R-:W0:Y:S01]  /*41e0*/  MUFU.EX2 R45, R45 ;  /* 0x0000002d002d7308 */ /* 0x000e220000000800 */
[C---:B-1----:R-:W-:Y:S01]  /*41f0*/  FADD.FTZ R20, R2.reuse, R7 ;  /* 0x0000000702147221 */ /* 0x042fe20000010000 */
[----:B------:R-:W-:-:S06]  /*4200*/  F2FP.BF16.F32.PACK_AB R169, R2, R41 ;  /* 0x0000002902a9723e */ /* 0x000fcc00000010ff */
[----:B------:R-:W1:Y:S01]  /*4210*/  MUFU.EX2 R53, R53 ;  /* 0x0000003500357308 */ /* 0x000e620000000800 */
[----:B--2---:R-:W-:-:S07]  /*4220*/  FADD.FTZ R10, R40, R31 ;  /* 0x0000001f280a7221 */ /* 0x004fce0000010000 */
[----:B------:R-:W2:Y:S01]  /*4230*/  MUFU.EX2 R14, R71 ;  /* 0x00000047000e7308 */ /* 0x000ea20000000800 */
[----:B0-----:R-:W-:Y:S01]  /*4240*/  FADD.FTZ R7, R45, R20 ;  /* 0x000000142d077221 */ /* 0x001fe20000010000 */
[C---:B-1----:R-:W-:Y:S01]  /*4250*/  FADD.FTZ R10, R53.reuse, R10 ;  /* 0x0000000a350a7221 */ /* 0x042fe20000010000 */
[----:B------:R-:W-:Y:S02]  /*4260*/  F2FP.BF16.F32.PACK_AB R170, R53, R40 ;  /* 0x0000002835aa723e */ /* 0x000fe400000010ff */
[C---:B--2---:R-:W-:Y:S01]  /*4270*/  FADD.FTZ R7, R14.reuse, R7 ;  /* 0x000000070e077221 */ /* 0x044fe20000010000 */
        /* <DEDUP_REMOVED lines=13> */
.L_x_1078:
[----:B------:R-:W-:-:S11]  /*4350*/  UISETP.NE.AND UP1, UPT, UR5, 0x1, UPT ;  /* 0x000000010500788c */ /* 0x000fd6000bf25270 */
[----:B------:R-:W-:Y:S02]  /*4360*/  @UP1 ULDC.64 UR6, c[0x0][0x9e8] ;  /* 0x00027a0000061ab9 */ /* 0x000fe40000000a00 */
[----:B------:R-:W-:-:S04]  /*4370*/  UIMAD.WIDE.U32 UR14, UR11, UR6, URZ ;  /* 0x000000060b0e72a5 */ /* 0x000fc8000f8e003f */
[----:B------:R-:W-:-:S12]  /*4380*/  @UP1 USHF.R.U32.HI UR11, URZ, UR7, UR15 ;  /* 0x000000073f0b1299 */ /* 0x000fd8000801160f */
.L_x_1079:
[----:B------:R-:W-:-:S04]  /*4390*/  UIMAD UR5, UR11, UR5, UR5 ;  /* 0x000000050b0572a4 */ /* 0x000fc8000f8e0205 */
[----:B------:R-:W-:-:S04]  /*43a0*/  UISETP.LT.AND UP1, UPT, UR4, UR5, UPT ;  /* 0x000000050400728c */ /* 0x000fc8000bf21270 */
[----:B------:R-:W-:-:S12]  /*43b0*/  USEL UR4, UR4, UR5, UP1 ;  /* 0x0000000504047287 */ /* 0x000fd80008800000 */
.L_x_1077:
[----:B------:R-:W-:Y:S01]  /*43c0*/  R2UR UR6, R192 ;  /* 0x00000000c00672ca */ /* 0x000fe200000e0000 */
        /* <DEDUP_REMOVED lines=60> */
[----:B------:R-:W-:Y:S02]  /*4790*/  VIADD R21, R15, 0x8 ;  /* 0x000000080f157836 */ /* 0x000fe40000000000 */
[----:B------:R-:W-:-:S03]  /*47a0*/  IMAD.MOV.U32 R119, RZ, RZ, RZ ;  /* 0x000000ffff777224 */ /* 0x000fc600078e00ff */
[----:B------:R-:W-:-:S07]  /*47b0*/  LOP3.LUT R195, RZ, R21, RZ, 0x33, !PT ;  /* 0x00000015ffc37212 */ /* 0x000fce00078e33ff */
.L_x_1097:
[----:B------:R-:W-:-:S04]  /*47c0*/  UIADD3 UR4, UR36, 0x1, URZ ;  /* 0x0000000124047890 */ /* 0x000fc8000fffe03f */
[----:B------:R-:W-:-:S04]  /*47d0*/  UISETP.NE.AND UP1, UPT, UR4, 0x2, UPT ;  /* 0x000000020400788c */ /* 0x000fc8000bf25270 */
[----:B------:R-:W-:Y:S02]  /*47e0*/  USEL UR7, URZ, 0x1, UP1 ;  /* 0x000000013f077887 */ /* 0x000fe40008800000 */
[----:B------:R-:W-:Y:S02]  /*47f0*/  USEL UR4, UR4, URZ, UP1 ;  /* 0x0000003f04047287 */ /* 0x000fe40008800000 */
[----:B------:R-:W-:Y:S01]  /*4800*/  ULOP3.LUT UR7, UR37, UR7, URZ, 0x3c, !UPT ;  /* 0x0000000725077292 */ /* 0x000fe2000f8e3c3f */
[----:B------:R-:W-:Y:S11]  /*4810*/  @!P0 BRA `(.L_x_1081) ;  /* 0x0000000000048947 */ /* 0x000ff60003800000 */
[----:B------:R-:W-:Y:S01]  /*4820*/  BPT.TRAP 0x1 ;  /* 0x000000040000795c */ /* 0x000fe20000300000 */
.L_x_1081:
[----:B------:R-:W-:Y:S01]  /*4830*/  ULEA UR5, UR4, UR38, 0x3 ;  /* 0x0000002604057291 */ /* 0x000fe2000f8e183f */
[----:B------:R-:W-:-:S05]  /*4840*/  IMAD.U32 R0, RZ, RZ, UR7 ;  /* 0x00000007ff007e24 */ /* 0x000fca000f8e00ff */
[----:B------:R-:W-:-:S04]  /*4850*/  SHF.L.U32 R0, R0, 0x1f, RZ ;  /* 0x0000001f00007819 */ /* 0x000fc800000006ff */
[----:B------:R0:W1:Y:S01]  /*4860*/  SYNCS.PHASECHK.TRANS64.TRYWAIT P1, [UR5+0x30830], R0 ;  /* 0x03083000ff0075a7 */ /* 0x0000620008020145 */
[----:B------:R-:W-:Y:S05]  /*4870*/  @!P0 BRA `(.L_x_1082) ;  /* 0x0000000000048947 */ /* 0x000fea0003800000 */
[----:B------:R-:W-:Y:S01]  /*4880*/  BPT.TRAP 0x1 ;  /* 0x000000040000795c */ /* 0x000fe20000300000 */
.L_x_1082:
[----:B-1----:R-:W-:Y:S05]  /*4890*/  @P1 BRA `(.L_x_1083) ;  /* 0x0000000000081947 */ /* 0x002fea0003800000 */
[----:B------:R-:W1:Y:S02]  /*48a0*/  SYNCS.PHASECHK.TRANS64.TRYWAIT P1, [UR5+0x30830], R0 ;  /* 0x03083000ff0075a7 */ /* 0x000e640008020145 */
[----:B-1----:R-:W-:Y:S05]  /*48b0*/  @!P1 BRA `(.L_x_1084) ;  /* 0x0000010800bc9947 */ /* 0x002fea0003800000 */
.L_x_1083:
[----:B------:R-:W-:Y:S01]  /*48c0*/  R2UR UR52, R8 ;  /* 0x00000000083472ca */ /* 0x000fe200000e0000 */
[----:B------:R-:W-:Y:S01]  /*48d0*/  UIMAD UR6, UR4, 0x900, UR39 ;  /* 0x00000900040678a4 */ /* 0x000fe2000f8e0227 */
[----:B------:R-:W-:Y:S01]  /*48e0*/  R2UR UR53, R9 ;  /* 0x00000000093572ca */ /* 0x000fe200000e0000 */
[----:B-1----:R-:W-:Y:S01]  /*48f0*/  WARPGROUP.ARRIVE ;  /* 0x00000000000079c5 */ /* 0x002fe20000000000 */
        /* <DEDUP_REMOVED lines=35> */
[----:B------:R-:W-:Y:S01]  /*4b30*/  UMOV UR52, UR56 ;  /* 0x0000003800347c82 */ /* 0x000fe20008000000 */
[----:B------:R-:W-:Y:S01]  /*4b40*/  UMOV UR53, UR57 ;  /* 0x0000003900357c82 */ /* 0x000fe20008000000 */
        /* <DEDUP_REMOVED lines=84> */
[-C--:B------:R-:W-:Y:S01]  /*5090*/  FMUL.FTZ R111, R111, R3.reuse ;  /* 0x000000036f6f7220 */ /* 0x080fe20000410000 */
[-C--:B------:R-:W-:Y:S01]  /*50a0*/  FMUL.FTZ R114, R114, R3.reuse ;  /* 0x0000000372727220 */ /* 0x080fe20000410000 */
        /* <DEDUP_REMOVED lines=36> */
.L_x_1085:
[----:B------:R-:W-:Y:S01]  /*52f0*/  ULEA UR14, UR36, UR38, 0x3 ;  /* 0x00000026240e7291 */ /* 0x000fe2000f8e183f */
[----:B0-----:R-:W-:-:S05]  /*5300*/  IMAD.U32 R0, RZ, RZ, UR37 ;  /* 0x00000025ff007e24 */ /* 0x001fca000f8e00ff */
[----:B------:R-:W-:-:S04]  /*5310*/  SHF.L.U32 R0, R0, 0x1f, RZ ;  /* 0x0000001f00007819 */ /* 0x000fc800000006ff */
[----:B------:R0:W1:Y:S01]  /*5320*/  SYNCS.PHASECHK.TRANS64.TRYWAIT P1, [UR14+0x30850], R0 ;  /* 0x03085000ff0075a7 */ /* 0x000062000802014e */
[----:B------:R-:W-:Y:S05]  /*5330*/  @!P0 BRA `(.L_x_1086) ;  /* 0x0000000000048947 */ /* 0x000fea0003800000 */
[----:B------:R-:W-:Y:S01]  /*5340*/  BPT.TRAP 0x1 ;  /* 0x000000040000795c */ /* 0x000fe20000300000 */
.L_x_1086:
[----:B-1----:R-:W-:Y:S05]  /*5350*/  @P1 BRA `(.L_x_1087) ;  /* 0x0000000000081947 */ /* 0x002fea0003800000 */
[----:B------:R-:W1:Y:S02]  /*5360*/  SYNCS.PHASECHK.TRANS64.TRYWAIT P1, [UR14+0x30850], R0 ;  /* 0x03085000ff0075a7 */ /* 0x000e64000802014e */
[----:B-1----:R-:W-:Y:S05]  /*5370*/  @!P1 BRA `(.L_x_1088) ;  /* 0x0000010000249947 */ /* 0x002fea0003800000 */
.L_x_1087:
[----:B------:R-:W-:Y:S01]  /*5380*/  UIADD3 UR6, UR38, 0x400, URZ ;  /* 0x0000040026067890 */ /* 0x000fe2000fffe03f */
[----:B------:R-:W-:Y:S01]  /*5390*/  WARPGROUP.ARRIVE ;  /* 0x00000000000079c5 */ /* 0x000fe20000000000 */
[----:B------:R-:W-:-:S05]  /*53a0*/  UMOV UR11, 0x40000040 ;  /* 0x40000040000b7882 */ /* 0x000fca0000000000 */
[----:B------:R-:W2:Y:S01]  /*53b0*/  S2R R194, SR_TID.X ;  /* 0x0000000000c27919 */ /* 0x000ea20000002100 */
[----:B------:R-:W-:Y:S01]  /*53c0*/  USHF.R.U32.HI UR6, URZ, 0x4, UR6 ;  /* 0x000000043f067899 */ /* 0x000fe20008011606 */
[----:B01----:R-:W-:Y:S01]  /*53d0*/  IMAD.U32 R0, RZ, RZ, UR5 ;  /* 0x00000005ff007e24 */ /* 0x003fe2000f8e00ff */
[----:B------:R-:W-:Y:S01]  /*53e0*/  ULDC UR15, c[0x0][0x9dc] ;  /* 0x00027700000f7ab9 */ /* 0x000fe20000000800 */
[----:B------:R-:W-:Y:S01]  /*53f0*/  IMAD R3, R11, -0x60, RZ ;  /* 0xffffffa00b037824 */ /* 0x000fe200078e02ff */
[----:B------:R-:W-:-:S04]  /*5400*/  ULOP3.LUT UR6, UR6, 0x3fff, URZ, 0xc0, !UPT ;  /* 0x00003fff06067892 */ /* 0x000fc8000f8ec03f */
[----:B------:R-:W-:Y:S01]  /*5410*/  ULOP3.LUT UR6, UR6, 0x3000000, URZ, 0xfc, !UPT ;  /* 0x0300000006067892 */ /* 0x000fe2000f8efc3f */
[----:B------:R-:W-:-:S03]  /*5420*/  IADD3 R2, R3, 0x1, R16 ;  /* 0x0000000103027810 */ /* 0x000fc60007ffe010 */
[----:B------:R-:W-:-:S07]  /*5430*/  UIMAD UR6, UR36, 0x900, UR6 ;  /* 0x00000900240678a4 */ /* 0x000fce000f8e0206 */
[----:B------:R-:W-:Y:S02]  /*5440*/  UMOV UR10, UR6 ;  /* 0x00000006000a7c82 */ /* 0x000fe40008000000 */
[----:B------:R-:W-:Y:S01]  /*5450*/  HGMMA.64x192x16.F32.BF16 R24, R188, gdesc[UR8].tnspB, R24, gsb0 ;  /* 0x42e00008bc187df0 */ /* 0x000fe20008001818 */
[----:B------:R-:W-:Y:S01]  /*5460*/  UIADD3 UR10, UR6, 0x80, URZ ;  /* 0x00000080060a7890 */ /* 0x000fe2000fffe03f */
[----:B------:R-:W-:Y:S01]  /*5470*/  UMOV UR11, 0x40000040 ;  /* 0x40000040000b7882 */ /* 0x000fe20000000000 */
[----:B--2---:R-:W-:-:S13]  /*5480*/  LOP3.LUT P1, RZ, R194, 0x7f, RZ, 0xc0, !PT ;  /* 0x0000007fc2ff7812 */ /* 0x004fda000782c0ff */
        /* <DEDUP_REMOVED lines=29> */
[----:B------:R0:W-:Y:S01]  /*5660*/  @!P1 SYNCS.ARRIVE.TRANS64.RED.A1T0 RZ, [R0+URZ], RZ ;  /* 0x000000ff00ff99a7 */ /* 0x0001e2000810043f */
[----:B------:R-:W-:Y:S01]  /*5670*/  PLOP3.LUT P1, PT, PT, PT, UP0, 0x40, 0x0 ;  /* 0x000000000000781c */ /* 0x000fe20003f2e808 */
[----:B------:R-:W-:-:S04]  /*5680*/  IMAD.IADD R169, R2, 0x1, -R17 ;  /* 0x0000000102a97824 */ /* 0x000fc800078e0a11 */
[C---:B------:R-:W-:Y:S02]  /*5690*/  IMAD R169, R18.reuse, -0x2, R169 ;  /* 0xfffffffe12a97824 */ /* 0x040fe400078e02a9 */
[----:B0-----:R-:W-:Y:S02]  /*56a0*/  IMAD R0, R18, -0x2, R3 ;  /* 0xfffffffe12007824 */ /* 0x001fe400078e0203 */
        /* <DEDUP_REMOVED lines=8> */
[----:B------:R-:W-:Y:S02]  /*5730*/  IMAD.U32 R20, RZ, RZ, UR59 ;  /* 0x0000003bff147e24 */ /* 0x000fe4000f8e00ff */
[----:B------:R-:W-:-:S03]  /*5740*/  IMAD.IADD R169, R6, 0x1, R13 ;  /* 0x0000000106a97824 */ /* 0x000fc600078e020d */
[----:B------:R-:W-:Y:S02]  /*5750*/  ISETP.NE.AND P1, PT, R20, 0x1, PT ;  /* 0x000000011400780c */ /* 0x000fe40003f25270 */
[----:B------:R-:W-:-:S11]  /*5760*/  LOP3.LUT R169, RZ, R169, RZ, 0x33, !PT ;  /* 0x000000a9ffa97212 */ /* 0x000fd600078e33ff */
[----:B------:R-:W0:Y:S02]  /*5770*/  @P1 LDC.64 R170, c[0x0][0x9e8] ;  /* 0x00027a00ffaa1b82 */ /* 0x000e240000000a00 */
[----:B0-----:R-:W-:-:S05]  /*5780*/  @P1 IMAD.HI.U32 R14, R169, R170, RZ ;  /* 0x000000aaa90e1227 */ /* 0x001fca00078e00ff */
[----:B------:R-:W-:-:S04]  /*5790*/  @P1 SHF.R.U32.HI R169, RZ, R171, R14 ;  /* 0x000000abffa91219 */ /* 0x000fc8000001160e */
[----:B------:R-:W-:Y:S01]  /*57a0*/  LOP3.LUT R169, RZ, R169, RZ, 0x33, !PT ;  /* 0x000000a9ffa97212 */ /* 0x000fe200078e33ff */
[----:B------:R-:W-:Y:S06]  /*57b0*/  BRA `(.L_x_1092) ;  /* 0x0000000000187947 */ /* 0x000fec0003800000 */
.L_x_1091:
[----:B------:R-:W-:Y:S02]  /*57c0*/  IMAD.U32 R20, RZ, RZ, UR59 ;  /* 0x0000003bff147e24 */ /* 0x000fe4000f8e00ff */
[----:B------:R-:W-:-:S03]  /*57d0*/  IMAD.MOV.U32 R169, RZ, RZ, R15 ;  /* 0x000000ffffa97224 */ /* 0x000fc600078e000f */
[----:B------:R-:W-:-:S13]  /*57e0*/  ISETP.NE.AND P1, PT, R20, 0x1, PT ;  /* 0x000000011400780c */ /* 0x000fda0003f25270 */
[----:B------:R-:W0:Y:S02]  /*57f0*/  @P1 LDC.64 R170, c[0x0][0x9e8] ;  /* 0x00027a00ffaa1b82 */ /* 0x000e240000000a00 */
[----:B0-----:R-:W-:-:S05]  /*5800*/  @P1 IMAD.HI.U32 R14, R15, R170, RZ ;  /* 0x000000aa0f0e1227 */ /* 0x001fca00078e00ff */
[----:B------:R-:W-:-:S07]  /*5810*/  @P1 SHF.R.U32.HI R169, RZ, R171, R14 ;  /* 0x000000abffa91219 */ /* 0x000fce000001160e */
.L_x_1092:
[----:B------:R-:W-:Y:S05]  /*5820*/  BSYNC B0 ;  /* 0x0000000000007941 */ /* 0x000fea0003800000 */
.L_x_1090:
[----:B------:R-:W-:-:S05]  /*5830*/  IMAD R169, R169, R20, R0 ;  /* 0x00000014a9a97224 */ /* 0x000fca00078e0200 */
[----:B------:R-:W-:Y:S02]  /*5840*/  VIADDMNMX R2, R169, R20, R2, PT ;  /* 0x00000014a9027246 */ /* 0x000fe40003800102 */
[----:B------:R-:W-:-:S07]  /*5850*/  VIMNMX R12, R12, R169, !PT ;  /* 0x000000a90c0c7248 */ /* 0x000fce0007fe0100 */
.L_x_1089:
        /* <DEDUP_REMOVED lines=93> */
[----:B------:R-:W-:Y:S02]  /*5e30*/  ISETP.GE.AND P3, PT, R3, 0x51, PT ;  /* 0x000000510300780c */ /* 0x000fe40003f66270 */
[----:B------:R-:W-:Y:S02]  /*5e40*/  IADD3 R14, R207, 0x8, R6 ;  /* 0x00000008cf0e7810 */ /* 0x000fe40007ffe006 */
        /* <DEDUP_REMOVED lines=15> */
[----:B------:R-:W-:Y:S02]  /*5f40*/  FSEL R120, R120, -INF , !P6 ;  /* 0xff80000078787808 */ /* 0x000fe40007000000 */
[----:B------:R-:W-:-:S04]  /*5f50*/  ISETP.GE.AND P6, PT, R3, 0x5a, PT ;  /* 0x0000005a0300780c */ /* 0x000fc80003fc6270 */
[----:B------:R-:W-:Y:S02]  /*5f60*/  P2R R124, PR, RZ, 0x40 ;  /* 0x00000040ff7c7803 */ /* 0x000fe40000000000 */
[----:B------:R-:W-:Y:S02]  /*5f70*/  ISETP.GT.AND P6, PT, R12, 0x59, !P6 ;  /* 0x000000590c00780c */ /* 0x000fe400077c4270 */
[----:B------:R-:W-:Y:S02]  /*5f80*/  IADD3 R12, R209, 0x8, R6 ;  /* 0x00000008d10c7810 */ /* 0x000fe40007ffe006 */
[----:B------:R-:W-:-:S04]  /*5f90*/  ISETP.LT.OR P6, PT, R2, 0x5a, P6 ;  /* 0x0000005a0200780c */ /* 0x000fc800037c1670 */
[----:B------:R-:W-:Y:S02]  /*5fa0*/  FSEL R165, R165, -INF , !P6 ;  /* 0xff800000a5a57808 */ /* 0x000fe40007000000 */
[----:B------:R-:W-:-:S13]  /*5fb0*/  PLOP3.LUT P6, PT, PT, PT, UP0, 0x40, 0x0 ;  /* 0x000000000000781c */ /* 0x000fda0003fce808 */
[----:B------:R-:W-:Y:S05]  /*5fc0*/  @P6 BRA `(.L_x_1093) ;  /* 0x0000000000546947 */ /* 0x000fea0003800000 */
[----:B------:R-:W-:Y:S01]  /*5fd0*/  ISETP.GT.AND P6, PT, R21, -0x1, PT ;  /* 0xffffffff1500780c */ /* 0x000fe20003fc4270 */
[----:B------:R-:W-:-:S12]  /*5fe0*/  BSSY B0, `(.L_x_1094) ;  /* 0x0000010000007945 */ /* 0x000fd80003800000 */
[----:B------:R-:W-:Y:S05]  /*5ff0*/  @P6 BRA `(.L_x_1095) ;  /* 0x0000000000206947 */ /* 0x000fea0003800000 */
[----:B------:R-:W-:-:S05]  /*6000*/  IMAD.U32 R128, RZ, RZ, UR59 ;  /* 0x0000003bff807e24 */ /* 0x000fca000f8e00ff */
[----:B------:R-:W-:-:S13]  /*6010*/  ISETP.NE.AND P6, PT, R128, 0x1, PT ;  /* 0x000000018000780c */ /* 0x000fda0003fc5270 */
[----:B------:R-:W0:Y:S02]  /*6020*/  @P6 LDC.64 R2, c[0x0][0x9e8] ;  /* 0x00027a00ff026b82 */ /* 0x000e240000000a00 */
[----:B0-----:R-:W-:-:S04]  /*6030*/  @P6 IMAD.HI.U32 R20, R195, R2, RZ ;  /* 0x00000002c3146227 */ /* 0x001fc800078e00ff */
[----:B------:R-:W-:Y:S01]  /*6040*/  IMAD.MOV.U32 R2, RZ, RZ, R195 ;  /* 0x000000ffff027224 */ /* 0x000fe200078e00c3 */
[----:B------:R-:W-:-:S04]  /*6050*/  @P6 SHF.R.U32.HI R2, RZ, R3, R20 ;  /* 0x00000003ff026219 */ /* 0x000fc80000011614 */
[----:B------:R-:W-:Y:S01]  /*6060*/  LOP3.LUT R121, RZ, R2, RZ, 0x33, !PT ;  /* 0x00000002ff797212 */ /* 0x000fe200078e33ff */
[----:B------:R-:W-:Y:S06]  /*6070*/  BRA `(.L_x_1096) ;  /* 0x0000000000187947 */ /* 0x000fec0003800000 */
.L_x_1095:
[----:B------:R-:W-:Y:S02]  /*6080*/  IMAD.U32 R128, RZ, RZ, UR59 ;  /* 0x0000003bff807e24 */ /* 0x000fe4000f8e00ff */
[----:B------:R-:W-:-:S03]  /*6090*/  IMAD.MOV.U32 R121, RZ, RZ, R21 ;  /* 0x000000ffff797224 */ /* 0x000fc600078e0015 */
[----:B------:R-:W-:-:S13]  /*60a0*/  ISETP.NE.AND P6, PT, R128, 0x1, PT ;  /* 0x000000018000780c */ /* 0x000fda0003fc5270 */
[----:B------:R-:W0:Y:S02]  /*60b0*/  @P6 LDC.64 R2, c[0x0][0x9e8] ;  /* 0x00027a00ff026b82 */ /* 0x000e240000000a00 */
[----:B0-----:R-:W-:-:S05]  /*60c0*/  @P6 IMAD.HI.U32 R2, R21, R2, RZ ;  /* 0x0000000215026227 */ /* 0x001fca00078e00ff */
[----:B------:R-:W-:-:S07]  /*60d0*/  @P6 SHF.R.U32.HI R121, RZ, R3, R2 ;  /* 0x00000003ff796219 */ /* 0x000fce0000011602 */
.L_x_1096:
[----:B------:R-:W-:Y:S05]  /*60e0*/  BSYNC B0 ;  /* 0x0000000000007941 */ /* 0x000fea0003800000 */
.L_x_1094:
[----:B------:R-:W-:-:S05]  /*60f0*/  IMAD R3, R121, R128, R0 ;  /* 0x0000008079037224 */ /* 0x000fca00078e0200 */
[----:B------:R-:W-:Y:S02]  /*6100*/  VIADDMNMX R12, R3, R128, R12, PT ;  /* 0x00000080030c7246 */ /* 0x000fe4000380010c */
[----:B------:R-:W-:-:S07]  /*6110*/  VIMNMX R14, R14, R3, !PT ;  /* 0x000000030e0e7248 */ /* 0x000fce0007fe0100 */
.L_x_1093:
        /* <DEDUP_REMOVED lines=44> */
[----:B------:R-:W-:Y:S02]  /*63e0*/  FSEL R209, R138, -INF , !P1 ;  /* 0xff8000008ad17808 */ /* 0x000fe40004800000 */
[----:B------:R-:W-:Y:S01]  /*63f0*/  ISETP.NE.AND P1, PT, R132, RZ, PT ;  /* 0x000000ff8400720c */ /* 0x000fe20003f25270 */
[----:B------:R-:W-:Y:S01]  /*6400*/  IMAD.U32 R132, RZ, RZ, UR14 ;  /* 0x0000000eff847e24 */ /* 0x000fe2000f8e00ff */
        /* <DEDUP_REMOVED lines=27> */
[----:B------:R-:W0:Y:S01]  /*65c0*/  LDC R0, c[0x0][0x988] ;  /* 0x00026200ff007b82 */ /* 0x000e220000000800 */
[----:B------:R-:W-:Y:S01]  /*65d0*/  ISETP.NE.AND P1, PT, R144, RZ, PT ;  /* 0x000000ff9000720c */ /* 0x000fe20003f25270 */
[----:B------:R-:W1:Y:S01]  /*65e0*/  SHFL.BFLY PT, R121, R20, 0x2, 0x1f ;  /* 0x0c401f0014797f89 */ /* 0x000e6200000e0000 */
        /* <DEDUP_REMOVED lines=14> */
[----:B-1----:R-:W-:Y:S02]  /*66d0*/  FMNMX.FTZ R126, R20, R121, !PT ;  /* 0x00000079147e7209 */ /* 0x002fe40007810000 */
[----:B------:R-:W-:Y:S02]  /*66e0*/  ISETP.GT.AND P1, PT, R14, 0x39, !P1 ;  /* 0x000000390e00780c */ /* 0x000fe40004f24270 */
[C---:B------:R-:W-:Y:S01]  /*66f0*/  ISETP.LT.OR P5, PT, R12.reuse, 0x59, P5 ;  /* 0x000000590c00780c */ /* 0x040fe20002fa1670 */
[----:B------:R-:W1:Y:S01]  /*6700*/  SHFL.BFLY PT, R121, R126, 0x1, 0x1f ;  /* 0x0c201f007e797f89 */ /* 0x000e6200000e0000 */
[----:B------:R-:W-:-:S04]  /*6710*/  ISETP.LT.OR P1, PT, R12, 0x3a, P1 ;  /* 0x0000003a0c00780c */ /* 0x000fc80000f21670 */
[----:B------:R-:W-:Y:S02]  /*6720*/  FSEL R151, R151, -INF , !P1 ;  /* 0xff80000097977808 */ /* 0x000fe40004800000 */
[----:B------:R-:W-:-:S04]  /*6730*/  ISETP.NE.AND P1, PT, R180, RZ, PT ;  /* 0x000000ffb400720c */ /* 0x000fc80003f25270 */
[----:B------:R-:W-:-:S04]  /*6740*/  ISETP.GT.AND P1, PT, R14, 0x40, !P1 ;  /* 0x000000400e00780c */ /* 0x000fc80004f24270 */
[----:B------:R-:W-:-:S04]  /*6750*/  ISETP.LT.OR P1, PT, R12, 0x41, P1 ;  /* 0x000000410c00780c */ /* 0x000fc80000f21670 */
[----:B------:R-:W-:Y:S02]  /*6760*/  FSEL R127, R154, -INF , !P1 ;  /* 0xff8000009a7f7808 */ /* 0x000fe40004800000 */
[----:B------:R-:W-:Y:S02]  /*6770*/  ISETP.NE.AND P1, PT, R152, RZ, PT ;  /* 0x000000ff9800720c */ /* 0x000fe40003f25270 */
[----:B-1----:R-:W-:Y:S02]  /*6780*/  FMNMX.FTZ R121, R126, R121, !PT ;  /* 0x000000797e797209 */ /* 0x002fe40007810000 */
[----:B------:R-:W-:-:S03]  /*6790*/  ISETP.GT.AND P1, PT, R14, 0x41, !P1 ;  /* 0x000000410e00780c */ /* 0x000fc60004f24270 */
[----:B0-----:R-:W-:Y:S01]  /*67a0*/  FMUL.FTZ R2, R121, R0 ;  /* 0x0000000079027220 */ /* 0x001fe20000410000 */
        /* <DEDUP_REMOVED lines=29> */
[--C-:B------:R-:W-:Y:S01]  /*6980*/  FFMA.FTZ R172, R133, R0, -R2.reuse ;  /* 0x0000000085ac7223 */ /* 0x100fe20000010802 */
[----:B------:R-:W-:Y:S01]  /*6990*/  FSEL R185, R166, -INF , !P5 ;  /* 0xff800000a6b97808 */ /* 0x000fe20006800000 */
[----:B------:R0:W-:Y:S01]  /*69a0*/  MUFU.EX2 R163, R14 ;  /* 0x0000000e00a37308 */ /* 0x0001e20000000800 */
[----:B------:R-:W-:Y:S01]  /*69b0*/  FMNMX.FTZ R20, R217, R20, !PT ;  /* 0x00000014d9147209 */ /* 0x000fe20007810000 */
[-CC-:B------:R-:W-:Y:S01]  /*69c0*/  FFMA.FTZ R176, R125, R0.reuse, -R2.reuse ;  /* 0x000000007db07223 */ /* 0x180fe20000010802 */
[----:B------:R-:W-:Y:S01]  /*69d0*/  FSEL R167, R167, -INF , !P2 ;  /* 0xff800000a7a77808 */ /* 0x000fe20005000000 */
[--C-:B------:R-:W-:Y:S01]  /*69e0*/  FFMA.FTZ R223, R120, R0, -R2.reuse ;  /* 0x0000000078df7223 */ /* 0x100fe20000010802 */
[----:B------:R-:W-:Y:S01]  /*69f0*/  FMNMX.FTZ R20, R207, R20, !PT ;  /* 0x00000014cf147209 */ /* 0x000fe20007810000 */
[-CC-:B------:R-:W-:Y:S01]  /*6a00*/  FFMA.FTZ R125, R145, R0.reuse, -R2.reuse ;  /* 0x00000000917d7223 */ /* 0x180fe20000010802 */
[-CC-:B------:R-:W-:Y:S01]  /*6a10*/  FFMA.FTZ R145, R153, R0.reuse, -R2.reuse ;  /* 0x0000000099917223 */ /* 0x180fe20000010802 */
[--C-:B------:R-:W-:Y:S01]  /*6a20*/  FFMA.FTZ R188, R177, R0, -R2.reuse ;  /* 0x00000000b1bc7223 */ /* 0x100fe20000010802 */
[----:B------:R-:W-:Y:S01]  /*6a30*/  FMNMX.FTZ R20, R215, R20, !PT ;  /* 0x00000014d7147209 */ /* 0x000fe20007810000 */
[-CC-:B------:R-:W-:Y:S01]  /*6a40*/  FFMA.FTZ R178, R129, R0.reuse, -R2.reuse ;  /* 0x0000000081b27223 */ /* 0x180fe20000010802 */
[----:B0-----:R-:W-:Y:S01]  /*6a50*/  FSEL R14, R121, RZ, P1 ;  /* 0x000000ff790e7208 */ /* 0x001fe20000800000 */
[--C-:B------:R-:W-:Y:S01]  /*6a60*/  FFMA.FTZ R177, R181, R0, -R2.reuse ;  /* 0x00000000b5b17223 */ /* 0x100fe20000010802 */
[----:B------:R-:W-:Y:S01]  /*6a70*/  FMNMX.FTZ R20, R209, R20, !PT ;  /* 0x00000014d1147209 */ /* 0x000fe20007810000 */
[-CC-:B------:R-:W-:Y:S01]  /*6a80*/  FFMA.FTZ R129, R149, R0.reuse, -R2.reuse ;  /* 0x0000000095817223 */ /* 0x180fe20000010802 */
[--C-:B------:R-:W-:Y:S01]  /*6a90*/  FFMA.FTZ R174, R137, R0, -R2.reuse ;  /* 0x0000000089ae7223 */ /* 0x100fe20000010802 */
[----:B------:R-:W-:Y:S01]  /*6aa0*/  FADD.FTZ R153, -R14, R5 ;  /* 0x000000050e997221 */ /* 0x000fe20000010100 */
[----:B------:R-:W-:Y:S01]  /*6ab0*/  FMNMX.FTZ R20, R213, R20, !PT ;  /* 0x00000014d5147209 */ /* 0x000fe20007810000 */
[-CC-:B------:R-:W-:Y:S01]  /*6ac0*/  FFMA.FTZ R186, R187, R0.reuse, -R2.reuse ;  /* 0x00000000bbba7223 */ /* 0x180fe20000010802 */
[-CC-:B------:R-:W-:Y:S01]  /*6ad0*/  FFMA.FTZ R181, R189, R0.reuse, -R2.reuse ;  /* 0x00000000bdb57223 */ /* 0x180fe20000010802 */
[----:B------:R-:W-:Y:S01]  /*6ae0*/  FMUL.FTZ R153, R153, R0 ;  /* 0x0000000099997220 */ /* 0x000fe20000410000 */
        /* <DEDUP_REMOVED lines=14> */
[----:B------:R-:W0:Y:S03]  /*6bd0*/  MUFU.EX2 R2, R153 ;  /* 0x0000009900027308 */ /* 0x000e260000000800 */
[----:B------:R-:W-:-:S04]  /*6be0*/  FMNMX.FTZ R20, R151, R20, !PT ;  /* 0x0000001497147209 */ /* 0x000fc80007810000 */
[----:B------:R-:W-:Y:S01]  /*6bf0*/  FMNMX.FTZ R20, R127, R20, !PT ;  /* 0x000000147f147209 */ /* 0x000fe20007810000 */
[----:B------:R-:W1:Y:S03]  /*6c00*/  MUFU.EX2 R188, R188 ;  /* 0x000000bc00bc7308 */ /* 0x000e660000000800 */
[----:B------:R-:W-:-:S04]  /*6c10*/  FMNMX.FTZ R20, R155, R20, !PT ;  /* 0x000000149b147209 */ /* 0x000fc80007810000 */
[----:B------:R-:W-:Y:S01]  /*6c20*/  FMNMX.FTZ R20, R123, R20, !PT ;  /* 0x000000147b147209 */ /* 0x000fe20007810000 */
[----:B------:R-:W2:Y:S03]  /*6c30*/  MUFU.EX2 R190, R190 ;  /* 0x000000be00be7308 */ /* 0x000ea60000000800 */
[----:B------:R-:W-:-:S04]  /*6c40*/  FMNMX.FTZ R20, R159, R20, !PT ;  /* 0x000000149f147209 */ /* 0x000fc80007810000 */
[----:B------:R-:W-:Y:S01]  /*6c50*/  FMNMX.FTZ R20, R183, R20, !PT ;  /* 0x00000014b7147209 */ /* 0x000fe20007810000 */
[----:B------:R-:W3:Y:S03]  /*6c60*/  MUFU.EX2 R177, R177 ;  /* 0x000000b100b17308 */ /* 0x000ee60000000800 */
[----:B------:R-:W-:-:S04]  /*6c70*/  FMNMX.FTZ R20, R175, R20, !PT ;  /* 0x00000014af147209 */ /* 0x000fc80007810000 */
[----:B------:R-:W-:Y:S01]  /*6c80*/  FMNMX.FTZ R20, R185, R20, !PT ;  /* 0x00000014b9147209 */ /* 0x000fe20007810000 */
[----:B------:R-:W4:Y:S03]  /*6c90*/  MUFU.EX2 R184, R184 ;  /* 0x000000b800b87308 */ /* 0x000f260000000800 */
[----:B------:R-:W-:-:S05]  /*6ca0*/  FMNMX.FTZ R20, R167, R20, !PT ;  /* 0x00000014a7147209 */ /* 0x000fca0007810000 */
[----:B------:R-:W5:Y:S01]  /*6cb0*/  SHFL.BFLY PT, R173, R20, 0x2, 0x1f ;  /* 0x0c401f0014ad7f89 */ /* 0x000f6200000e0000 */
[----:B------:R-:W4:Y:S08]  /*6cc0*/  MUFU.EX2 R179, R179 ;  /* 0x000000b300b37308 */ /* 0x000f300000000800 */
[----:B------:R-:W4:Y:S08]  /*6cd0*/  MUFU.EX2 R186, R186 ;  /* 0x000000ba00ba7308 */ /* 0x000f300000000800 */
[----:B------:R-:W-:Y:S01]  /*6ce0*/  MUFU.EX2 R181, R181 ;  /* 0x000000b500b57308 */ /* 0x000fe20000000800 */
[----:B-----5:R-:W-:-:S07]  /*6cf0*/  FMNMX.FTZ R173, R20, R173, !PT ;  /* 0x000000ad14ad7209 */ /* 0x020fce0007810000 */
[----:B------:R-:W-:Y:S01]  /*6d00*/  MUFU.EX2 R180, R180 ;  /* 0x000000b400b47308 */ /* 0x000fe20000000800 */
[----:B------:R-:W5:Y:S07]  /*6d10*/  SHFL.BFLY PT, R12, R173, 0x1, 0x1f ;  /* 0x0c201f00ad0c7f89 */ /* 0x000f6e00000e0000 */
[----:B------:R-:W-:Y:S08]  /*6d20*/  MUFU.EX2 R182, R182 ;  /* 0x000000b600b67308 */ /* 0x000ff00000000800 */
[----:B------:R-:W-:Y:S08]  /*6d30*/  MUFU.EX2 R141, R141 ;  /* 0x0000008d008d7308 */ /* 0x000ff00000000800 */
[----:B------:R-:W-:Y:S01]  /*6d40*/  MUFU.EX2 R176, R176 ;  /* 0x000000b000b07308 */ /* 0x000fe20000000800 */
[----:B-----5:R-:W-:-:S04]  /*6d50*/  FMNMX.FTZ R133, R173, R12, !PT ;  /* 0x0000000cad857209 */ /* 0x020fc80007810000 */
[C---:B------:R-:W-:Y:S01]  /*6d60*/  FSETP.NEU.FTZ.AND P1, PT, R133.reuse, -INF , PT ;  /* 0xff8000008500780b */ /* 0x040fe20003f3d000 */
[----:B------:R-:W-:Y:S02]  /*6d70*/  FMUL.FTZ R120, R133, R0 ;  /* 0x0000000085787220 */ /* 0x000fe40000410000 */
[----:B------:R-:W-:Y:S03]  /*6d80*/  MUFU.EX2 R125, R125 ;  /* 0x0000007d007d7308 */ /* 0x000fe60000000800 */
[----:B------:R-:W-:-:S05]  /*6d90*/  FSEL R120, R120, RZ, P1 ;  /* 0x000000ff78787208 */ /* 0x000fca0000800000 */
[----:B------:R-:W-:Y:S01]  /*6da0*/  MUFU.EX2 R178, R178 ;  /* 0x000000b200b27308 */ /* 0x000fe20000000800 */
[-CC-:B------:R-:W-:Y:S01]  /*6db0*/  FFMA.FTZ R191, R3, R0.reuse, -R120.reuse ;  /* 0x0000000003bf7223 */ /* 0x180fe20000010878 */
[----:B------:R-:W-:Y:S01]  /*6dc0*/  FSEL R3, R133, RZ, P1 ;  /* 0x000000ff85037208 */ /* 0x000fe20000800000 */
[-CC-:B------:R-:W-:Y:S01]  /*6dd0*/  FFMA.FTZ R12, R225, R0.reuse, -R120.reuse ;  /* 0x00000000e10c7223 */ /* 0x180fe20000010878 */
[-CC-:B------:R-:W-:Y:S01]  /*6de0*/  FFMA.FTZ R189, R221, R0.reuse, -R120.reuse ;  /* 0x00000000ddbd7223 */ /* 0x180fe20000010878 */
[-CC-:B------:R-:W-:Y:S01]  /*6df0*/  FFMA.FTZ R126, R139, R0.reuse, -R120.reuse ;  /* 0x000000008b7e7223 */ /* 0x180fe20000010878 */
[----:B------:R-:W-:Y:S01]  /*6e00*/  FFMA.FTZ R139, R143, R0, -R120 ;  /* 0x000000008f8b7223 */ /* 0x000fe20000010878 */
[----:B------:R-:W-:Y:S01]  /*6e10*/  FADD.FTZ R3, -R3, R4 ;  /* 0x0000000403037221 */ /* 0x000fe20000010100 */
[----:B0-----:R-:W-:Y:S01]  /*6e20*/  FFMA.FTZ R143, R2, R10, R223 ;  /* 0x0000000a028f7223 */ /* 0x001fe200000100df */
[----:B------:R-:W-:Y:S01]  /*6e30*/  MUFU.EX2 R12, R12 ;  /* 0x0000000c000c7308 */ /* 0x000fe20000000800 */
[-CC-:B------:R-:W-:Y:S01]  /*6e40*/  FFMA.FTZ R14, R219, R0.reuse, -R120.reuse ;  /* 0x00000000db0e7223 */ /* 0x180fe20000010878 */
[-C--:B------:R-:W-:Y:S01]  /*6e50*/  FMUL.FTZ R3, R3, R0.reuse ;  /* 0x0000000003037220 */ /* 0x080fe20000410000 */
[----:B-1----:R-:W-:Y:S01]  /*6e60*/  FADD.FTZ R143, R188, R143 ;  /* 0x0000008fbc8f7221 */ /* 0x002fe20000010000 */
[-CC-:B------:R-:W-:Y:S01]  /*6e70*/  FFMA.FTZ R20, R211, R0.reuse, -R120.reuse ;  /* 0x00000000d3147223 */ /* 0x180fe20000010878 */
[-CC-:B------:R-:W-:Y:S01]  /*6e80*/  FFMA.FTZ R153, R217, R0.reuse, -R120.reuse ;  /* 0x00000000d9997223 */ /* 0x180fe20000010878 */
[-CC-:B------:R-:W-:Y:S01]  /*6e90*/  FFMA.FTZ R187, R207, R0.reuse, -R120.reuse ;  /* 0x00000000cfbb7223 */ /* 0x180fe20000010878 */
[----:B--2---:R-:W-:Y:S01]  /*6ea0*/  FADD.FTZ R10, R190, R143 ;  /* 0x0000008fbe0a7221 */ /* 0x004fe20000010000 */
[----:B------:R-:W0:Y:S01]  /*6eb0*/  MUFU.EX2 R3, R3 ;  /* 0x0000000300037308 */ /* 0x000e220000000800 */
[-CC-:B------:R-:W-:Y:S01]  /*6ec0*/  FFMA.FTZ R122, R215, R0.reuse, -R120.reuse ;  /* 0x00000000d77a7223 */ /* 0x180fe20000010878 */
[-C--:B------:R-:W-:Y:S01]  /*6ed0*/  FFMA.FTZ R124, R209, R0.reuse, -R120 ;  /* 0x00000000d17c7223 */ /* 0x080fe20000010878 */
[----:B---3--:R-:W-:Y:S01]  /*6ee0*/  FADD.FTZ R143, R177, R10 ;  /* 0x0000000ab18f7221 */ /* 0x008fe20000010000 */
[-CC-:B------:R-:W-:Y:S01]  /*6ef0*/  FFMA.FTZ R4, R135, R0.reuse, -R120.reuse ;  /* 0x0000000087047223 */ /* 0x180fe20000010878 */
[-CC-:B------:R-:W-:Y:S01]  /*6f00*/  FFMA.FTZ R135, R147, R0.reuse, -R120.reuse ;  /* 0x0000000093877223 */ /* 0x180fe20000010878 */
[-CC-:B------:R-:W-:Y:S01]  /*6f10*/  FFMA.FTZ R157, R213, R0.reuse, -R120.reuse ;  /* 0x00000000d59d7223 */ /* 0x180fe20000010878 */
[----:B----4-:R-:W-:Y:S01]  /*6f20*/  FADD.FTZ R128, R184, R143 ;  /* 0x0000008fb8807221 */ /* 0x010fe20000010000 */
[----:B------:R-:W1:Y:S01]  /*6f30*/  MUFU.EX2 R189, R189 ;  /* 0x000000bd00bd7308 */ /* 0x000e620000000800 */
[-CC-:B------:R-:W-:Y:S01]  /*6f40*/  FFMA.FTZ R173, R127, R0.reuse, -R120.reuse ;  /* 0x000000007fad7223 */ /* 0x180fe20000010878 */
[-C--:B------:R-:W-:Y:S01]  /*6f50*/  FFMA.FTZ R131, R131, R0.reuse, -R120 ;  /* 0x0000000083837223 */ /* 0x080fe20000010878 */
[----:B------:R-:W-:Y:S01]  /*6f60*/  FADD.FTZ R143, R179, R128 ;  /* 0x00000080b38f7221 */ /* 0x000fe20000010000 */
[-CC-:B------:R-:W-:Y:S01]  /*6f70*/  FFMA.FTZ R128, R151, R0.reuse, -R120.reuse ;  /* 0x0000000097807223 */ /* 0x180fe20000010878 */
[-CC-:B------:R-:W-:Y:S01]  /*6f80*/  FFMA.FTZ R123, R123, R0.reuse, -R120.reuse ;  /* 0x000000007b7b7223 */ /* 0x180fe20000010878 */
[-C--:B------:R-:W-:Y:S01]  /*6f90*/  FFMA.FTZ R159, R159, R0.reuse, -R120 ;  /* 0x000000009f9f7223 */ /* 0x080fe20000010878 */
[----:B------:R-:W-:Y:S01]  /*6fa0*/  FADD.FTZ R130, R186, R143 ;  /* 0x0000008fba827221 */ /* 0x000fe20000010000 */
[----:B------:R-:W2:Y:S01]  /*6fb0*/  MUFU.EX2 R191, R191 ;  /* 0x000000bf00bf7308 */ /* 0x000ea20000000800 */
[----:B0-----:R-:W-:Y:S01]  /*6fc0*/  FFMA.FTZ R10, R3, R7, R12 ;  /* 0x00000007030a7223 */ /* 0x001fe2000001000c */
[-C--:B------:R-:W-:Y:S01]  /*6fd0*/  FFMA.FTZ R183, R183, R0.reuse, -R120 ;  /* 0x00000000b7b77223 */ /* 0x080fe20000010878 */
[----:B------:R-:W-:Y:S01]  /*6fe0*/  FADD.FTZ R147, R181, R130 ;  /* 0x00000082b5937221 */ /* 0x000fe20000010000 */
[-CC-:B------:R-:W-:Y:S01]  /*6ff0*/  FFMA.FTZ R175, R175, R0.reuse, -R120.reuse ;  /* 0x00000000afaf7223 */ /* 0x180fe20000010878 */
[----:B------:R-:W-:Y:S01]  /*7000*/  FFMA.FTZ R185, R185, R0, -R120 ;  /* 0x00000000b9b97223 */ /* 0x000fe20000010878 */
[----:B------:R-:W-:Y:S01]  /*7010*/  ISETP.GT.AND P1, PT, R11, UR58, PT ;  /* 0x0000003a0b007c0c */ /* 0x000fe2000bf24270 */
[----:B------:R-:W-:Y:S01]  /*7020*/  FADD.FTZ R130, R180, R147 ;  /* 0x00000093b4827221 */ /* 0x000fe20000010000 */
[----:B------:R-:W0:Y:S01]  /*7030*/  MUFU.EX2 R14, R14 ;  /* 0x0000000e000e7308 */ /* 0x000e220000000800 */
[----:B-1----:R-:W-:Y:S01]  /*7040*/  FADD.FTZ R10, R189, R10 ;  /* 0x0000000abd0a7221 */ /* 0x002fe20000010000 */
[----:B------:R-:W-:Y:S01]  /*7050*/  F2FP.BF16.F32.PACK_AB R190, R177, R190 ;  /* 0x000000beb1be723e */ /* 0x000fe200000010ff */
[----:B------:R-:W-:Y:S01]  /*7060*/  FADD.FTZ R127, R163, R130 ;  /* 0x00000082a37f7221 */ /* 0x000fe20000010000 */
[----:B------:R-:W-:Y:S01]  /*7070*/  @!P6 VIADD R130, R132, 0x30860 ;  /* 0x000308608482e836 */ /* 0x000fe20000000000 */
[----:B------:R-:W-:Y:S01]  /*7080*/  F2FP.BF16.F32.PACK_AB R184, R179, R184 ;  /* 0x000000b8b3b8723e */ /* 0x000fe200000010ff */
[----:B------:R-:W-:-:S02]  /*7090*/  VIADD R11, R11, 0xffffffff ;  /* 0xffffffff0b0b7836 */ /* 0x000fc40000000000 */
[----:B------:R-:W-:Y:S01]  /*70a0*/  FADD.FTZ R132, R182, R127 ;  /* 0x0000007fb6847221 */ /* 0x000fe20000010000 */
[----:B------:R-:W1:Y:S01]  /*70b0*/  MUFU.EX2 R20, R20 ;  /* 0x0000001400147308 */ /* 0x000e620000000800 */
[----:B--2---:R-:W-:Y:S01]  /*70c0*/  FADD.FTZ R143, R191, R10 ;  /* 0x0000000abf8f7221 */ /* 0x004fe20000010000 */
[----:B------:R-:W-:Y:S01]  /*70d0*/  @!P6 PRMT R134, RZ, 0x654, R130 ;  /* 0x00000654ff86e816 */ /* 0x000fe20000000082 */
[-CC-:B------:R-:W-:Y:S01]  /*70e0*/  FFMA.FTZ R130, R155, R0.reuse, -R120.reuse ;  /* 0x000000009b827223 */ /* 0x180fe20000010878 */
[----:B------:R-:W-:Y:S01]  /*70f0*/  FFMA.FTZ R120, R167, R0, -R120 ;  /* 0x00000000a7787223 */ /* 0x000fe20000010878 */
[----:B------:R-:W-:Y:S01]  /*7100*/  F2FP.BF16.F32.PACK_AB R186, R181, R186 ;  /* 0x000000bab5ba723e */ /* 0x000fe200000010ff */
[----:B------:R2:W-:Y:S01]  /*7110*/  @!P6 SYNCS.ARRIVE.TRANS64.RED.A1T0 RZ, [R134+URZ], RZ ;  /* 0x000000ff86ffe9a7 */ /* 0x0005e2000810043f */
[----:B------:R-:W-:Y:S01]  /*7120*/  F2FP.BF16.F32.PACK_AB R188, R188, R223 ;  /* 0x000000dfbcbc723e */ /* 0x000fe200000010ff */
[----:B------:R-:W3:Y:S01]  /*7130*/  MUFU.EX2 R153, R153 ;  /* 0x0000009900997308 */ /* 0x000ee20000000800 */
[----:B0-----:R-:W-:Y:S01]  /*7140*/  FADD.FTZ R143, R14, R143 ;  /* 0x0000008f0e8f7221 */ /* 0x001fe20000010000 */
[----:B------:R-:W-:-:S02]  /*7150*/  F2FP.BF16.F32.PACK_AB R180, R163, R180 ;  /* 0x000000b4a3b4723e */ /* 0x000fc400000010ff */
[----:B------:R-:W-:Y:S02]  /*7160*/  F2FP.BF16.F32.PACK_AB R182, R141, R182 ;  /* 0x000000b68db6723e */ /* 0x000fe400000010ff */
[----:B------:R-:W-:Y:S02]  /*7170*/  F2FP.BF16.F32.PACK_AB R189, R189, R12 ;  /* 0x0000000cbdbd723e */ /* 0x000fe400000010ff */
[----:B------:R-:W0:Y:S01]  /*7180*/  MUFU.EX2 R187, R187 ;  /* 0x000000bb00bb7308 */ /* 0x000e220000000800 */
[----:B-1----:R-:W-:Y:S01]  /*7190*/  FADD.FTZ R10, R20, R143 ;  /* 0x0000008f140a7221 */ /* 0x002fe20000010000 */
[----:B------:R-:W-:-:S06]  /*71a0*/  F2FP.BF16.F32.PACK_AB R191, R14, R191 ;  /* 0x000000bf0ebf723e */ /* 0x000fcc00000010ff */
[----:B------:R-:W1:Y:S01]  /*71b0*/  MUFU.EX2 R122, R122 ;  /* 0x0000007a007a7308 */ /* 0x000e620000000800 */
[----:B---3--:R-:W-:-:S07]  /*71c0*/  FADD.FTZ R10, R153, R10 ;  /* 0x0000000a990a7221 */ /* 0x008fce0000010000 */
[----:B------:R-:W3:Y:S01]  /*71d0*/  MUFU.EX2 R124, R124 ;  /* 0x0000007c007c7308 */ /* 0x000ee20000000800 */
[----:B0-----:R-:W-:-:S07]  /*71e0*/  FADD.FTZ R127, R187, R10 ;  /* 0x0000000abb7f7221 */ /* 0x001fce0000010000 */
[----:B------:R-:W0:Y:S01]  /*71f0*/  MUFU.EX2 R157, R157 ;  /* 0x0000009d009d7308 */ /* 0x000e220000000800 */
[C---:B-1----:R-:W-:Y:S01]  /*7200*/  FADD.FTZ R127, R122.reuse, R127 ;  /* 0x0000007f7a7f7221 */ /* 0x042fe20000010000 */
[----:B------:R-:W-:-:S06]  /*7210*/  F2FP.BF16.F32.PACK_AB R187, R122, R187 ;  /* 0x000000bb7abb723e */ /* 0x000fcc00000010ff */
[----:B------:R-:W1:Y:S01]  /*7220*/  MUFU.EX2 R126, R126 ;  /* 0x0000007e007e7308 */ /* 0x000e620000000800 */
[----:B---3--:R-:W-:-:S07]  /*7230*/  FADD.FTZ R10, R124, R127 ;  /* 0x0000007f7c0a7221 */ /* 0x008fce0000010000 */
[----:B------:R-:W3:Y:S01]  /*7240*/  MUFU.EX2 R129, R129 ;  /* 0x0000008100817308 */ /* 0x000ee20000000800 */
[C---:B0-----:R-:W-:Y:S01]  /*7250*/  FADD.FTZ R127, R157.reuse, R10 ;  /* 0x0000000a9d7f7221 */ /* 0x041fe20000010000 */
[----:B------:R-:W-:-:S06]  /*7260*/  F2FP.BF16.F32.PACK_AB R181, R157, R124 ;  /* 0x0000007c9db5723e */ /* 0x000fcc00000010ff */
[----:B------:R0:W-:Y:S01]  /*7270*/  MUFU.EX2 R7, R131 ;  /* 0x0000008300077308 */ /* 0x0001e20000000800 */
[----:B-1----:R-:W-:-:S07]  /*7280*/  FADD.FTZ R10, R126, R127 ;  /* 0x0000007f7e0a7221 */ /* 0x002fce0000010000 */
[----:B------:R-:W1:Y:S01]  /*7290*/  MUFU.EX2 R139, R139 ;  /* 0x0000008b008b7308 */ /* 0x000e620000000800 */
[----:B0-----:R-:W-:-:S04]  /*72a0*/  FADD.FTZ R131, R141, R132 ;  /* 0x000000848d837221 */ /* 0x001fc80000010000 */
[----:B------:R-:W-:Y:S01]  /*72b0*/  FADD.FTZ R132, R176, R131 ;  /* 0x00000083b0847221 */ /* 0x000fe20000010000 */
[C---:B------:R-:W-:Y:S02]  /*72c0*/  F2FP.BF16.F32.PACK_AB R176, R125.reuse, R176 ;  /* 0x000000b07db0723e */ /* 0x040fe400000010ff */
[----:B------:R-:W0:Y:S01]  /*72d0*/  MUFU.EX2 R172, R172 ;  /* 0x000000ac00ac7308 */ /* 0x000e220000000800 */
[----:B------:R-:W-:-:S04]  /*72e0*/  FADD.FTZ R131, R125, R132 ;  /* 0x000000847d837221 */ /* 0x000fc80000010000 */
[----:B------:R-:W-:Y:S01]  /*72f0*/  FADD.FTZ R132, R178, R131 ;  /* 0x00000083b2847221 */ /* 0x000fe20000010000 */
[C---:B---3--:R-:W-:Y:S02]  /*7300*/  F2FP.BF16.F32.PACK_AB R178, R129.reuse, R178 ;  /* 0x000000b281b2723e */ /* 0x048fe400000010ff */
[----:B------:R-:W3:Y:S01]  /*7310*/  MUFU.EX2 R4, R4 ;  /* 0x0000000400047308 */ /* 0x000ee20000000800 */
[----:B------:R-:W-:Y:S01]  /*7320*/  FADD.FTZ R131, R129, R132 ;  /* 0x0000008481837221 */ /* 0x000fe20000010000 */
[----:B-1----:R-:W-:-:S06]  /*7330*/  FADD.FTZ R127, R139, R10 ;  /* 0x0000000a8b7f7221 */ /* 0x002fcc0000010000 */
[----:B------:R-:W1:Y:S01]  /*7340*/  MUFU.EX2 R145, R145 ;  /* 0x0000009100917308 */ /* 0x000e620000000800 */
[----:B0-----:R-:W-:-:S07]  /*7350*/  FADD.FTZ R132, R172, R131 ;  /* 0x00000083ac847221 */ /* 0x001fce0000010000 */
[----:B------:R-:W0:Y:S01]  /*7360*/  MUFU.EX2 R135, R135 ;  /* 0x0000008700877308 */ /* 0x000e220000000800 */
[----:B---3--:R-:W-:-:S07]  /*7370*/  FADD.FTZ R10, R4, R127 ;  /* 0x0000007f040a7221 */ /* 0x008fce0000010000 */
[----:B------:R-:W-:Y:S01]  /*7380*/  MUFU.EX2 R174, R174 ;  /* 0x000000ae00ae7308 */ /* 0x000fe20000000800 */
[----:B-1----:R-:W-:-:S07]  /*7390*/  F2FP.BF16.F32.PACK_AB R172, R145, R172 ;  /* 0x000000ac91ac723e */ /* 0x002fce00000010ff */
[----:B------:R-:W1:Y:S01]  /*73a0*/  MUFU.EX2 R128, R128 ;  /* 0x0000008000807308 */ /* 0x000e620000000800 */
[C---:B0-----:R-:W-:Y:S01]  /*73b0*/  FADD.FTZ R10, R135.reuse, R10 ;  /* 0x0000000a870a7221 */ /* 0x041fe20000010000 */
[----:B------:R-:W-:Y:S01]  /*73c0*/  F2FP.BF16.F32.PACK_AB R177, R135, R4 ;  /* 0x0000000487b1723e */ /* 0x000fe200000010ff */
[----:B------:R-:W-:-:S05]  /*73d0*/  IMAD.MOV.U32 R4, RZ, RZ, R133 ;  /* 0x000000ffff047224 */ /* 0x000fca00078e0085 */
[----:B------:R-:W0:Y:S08]  /*73e0*/  MUFU.EX2 R137, R137 ;  /* 0x0000008900897308 */ /* 0x000e300000000800 */
[----:B------:R-:W-:Y:S01]  /*73f0*/  MUFU.EX2 R173, R173 ;  /* 0x000000ad00ad7308 */ /* 0x000fe20000000800 */
[----:B-1----:R-:W-:-:S07]  /*7400*/  F2FP.BF16.F32.PACK_AB R179, R128, R7 ;  /* 0x0000000780b3723e */ /* 0x002fce00000010ff */
[----:B------:R-:W1:Y:S08]  /*7410*/  MUFU.EX2 R168, R168 ;  /* 0x000000a800a87308 */ /* 0x000e700000000800 */
[----:B--2---:R2:W-:Y:S08]  /*7420*/  MUFU.EX2 R134, R123 ;  /* 0x0000007b00867308 */ /* 0x0045f00000000800 */
[----:B------:R-:W3:Y:S01]  /*7430*/  MUFU.EX2 R130, R130 ;  /* 0x0000008200827308 */ /* 0x000ee20000000800 */
[----:B--2---:R-:W-:-:S04]  /*7440*/  FADD.FTZ R123, R145, R132 ;  /* 0x00000084917b7221 */ /* 0x004fc80000010000 */
[----:B------:R-:W-:Y:S01]  /*7450*/  FADD.FTZ R132, R174, R123 ;  /* 0x0000007bae847221 */ /* 0x000fe20000010000 */
[----:B------:R-:W-:Y:S01]  /*7460*/  FADD.FTZ R123, R7, R10 ;  /* 0x0000000a077b7221 */ /* 0x000fe20000010000 */
[C---:B0-----:R-:W-:Y:S01]  /*7470*/  F2FP.BF16.F32.PACK_AB R174, R137.reuse, R174 ;  /* 0x000000ae89ae723e */ /* 0x041fe200000010ff */
[----:B------:R-:W0:Y:S01]  /*7480*/  MUFU.EX2 R149, R149 ;  /* 0x0000009500957308 */ /* 0x000e220000000800 */
[----:B------:R-:W-:Y:S01]  /*7490*/  FADD.FTZ R127, R137, R132 ;  /* 0x00000084897f7221 */ /* 0x000fe20000010000 */
[----:B------:R-:W-:-:S03]  /*74a0*/  FADD.FTZ R10, R128, R123 ;  /* 0x0000007b800a7221 */ /* 0x000fc60000010000 */
[----:B-1----:R-:W-:Y:S01]  /*74b0*/  FADD.FTZ R132, R168, R127 ;  /* 0x0000007fa8847221 */ /* 0x002fe20000010000 */
[----:B------:R-:W-:Y:S02]  /*74c0*/  FADD.FTZ R123, R173, R10 ;  /* 0x0000000aad7b7221 */ /* 0x000fe40000010000 */
[----:B------:R-:W1:Y:S01]  /*74d0*/  MUFU.EX2 R159, R159 ;  /* 0x0000009f009f7308 */ /* 0x000e620000000800 */
[C---:B---3--:R-:W-:Y:S01]  /*74e0*/  F2FP.BF16.F32.PACK_AB R173, R130.reuse, R173 ;  /* 0x000000ad82ad723e */ /* 0x048fe200000010ff */
[----:B------:R-:W-:-:S04]  /*74f0*/  FADD.FTZ R123, R130, R123 ;  /* 0x0000007b827b7221 */ /* 0x000fc80000010000 */
[----:B------:R-:W-:Y:S02]  /*7500*/  FADD.FTZ R123, R134, R123 ;  /* 0x0000007b867b7221 */ /* 0x000fe40000010000 */
[----:B------:R2:W3:Y:S01]  /*7510*/  MUFU.EX2 R136, R183 ;  /* 0x000000b700887308 */ /* 0x0004e20000000800 */
[C---:B0-----:R-:W-:Y:S01]  /*7520*/  FADD.FTZ R125, R149.reuse, R132 ;  /* 0x00000084957d7221 */ /* 0x041fe20000010000 */
[----:B------:R-:W-:-:S06]  /*7530*/  F2FP.BF16.F32.PACK_AB R168, R149, R168 ;  /* 0x000000a895a8723e */ /* 0x000fcc00000010ff */
[----:B------:R0:W4:Y:S01]  /*7540*/  MUFU.EX2 R169, R175 ;  /* 0x000000af00a97308 */ /* 0x0001220000000800 */
[----:B-1----:R-:W-:Y:S01]  /*7550*/  FADD.FTZ R123, R159, R123 ;  /* 0x0000007b9f7b7221 */ /* 0x002fe20000010000 */
[----:B--2---:R-:W-:-:S06]  /*7560*/  F2FP.BF16.F32.PACK_AB R183, R139, R126 ;  /* 0x0000007e8bb7723e */ /* 0x004fcc00000010ff */
[----:B------:R-:W1:Y:S01]  /*7570*/  MUFU.EX2 R170, R170 ;  /* 0x000000aa00aa7308 */ /* 0x000e620000000800 */
[----:B---3--:R-:W-:Y:S01]  /*7580*/  FADD.FTZ R123, R136, R123 ;  /* 0x0000007b887b7221 */ /* 0x008fe20000010000 */
[----:B0-----:R-:W-:-:S06]  /*7590*/  F2FP.BF16.F32.PACK_AB R175, R159, R134 ;  /* 0x000000869faf723e */ /* 0x001fcc00000010ff */
[----:B------:R0:W2:Y:S01]  /*75a0*/  MUFU.EX2 R132, R185 ;  /* 0x000000b900847308 */ /* 0x0000a20000000800 */
[C---:B----4-:R-:W-:Y:S01]  /*75b0*/  FADD.FTZ R123, R169.reuse, R123 ;  /* 0x0000007ba97b7221 */ /* 0x050fe20000010000 */
[----:B------:R-:W-:-:S06]  /*75c0*/  F2FP.BF16.F32.PACK_AB R169, R169, R136 ;  /* 0x00000088a9a9723e */ /* 0x000fcc00000010ff */
[----:B------:R-:W3:Y:S01]  /*75d0*/  MUFU.EX2 R5, R5 ;  /* 0x0000000500057308 */ /* 0x000ee20000000800 */
[----:B-1----:R-:W-:Y:S01]  /*75e0*/  FADD.FTZ R10, R170, R125 ;  /* 0x0000007daa0a7221 */ /* 0x002fe20000010000 */
[----:B0-----:R-:W-:-:S06]  /*75f0*/  F2FP.BF16.F32.PACK_AB R185, R153, R20 ;  /* 0x0000001499b9723e */ /* 0x001fcc00000010ff */
[----:B------:R-:W0:Y:S01]  /*7600*/  MUFU.EX2 R120, R120 ;  /* 0x0000007800787308 */ /* 0x000e220000000800 */
[----:B--2---:R-:W-:Y:S01]  /*7610*/  FADD.FTZ R123, R132, R123 ;  /* 0x0000007b847b7221 */ /* 0x004fe20000010000 */
[C---:B---3--:R-:W-:Y:S01]  /*7620*/  FADD.FTZ R10, R5.reuse, R10 ;  /* 0x0000000a050a7221 */ /* 0x048fe20000010000 */
[----:B------:R-:W-:Y:S01]  /*7630*/  F2FP.BF16.F32.PACK_AB R170, R5, R170 ;  /* 0x000000aa05aa723e */ /* 0x000fe200000010ff */
[----:B------:R-:W-:Y:S02]  /*7640*/  IMAD.MOV.U32 R5, RZ, RZ, R121 ;  /* 0x000000ffff057224 */ /* 0x000fe400078e0079 */
[C---:B0-----:R-:W-:Y:S01]  /*7650*/  FADD.FTZ R7, R120.reuse, R123 ;  /* 0x0000007b78077221 */ /* 0x041fe20000010000 */
[----:B------:R-:W-:Y:S01]  /*7660*/  F2FP.BF16.F32.PACK_AB R171, R120, R132 ;  /* 0x0000008478ab723e */ /* 0x000fe200000010ff */
[----:B------:R-:W-:Y:S06]  /*7670*/  @P1 BRA `(.L_x_1097) ;  /* 0xffffffd000501947 */ /* 0x000fec000383ffff */
[----:B------:R-:W-:Y:S01]  /*7680*/  IMAD.MOV.U32 R4, RZ, RZ, R133 ;  /* 0x000000ffff047224 */ /* 0x000fe200078e0085 */
[----:B------:R-:W-:Y:S01]  /*7690*/  UMOV UR36, UR4 ;  /* 0x0000000400247c82 */ /* 0x000fe20008000000 */
[----:B------:R-:W-:Y:S01]  /*76a0*/  IMAD.MOV.U32 R5, RZ, RZ, R121 ;  /* 0x000000ffff057224 */ /* 0x000fe200078e0079 */
[----:B------:R-:W-:-:S06]  /*76b0*/  UMOV UR37, UR7 ;  /* 0x0000000700257c82 */ /* 0x000fcc0008000000 */
.L_x_1080:
[----:B------:R-:W-:Y:S01]  /*76c0*/  IADD3 R12, R16, 0x80, -R17 ;  /* 0x00000080100c7810 */ /* 0x000fe20007ffe811 */
[----:B------:R-:W-:Y:S02]  /*76d0*/  ULDC UR7, c[0x0][0x9e4] ;  /* 0x0002790000077ab9 */ /* 0x000fe40000000800 */
[----:B------:R-:W-:Y:S02]  /*76e0*/  UISETP.GE.AND UP0, UPT, UR7, 0x1, UPT ;  /* 0x000000010700788c */ /* 0x000fe4000bf06270 */
[----:B------:R-:W-:-:S04]  /*76f0*/  IMAD R12, R193, 0x80, R12 ;  /* 0x00000080c10c7824 */ /* 0x000fc800078e020c */
[----:B------:R-:W-:Y:S02]  /*7700*/  PLOP3.LUT P1, PT, PT, PT, UP0, 0x40, 0x0 ;  /* 0x000000000000781c */ /* 0x000fe40003f2e808 */
[----:B------:R-:W-:-:S13]  /*7710*/  R2UR UR6, R12 ;  /* 0x000000000c0672ca */ /* 0x000fda00000e0000 */
[----:B------:R-:W-:Y:S01]  /*7720*/  UIADD3 UR10, UR6, -UR10, URZ ;  /* 0x8000000a060a7290 */ /* 0x000fe2000fffe03f */
[----:B------:R-:W-:Y:S11]  /*7730*/  @P1 BRA `(.L_x_1098) ;  /* 0x0000000000441947 */ /* 0x000ff60003800000 */
        /* <DEDUP_REMOVED lines=10> */
.L_x_1099:
[----:B------:R-:W-:-:S11]  /*77e0*/  UISETP.NE.AND UP1, UPT, UR7, 0x1, UPT ;  /* 0x000000010700788c */ /* 0x000fd6000bf25270 */
[----:B------:R-:W-:Y:S02]  /*77f0*/  @UP1 ULDC.64 UR14, c[0x0][0x9e8] ;  /* 0x00027a00000e1ab9 */ /* 0x000fe40000000a00 */
[----:B------:R-:W-:-:S04]  /*7800*/  UIMAD.WIDE.U32 UR4, UR6, UR14, URZ ;  /* 0x0000000e060472a5 */ /* 0x000fc8000f8e003f */
[----:B------:R-:W-:-:S12]  /*7810*/  @UP1 USHF.R.U32.HI UR6, URZ, UR15, UR5 ;  /* 0x0000000f3f061299 */ /* 0x000fd80008011605 */
.L_x_1100:
[----:B------:R-:W-:-:S04]  /*7820*/  UIMAD UR6, UR6, UR7, URZ ;  /* 0x00000007060672a4 */ /* 0x000fc8000f8e023f */
[----:B------:R-:W-:-:S04]  /*7830*/  UISETP.LT.AND UP1, UPT, UR10, UR6, UPT ;  /* 0x000000060a00728c */ /* 0x000fc8000bf21270 */
[----:B------:R-:W-:-:S12]  /*7840*/  USEL UR10, UR10, UR6, !UP1 ;  /* 0x000000060a0a7287 */ /* 0x000fd8000c800000 */
.L_x_1098:
[----:B------:R-:W-:Y:S01]  /*7850*/  UIADD3 UR4, UR10, 0x5f, URZ ;  /* 0x0000005f0a047890 */ /* 0x000fe2000fffe03f */
[----:B------:R-:W-:-:S03]  /*7860*/  R2UR UR6, R192 ;  /* 0x00000000c00672ca */ /* 0x000fc600000e0000 */
        /* <DEDUP_REMOVED lines=11> */
.L_x_1110:
[----:B------:R-:W-:-:S04]  /*7920*/  UIADD3 UR5, UR4, 0x1, URZ ;  /* 0x0000000104057890 */ /* 0x000fc8000fffe03f */
[----:B------:R-:W-:-:S04]  /*7930*/  UISETP.NE.AND UP1, UPT, UR5, 0x2, UPT ;  /* 0x000000020500788c */ /* 0x000fc8000bf25270 */
[----:B------:R-:W-:Y:S02]  /*7940*/  USEL UR37, URZ, 0x1, UP1 ;  /* 0x000000013f257887 */ /* 0x000fe40008800000 */
[----:B------:R-:W-:Y:S02]  /*7950*/  USEL UR36, UR5, URZ, UP1 ;  /* 0x0000003f05247287 */ /* 0x000fe40008800000 */
[----:B------:R-:W-:Y:S01]  /*7960*/  ULOP3.LUT UR37, UR7, UR37, URZ, 0x3c, !UPT ;  /* 0x0000002507257292 */ /* 0x000fe2000f8e3c3f */
[----:B------:R-:W-:Y:S11]  /*7970*/  @!P0 BRA `(.L_x_1102) ;  /* 0x0000000000048947 */ /* 0x000ff60003800000 */
[----:B------:R-:W-:Y:S01]  /*7980*/  BPT.TRAP 0x1 ;  /* 0x000000040000795c */ /* 0x000fe20000300000 */
.L_x_1102:
[----:B------:R-:W-:Y:S01]  /*7990*/  ULEA UR5, UR36, UR38, 0x3 ;  /* 0x0000002624057291 */ /* 0x000fe2000f8e183f */
[----:B------:R-:W-:-:S05]  /*79a0*/  IMAD.U32 R0, RZ, RZ, UR37 ;  /* 0x00000025ff007e24 */ /* 0x000fca000f8e00ff */
[----:B------:R-:W-:-:S04]  /*79b0*/  SHF.L.U32 R0, R0, 0x1f, RZ ;  /* 0x0000001f00007819 */ /* 0x000fc800000006ff */
[----:B------:R0:W1:Y:S01]  /*79c0*/  SYNCS.PHASECHK.TRANS64.TRYWAIT P1, [UR5+0x30830], R0 ;  /* 0x03083000ff0075a7 */ /* 0x0000620008020145 */
[----:B------:R-:W-:Y:S05]  /*79d0*/  @!P0 BRA `(.L_x_1103) ;  /* 0x0000000000048947 */ /* 0x000fea0003800000 */
[----:B------:R-:W-:Y:S01]  /*79e0*/  BPT.TRAP 0x1 ;  /* 0x000000040000795c */ /* 0x000fe20000300000 */
.L_x_1103:
[----:B-1----:R-:W-:Y:S05]  /*79f0*/  @P1 BRA `(.L_x_1104) ;  /* 0x0000000000081947 */ /* 0x002fea0003800000 */
[----:B------:R-:W1:Y:S02]  /*7a00*/  SYNCS.PHASECHK.TRANS64.TRYWAIT P1, [UR5+0x30830], R0 ;  /* 0x03083000ff0075a7 */ /* 0x000e640008020145 */
[----:B-1----:R-:W-:Y:S05]  /*7a10*/  @!P1 BRA `(.L_x_1105) ;  /* 0x000000d800949947 */ /* 0x002fea0003800000 */
.L_x_1104:
        /* <DEDUP_REMOVED lines=163> */
.L_x_1106:
[----:B------:R-:W-:Y:S01]  /*8450*/  ULEA UR10, UR4, UR38, 0x3 ;  /* 0x00000026040a7291 */ /* 0x000fe2000f8e183f */
[----:B01----:R-:W-:-:S05]  /*8460*/  IMAD.U32 R0, RZ, RZ, UR7 ;  /* 0x00000007ff007e24 */ /* 0x003fca000f8e00ff */
[----:B------:R-:W-:-:S04]  /*8470*/  SHF.L.U32 R0, R0, 0x1f, RZ ;  /* 0x0000001f00007819 */ /* 0x000fc800000006ff */
[----:B------:R0:W1:Y:S01]  /*8480*/  SYNCS.PHASECHK.TRANS64.TRYWAIT P1, [UR10+0x30850], R0 ;  /* 0x03085000ff0075a7 */ /* 0x000062000802014a */
[----:B------:R-:W-:Y:S05]  /*8490*/  @!P0 BRA `(.L_x_1107) ;  /* 0x0000000000048947 */ /* 0x000fea0003800000 */
[----:B------:R-:W-:Y:S01]  /*84a0*/  BPT.TRAP 0x1 ;  /* 0x000000040000795c */ /* 0x000fe20000300000 */
.L_x_1107:
[----:B-1----:R-:W-:Y:S05]  /*84b0*/  @P1 BRA `(.L_x_1108) ;  /* 0x0000000000081947 */ /* 0x002fea0003800000 */
[----:B------:R-:W1:Y:S02]  /*84c0*/  SYNCS.PHASECHK.TRANS64.TRYWAIT P1, [UR10+0x30850], R0 ;  /* 0x03085000ff0075a7 */ /* 0x000e64000802014a */
[----:B-1----:R-:W-:Y:S05]  /*84d0*/  @!P1 BRA `(.L_x_1109) ;  /* 0x000000cc00fc9947 */ /* 0x002fea0003800000 */
.L_x_1108:
[----:B------:R-:W-:Y:S01]  /*84e0*/  UIADD3 UR6, UR38, 0x400, URZ ;  /* 0x0000040026067890 */ /* 0x000fe2000fffe03f */
[----:B------:R-:W-:Y:S01]  /*84f0*/  WARPGROUP.ARRIVE ;  /* 0x00000000000079c5 */ /* 0x000fe20000000000 */
[----:B------:R-:W-:Y:S01]  /*8500*/  UMOV UR7, 0x40000040 ;  /* 0x4000004000077882 */ /* 0x000fe20000000000 */
[----:B01----:R-:W-:Y:S01]  /*8510*/  FMNMX.FTZ R0, R120, R12, !PT ;  /* 0x0000000c78007209 */ /* 0x003fe20007810000 */
[----:B------:R-:W-:Y:S01]  /*8520*/  USHF.R.U32.HI UR6, URZ, 0x4, UR6 ;  /* 0x000000043f067899 */ /* 0x000fe20008011606 */
[----:B------:R-:W-:Y:S02]  /*8530*/  FMNMX.FTZ R4, R122, R13, !PT ;  /* 0x0000000d7a047209 */ /* 0x000fe40007810000 */
[----:B------:R-:W0:Y:S01]  /*8540*/  S2R R193, SR_TID.X ;  /* 0x0000000000c17919 */ /* 0x000e220000002100 */
[----:B------:R-:W-:Y:S01]  /*8550*/  FMNMX.FTZ R3, R121, R0, !PT ;  /* 0x0000000079037209 */ /* 0x000fe20007810000 */
[----:B------:R-:W-:Y:S01]  /*8560*/  ULOP3.LUT UR6, UR6, 0x3fff, URZ, 0xc0, !UPT ;  /* 0x00003fff06067892 */ /* 0x000fe2000f8ec03f */
[----:B------:R-:W-:-:S02]  /*8570*/  FMNMX.FTZ R21, R123, R4, !PT ;  /* 0x000000047b157209 */ /* 0x000fc40007810000 */
[----:B------:R-:W-:Y:S01]  /*8580*/  FMNMX.FTZ R0, R124, R3, !PT ;  /* 0x000000037c007209 */ /* 0x000fe20007810000 */
[----:B------:R-:W-:Y:S01]  /*8590*/  ULOP3.LUT UR6, UR6, 0x3000000, URZ, 0xfc, !UPT ;  /* 0x0300000006067892 */ /* 0x000fe2000f8efc3f */
[----:B------:R-:W-:Y:S02]  /*85a0*/  FMNMX.FTZ R4, R126, R21, !PT ;  /* 0x000000157e047209 */ /* 0x000fe40007810000 */
[----:B------:R-:W-:Y:S01]  /*85b0*/  FMNMX.FTZ R3, R125, R0, !PT ;  /* 0x000000007d037209 */ /* 0x000fe20007810000 */
[----:B------:R-:W-:Y:S01]  /*85c0*/  UIMAD UR4, UR4, 0x900, UR6 ;  /* 0x00000900040478a4 */ /* 0x000fe2000f8e0206 */
[----:B------:R-:W-:Y:S02]  /*85d0*/  FMNMX.FTZ R21, R127, R4, !PT ;  /* 0x000000047f157209 */ /* 0x000fe40007810000 */
[----:B------:R-:W-:Y:S02]  /*85e0*/  FMNMX.FTZ R0, R128, R3, !PT ;  /* 0x0000000380007209 */ /* 0x000fe40007810000 */
[----:B------:R-:W-:-:S02]  /*85f0*/  FMNMX.FTZ R4, R130, R21, !PT ;  /* 0x0000001582047209 */ /* 0x000fc40007810000 */
[----:B------:R-:W-:Y:S01]  /*8600*/  UMOV UR6, UR4 ;  /* 0x0000000400067c82 */ /* 0x000fe20008000000 */
[----:B------:R-:W-:Y:S01]  /*8610*/  FMNMX.FTZ R3, R129, R0, !PT ;  /* 0x0000000081037209 */ /* 0x000fe20007810000 */
[----:B------:R-:W-:Y:S01]  /*8620*/  HGMMA.64x192x16.F32.BF16 R24, R188, gdesc[UR4].tnspB, R24, gsb0 ;  /* 0x42e00004bc187df0 */ /* 0x000fe20008001818 */
[----:B------:R-:W-:Y:S01]  /*8630*/  UIADD3 UR6, UR4, 0x80, URZ ;  /* 0x0000008004067890 */ /* 0x000fe2000fffe03f */
[----:B------:R-:W-:Y:S01]  /*8640*/  FMNMX.FTZ R21, R131, R4, !PT ;  /* 0x0000000483157209 */ /* 0x000fe20007810000 */
[----:B------:R-:W-:Y:S01]  /*8650*/  UMOV UR7, 0x40000040 ;  /* 0x4000004000077882 */ /* 0x000fe20000000000 */
[----:B------:R-:W-:Y:S02]  /*8660*/  FMNMX.FTZ R0, R132, R3, !PT ;  /* 0x0000000384007209 */ /* 0x000fe40007810000 */
[----:B------:R-:W-:Y:S02]  /*8670*/  FMNMX.FTZ R4, R134, R21, !PT ;  /* 0x0000001586047209 */ /* 0x000fe40007810000 */
[----:B------:R-:W-:-:S04]  /*8680*/  FMNMX.FTZ R3, R133, R0, !PT ;  /* 0x0000000085037209 */ /* 0x000fc80007810000 */
[----:B------:R-:W-:Y:S02]  /*8690*/  FMNMX.FTZ R0, R136, R3, !PT ;  /* 0x0000000388007209 */ /* 0x000fe40007810000 */
[----:B0-----:R-:W-:Y:S02]  /*86a0*/  LOP3.LUT P1, RZ, R193, 0x7f, RZ, 0xc0, !PT ;  /* 0x0000007fc1ff7812 */ /* 0x001fe4000782c0ff */
        /* <DEDUP_REMOVED lines=17> */
[----:B-1----:R-:W-:-:S05]  /*87c0*/  FMNMX.FTZ R14, R2, R3, !PT ;  /* 0x00000003020e7209 */ /* 0x002fca0007810000 */
[----:B------:R-:W1:Y:S02]  /*87d0*/  SHFL.BFLY PT, R5, R14, 0x1, 0x1f ;  /* 0x0c201f000e057f89 */ /* 0x000e6400000e0000 */
[----:B-1----:R-:W-:-:S05]  /*87e0*/  FMNMX.FTZ R5, R14, R5, !PT ;  /* 0x000000050e057209 */ /* 0x002fca0007810000 */
[----:B------:R-:W-:-:S04]  /*87f0*/  FADD.FTZ R3, -R5, R12 ;  /* 0x0000000c05037221 */ /* 0x000fc80000010100 */
[-C--:B0-----:R-:W-:Y:S01]  /*8800*/  FMUL.FTZ R12, R3, R0.reuse ;  /* 0x00000000030c7220 */ /* 0x081fe20000410000 */
[----:B------:R-:W-:-:S03]  /*8810*/  FMUL.FTZ R3, R5, R0 ;  /* 0x0000000005037220 */ /* 0x000fc60000410000 */
[----:B------:R0:W-:Y:S01]  /*8820*/  MUFU.EX2 R2, R12 ;  /* 0x0000000c00027308 */ /* 0x0001e20000000800 */
[-CC-:B------:R-:W-:Y:S01]  /*8830*/  FFMA.FTZ R21, R125, R0.reuse, -R3.reuse ;  /* 0x000000007d157223 */ /* 0x180fe20000010803 */
[-CC-:B------:R-:W-:Y:S01]  /*8840*/  FFMA.FTZ R15, R120, R0.reuse, -R3.reuse ;  /* 0x00000000780f7223 */ /* 0x180fe20000010803 */
[-CC-:B------:R-:W-:Y:S01]  /*8850*/  FFMA.FTZ R14, R164, R0.reuse, -R3.reuse ;  /* 0x00000000a40e7223 */ /* 0x180fe20000010803 */
[----:B------:R-:W-:-:S04]  /*8860*/  FFMA.FTZ R165, R165, R0, -R3 ;  /* 0x00000000a5a57223 */ /* 0x000fc80000010803 */
[----:B------:R-:W-:Y:S01]  /*8870*/  MUFU.EX2 R15, R15 ;  /* 0x0000000f000f7308 */ /* 0x000fe20000000800 */
[----:B0-----:R-:W-:-:S07]  /*8880*/  FFMA.FTZ R12, R160, R0, -R3 ;  /* 0x00000000a00c7223 */ /* 0x001fce0000010803 */
[----:B------:R-:W-:Y:S08]  /*8890*/  MUFU.EX2 R21, R21 ;  /* 0x0000001500157308 */ /* 0x000ff00000000800 */
[----:B------:R-:W-:Y:S08]  /*88a0*/  MUFU.EX2 R12, R12 ;  /* 0x0000000c000c7308 */ /* 0x000ff00000000800 */
[----:B------:R-:W-:Y:S01]  /*88b0*/  MUFU.EX2 R14, R14 ;  /* 0x0000000e000e7308 */ /* 0x000fe20000000800 */
[----:B------:R-:W-:-:S02]  /*88c0*/  WARPGROUP.DEPBAR.LE gsb0, 0x0 ;  /* 0x00008000000079c5 */ /* 0x000fc40000010000 */
[----:B------:R-:W-:Y:S01]  /*88d0*/  WARPGROUP.ARRIVE ;  /* 0x00000000000079c5 */ /* 0x000fe20000000000 */
[--C-:B------:R-:W-:Y:S01]  /*88e0*/  FFMA.FTZ R188, R121, R0, -R3.reuse ;  /* 0x0000000079bc7223 */ /* 0x100fe20000010803 */
[----:B------:R-:W-:Y:S01]  /*88f0*/  FMNMX.FTZ R121, R135, R4, !PT ;  /* 0x0000000487797209 */ /* 0x000fe20007810000 */
[----:B------:R-:W-:-:S03]  /*8900*/  FFMA.FTZ R190, R124, R0, -R3 ;  /* 0x000000007cbe7223 */ /* 0x000fc60000010803 */
[----:B------:R-:W-:Y:S01]  /*8910*/  HGMMA.64x192x16.F32.BF16 R24, R184, gdesc[UR4].tnspB, R24, gsb0 ;  /* 0x42e00004b8187df0 */ /* 0x000fe20008001818 */
[----:B------:R-:W-:Y:S01]  /*8920*/  UIADD3 UR6, UR4, 0x100, URZ ;  /* 0x0000010004067890 */ /* 0x000fe2000fffe03f */
[----:B------:R-:W-:Y:S01]  /*8930*/  FMNMX.FTZ R4, R138, R121, !PT ;  /* 0x000000798a047209 */ /* 0x000fe20007810000 */
[----:B------:R-:W-:Y:S01]  /*8940*/  UMOV UR7, 0x40000040 ;  /* 0x4000004000077882 */ /* 0x000fe20000000000 */
[----:B------:R-:W-:Y:S02]  /*8950*/  MUFU.EX2 R188, R188 ;  /* 0x000000bc00bc7308 */ /* 0x000fe40000000800 */
[----:B------:R-:W-:-:S04]  /*8960*/  FMNMX.FTZ R121, R139, R4, !PT ;  /* 0x000000048b797209 */ /* 0x000fc80007810000 */
[----:B------:R-:W-:Y:S01]  /*8970*/  FMNMX.FTZ R4, R142, R121, !PT ;  /* 0x000000798e047209 */ /* 0x000fe20007810000 */
[----:B------:R-:W-:Y:S01]  /*8980*/  FFMA.FTZ R121, R129, R0, -R3 ;  /* 0x0000000081797223 */ /* 0x000fe20000010803 */
[----:B------:R-:W-:Y:S02]  /*8990*/  MUFU.EX2 R190, R190 ;  /* 0x000000be00be7308 */ /* 0x000fe40000000800 */
[----:B------:R-:W-:-:S04]  /*89a0*/  FMNMX.FTZ R125, R143, R4, !PT ;  /* 0x000000048f7d7209 */ /* 0x000fc80007810000 */
[----:B------:R-:W-:Y:S02]  /*89b0*/  FMNMX.FTZ R4, R146, R125, !PT ;  /* 0x0000007d92047209 */ /* 0x000fe40007810000 */
[----:B------:R-:W-:Y:S02]  /*89c0*/  MUFU.EX2 R121, R121 ;  /* 0x0000007900797308 */ /* 0x000fe40000000800 */
[----:B------:R-:W-:-:S04]  /*89d0*/  FMNMX.FTZ R125, R147, R4, !PT ;  /* 0x00000004937d7209 */ /* 0x000fc80007810000 */
[----:B------:R-:W-:Y:S01]  /*89e0*/  FMNMX.FTZ R4, R150, R125, !PT ;  /* 0x0000007d96047209 */ /* 0x000fe20007810000 */
[----:B------:R-:W-:-:S03]  /*89f0*/  FFMA.FTZ R125, R133, R0, -R3 ;  /* 0x00000000857d7223 */ /* 0x000fc60000010803 */
[----:B------:R-:W-:-:S03]  /*8a00*/  FMNMX.FTZ R129, R151, R4, !PT ;  /* 0x0000000497817209 */ /* 0x000fc60007810000 */
[----:B------:R-:W-:Y:S01]  /*8a10*/  MUFU.EX2 R125, R125 ;  /* 0x0000007d007d7308 */ /* 0x000fe20000000800 */
[----:B------:R-:W-:-:S04]  /*8a20*/  FMNMX.FTZ R4, R154, R129, !PT ;  /* 0x000000819a047209 */ /* 0x000fc80007810000 */
[----:B------:R-:W-:-:S04]  /*8a30*/  FMNMX.FTZ R129, R155, R4, !PT ;  /* 0x000000049b817209 */ /* 0x000fc80007810000 */
[----:B------:R-:W-:Y:S01]  /*8a40*/  FMNMX.FTZ R4, R158, R129, !PT ;  /* 0x000000819e047209 */ /* 0x000fe20007810000 */
[-CC-:B------:R-:W-:Y:S01]  /*8a50*/  FFMA.FTZ R129, R137, R0.reuse, -R3.reuse ;  /* 0x0000000089817223 */ /* 0x180fe20000010803 */
[-CC-:B------:R-:W-:Y:S01]  /*8a60*/  FFMA.FTZ R137, R145, R0.reuse, -R3.reuse ;  /* 0x0000000091897223 */ /* 0x180fe20000010803 */
[--C-:B------:R-:W-:Y:S01]  /*8a70*/  FFMA.FTZ R145, R153, R0, -R3.reuse ;  /* 0x0000000099917223 */ /* 0x100fe20000010803 */
[----:B------:R-:W-:Y:S01]  /*8a80*/  FMNMX.FTZ R133, R159, R4, !PT ;  /* 0x000000049f857209 */ /* 0x000fe20007810000 */
[----:B------:R-:W-:Y:S02]  /*8a90*/  FFMA.FTZ R153, R161, R0, -R3 ;  /* 0x00000000a1997223 */ /* 0x000fe40000010803 */
[----:B------:R-:W-:Y:S01]  /*8aa0*/  MUFU.EX2 R129, R129 ;  /* 0x0000008100817308 */ /* 0x000fe20000000800 */
[----:B------:R-:W-:-:S04]  /*8ab0*/  FMNMX.FTZ R4, R162, R133, !PT ;  /* 0x00000085a2047209 */ /* 0x000fc80007810000 */
[----:B------:R-:W-:-:S03]  /*8ac0*/  FMNMX.FTZ R133, R163, R4, !PT ;  /* 0x00000004a3857209 */ /* 0x000fc60007810000 */
[----:B------:R-:W-:Y:S01]  /*8ad0*/  MUFU.EX2 R137, R137 ;  /* 0x0000008900897308 */ /* 0x000fe20000000800 */
[----:B------:R-:W-:Y:S01]  /*8ae0*/  FMNMX.FTZ R4, R166, R133, !PT ;  /* 0x00000085a6047209 */ /* 0x000fe20007810000 */
[-CC-:B------:R-:W-:Y:S01]  /*8af0*/  FFMA.FTZ R133, R141, R0.reuse, -R3.reuse ;  /* 0x000000008d857223 */ /* 0x180fe20000010803 */
[-CC-:B------:R-:W-:Y:S01]  /*8b00*/  FFMA.FTZ R141, R149, R0.reuse, -R3.reuse ;  /* 0x00000000958d7223 */ /* 0x180fe20000010803 */
[----:B------:R-:W-:Y:S01]  /*8b10*/  FFMA.FTZ R149, R157, R0, -R3 ;  /* 0x000000009d957223 */ /* 0x000fe20000010803 */
[----:B------:R-:W-:-:S03]  /*8b20*/  FMNMX.FTZ R4, R167, R4, !PT ;  /* 0x00000004a7047209 */ /* 0x000fc60007810000 */
[----:B------:R-:W-:Y:S08]  /*8b30*/  MUFU.EX2 R133, R133 ;  /* 0x0000008500857308 */ /* 0x000ff00000000800 */
[----:B------:R-:W-:Y:S08]  /*8b40*/  MUFU.EX2 R141, R141 ;  /* 0x0000008d008d7308 */ /* 0x000ff00000000800 */
[----:B------:R-:W-:Y:S08]  /*8b50*/  MUFU.EX2 R145, R145 ;  /* 0x0000009100917308 */ /* 0x000ff00000000800 */
[----:B------:R-:W-:Y:S08]  /*8b60*/  MUFU.EX2 R149, R149 ;  /* 0x0000009500957308 */ /* 0x000ff00000000800 */
[----:B------:R-:W0:Y:S01]  /*8b70*/  MUFU.EX2 R153, R153 ;  /* 0x0000009900997308 */ /* 0x000e220000000800 */
[----:B------:R-:W-:-:S02]  /*8b80*/  WARPGROUP.DEPBAR.LE gsb0, 0x0 ;  /* 0x00008000000079c5 */ /* 0x000fc40000010000 */
[----:B------:R-:W-:Y:S01]  /*8b90*/  WARPGROUP.ARRIVE ;  /* 0x00000000000079c5 */ /* 0x000fe20000000000 */
[-CC-:B------:R-:W-:Y:S01]  /*8ba0*/  FFMA.FTZ R184, R128, R0.reuse, -R3.reuse ;  /* 0x0000000080b87223 */ /* 0x180fe20000010803 */
[----:B------:R-:W-:-:S04]  /*8bb0*/  FFMA.FTZ R186, R132, R0, -R3 ;  /* 0x0000000084ba7223 */ /* 0x000fc80000010803 */
[----:B------:R-:W-:Y:S01]  /*8bc0*/  HGMMA.64x192x16.F32.BF16 R24, R180, gdesc[UR4].tnspB, R24, gsb0 ;  /* 0x42e00004b4187df0 */ /* 0x000fe20008001818 */
[----:B------:R-:W-:Y:S01]  /*8bd0*/  UIADD3 UR6, UR4, 0x180, URZ ;  /* 0x0000018004067890 */ /* 0x000fe2000fffe03f */
[----:B------:R-:W-:Y:S01]  /*8be0*/  MUFU.EX2 R184, R184 ;  /* 0x000000b800b87308 */ /* 0x000fe20000000800 */
[----:B------:R-:W-:-:S07]  /*8bf0*/  UMOV UR7, 0x40000040 ;  /* 0x4000004000077882 */ /* 0x000fce0000000000 */
[----:B------:R-:W-:Y:S01]  /*8c00*/  MUFU.EX2 R186, R186 ;  /* 0x000000ba00ba7308 */ /* 0x000fe20000000800 */
[----:B------:R-:W-:Y:S02]  /*8c10*/  WARPGROUP.DEPBAR.LE gsb0, 0x0 ;  /* 0x00008000000079c5 */ /* 0x000fe40000010000 */
[----:B------:R-:W-:Y:S01]  /*8c20*/  WARPGROUP.ARRIVE ;  /* 0x00000000000079c5 */ /* 0x000fe20000000000 */
[-CC-:B------:R-:W-:Y:S01]  /*8c30*/  FFMA.FTZ R180, R136, R0.reuse, -R3.reuse ;  /* 0x0000000088b47223 */ /* 0x180fe20000010803 */
[----:B------:R-:W-:-:S05]  /*8c40*/  FFMA.FTZ R182, R140, R0, -R3 ;  /* 0x000000008cb67223 */ /* 0x000fca0000010803 */
        /* <DEDUP_REMOVED lines=12> */
[----:B------:R-:W-:Y:S01]  /*8d10*/  UMOV UR7, 0x40000040 ;  /* 0x4000004000077882 */ /* 0x000fe20000000000 */
[----:B------:R-:W-:-:S06]  /*8d20*/  UMOV UR4, UR36 ;  /* 0x0000002400047c82 */ /* 0x000fcc0008000000 */
[----:B------:R-:W-:Y:S01]  /*8d30*/  MUFU.EX2 R178, R178 ;  /* 0x000000b200b27308 */ /* 0x000fe20000000800 */
[----:B------:R-:W-:Y:S02]  /*8d40*/  WARPGROUP.DEPBAR.LE gsb0, 0x0 ;  /* 0x00008000000079c5 */ /* 0x000fe40000010000 */
[----:B------:R-:W-:Y:S01]  /*8d50*/  WARPGROUP.ARRIVE ;  /* 0x00000000000079c5 */ /* 0x000fe20000000000 */
[----:B------:R-:W1:Y:S01]  /*8d60*/  SHFL.BFLY PT, R173, R4, 0x2, 0x1f ;  /* 0x0c401f0004ad7f89 */ /* 0x000e6200000e0000 */
[-CC-:B------:R-:W-:Y:S01]  /*8d70*/  FFMA.FTZ R172, R152, R0.reuse, -R3.reuse ;  /* 0x0000000098ac7223 */ /* 0x180fe20000010803 */
[----:B------:R-:W-:-:S04]  /*8d80*/  FFMA.FTZ R174, R156, R0, -R3 ;  /* 0x000000009cae7223 */ /* 0x000fc80000010803 */
        /* <DEDUP_REMOVED lines=9> */
[----:B------:R-:W1:Y:S02]  /*8e20*/  MUFU.EX2 R13, R165 ;  /* 0x000000a5000d7308 */ /* 0x000e640000000800 */
[-C--:B------:R-:W-:Y:S01]  /*8e30*/  FMUL.FTZ R3, R3, R0.reuse ;  /* 0x0000000003037220 */ /* 0x080fe20000410000 */
[-CC-:B------:R-:W-:Y:S01]  /*8e40*/  FFMA.FTZ R20, R122, R0.reuse, -R157.reuse ;  /* 0x000000007a147223 */ /* 0x180fe2000001089d */
[-CC-:B------:R-:W-:Y:S01]  /*8e50*/  FFMA.FTZ R189, R123, R0.reuse, -R157.reuse ;  /* 0x000000007bbd7223 */ /* 0x180fe2000001089d */
[-CC-:B------:R-:W-:Y:S01]  /*8e60*/  FFMA.FTZ R191, R126, R0.reuse, -R157.reuse ;  /* 0x000000007ebf7223 */ /* 0x180fe2000001089d */
[----:B------:R-:W-:Y:S02]  /*8e70*/  IMAD.U32 R123, RZ, RZ, UR5 ;  /* 0x00000005ff7b7e24 */ /* 0x000fe4000f8e00ff */
[-CC-:B------:R-:W-:Y:S01]  /*8e80*/  FFMA.FTZ R120, R127, R0.reuse, -R157.reuse ;  /* 0x000000007f787223 */ /* 0x180fe2000001089d */
[----:B------:R-:W-:Y:S01]  /*8e90*/  MUFU.EX2 R3, R3 ;  /* 0x0000000300037308 */ /* 0x000fe20000000800 */
[----:B------:R-:W-:Y:S01]  /*8ea0*/  FFMA.FTZ R185, R130, R0, -R157 ;  /* 0x0000000082b97223 */ /* 0x000fe2000001089d */
[----:B------:R-:W-:-:S02]  /*8eb0*/  @!P1 VIADD R123, R123, 0x30840 ;  /* 0x000308407b7b9836 */ /* 0x000fc40000000000 */
[-CC-:B------:R-:W-:Y:S01]  /*8ec0*/  FFMA.FTZ R122, R131, R0.reuse, -R157.reuse ;  /* 0x00000000837a7223 */ /* 0x180fe2000001089d */
[-CC-:B------:R-:W-:Y:S01]  /*8ed0*/  FFMA.FTZ R187, R134, R0.reuse, -R157.reuse ;  /* 0x0000000086bb7223 */ /* 0x180fe2000001089d */
[-CC-:B------:R-:W-:Y:S01]  /*8ee0*/  FFMA.FTZ R124, R135, R0.reuse, -R157.reuse ;  /* 0x00000000877c7223 */ /* 0x180fe2000001089d */
[-C--:B------:R-:W-:Y:S01]  /*8ef0*/  FFMA.FTZ R181, R138, R0.reuse, -R157 ;  /* 0x000000008ab57223 */ /* 0x080fe2000001089d */
[----:B------:R-:W-:Y:S01]  /*8f00*/  @!P1 PRMT R123, RZ, 0x654, R123 ;  /* 0x00000654ff7b9816 */ /* 0x000fe2000000007b */
        /* <DEDUP_REMOVED lines=9> */
[-CC-:B------:R-:W-:Y:S01]  /*8fa0*/  FFMA.FTZ R154, R154, R0.reuse, -R157.reuse ;  /* 0x000000009a9a7223 */ /* 0x180fe2000001089d */
[-CC-:B------:R-:W-:Y:S01]  /*8fb0*/  FFMA.FTZ R155, R155, R0.reuse, -R157.reuse ;  /* 0x000000009b9b7223 */ /* 0x180fe2000001089d */
[-CC-:B------:R-:W-:Y:S01]  /*8fc0*/  FFMA.FTZ R158, R158, R0.reuse, -R157.reuse ;  /* 0x000000009e9e7223 */ /* 0x180fe2000001089d */
[-CC-:B------:R-:W-:Y:S01]  /*8fd0*/  FFMA.FTZ R159, R159, R0.reuse, -R157.reuse ;  /* 0x000000009f9f7223 */ /* 0x180fe2000001089d */
[-CC-:B------:R-:W-:Y:S01]  /*8fe0*/  FFMA.FTZ R162, R162, R0.reuse, -R157.reuse ;  /* 0x00000000a2a27223 */ /* 0x180fe2000001089d */
[-CC-:B------:R-:W-:Y:S01]  /*8ff0*/  FFMA.FTZ R163, R163, R0.reuse, -R157.reuse ;  /* 0x00000000a3a37223 */ /* 0x180fe2000001089d */
[----:B------:R-:W-:Y:S01]  /*9000*/  IMAD.U32 R127, RZ, RZ, UR10 ;  /* 0x0000000aff7f7e24 */ /* 0x000fe2000f8e00ff */
[----:B------:R-:W4:Y:S01]  /*9010*/  MUFU.EX2 R191, R191 ;  /* 0x000000bf00bf7308 */ /* 0x000f220000000800 */
[-CC-:B------:R-:W-:Y:S01]  /*9020*/  FFMA.FTZ R166, R166, R0.reuse, -R157.reuse ;  /* 0x00000000a6a67223 */ /* 0x180fe2000001089d */
[----:B------:R-:W-:Y:S01]  /*9030*/  FFMA.FTZ R157, R167, R0, -R157 ;  /* 0x00000000a79d7223 */ /* 0x000fe2000001089d */
[----:B------:R-:W-:-:S05]  /*9040*/  @!P1 VIADD R127, R127, 0x30860 ;  /* 0x000308607f7f9836 */ /* 0x000fca0000000000 */
[----:B------:R-:W5:Y:S01]  /*9050*/  MUFU.EX2 R120, R120 ;  /* 0x0000007800787308 */ /* 0x000f620000000800 */
[----:B------:R-:W-:-:S07]  /*9060*/  @!P1 PRMT R127, RZ, 0x654, R127 ;  /* 0x00000654ff7f9816 */ /* 0x000fce000000007f */
[----:B------:R-:W5:Y:S08]  /*9070*/  MUFU.EX2 R185, R185 ;  /* 0x000000b900b97308 */ /* 0x000f700000000800 */
        /* <DEDUP_REMOVED lines=11> */
[----:B------:R-:W5:Y:S01]  /*9130*/  MUFU.EX2 R173, R154 ;  /* 0x0000009a00ad7308 */ /* 0x000f620000000800 */
[----:B------:R-:W-:-:S02]  /*9140*/  WARPGROUP.DEPBAR.LE gsb0, 0x0 ;  /* 0x00008000000079c5 */ /* 0x000fc40000010000 */
[----:B------:R2:W-:Y:S05]  /*9150*/  @!P1 SYNCS.ARRIVE.TRANS64.RED.A1T0 RZ, [R123+URZ], RZ ;  /* 0x000000ff7bff99a7 */ /* 0x0005ea000810043f */
[----:B------:R-:W5:Y:S01]  /*9160*/  MUFU.EX2 R155, R155 ;  /* 0x0000009b009b7308 */ /* 0x000f620000000800 */
[----:B0-----:R-:W-:Y:S02]  /*9170*/  F2FP.BF16.F32.PACK_AB R168, R153, R12 ;  /* 0x0000000c99a8723e */ /* 0x001fe400000010ff */
[----:B-1----:R-:W-:Y:S01]  /*9180*/  F2FP.BF16.F32.PACK_AB R170, R13, R14 ;  /* 0x0000000e0daa723e */ /* 0x002fe200000010ff */
[----:B--2---:R-:W-:Y:S01]  /*9190*/  FFMA.FTZ R123, R2, R10, R15 ;  /* 0x0000000a027b7223 */ /* 0x004fe2000001000f */
[----:B------:R-:W-:-:S03]  /*91a0*/  FFMA.FTZ R10, R3, R7, R20 ;  /* 0x00000007030a7223 */ /* 0x000fc60000010014 */
[----:B------:R-:W0:Y:S01]  /*91b0*/  MUFU.EX2 R175, R158 ;  /* 0x0000009e00af7308 */ /* 0x000e220000000800 */
[----:B------:R1:W-:Y:S01]  /*91c0*/  @!P1 SYNCS.ARRIVE.TRANS64.RED.A1T0 RZ, [R127+URZ], RZ ;  /* 0x000000ff7fff99a7 */ /* 0x0003e2000810043f */
[C---:B------:R-:W-:Y:S01]  /*91d0*/  FADD.FTZ R123, R188.reuse, R123 ;  /* 0x0000007bbc7b7221 */ /* 0x040fe20000010000 */
[----:B---3--:R-:W-:Y:S01]  /*91e0*/  FADD.FTZ R10, R189, R10 ;  /* 0x0000000abd0a7221 */ /* 0x008fe20000010000 */
[----:B------:R-:W-:Y:S02]  /*91f0*/  F2FP.BF16.F32.PACK_AB R188, R188, R15 ;  /* 0x0000000fbcbc723e */ /* 0x000fe400000010ff */
[----:B------:R-:W-:Y:S01]  /*9200*/  FADD.FTZ R132, R190, R123 ;  /* 0x0000007bbe847221 */ /* 0x000fe20000010000 */
[----:B----4-:R-:W-:Y:S01]  /*9210*/  FADD.FTZ R7, R191, R10 ;  /* 0x0000000abf077221 */ /* 0x010fe20000010000 */
[----:B------:R-:W-:Y:S01]  /*9220*/  F2FP.BF16.F32.PACK_AB R189, R189, R20 ;  /* 0x00000014bdbd723e */ /* 0x000fe200000010ff */
[----:B------:R-:W2:Y:S01]  /*9230*/  MUFU.EX2 R159, R159 ;  /* 0x0000009f009f7308 */ /* 0x000ea20000000800 */
[----:B------:R-:W-:Y:S01]  /*9240*/  FADD.FTZ R123, R21, R132 ;  /* 0x00000084157b7221 */ /* 0x000fe20000010000 */
[C---:B-----5:R-:W-:Y:S01]  /*9250*/  FADD.FTZ R10, R120.reuse, R7 ;  /* 0x00000007780a7221 */ /* 0x060fe20000010000 */
[----:B------:R-:W-:-:S02]  /*9260*/  F2FP.BF16.F32.PACK_AB R191, R120, R191 ;  /* 0x000000bf78bf723e */ /* 0x000fc400000010ff */
[----:B------:R-:W-:Y:S01]  /*9270*/  FADD.FTZ R132, R184, R123 ;  /* 0x0000007bb8847221 */ /* 0x000fe20000010000 */
[----:B------:R-:W-:Y:S01]  /*9280*/  FADD.FTZ R7, R185, R10 ;  /* 0x0000000ab9077221 */ /* 0x000fe20000010000 */
[----:B------:R-:W-:Y:S01]  /*9290*/  ISETP.GT.AND P1, PT, R11, UR58, PT ;  /* 0x0000003a0b007c0c */ /* 0x000fe2000bf24270 */
[----:B------:R-:W3:Y:S01]  /*92a0*/  MUFU.EX2 R169, R162 ;  /* 0x000000a200a97308 */ /* 0x000ee20000000800 */
[----:B------:R-:W-:Y:S01]  /*92b0*/  FADD.FTZ R123, R121, R132 ;  /* 0x00000084797b7221 */ /* 0x000fe20000010000 */
[----:B------:R-:W-:Y:S01]  /*92c0*/  FADD.FTZ R10, R122, R7 ;  /* 0x000000077a0a7221 */ /* 0x000fe20000010000 */
[----:B------:R-:W-:Y:S01]  /*92d0*/  F2FP.BF16.F32.PACK_AB R190, R21, R190 ;  /* 0x000000be15be723e */ /* 0x000fe200000010ff */
[----:B------:R-:W-:Y:S02]  /*92e0*/  VIADD R11, R11, 0xffffffff ;  /* 0xffffffff0b0b7836 */ /* 0x000fe40000000000 */
[----:B------:R-:W-:Y:S01]  /*92f0*/  FADD.FTZ R132, R186, R123 ;  /* 0x0000007bba847221 */ /* 0x000fe20000010000 */
[----:B------:R-:W-:Y:S01]  /*9300*/  FADD.FTZ R7, R187, R10 ;  /* 0x0000000abb077221 */ /* 0x000fe20000010000 */
[----:B------:R-:W-:Y:S01]  /*9310*/  F2FP.BF16.F32.PACK_AB R184, R121, R184 ;  /* 0x000000b879b8723e */ /* 0x000fe200000010ff */
[----:B------:R-:W4:Y:S01]  /*9320*/  MUFU.EX2 R163, R163 ;  /* 0x000000a300a37308 */ /* 0x000f220000000800 */
[----:B------:R-:W-:Y:S01]  /*9330*/  FADD.FTZ R123, R125, R132 ;  /* 0x000000847d7b7221 */ /* 0x000fe20000010000 */
[----:B------:R-:W-:Y:S01]  /*9340*/  FADD.FTZ R10, R124, R7 ;  /* 0x000000077c0a7221 */ /* 0x000fe20000010000 */
[----:B------:R-:W-:-:S02]  /*9350*/  F2FP.BF16.F32.PACK_AB R185, R122, R185 ;  /* 0x000000b97ab9723e */ /* 0x000fc400000010ff */
[----:B------:R-:W-:Y:S01]  /*9360*/  FADD.FTZ R132, R180, R123 ;  /* 0x0000007bb4847221 */ /* 0x000fe20000010000 */
[----:B------:R-:W-:Y:S01]  /*9370*/  FADD.FTZ R7, R181, R10 ;  /* 0x0000000ab5077221 */ /* 0x000fe20000010000 */
[----:B------:R-:W-:Y:S01]  /*9380*/  F2FP.BF16.F32.PACK_AB R186, R125, R186 ;  /* 0x000000ba7dba723e */ /* 0x000fe200000010ff */
[----:B------:R-:W5:Y:S01]  /*9390*/  MUFU.EX2 R171, R166 ;  /* 0x000000a600ab7308 */ /* 0x000f620000000800 */
[----:B------:R-:W-:Y:S01]  /*93a0*/  FADD.FTZ R15, R129, R132 ;  /* 0x00000084810f7221 */ /* 0x000fe20000010000 */
[----:B------:R-:W-:Y:S01]  /*93b0*/  FADD.FTZ R10, R126, R7 ;  /* 0x000000077e0a7221 */ /* 0x000fe20000010000 */
[----:B------:R-:W-:Y:S02]  /*93c0*/  F2FP.BF16.F32.PACK_AB R187, R124, R187 ;  /* 0x000000bb7cbb723e */ /* 0x000fe400000010ff */
[----:B------:R-:W-:Y:S01]  /*93d0*/  FADD.FTZ R132, R182, R15 ;  /* 0x0000000fb6847221 */ /* 0x000fe20000010000 */
[----:B------:R-:W-:Y:S01]  /*93e0*/  FADD.FTZ R7, R183, R10 ;  /* 0x0000000ab7077221 */ /* 0x000fe20000010000 */
[----:B------:R-:W-:Y:S01]  /*93f0*/  F2FP.BF16.F32.PACK_AB R180, R129, R180 ;  /* 0x000000b481b4723e */ /* 0x000fe200000010ff */
[----:B------:R-:W1:Y:S01]  /*9400*/  MUFU.EX2 R120, R157 ;  /* 0x0000009d00787308 */ /* 0x000e620000000800 */
        /* <DEDUP_REMOVED lines=22> */
[----:B0-----:R-:W-:Y:S01]  /*9570*/  FADD.FTZ R10, R175, R10 ;  /* 0x0000000aaf0a7221 */ /* 0x001fe20000010000 */
[----:B------:R-:W-:Y:S02]  /*9580*/  F2FP.BF16.F32.PACK_AB R172, R145, R172 ;  /* 0x000000ac91ac723e */ /* 0x000fe400000010ff */
[----:B------:R-:W-:Y:S01]  /*9590*/  FADD.FTZ R7, R149, R20 ;  /* 0x0000001495077221 */ /* 0x000fe20000010000 */
[----:B--2---:R-:W-:Y:S01]  /*95a0*/  FADD.FTZ R10, R159, R10 ;  /* 0x0000000a9f0a7221 */ /* 0x004fe20000010000 */
[----:B------:R-:W-:Y:S02]  /*95b0*/  F2FP.BF16.F32.PACK_AB R173, R155, R173 ;  /* 0x000000ad9bad723e */ /* 0x000fe400000010ff */
[----:B------:R-:W-:Y:S01]  /*95c0*/  FADD.FTZ R20, R12, R7 ;  /* 0x000000070c147221 */ /* 0x000fe20000010000 */
[----:B---3--:R-:W-:Y:S01]  /*95d0*/  FADD.FTZ R10, R169, R10 ;  /* 0x0000000aa90a7221 */ /* 0x008fe20000010000 */
[----:B------:R-:W-:-:S02]  /*95e0*/  F2FP.BF16.F32.PACK_AB R174, R149, R174 ;  /* 0x000000ae95ae723e */ /* 0x000fc400000010ff */
[----:B------:R-:W-:Y:S01]  /*95f0*/  FADD.FTZ R7, R153, R20 ;  /* 0x0000001499077221 */ /* 0x000fe20000010000 */
[----:B----4-:R-:W-:Y:S01]  /*9600*/  FADD.FTZ R10, R163, R10 ;  /* 0x0000000aa30a7221 */ /* 0x010fe20000010000 */
[----:B------:R-:W-:Y:S02]  /*9610*/  F2FP.BF16.F32.PACK_AB R175, R159, R175 ;  /* 0x000000af9faf723e */ /* 0x000fe400000010ff */
[----:B------:R-:W-:Y:S01]  /*9620*/  FADD.FTZ R12, R14, R7 ;  /* 0x000000070e0c7221 */ /* 0x000fe20000010000 */
[----:B-----5:R-:W-:Y:S01]  /*9630*/  FADD.FTZ R7, R171, R10 ;  /* 0x0000000aab077221 */ /* 0x020fe20000010000 */
[----:B------:R-:W-:Y:S02]  /*9640*/  F2FP.BF16.F32.PACK_AB R169, R163, R169 ;  /* 0x000000a9a3a9723e */ /* 0x000fe400000010ff */
[----:B------:R-:W-:Y:S01]  /*9650*/  FADD.FTZ R10, R13, R12 ;  /* 0x0000000c0d0a7221 */ /* 0x000fe20000010000 */
[C---:B-1----:R-:W-:Y:S01]  /*9660*/  FADD.FTZ R7, R120.reuse, R7 ;  /* 0x0000000778077221 */ /* 0x042fe20000010000 */
[----:B------:R-:W-:Y:S01]  /*9670*/  F2FP.BF16.F32.PACK_AB R171, R120, R171 ;  /* 0x000000ab78ab723e */ /* 0x000fe200000010ff */
[----:B------:R-:W-:-:S02]  /*9680*/  IMAD.MOV.U32 R13, RZ, RZ, R4 ;  /* 0x000000ffff0d7224 */ /* 0x000fc400078e0004 */
[----:B------:R-:W-:Y:S01]  /*9690*/  IMAD.MOV.U32 R12, RZ, RZ, R5 ;  /* 0x000000ffff0c7224 */ /* 0x000fe200078e0005 */
[----:B------:R-:W-:Y:S06]  /*96a0*/  @P1 BRA `(.L_x_1110) ;  /* 0xffffffe0009c1947 */ /* 0x000fec000383ffff */
.L_x_1101:
[----:B------:R-:W-:-:S13]  /*96b0*/  R2UR UR4, R192 ;  /* 0x00000000c00472ca */ /* 0x000fda00000e0000 */
[----:B------:R-:W-:-:S13]  /*96c0*/  ISETP.GE.AND P1, PT, R11, UR4, PT ;  /* 0x000000040b007c0c */ /* 0x000fda000bf26270 */
[----:B------:R-:W-:Y:S05]  /*96d0*/  @!P1 BRA `(.L_x_1111) ;  /* 0x0000002c00d49947 */ /* 0x000fea0003800000 */
[----:B------:R-:W-:Y:S01]  /*96e0*/  IMAD.IADD R13, R16, 0x1, -R17 ;  /* 0x00000001100d7824 */ /* 0x000fe200078e0a11 */
[----:B------:R-:W-:Y:S01]  /*96f0*/  UMOV UR7, UR37 ;  /* 0x0000002500077c82 */ /* 0x000fe20008000000 */
[----:B------:R-:W-:Y:S01]  /*9700*/  IMAD.MOV.U32 R12, RZ, RZ, R4 ;  /* 0x000000ffff0c7224 */ /* 0x000fe200078e0004 */
[----:B------:R-:W-:Y:S01]  /*9710*/  UMOV UR4, UR36 ;  /* 0x0000002400047c82 */ /* 0x000fe20008000000 */
[----:B------:R-:W-:Y:S01]  /*9720*/  IMAD.MOV.U32 R14, RZ, RZ, R5 ;  /* 0x000000ffff0e7224 */ /* 0x000fe200078e0005 */
[----:B------:R-:W-:Y:S01]  /*9730*/  IADD3 R21, R13, 0x8, R6 ;  /* 0x000000080d157810 */ /* 0x000fe20007ffe006 */
[----:B------:R-:W-:Y:S01]  /*9740*/  IMAD.IADD R13, R6, 0x1, R13 ;  /* 0x00000001060d7824 */ /* 0x000fe200078e020d */
[----:B------:R-:W-:Y:S01]  /*9750*/  ULDC UR58, c[0x0][0x9e4] ;  /* 0x00027900003a7ab9 */ /* 0x000fe20000000800 */
[----:B------:R-:W-:Y:S01]  /*9760*/  ULDC UR59, c[0x0][0x9dc] ;  /* 0x00027700003b7ab9 */ /* 0x000fe20000000800 */
[----:B------:R-:W-:-:S07]  /*9770*/  LOP3.LUT R15, RZ, R21, RZ, 0x33, !PT ;  /* 0x00000015ff0f7212 */ /* 0x000fce00078e33ff */
.L_x_1128:
[----:B------:R-:W-:-:S04]  /*9780*/  UIADD3 UR5, UR4, 0x1, URZ ;  /* 0x0000000104057890 */ /* 0x000fc8000fffe03f */
[----:B------:R-:W-:-:S04]  /*9790*/  UISETP.NE.AND UP1, UPT, UR5, 0x2, UPT ;  /* 0x000000020500788c */ /* 0x000fc8000bf25270 */
[----:B------:R-:W-:Y:S02]  /*97a0*/  USEL UR37, URZ, 0x1, UP1 ;  /* 0x000000013f257887 */ /* 0x000fe40008800000 */
[----:B------:R-:W-:Y:S02]  /*97b0*/  USEL UR36, UR5, URZ, UP1 ;  /* 0x0000003f05247287 */ /* 0x000fe40008800000 */
[----:B------:R-:W-:Y:S01]  /*97c0*/  ULOP3.LUT UR37, UR7, UR37, URZ, 0x3c, !UPT ;  /* 0x0000002507257292 */ /* 0x000fe2000f8e3c3f */
[----:B------:R-:W-:Y:S11]  /*97d0*/  @!P0 BRA `(.L_x_1112) ;  /* 0x0000000000048947 */ /* 0x000ff60003800000 */
[----:B------:R-:W-:Y:S01]  /*97e0*/  BPT.TRAP 0x1 ;  /* 0x000000040000795c */ /* 0x000fe20000300000 */
.L_x_1112:
[----:B------:R-:W-:Y:S01]  /*97f0*/  ULEA UR5, UR36, UR38, 0x3 ;  /* 0x0000002624057291 */ /* 0x000fe2000f8e183f */
[----:B------:R-:W-:-:S05]  /*9800*/  IMAD.U32 R0, RZ, RZ, UR37 ;  /* 0x00000025ff007e24 */ /* 0x000fca000f8e00ff */
[----:B------:R-:W-:-:S04]  /*9810*/  SHF.L.U32 R0, R0, 0x1f, RZ ;  /* 0x0000001f00007819 */ /* 0x000fc800000006ff */
[----:B------:R0:W1:Y:S01]  /*9820*/  SYNCS.PHASECHK.TRANS64.TRYWAIT P1, [UR5+0x30830], R0 ;  /* 0x03083000ff0075a7 */ /* 0x0000620008020145 */
[----:B------:R-:W-:Y:S05]  /*9830*/  @!P0 BRA `(.L_x_1113) ;  /* 0x0000000000048947 */ /* 0x000fea0003800000 */
[----:B------:R-:W-:Y:S01]  /*9840*/  BPT.TRAP 0x1 ;  /* 0x000000040000795c */ /* 0x000fe20000300000 */
.L_x_1113:
[----:B-1----:R-:W-:Y:S05]  /*9850*/  @P1 BRA `(.L_x_1114) ;  /* 0x0000000000081947 */ /* 0x002fea0003800000 */
[----:B------:R-:W1:Y:S02]  /*9860*/  SYNCS.PHASECHK.TRANS64.TRYWAIT P1, [UR5+0x30830], R0 ;  /* 0x03083000ff0075a7 */ /* 0x000e640008020145 */
[----:B-1----:R-:W-:Y:S05]  /*9870*/  @!P1 BRA `(.L_x_1115) ;  /* 0x000000bc002c9947 */ /* 0x002fea0003800000 */
.L_x_1114:
        /* <DEDUP_REMOVED lines=163> */
.L_x_1116:
[----:B------:R-:W-:Y:S01]  /*a2b0*/  ULEA UR10, UR4, UR38, 0x3 ;  /* 0x00000026040a7291 */ /* 0x000fe2000f8e183f */
[----:B01----:R-:W-:-:S05]  /*a2c0*/  IMAD.U32 R0, RZ, RZ, UR7 ;  /* 0x00000007ff007e24 */ /* 0x003fca000f8e00ff */
[----:B------:R-:W-:-:S04]  /*a2d0*/  SHF.L.U32 R0, R0, 0x1f, RZ ;  /* 0x0000001f00007819 */ /* 0x000fc800000006ff */
[----:B------:R0:W1:Y:S01]  /*a2e0*/  SYNCS.PHASECHK.TRANS64.TRYWAIT P1, [UR10+0x30850], R0 ;  /* 0x03085000ff0075a7 */ /* 0x000062000802014a */
[----:B------:R-:W-:Y:S05]  /*a2f0*/  @!P0 BRA `(.L_x_1117) ;  /* 0x0000000000048947 */ /* 0x000fea0003800000 */
[----:B------:R-:W-:Y:S01]  /*a300*/  BPT.TRAP 0x1 ;  /* 0x000000040000795c */ /* 0x000fe20000300000 */
.L_x_1117:
[----:B-1----:R-:W-:Y:S05]  /*a310*/  @P1 BRA `(.L_x_1118) ;  /* 0x0000000000081947 */ /* 0x002fea0003800000 */
[----:B------:R-:W1:Y:S02]  /*a320*/  SYNCS.PHASECHK.TRANS64.TRYWAIT P1, [UR10+0x30850], R0 ;  /* 0x03085000ff0075a7 */ /* 0x000e64000802014a */
[----:B-1----:R-:W-:Y:S05]  /*a330*/  @!P1 BRA `(.L_x_1119) ;  /* 0x000000b000949947 */ /* 0x002fea0003800000 */
.L_x_1118:
        /* <DEDUP_REMOVED lines=11> */
[----:B------:R-:W-:Y:S02]  /*a3f0*/  UIMAD UR4, UR4, 0x900, UR6 ;  /* 0x00000900040478a4 */ /* 0x000fe4000f8e0206 */
[----:B------:R-:W-:-:S04]  /*a400*/  IMAD.IADD R3, R2, 0x1, -R17 ;  /* 0x0000000102037824 */ /* 0x000fc800078e0a11 */
[----:B------:R-:W-:Y:S01]  /*a410*/  IMAD R3, R18, -0x2, R3 ;  /* 0xfffffffe12037824 */ /* 0x000fe200078e0203 */
        /* <DEDUP_REMOVED lines=8> */
[----:B------:R-:W-:Y:S01]  /*a4a0*/  WARPGROUP.ARRIVE ;  /* 0x00000000000079c5 */ /* 0x000fe20000000000 */
[----:B------:R-:W-:-:S04]  /*a4b0*/  VIADD R189, R3, UR11 ;  /* 0x0000000b03bd7c36 */ /* 0x000fc80008000000 */
[----:B------:R-:W-:Y:S01]  /*a4c0*/  IMAD.IADD R2, R6, 0x1, R189 ;  /* 0x0000000106027824 */ /* 0x000fe200078e02bd */
        /* <DEDUP_REMOVED lines=18> */
[----:B------:R-:W-:-:S06]  /*a5f0*/  ULOP3.LUT UR4, URZ, UR59, URZ, 0x33, !UPT ;  /* 0x0000003b3f047292 */ /* 0x000fcc000f8e333f */
[----:B------:R-:W-:-:S04]  /*a600*/  VIADD R191, R3, UR4 ;  /* 0x0000000403bf7c36 */ /* 0x000fc80008000000 */
[----:B------:R-:W-:Y:S01]  /*a610*/  IMAD.IADD R4, R6, 0x1, R191 ;  /* 0x0000000106047824 */ /* 0x000fe200078e02bf */
[----:B------:R-:W-:Y:S02]  /*a620*/  WARPGROUP.DEPBAR.LE gsb0, 0x0 ;  /* 0x00008000000079c5 */ /* 0x000fe40000010000 */
[----:B------:R-:W-:-:S06]  /*a630*/  WARPGROUP.ARRIVE ;  /* 0x00000000000079c5 */ /* 0x000fcc0000000000 */
[----:B------:R-:W-:Y:S03]  /*a640*/  HGMMA.64x192x16.F32.BF16 R24, R168, gdesc[UR4].tnspB, R24, gsb0 ;  /* 0x42e00004a8187df0 */ /* 0x000fe60008001818 */
[----:B------:R-:W-:Y:S02]  /*a650*/  WARPGROUP.DEPBAR.LE gsb0, 0x0 ;  /* 0x00008000000079c5 */ /* 0x000fe40000010000 */
[----:B------:R0:W-:Y:S01]  /*a660*/  @!P1 SYNCS.ARRIVE.TRANS64.RED.A1T0 RZ, [R0+URZ], RZ ;  /* 0x000000ff00ff99a7 */ /* 0x0001e2000810043f */
[----:B------:R-:W-:Y:S01]  /*a670*/  PLOP3.LUT P1, PT, PT, PT, UP0, 0x40, 0x0 ;  /* 0x000000000000781c */ /* 0x000fe20003f2e808 */
[----:B0-----:R-:W-:-:S12]  /*a680*/  IMAD R0, R18, -0x2, R5 ;  /* 0xfffffffe12007824 */ /* 0x001fd800078e0205 */
[----:B------:R-:W-:Y:S05]  /*a690*/  @P1 BRA `(.L_x_1120) ;  /* 0x0000000000581947 */ /* 0x000fea0003800000 */
[----:B------:R-:W-:Y:S01]  /*a6a0*/  ISETP.GT.AND P1, PT, R13, -0x1, PT ;  /* 0xffffffff0d00780c */ /* 0x000fe20003f24270 */
[----:B------:R-:W-:-:S12]  /*a6b0*/  BSSY B0, `(.L_x_1121) ;  /* 0x0000011000007945 */ /* 0x000fd80003800000 */
[----:B------:R-:W-:Y:S05]  /*a6c0*/  @P1 BRA `(.L_x_1122) ;  /* 0x0000000000241947 */ /* 0x000fea0003800000 */
[----:B------:R-:W-:Y:S01]  /*a6d0*/  IMAD.U32 R168, RZ, RZ, UR58 ;  /* 0x0000003affa87e24 */ /* 0x000fe2000f8e00ff */
[----:B------:R-:W-:-:S04]  /*a6e0*/  IADD3 R3, R6, R16, -R17 ;  /* 0x0000001006037210 */ /* 0x000fc80007ffe811 */
[----:B------:R-:W-:Y:S02]  /*a6f0*/  ISETP.NE.AND P1, PT, R168, 0x1, PT ;  /* 0x00000001a800780c */ /* 0x000fe40003f25270 */
[----:B------:R-:W-:-:S11]  /*a700*/  LOP3.LUT R3, RZ, R3, RZ, 0x33, !PT ;  /* 0x00000003ff037212 */ /* 0x000fd600078e33ff */
[----:B------:R-:W0:Y:S02]  /*a710*/  @P1 LDC.64 R170, c[0x0][0x9e8] ;  /* 0x00027a00ffaa1b82 */ /* 0x000e240000000a00 */
[----:B0-----:R-:W-:-:S05]  /*a720*/  @P1 IMAD.HI.U32 R20, R3, R170, RZ ;  /* 0x000000aa03141227 */ /* 0x001fca00078e00ff */
[----:B------:R-:W-:-:S04]  /*a730*/  @P1 SHF.R.U32.HI R3, RZ, R171, R20 ;  /* 0x000000abff031219 */ /* 0x000fc80000011614 */
[----:B------:R-:W-:Y:S01]  /*a740*/  LOP3.LUT R3, RZ, R3, RZ, 0x33, !PT ;  /* 0x00000003ff037212 */ /* 0x000fe200078e33ff */
[----:B------:R-:W-:Y:S06]  /*a750*/  BRA `(.L_x_1123) ;  /* 0x0000000000187947 */ /* 0x000fec0003800000 */
.L_x_1122:
[----:B------:R-:W-:Y:S02]  /*a760*/  IMAD.U32 R168, RZ, RZ, UR58 ;  /* 0x0000003affa87e24 */ /* 0x000fe4000f8e00ff */
[----:B------:R-:W-:-:S03]  /*a770*/  IMAD.MOV.U32 R3, RZ, RZ, R13 ;  /* 0x000000ffff037224 */ /* 0x000fc600078e000d */
[----:B------:R-:W-:-:S13]  /*a780*/  ISETP.NE.AND P1, PT, R168, 0x1, PT ;  /* 0x00000001a800780c */ /* 0x000fda0003f25270 */
[----:B------:R-:W0:Y:S02]  /*a790*/  @P1 LDC.64 R170, c[0x0][0x9e8] ;  /* 0x00027a00ffaa1b82 */ /* 0x000e240000000a00 */
[----:B0-----:R-:W-:-:S05]  /*a7a0*/  @P1 IMAD.HI.U32 R20, R13, R170, RZ ;  /* 0x000000aa0d141227 */ /* 0x001fca00078e00ff */
[----:B------:R-:W-:-:S07]  /*a7b0*/  @P1 SHF.R.U32.HI R3, RZ, R171, R20 ;  /* 0x000000abff031219 */ /* 0x000fce0000011614 */
.L_x_1123:
[----:B------:R-:W-:Y:S05]  /*a7c0*/  BSYNC B0 ;  /* 0x0000000000007941 */ /* 0x000fea0003800000 */
.L_x_1121:
[----:B------:R-:W-:-:S05]  /*a7d0*/  IMAD R3, R3, R168, R0 ;  /* 0x000000a803037224 */ /* 0x000fca00078e0200 */
[----:B------:R-:W-:Y:S02]  /*a7e0*/  VIADDMNMX R2, R3, R168, R2, PT ;  /* 0x000000a803027246 */ /* 0x000fe40003800102 */
[----:B------:R-:W-:-:S07]  /*a7f0*/  VIMNMX R4, R4, R3, !PT ;  /* 0x0000000304047248 */ /* 0x000fce0007fe0100 */
.L_x_1120:
        /* <DEDUP_REMOVED lines=113> */
[----:B------:R-:W-:-:S04]  /*af10*/  ISETP.GT.AND P6, PT, R4, 0x59, !P6 ;  /* 0x000000590400780c */ /* 0x000fc800077c4270 */
[----:B------:R-:W-:Y:S02]  /*af20*/  ISETP.LT.OR P6, PT, R2, 0x5a, P6 ;  /* 0x0000005a0200780c */ /* 0x000fe400037c1670 */
[----:B------:R-:W-:Y:S02]  /*af30*/  IADD3 R2, R189, 0x8, R6 ;  /* 0x00000008bd027810 */ /* 0x000fe40007ffe006 */
        /* <DEDUP_REMOVED lines=14> */
.L_x_1126:
[----:B------:R-:W-:Y:S02]  /*b020*/  IMAD.U32 R124, RZ, RZ, UR58 ;  /* 0x0000003aff7c7e24 */ /* 0x000fe4000f8e00ff */
[----:B------:R-:W-:-:S03]  /*b030*/  IMAD.MOV.U32 R189, RZ, RZ, R21 ;  /* 0x000000ffffbd7224 */ /* 0x000fc600078e0015 */
[----:B------:R-:W-:-:S13]  /*b040*/  ISETP.NE.AND P6, PT, R124, 0x1, PT ;  /* 0x000000017c00780c */ /* 0x000fda0003fc5270 */
[----:B------:R-:W0:Y:S02]  /*b050*/  @P6 LDC.64 R4, c[0x0][0x9e8] ;  /* 0x00027a00ff046b82 */ /* 0x000e240000000a00 */
[----:B0-----:R-:W-:-:S05]  /*b060*/  @P6 IMAD.HI.U32 R4, R21, R4, RZ ;  /* 0x0000000415046227 */ /* 0x001fca00078e00ff */
[----:B------:R-:W-:-:S07]  /*b070*/  @P6 SHF.R.U32.HI R189, RZ, R5, R4 ;  /* 0x00000005ffbd6219 */ /* 0x000fce0000011604 */
.L_x_1127:
[----:B------:R-:W-:Y:S05]  /*b080*/  BSYNC B0 ;  /* 0x0000000000007941 */ /* 0x000fea0003800000 */
.L_x_1125:
[----:B------:R-:W-:-:S05]  /*b090*/  IMAD R5, R189, R124, R0 ;  /* 0x0000007cbd057224 */ /* 0x000fca00078e0200 */
[----:B------:R-:W-:Y:S02]  /*b0a0*/  VIADDMNMX R2, R5, R124, R2, PT ;  /* 0x0000007c05027246 */ /* 0x000fe40003800102 */
[----:B------:R-:W-:-:S07]  /*b0b0*/  VIMNMX R20, R20, R5, !PT ;  /* 0x0000000514147248 */ /* 0x000fce0007fe0100 */
.L_x_1124:
[C---:B------:R-:W-:Y:S01]  /*b0c0*/  ISETP.GT.AND P1, PT, R20.reuse, 0x1, !P1 ;  /* 0x000000011400780c */ /* 0x040fe20004f24270 */
[----:B------:R-:W-:Y:S01]  /*b0d0*/  UMOV UR7, UR37 ;  /* 0x0000002500077c82 */ /* 0x000fe20008000000 */
[----:B------:R-:W-:Y:S02]  /*b0e0*/  ISETP.GT.AND P2, PT, R20, 0x8, !P2 ;  /* 0x000000081400780c */ /* 0x000fe40005744270 */
        /* <DEDUP_REMOVED lines=30> */
[----:B------:R-:W-:Y:S01]  /*b2d0*/  FSEL R191, R134, -INF , !P1 ;  /* 0xff80000086bf7808 */ /* 0x000fe20004800000 */
[----:B------:R-:W-:Y:S01]  /*b2e0*/  IMAD.U32 R134, RZ, RZ, UR10 ;  /* 0x0000000aff867e24 */ /* 0x000fe2000f8e00ff */
        /* <DEDUP_REMOVED lines=59> */
[----:B------:R-:W-:Y:S02]  /*b6a0*/  ISETP.LT.OR P1, PT, R2, 0x3a, P1 ;  /* 0x0000003a0200780c */ /* 0x000fe40000f21670 */
[----:B------:R-:W-:-:S02]  /*b6b0*/  R2UR UR4, R192 ;  /* 0x00000000c00472ca */ /* 0x000fc400000e0000 */
        /* <DEDUP_REMOVED lines=44> */
[----:B------:R-:W-:Y:S01]  /*b980*/  MUFU.EX2 R188, R188 ;  /* 0x000000bc00bc7308 */ /* 0x000fe20000000800 */
[----:B------:R-:W-:Y:S01]  /*b990*/  FMNMX.FTZ R4, R191, R4, !PT ;  /* 0x00000004bf047209 */ /* 0x000fe20007810000 */
[-CC-:B------:R-:W-:Y:S01]  /*b9a0*/  FFMA.FTZ R173, R173, R0.reuse, -R120.reuse ;  /* 0x00000000adad7223 */ /* 0x180fe20000010878 */
[----:B------:R-:W-:Y:S01]  /*b9b0*/  FSEL R149, R5, RZ, P1 ;  /* 0x000000ff05957208 */ /* 0x000fe20000800000 */
[--C-:B------:R-:W-:Y:S01]  /*b9c0*/  FFMA.FTZ R184, R183, R0, -R120.reuse ;  /* 0x00000000b7b87223 */ /* 0x100fe20000010878 */
[----:B------:R-:W-:Y:S01]  /*b9d0*/  FMNMX.FTZ R4, R209, R4, !PT ;  /* 0x00000004d1047209 */ /* 0x000fe20007810000 */
[-CC-:B------:R-:W-:Y:S01]  /*b9e0*/  FFMA.FTZ R175, R175, R0.reuse, -R120.reuse ;  /* 0x00000000afaf7223 */ /* 0x180fe20000010878 */
[----:B------:R-:W-:Y:S01]  /*b9f0*/  FFMA.FTZ R172, R125, R0, -R120 ;  /* 0x000000007dac7223 */ /* 0x000fe20000010878 */
[----:B------:R-:W-:Y:S01]  /*ba00*/  FADD.FTZ R149, -R149, R14 ;  /* 0x0000000e95957221 */ /* 0x000fe20000010100 */
[----:B------:R-:W-:Y:S01]  /*ba10*/  FMNMX.FTZ R4, R193, R4, !PT ;  /* 0x00000004c1047209 */ /* 0x000fe20007810000 */
[----:B------:R-:W-:Y:S01]  /*ba20*/  MUFU.EX2 R217, R217 ;  /* 0x000000d900d97308 */ /* 0x000fe20000000800 */
[-CC-:B------:R-:W-:Y:S01]  /*ba30*/  FFMA.FTZ R177, R177, R0.reuse, -R120.reuse ;  /* 0x00000000b1b17223 */ /* 0x180fe20000010878 */
[----:B------:R-:W-:Y:S01]  /*ba40*/  FMUL.FTZ R2, R149, R0 ;  /* 0x0000000095027220 */ /* 0x000fe20000410000 */
        /* <DEDUP_REMOVED lines=13> */
[----:B------:R-:W1:Y:S01]  /*bb20*/  MUFU.EX2 R190, R190 ;  /* 0x000000be00be7308 */ /* 0x000e620000000800 */
[-CC-:B------:R-:W-:Y:S01]  /*bb30*/  FFMA.FTZ R129, R157, R0.reuse, -R120.reuse ;  /* 0x000000009d817223 */ /* 0x180fe20000010878 */
[--C-:B------:R-:W-:Y:S01]  /*bb40*/  FFMA.FTZ R133, R161, R0, -R120.reuse ;  /* 0x00000000a1857223 */ /* 0x100fe20000010878 */
[----:B------:R-:W-:Y:S01]  /*bb50*/  FMNMX.FTZ R4, R147, R4, !PT ;  /* 0x0000000493047209 */ /* 0x000fe20007810000 */
[----:B------:R-:W-:Y:S01]  /*bb60*/  FFMA.FTZ R137, R165, R0, -R120 ;  /* 0x00000000a5897223 */ /* 0x000fe20000010878 */
[----:B------:R-:W-:-:S02]  /*bb70*/  LOP3.LUT P6, RZ, R194, 0x7f, RZ, 0xc0, !PT ;  /* 0x0000007fc2ff7812 */ /* 0x000fc400078cc0ff */
[----:B------:R-:W-:Y:S01]  /*bb80*/  FMNMX.FTZ R4, R131, R4, !PT ;  /* 0x0000000483047209 */ /* 0x000fe20007810000 */
[----:B------:R-:W2:Y:S03]  /*bb90*/  MUFU.EX2 R173, R173 ;  /* 0x000000ad00ad7308 */ /* 0x000ea60000000800 */
[----:B------:R-:W-:-:S04]  /*bba0*/  FMNMX.FTZ R4, R151, R4, !PT ;  /* 0x0000000497047209 */ /* 0x000fc80007810000 */
[----:B------:R-:W-:Y:S01]  /*bbb0*/  FMNMX.FTZ R4, R127, R4, !PT ;  /* 0x000000047f047209 */ /* 0x000fe20007810000 */
[----:B------:R-:W3:Y:S03]  /*bbc0*/  MUFU.EX2 R184, R184 ;  /* 0x000000b800b87308 */ /* 0x000ee60000000800 */
[----:B------:R-:W-:-:S04]  /*bbd0*/  FMNMX.FTZ R4, R155, R4, !PT ;  /* 0x000000049b047209 */ /* 0x000fc80007810000 */
[----:B------:R-:W-:Y:S01]  /*bbe0*/  FMNMX.FTZ R4, R123, R4, !PT ;  /* 0x000000047b047209 */ /* 0x000fe20007810000 */
[----:B------:R4:W-:Y:S03]  /*bbf0*/  MUFU.EX2 R163, R20 ;  /* 0x0000001400a37308 */ /* 0x0009e60000000800 */
[----:B------:R-:W-:-:S04]  /*bc00*/  FMNMX.FTZ R4, R159, R4, !PT ;  /* 0x000000049f047209 */ /* 0x000fc80007810000 */
[----:B------:R-:W-:Y:S01]  /*bc10*/  FMNMX.FTZ R4, R179, R4, !PT ;  /* 0x00000004b3047209 */ /* 0x000fe20007810000 */
[----:B------:R-:W-:Y:S03]  /*bc20*/  MUFU.EX2 R175, R175 ;  /* 0x000000af00af7308 */ /* 0x000fe60000000800 */
[----:B------:R-:W-:-:S04]  /*bc30*/  FMNMX.FTZ R4, R171, R4, !PT ;  /* 0x00000004ab047209 */ /* 0x000fc80007810000 */
[----:B------:R-:W-:Y:S01]  /*bc40*/  FMNMX.FTZ R4, R181, R4, !PT ;  /* 0x00000004b5047209 */ /* 0x000fe20007810000 */
[----:B------:R-:W-:Y:S03]  /*bc50*/  MUFU.EX2 R186, R186 ;  /* 0x000000ba00ba7308 */ /* 0x000fe60000000800 */
[----:B------:R-:W-:-:S05]  /*bc60*/  FMNMX.FTZ R4, R167, R4, !PT ;  /* 0x00000004a7047209 */ /* 0x000fca0007810000 */
[----:B------:R-:W5:Y:S01]  /*bc70*/  SHFL.BFLY PT, R3, R4, 0x2, 0x1f ;  /* 0x0c401f0004037f89 */ /* 0x000f6200000e0000 */
[----:B------:R-:W-:Y:S08]  /*bc80*/  MUFU.EX2 R177, R177 ;  /* 0x000000b100b17308 */ /* 0x000ff00000000800 */
[----:B------:R-:W-:Y:S08]  /*bc90*/  MUFU.EX2 R180, R180 ;  /* 0x000000b400b47308 */ /* 0x000ff00000000800 */
        /* <DEDUP_REMOVED lines=9> */
[CC--:B------:R-:W-:Y:S02]  /*bd30*/  FMUL.FTZ R122, R4.reuse, R0.reuse ;  /* 0x00000000047a7220 */ /* 0x0c0fe40000410000 */
[----:B------:R-:W-:Y:S01]  /*bd40*/  MUFU.EX2 R121, R121 ;  /* 0x0000007900797308 */ /* 0x000fe20000000800 */
[----:B------:R-:W-:Y:S02]  /*bd50*/  FSEL R3, R4, RZ, P1 ;  /* 0x000000ff04037208 */ /* 0x000fe40000800000 */
[----:B------:R-:W-:Y:S02]  /*bd60*/  FSEL R122, R122, RZ, P1 ;  /* 0x000000ff7a7a7208 */ /* 0x000fe40000800000 */
[----:B------:R-:W-:Y:S01]  /*bd70*/  ISETP.GT.AND P1, PT, R11, UR4, PT ;  /* 0x000000040b007c0c */ /* 0x000fe2000bf24270 */
[----:B------:R-:W-:Y:S02]  /*bd80*/  FADD.FTZ R3, -R3, R12 ;  /* 0x0000000c03037221 */ /* 0x000fe40000010100 */
[----:B------:R-:W-:Y:S01]  /*bd90*/  MUFU.EX2 R172, R172 ;  /* 0x000000ac00ac7308 */ /* 0x000fe20000000800 */
[-CC-:B------:R-:W-:Y:S01]  /*bda0*/  FFMA.FTZ R14, R219, R0.reuse, -R122.reuse ;  /* 0x00000000db0e7223 */ /* 0x180fe2000001087a */
[-CC-:B------:R-:W-:Y:S01]  /*bdb0*/  FFMA.FTZ R149, R215, R0.reuse, -R122.reuse ;  /* 0x00000000d7957223 */ /* 0x180fe2000001087a */
[-C--:B------:R-:W-:Y:S01]  /*bdc0*/  FMUL.FTZ R3, R3, R0.reuse ;  /* 0x0000000003037220 */ /* 0x080fe20000410000 */
[--C-:B------:R-:W-:Y:S01]  /*bdd0*/  FFMA.FTZ R183, R139, R0, -R122.reuse ;  /* 0x000000008bb77223 */ /* 0x100fe2000001087a */
[----:B0-----:R-:W-:Y:S01]  /*bde0*/  FFMA.FTZ R139, R2, R10, R217 ;  /* 0x0000000a028b7223 */ /* 0x001fe200000100d9 */
[-CC-:B----4-:R-:W-:Y:S01]  /*bdf0*/  FFMA.FTZ R20, R189, R0.reuse, -R122.reuse ;  /* 0x00000000bd147223 */ /* 0x190fe2000001087a */
[-CC-:B------:R-:W-:Y:S01]  /*be00*/  FFMA.FTZ R153, R213, R0.reuse, -R122.reuse ;  /* 0x00000000d5997223 */ /* 0x180fe2000001087a */
[----:B------:R-:W-:Y:S01]  /*be10*/  MUFU.EX2 R14, R14 ;  /* 0x0000000e000e7308 */ /* 0x000fe20000000800 */
[----:B------:R-:W-:Y:S01]  /*be20*/  FADD.FTZ R139, R188, R139 ;  /* 0x0000008bbc8b7221 */ /* 0x000fe20000010000 */
[-CC-:B------:R-:W-:Y:S01]  /*be30*/  FFMA.FTZ R185, R195, R0.reuse, -R122.reuse ;  /* 0x00000000c3b97223 */ /* 0x180fe2000001087a */
[-CC-:B------:R-:W-:Y:S01]  /*be40*/  FFMA.FTZ R120, R211, R0.reuse, -R122.reuse ;  /* 0x00000000d3787223 */ /* 0x180fe2000001087a */
[-CC-:B------:R-:W-:Y:S01]  /*be50*/  FFMA.FTZ R143, R143, R0.reuse, -R122.reuse ;  /* 0x000000008f8f7223 */ /* 0x180fe2000001087a */
[----:B-1----:R-:W-:Y:S01]  /*be60*/  FADD.FTZ R10, R190, R139 ;  /* 0x0000008bbe0a7221 */ /* 0x002fe20000010000 */
[-CC-:B------:R-:W-:Y:S01]  /*be70*/  FFMA.FTZ R187, R191, R0.reuse, -R122.reuse ;  /* 0x00000000bfbb7223 */ /* 0x180fe2000001087a */
[-C--:B------:R-:W-:Y:S01]  /*be80*/  FFMA.FTZ R124, R209, R0.reuse, -R122 ;  /* 0x00000000d17c7223 */ /* 0x080fe2000001087a */
[----:B------:R-:W0:Y:S01]  /*be90*/  MUFU.EX2 R3, R3 ;  /* 0x0000000300037308 */ /* 0x000e220000000800 */
[----:B--2---:R-:W-:Y:S01]  /*bea0*/  FADD.FTZ R139, R173, R10 ;  /* 0x0000000aad8b7221 */ /* 0x004fe20000010000 */
[-CC-:B------:R-:W-:Y:S01]  /*beb0*/  FFMA.FTZ R126, R193, R0.reuse, -R122.reuse ;  /* 0x00000000c17e7223 */ /* 0x180fe2000001087a */
[-CC-:B------:R-:W-:Y:S01]  /*bec0*/  FFMA.FTZ R131, R131, R0.reuse, -R122.reuse ;  /* 0x0000000083837223 */ /* 0x180fe2000001087a */
[-CC-:B------:R-:W-:Y:S01]  /*bed0*/  FFMA.FTZ R157, R207, R0.reuse, -R122.reuse ;  /* 0x00000000cf9d7223 */ /* 0x180fe2000001087a */
[----:B---3--:R-:W-:Y:S01]  /*bee0*/  FADD.FTZ R130, R184, R139 ;  /* 0x0000008bb8827221 */ /* 0x008fe20000010000 */
[-CC-:B------:R-:W-:Y:S01]  /*bef0*/  FFMA.FTZ R128, R135, R0.reuse, -R122.reuse ;  /* 0x0000000087807223 */ /* 0x180fe2000001087a */
[-CC-:B------:R-:W-:Y:S01]  /*bf00*/  FFMA.FTZ R135, R147, R0.reuse, -R122.reuse ;  /* 0x0000000093877223 */ /* 0x180fe2000001087a */
[----:B------:R-:W1:Y:S01]  /*bf10*/  MUFU.EX2 R149, R149 ;  /* 0x0000009500957308 */ /* 0x000e620000000800 */
[-CC-:B------:R-:W-:Y:S01]  /*bf20*/  FFMA.FTZ R127, R127, R0.reuse, -R122.reuse ;  /* 0x000000007f7f7223 */ /* 0x180fe2000001087a */
[-CC-:B------:R-:W-:Y:S01]  /*bf30*/  FFMA.FTZ R123, R123, R0.reuse, -R122.reuse ;  /* 0x000000007b7b7223 */ /* 0x180fe2000001087a */
[-CC-:B------:R-:W-:Y:S01]  /*bf40*/  FFMA.FTZ R159, R159, R0.reuse, -R122.reuse ;  /* 0x000000009f9f7223 */ /* 0x180fe2000001087a */
[-CC-:B------:R-:W-:Y:S01]  /*bf50*/  FFMA.FTZ R179, R179, R0.reuse, -R122.reuse ;  /* 0x00000000b3b37223 */ /* 0x180fe2000001087a */
[-CC-:B------:R-:W-:Y:S01]  /*bf60*/  FFMA.FTZ R171, R171, R0.reuse, -R122.reuse ;  /* 0x00000000abab7223 */ /* 0x180fe2000001087a */
[----:B------:R-:W-:Y:S01]  /*bf70*/  FFMA.FTZ R181, R181, R0, -R122 ;  /* 0x00000000b5b57223 */ /* 0x000fe2000001087a */
[----:B------:R-:W-:Y:S01]  /*bf80*/  UMOV UR4, UR36 ;  /* 0x0000002400047c82 */ /* 0x000fe20008000000 */
[----:B------:R-:W2:Y:S01]  /*bf90*/  MUFU.EX2 R20, R20 ;  /* 0x0000001400147308 */ /* 0x000ea20000000800 */
[----:B0-----:R-:W-:Y:S01]  /*bfa0*/  FFMA.FTZ R10, R3, R7, R14 ;  /* 0x00000007030a7223 */ /* 0x001fe2000001000e */
[----:B------:R-:W-:Y:S01]  /*bfb0*/  F2FP.BF16.F32.PACK_AB R190, R173, R190 ;  /* 0x000000beadbe723e */ /* 0x000fe200000010ff */
[----:B------:R-:W-:Y:S01]  /*bfc0*/  VIADD R11, R11, 0xffffffff ;  /* 0xffffffff0b0b7836 */ /* 0x000fe20000000000 */
[----:B------:R-:W-:-:S02]  /*bfd0*/  F2FP.BF16.F32.PACK_AB R184, R175, R184 ;  /* 0x000000b8afb8723e */ /* 0x000fc400000010ff */
[----:B------:R-:W-:Y:S02]  /*bfe0*/  F2FP.BF16.F32.PACK_AB R188, R188, R217 ;  /* 0x000000d9bcbc723e */ /* 0x000fe400000010ff */
[----:B------:R-:W0:Y:S01]  /*bff0*/  MUFU.EX2 R153, R153 ;  /* 0x0000009900997308 */ /* 0x000e220000000800 */
[C---:B-1----:R-:W-:Y:S01]  /*c000*/  FADD.FTZ R139, R149.reuse, R10 ;  /* 0x0000000a958b7221 */ /* 0x042fe20000010000 */
[----:B------:R-:W-:Y:S01]  /*c010*/  F2FP.BF16.F32.PACK_AB R189, R149, R14 ;  /* 0x0000000e95bd723e */ /* 0x000fe200000010ff */
[----:B------:R-:W-:-:S05]  /*c020*/  IMAD.MOV.U32 R14, RZ, RZ, R5 ;  /* 0x000000ffff0e7224 */ /* 0x000fca00078e0005 */
[----:B------:R-:W1:Y:S01]  /*c030*/  MUFU.EX2 R185, R185 ;  /* 0x000000b900b97308 */ /* 0x000e620000000800 */
[----:B--2---:R-:W-:-:S07]  /*c040*/  FADD.FTZ R10, R20, R139 ;  /* 0x0000008b140a7221 */ /* 0x004fce0000010000 */
[----:B------:R2:W-:Y:S01]  /*c050*/  MUFU.EX2 R12, R143 ;  /* 0x0000008f000c7308 */ /* 0x0005e20000000800 */
[C---:B0-----:R-:W-:Y:S01]  /*c060*/  FADD.FTZ R10, R153.reuse, R10 ;  /* 0x0000000a990a7221 */ /* 0x041fe20000010000 */
[----:B------:R-:W-:-:S06]  /*c070*/  F2FP.BF16.F32.PACK_AB R191, R153, R20 ;  /* 0x0000001499bf723e */ /* 0x000fcc00000010ff */
[----:B------:R-:W0:Y:S01]  /*c080*/  MUFU.EX2 R120, R120 ;  /* 0x0000007800787308 */ /* 0x000e220000000800 */
[----:B--2---:R-:W-:Y:S01]  /*c090*/  FADD.FTZ R143, R175, R130 ;  /* 0x00000082af8f7221 */ /* 0x004fe20000010000 */
[----:B------:R-:W-:-:S03]  /*c0a0*/  FFMA.FTZ R130, R151, R0, -R122 ;  /* 0x0000000097827223 */ /* 0x000fc6000001087a */
[----:B------:R-:W-:Y:S01]  /*c0b0*/  FADD.FTZ R132, R186, R143 ;  /* 0x0000008fba847221 */ /* 0x000fe20000010000 */
[C---:B------:R-:W-:Y:S02]  /*c0c0*/  F2FP.BF16.F32.PACK_AB R186, R177.reuse, R186 ;  /* 0x000000bab1ba723e */ /* 0x040fe400000010ff */
[----:B------:R-:W2:Y:S01]  /*c0d0*/  MUFU.EX2 R187, R187 ;  /* 0x000000bb00bb7308 */ /* 0x000ea20000000800 */
[----:B------:R-:W-:-:S04]  /*c0e0*/  FADD.FTZ R139, R177, R132 ;  /* 0x00000084b18b7221 */ /* 0x000fc80000010000 */
[----:B------:R-:W-:Y:S01]  /*c0f0*/  FADD.FTZ R132, R180, R139 ;  /* 0x0000008bb4847221 */ /* 0x000fe20000010000 */
[C---:B------:R-:W-:Y:S02]  /*c100*/  F2FP.BF16.F32.PACK_AB R180, R163.reuse, R180 ;  /* 0x000000b4a3b4723e */ /* 0x040fe400000010ff */
[----:B------:R-:W3:Y:S01]  /*c110*/  MUFU.EX2 R124, R124 ;  /* 0x0000007c007c7308 */ /* 0x000ee20000000800 */
[----:B------:R-:W-:Y:S01]  /*c120*/  FADD.FTZ R139, R163, R132 ;  /* 0x00000084a38b7221 */ /* 0x000fe20000010000 */
[----:B------:R-:W-:-:S03]  /*c130*/  @!P6 VIADD R132, R134, 0x30860 ;  /* 0x000308608684e836 */ /* 0x000fc60000000000 */
[----:B------:R-:W-:Y:S01]  /*c140*/  FADD.FTZ R134, R182, R139 ;  /* 0x0000008bb6867221 */ /* 0x000fe20000010000 */
[C---:B------:R-:W-:Y:S02]  /*c150*/  F2FP.BF16.F32.PACK_AB R182, R141.reuse, R182 ;  /* 0x000000b68db6723e */ /* 0x040fe400000010ff */
[----:B------:R-:W4:Y:S01]  /*c160*/  MUFU.EX2 R126, R126 ;  /* 0x0000007e007e7308 */ /* 0x000f220000000800 */
[----:B------:R-:W-:Y:S01]  /*c170*/  FADD.FTZ R139, R141, R134 ;  /* 0x000000868d8b7221 */ /* 0x000fe20000010000 */
[----:B------:R-:W-:Y:S01]  /*c180*/  @!P6 PRMT R136, RZ, 0x654, R132 ;  /* 0x00000654ff88e816 */ /* 0x000fe20000000084 */
[-CC-:B------:R-:W-:Y:S01]  /*c190*/  FFMA.FTZ R132, R155, R0.reuse, -R122.reuse ;  /* 0x000000009b847223 */ /* 0x180fe2000001087a */
[----:B------:R-:W-:Y:S01]  /*c1a0*/  FFMA.FTZ R122, R167, R0, -R122 ;  /* 0x00000000a77a7223 */ /* 0x000fe2000001087a */
[----:B------:R-:W-:Y:S01]  /*c1b0*/  FADD.FTZ R134, R176, R139 ;  /* 0x0000008bb0867221 */ /* 0x000fe20000010000 */
[----:B------:R5:W-:Y:S01]  /*c1c0*/  @!P6 SYNCS.ARRIVE.TRANS64.RED.A1T0 RZ, [R136+URZ], RZ ;  /* 0x000000ff88ffe9a7 */ /* 0x000be2000810043f */
[----:B------:R-:W-:Y:S01]  /*c1d0*/  F2FP.BF16.F32.PACK_AB R176, R145, R176 ;  /* 0x000000b091b0723e */ /* 0x000fe200000010ff */
[----:B------:R1:W-:Y:S08]  /*c1e0*/  MUFU.EX2 R7, R131 ;  /* 0x0000008300077308 */ /* 0x0003f00000000800 */
[----:B------:R-:W5:Y:S01]  /*c1f0*/  MUFU.EX2 R157, R157 ;  /* 0x0000009d009d7308 */ /* 0x000f620000000800 */
[----:B-1----:R-:W-:Y:S01]  /*c200*/  FADD.FTZ R131, R185, R10 ;  /* 0x0000000ab9837221 */ /* 0x002fe20000010000 */
[----:B0-----:R-:W-:-:S03]  /*c210*/  F2FP.BF16.F32.PACK_AB R185, R120, R185 ;  /* 0x000000b978b9723e */ /* 0x001fc600000010ff */
[----:B------:R-:W-:-:S03]  /*c220*/  FADD.FTZ R10, R120, R131 ;  /* 0x00000083780a7221 */ /* 0x000fc60000010000 */
[----:B------:R-:W0:Y:S01]  /*c230*/  MUFU.EX2 R183, R183 ;  /* 0x000000b700b77308 */ /* 0x000e220000000800 */
[----:B--2---:R-:W-:Y:S01]  /*c240*/  FADD.FTZ R131, R187, R10 ;  /* 0x0000000abb837221 */ /* 0x004fe20000010000 */
[----:B---3--:R-:W-:-:S03]  /*c250*/  F2FP.BF16.F32.PACK_AB R187, R124, R187 ;  /* 0x000000bb7cbb723e */ /* 0x008fc600000010ff */
[----:B------:R-:W-:-:S03]  /*c260*/  FADD.FTZ R131, R124, R131 ;  /* 0x000000837c837221 */ /* 0x000fc60000010000 */
[----:B------:R-:W1:Y:S01]  /*c270*/  MUFU.EX2 R128, R128 ;  /* 0x0000008000807308 */ /* 0x000e620000000800 */
[----:B----4-:R-:W-:Y:S01]  /*c280*/  FADD.FTZ R10, R126, R131 ;  /* 0x000000837e0a7221 */ /* 0x010fe20000010000 */
[----:B------:R-:W-:-:S03]  /*c290*/  FADD.FTZ R131, R145, R134 ;  /* 0x0000008691837221 */ /* 0x000fc60000010000 */
[----:B-----5:R-:W-:Y:S01]  /*c2a0*/  FADD.FTZ R10, R157, R10 ;  /* 0x0000000a9d0a7221 */ /* 0x020fe20000010000 */
[----:B------:R-:W-:Y:S01]  /*c2b0*/  FADD.FTZ R134, R178, R131 ;  /* 0x00000083b2867221 */ /* 0x000fe20000010000 */
[----:B------:R-:W-:Y:S01]  /*c2c0*/  F2FP.BF16.F32.PACK_AB R178, R121, R178 ;  /* 0x000000b279b2723e */ /* 0x000fe200000010ff */
[----:B------:R-:W2:Y:S01]  /*c2d0*/  MUFU.EX2 R125, R125 ;  /* 0x0000007d007d7308 */ /* 0x000ea20000000800 */
[----:B0-----:R-:W-:Y:S01]  /*c2e0*/  FADD.FTZ R131, R183, R10 ;  /* 0x0000000ab7837221 */ /* 0x001fe20000010000 */
[----:B------:R-:W-:Y:S01]  /*c2f0*/  FADD.FTZ R139, R121, R134 ;  /* 0x00000086798b7221 */ /* 0x000fe20000010000 */
[C---:B------:R-:W-:Y:S02]  /*c300*/  F2FP.BF16.F32.PACK_AB R183, R12.reuse, R183 ;  /* 0x000000b70cb7723e */ /* 0x040fe400000010ff */
[----:B------:R-:W-:Y:S01]  /*c310*/  FADD.FTZ R131, R12, R131 ;  /* 0x000000830c837221 */ /* 0x000fe20000010000 */
[----:B------:R-:W-:Y:S01]  /*c320*/  FADD.FTZ R134, R172, R139 ;  /* 0x0000008bac867221 */ /* 0x000fe20000010000 */
[----:B------:R-:W-:Y:S01]  /*c330*/  IMAD.MOV.U32 R12, RZ, RZ, R4 ;  /* 0x000000ffff0c7224 */ /* 0x000fe200078e0004 */
[----:B------:R-:W0:Y:S01]  /*c340*/  MUFU.EX2 R135, R135 ;  /* 0x0000008700877308 */ /* 0x000e220000000800 */
[----:B-1----:R-:W-:-:S07]  /*c350*/  FADD.FTZ R10, R128, R131 ;  /* 0x00000083800a7221 */ /* 0x002fce0000010000 */
[----:B------:R-:W1:Y:S01]  /*c360*/  MUFU.EX2 R174, R174 ;  /* 0x000000ae00ae7308 */ /* 0x000e620000000800 */
[----:B--2---:R-:W-:-:S07]  /*c370*/  F2FP.BF16.F32.PACK_AB R172, R125, R172 ;  /* 0x000000ac7dac723e */ /* 0x004fce00000010ff */
[----:B------:R-:W-:Y:S01]  /*c380*/  MUFU.EX2 R130, R130 ;  /* 0x0000008200827308 */ /* 0x000fe20000000800 */
[C---:B0-----:R-:W-:Y:S01]  /*c390*/  FADD.FTZ R10, R135.reuse, R10 ;  /* 0x0000000a870a7221 */ /* 0x041fe20000010000 */
[----:B------:R-:W-:-:S06]  /*c3a0*/  F2FP.BF16.F32.PACK_AB R177, R135, R128 ;  /* 0x0000008087b1723e */ /* 0x000fcc00000010ff */
[----:B------:R-:W0:Y:S08]  /*c3b0*/  MUFU.EX2 R129, R129 ;  /* 0x0000008100817308 */ /* 0x000e300000000800 */
[----:B------:R-:W-:Y:S08]  /*c3c0*/  MUFU.EX2 R127, R127 ;  /* 0x0000007f007f7308 */ /* 0x000ff00000000800 */
[----:B------:R-:W2:Y:S08]  /*c3d0*/  MUFU.EX2 R168, R168 ;  /* 0x000000a800a87308 */ /* 0x000eb00000000800 */
[----:B------:R3:W-:Y:S08]  /*c3e0*/  MUFU.EX2 R136, R123 ;  /* 0x0000007b00887308 */ /* 0x0007f00000000800 */
[----:B------:R-:W4:Y:S01]  /*c3f0*/  MUFU.EX2 R132, R132 ;  /* 0x0000008400847308 */ /* 0x000f220000000800 */
[----:B---3--:R-:W-:-:S04]  /*c400*/  FADD.FTZ R123, R125, R134 ;  /* 0x000000867d7b7221 */ /* 0x008fc80000010000 */
[----:B-1----:R-:W-:Y:S01]  /*c410*/  FADD.FTZ R134, R174, R123 ;  /* 0x0000007bae867221 */ /* 0x002fe20000010000 */
[----:B------:R-:W-:Y:S01]  /*c420*/  FADD.FTZ R123, R7, R10 ;  /* 0x0000000a077b7221 */ /* 0x000fe20000010000 */
[C---:B0-----:R-:W-:Y:S01]  /*c430*/  F2FP.BF16.F32.PACK_AB R174, R129.reuse, R174 ;  /* 0x000000ae81ae723e */ /* 0x041fe200000010ff */
[----:B------:R-:W0:Y:S01]  /*c440*/  MUFU.EX2 R133, R133 ;  /* 0x0000008500857308 */ /* 0x000e220000000800 */
[----:B------:R-:W-:Y:S01]  /*c450*/  FADD.FTZ R131, R129, R134 ;  /* 0x0000008681837221 */ /* 0x000fe20000010000 */
[----:B------:R-:W-:-:S03]  /*c460*/  FADD.FTZ R10, R130, R123 ;  /* 0x0000007b820a7221 */ /* 0x000fc60000010000 */
[----:B--2---:R-:W-:Y:S01]  /*c470*/  FADD.FTZ R134, R168, R131 ;  /* 0x00000083a8867221 */ /* 0x004fe20000010000 */
[----:B------:R-:W-:Y:S02]  /*c480*/  FADD.FTZ R121, R127, R10 ;  /* 0x0000000a7f797221 */ /* 0x000fe40000010000 */
[----:B------:R-:W1:Y:S01]  /*c490*/  MUFU.EX2 R159, R159 ;  /* 0x0000009f009f7308 */ /* 0x000e620000000800 */
[C---:B----4-:R-:W-:Y:S01]  /*c4a0*/  F2FP.BF16.F32.PACK_AB R173, R132.reuse, R127 ;  /* 0x0000007f84ad723e */ /* 0x050fe200000010ff */
[----:B------:R-:W-:-:S04]  /*c4b0*/  FADD.FTZ R121, R132, R121 ;  /* 0x0000007984797221 */ /* 0x000fc80000010000 */
[----:B------:R-:W-:Y:S02]  /*c4c0*/  FADD.FTZ R121, R136, R121 ;  /* 0x0000007988797221 */ /* 0x000fe40000010000 */
[----:B------:R2:W3:Y:S01]  /*c4d0*/  MUFU.EX2 R138, R179 ;  /* 0x000000b3008a7308 */ /* 0x0004e20000000800 */
[C---:B0-----:R-:W-:Y:S01]  /*c4e0*/  FADD.FTZ R123, R133.reuse, R134 ;  /* 0x00000086857b7221 */ /* 0x041fe20000010000 */
[----:B------:R-:W-:-:S06]  /*c4f0*/  F2FP.BF16.F32.PACK_AB R168, R133, R168 ;  /* 0x000000a885a8723e */ /* 0x000fcc00000010ff */
[----:B------:R-:W0:Y:S01]  /*c500*/  MUFU.EX2 R169, R171 ;  /* 0x000000ab00a97308 */ /* 0x000e220000000800 */
[C---:B-1----:R-:W-:Y:S01]  /*c510*/  FADD.FTZ R121, R159.reuse, R121 ;  /* 0x000000799f797221 */ /* 0x042fe20000010000 */
[----:B--2---:R-:W-:Y:S02]  /*c520*/  F2FP.BF16.F32.PACK_AB R179, R130, R7 ;  /* 0x0000000782b3723e */ /* 0x004fe400000010ff */
[----:B------:R-:W-:-:S04]  /*c530*/  F2FP.BF16.F32.PACK_AB R175, R159, R136 ;  /* 0x000000889faf723e */ /* 0x000fc800000010ff */
[----:B------:R-:W1:Y:S01]  /*c540*/  MUFU.EX2 R170, R170 ;  /* 0x000000aa00aa7308 */ /* 0x000e620000000800 */
[----:B---3--:R-:W-:-:S07]  /*c550*/  FADD.FTZ R121, R138, R121 ;  /* 0x000000798a797221 */ /* 0x008fce0000010000 */
[----:B------:R2:W3:Y:S01]  /*c560*/  MUFU.EX2 R134, R181 ;  /* 0x000000b500867308 */ /* 0x0004e20000000800 */
[C---:B0-----:R-:W-:Y:S01]  /*c570*/  FADD.FTZ R121, R169.reuse, R121 ;  /* 0x00000079a9797221 */ /* 0x041fe20000010000 */
[----:B------:R-:W-:-:S06]  /*c580*/  F2FP.BF16.F32.PACK_AB R169, R169, R138 ;  /* 0x0000008aa9a9723e */ /* 0x000fcc00000010ff */
[----:B------:R-:W0:Y:S01]  /*c590*/  MUFU.EX2 R137, R137 ;  /* 0x0000008900897308 */ /* 0x000e220000000800 */
[----:B-1----:R-:W-:Y:S01]  /*c5a0*/  FADD.FTZ R10, R170, R123 ;  /* 0x0000007baa0a7221 */ /* 0x002fe20000010000 */
[----:B--2---:R-:W-:-:S06]  /*c5b0*/  F2FP.BF16.F32.PACK_AB R181, R157, R126 ;  /* 0x0000007e9db5723e */ /* 0x004fcc00000010ff */
[----:B------:R-:W1:Y:S01]  /*c5c0*/  MUFU.EX2 R122, R122 ;  /* 0x0000007a007a7308 */ /* 0x000e620000000800 */
[----:B---3--:R-:W-:Y:S01]  /*c5d0*/  FADD.FTZ R121, R134, R121 ;  /* 0x0000007986797221 */ /* 0x008fe20000010000 */
[C---:B0-----:R-:W-:Y:S01]  /*c5e0*/  FADD.FTZ R10, R137.reuse, R10 ;  /* 0x0000000a890a7221 */ /* 0x041fe20000010000 */
[----:B------:R-:W-:Y:S02]  /*c5f0*/  F2FP.BF16.F32.PACK_AB R170, R137, R170 ;  /* 0x000000aa89aa723e */ /* 0x000fe400000010ff */
[C---:B-1----:R-:W-:Y:S01]  /*c600*/  FADD.FTZ R7, R122.reuse, R121 ;  /* 0x000000797a077221 */ /* 0x042fe20000010000 */
[----:B------:R-:W-:Y:S01]  /*c610*/  F2FP.BF16.F32.PACK_AB R171, R122, R134 ;  /* 0x000000867aab723e */ /* 0x000fe200000010ff */
[----:B------:R-:W-:Y:S06]  /*c620*/  @P1 BRA `(.L_x_1128) ;  /* 0xffffffd000541947 */ /* 0x000fec000383ffff */
.L_x_1111:
        /* <DEDUP_REMOVED lines=99> */
.L_x_1129:
[----:B------:R-:W-:Y:S01]  /*cc60*/  ULEA UR5, UR36, UR38, 0x3 ;  /* 0x0000002624057291 */ /* 0x000fe2000f8e183f */
[----:B------:R-:W-:-:S05]  /*cc70*/  IMAD.U32 R2, RZ, RZ, UR37 ;  /* 0x00000025ff027e24 */ /* 0x000fca000f8e00ff */
[----:B------:R-:W-:-:S04]  /*cc80*/  SHF.L.U32 R2, R2, 0x1f, RZ ;  /* 0x0000001f02027819 */ /* 0x000fc800000006ff */
[----:B------:R0:W1:Y:S01]  /*cc90*/  SYNCS.PHASECHK.TRANS64.TRYWAIT P1, [UR5+0x30850], R2 ;  /* 0x03085002ff0075a7 */ /* 0x0000620008020145 */
[----:B------:R-:W-:Y:S05]  /*cca0*/  @!P0 BRA `(.L_x_1130) ;  /* 0x0000000000048947 */ /* 0x000fea0003800000 */
[----:B------:R-:W-:Y:S01]  /*ccb0*/  BPT.TRAP 0x1 ;  /* 0x000000040000795c */ /* 0x000fe20000300000 */
.L_x_1130:
[----:B-1----:R-:W-:Y:S05]  /*ccc0*/  @P1 BRA `(.L_x_1131) ;  /* 0x0000000000081947 */ /* 0x002fea0003800000 */
[----:B------:R-:W1:Y:S02]  /*ccd0*/  SYNCS.PHASECHK.TRANS64.TRYWAIT P0, [UR5+0x30850], R2 ;  /* 0x03085002ff0075a7 */ /* 0x000e640008000145 */
[----:B-1----:R-:W-:Y:S05]  /*cce0*/  @!P0 BRA `(.L_x_1132) ;  /* 0x0000008800408947 */ /* 0x002fea0003800000 */
.L_x_1131:
[----:B------:R-:W-:Y:S01]  /*ccf0*/  UIADD3 UR38, UR38, 0x400, URZ ;  /* 0x0000040026267890 */ /* 0x000fe2000fffe03f */
[----:B------:R-:W-:Y:S01]  /*cd00*/  WARPGROUP.ARRIVE ;  /* 0x00000000000079c5 */ /* 0x000fe20000000000 */
[----:B------:R-:W-:Y:S01]  /*cd10*/  UMOV UR7, 0x40000040 ;  /* 0x4000004000077882 */ /* 0x000fe20000000000 */
[----:B01----:R-:W0:Y:S01]  /*cd20*/  SHFL.BFLY PT, R2, R7, 0x2, 0x1f ;  /* 0x0c401f0007027f89 */ /* 0x003e2200000e0000 */
[----:B------:R-:W-:Y:S01]  /*cd30*/  USHF.R.U32.HI UR38, URZ, 0x4, UR38 ;  /* 0x000000043f267899 */ /* 0x000fe20008011626 */
[----:B------:R-:W-:Y:S01]  /*cd40*/  IMAD.MOV.U32 R8, RZ, RZ, RZ ;  /* 0x000000ffff087224 */ /* 0x000fe200078e00ff */
[----:B------:R-:W-:Y:S01]  /*cd50*/  R2UR UR8, R199 ;  /* 0x00000000c70872ca */ /* 0x000fe200000e0000 */
[----:B------:R-:W1:Y:S01]  /*cd60*/  SHFL.BFLY PT, R3, R10, 0x2, 0x1f ;  /* 0x0c401f000a037f89 */ /* 0x000e6200000e0000 */
[----:B------:R-:W-:Y:S01]  /*cd70*/  ULOP3.LUT UR38, UR38, 0x3fff, URZ, 0xc0, !UPT ;  /* 0x00003fff26267892 */ /* 0x000fe2000f8ec03f */
[----:B------:R-:W2:Y:S03]  /*cd80*/  S2R R14, SR_TID.X ;  /* 0x00000000000e7919 */ /* 0x000ea60000002100 */
        /* <DEDUP_REMOVED lines=8> */
[----:B0-----:R-:W-:Y:S01]  /*ce10*/  FADD.FTZ R6, R2, R7 ;  /* 0x0000000702067221 */ /* 0x001fe20000010000 */
[----:B------:R-:W-:Y:S01]  /*ce20*/  UMOV UR7, 0x40000040 ;  /* 0x4000004000077882 */ /* 0x000fe20000000000 */
[----:B------:R-:W-:-:S02]  /*ce30*/  IMAD.U32 R7, RZ, RZ, UR5 ;  /* 0x00000005ff077e24 */ /* 0x000fc4000f8e00ff */
[----:B-1----:R-:W-:Y:S01]  /*ce40*/  FADD.FTZ R3, R3, R10 ;  /* 0x0000000a03037221 */ /* 0x002fe20000010000 */
[----:B------:R-:W-:Y:S01]  /*ce50*/  IMAD.MOV.U32 R10, RZ, RZ, RZ ;  /* 0x000000ffff0a7224 */ /* 0x000fe200078e00ff */
[----:B------:R-:W0:Y:S01]  /*ce60*/  SHFL.BFLY PT, R9, R6, 0x1, 0x1f ;  /* 0x0c201f0006097f89 */ /* 0x000e2200000e0000 */
[----:B------:R-:W-:Y:S01]  /*ce70*/  IMAD.U32 R199, RZ, RZ, UR8 ;  /* 0x00000008ffc77e24 */ /* 0x000fe2000f8e00ff */
[----:B------:R-:W-:Y:S02]  /*ce80*/  USEL UR36, UR36, URZ, UP0 ;  /* 0x0000003f24247287 */ /* 0x000fe40008000000 */
[----:B------:R-:W1:Y:S01]  /*ce90*/  SHFL.BFLY PT, R2, R3, 0x1, 0x1f ;  /* 0x0c201f0003027f89 */ /* 0x000e6200000e0000 */
[----:B--2---:R-:W-:Y:S01]  /*cea0*/  LOP3.LUT P2, RZ, R14, 0x7f, RZ, 0xc0, !PT ;  /* 0x0000007f0eff7812 */ /* 0x004fe2000784c0ff */
[----:B0-----:R-:W-:Y:S01]  /*ceb0*/  FADD.FTZ R13, R6, R9 ;  /* 0x00000009060d7221 */ /* 0x001fe20000010000 */
[----:B-1----:R-:W-:-:S04]  /*cec0*/  FADD.FTZ R12, R3, R2 ;  /* 0x00000002030c7221 */ /* 0x002fc80000010000 */
[----:B------:R-:W-:Y:S01]  /*ced0*/  FSETP.NE.FTZ.AND P1, PT, R13, RZ, PT ;  /* 0x000000ff0d00720b */ /* 0x000fe20003f35000 */
[----:B------:R-:W-:Y:S02]  /*cee0*/  IMAD.MOV.U32 R2, RZ, RZ, -0x800000 ;  /* 0xff800000ff027424 */ /* 0x000fe400078e00ff */
[----:B------:R-:W-:Y:S01]  /*cef0*/  IMAD.MOV.U32 R3, RZ, RZ, -0x800000 ;  /* 0xff800000ff037424 */ /* 0x000fe200078e00ff */
[----:B------:R-:W-:-:S09]  /*cf00*/  FSETP.NE.FTZ.AND P0, PT, R12, RZ, PT ;  /* 0x000000ff0c00720b */ /* 0x000fd20003f15000 */
[----:B------:R-:W0:Y:S01]  /*cf10*/  @P1 MUFU.LG2 R11, R13 ;  /* 0x0000000d000b1308 */ /* 0x000e220000000c00 */
[----:B------:R-:W-:-:S03]  /*cf20*/  @P1 FMUL.FTZ R14, R0, 0.69314718246459960938 ;  /* 0x3f317218000e1820 */ /* 0x000fc60000410000 */
[----:B------:R-:W-:Y:S01]  /*cf30*/  @P0 FMUL.FTZ R6, R0, 0.69314718246459960938 ;  /* 0x3f31721800060820 */ /* 0x000fe20000410000 */
[----:B------:R-:W-:-:S03]  /*cf40*/  @!P2 VIADD R0, R7, 0x30860 ;  /* 0x000308600700a836 */ /* 0x000fc60000000000 */
[----:B------:R-:W1:Y:S08]  /*cf50*/  @P0 MUFU.LG2 R9, R12 ;  /* 0x0000000c00090308 */ /* 0x000e700000000c00 */
[----:B------:R-:W2:Y:S01]  /*cf60*/  @P1 MUFU.RCP R10, R13 ;  /* 0x0000000d000a1308 */ /* 0x000ea20000001000 */
[----:B0-----:R-:W-:-:S04]  /*cf70*/  @P1 FMUL.FTZ R11, R11, 0.69314718246459960938 ;  /* 0x3f3172180b0b1820 */ /* 0x001fc80000410000 */
[----:B------:R-:W-:Y:S01]  /*cf80*/  @P1 FFMA.FTZ R2, R14, R4, R11 ;  /* 0x000000040e021223 */ /* 0x000fe2000001000b */
[----:B------:R-:W-:Y:S02]  /*cf90*/  @!P2 PRMT R4, RZ, 0x654, R0 ;  /* 0x00000654ff04a816 */ /* 0x000fe40000000000 */
[----:B------:R-:W0:Y:S01]  /*cfa0*/  @P0 MUFU.RCP R8, R12 ;  /* 0x0000000c00080308 */ /* 0x000e220000001000 */
[----:B-1----:R-:W-:-:S04]  /*cfb0*/  @P0 FMUL.FTZ R9, R9, 0.69314718246459960938 ;  /* 0x3f31721809090820 */ /* 0x002fc80000410000 */
        /* <DEDUP_REMOVED lines=30> */
[----:B--2---:R-:W-:Y:S01]  /*d1a0*/  FMUL.FTZ R127, R43, R10 ;  /* 0x0000000a2b7f7220 */ /* 0x004fe20000410000 */
[----:B0-----:R-:W-:Y:S01]  /*d1b0*/  FMUL.FTZ R0, R32, R8 ;  /* 0x0000000820007220 */ /* 0x001fe20000410000 */
        /* <DEDUP_REMOVED lines=94> */
.L_x_1062:
[----:B------:R-:W0:Y:S01]  /*d7a0*/  S2R R5, SR_CgaCtaId ;  /* 0x0000000000057919 */ /* 0x000e220000008800 */
[----:B------:R-:W-:Y:S01]  /*d7b0*/  MOV R38, 0x400 ;  /* 0x0000040000267802 */ /* 0x000fe20000000f00 */
[----:B------:R-:W-:Y:S01]  /*d7c0*/  BSSY B0, `(.L_x_1133) ;  /* 0x0000251000007945 */ /* 0x000fe20003800000 */
[----:B------:R-:W-:Y:S02]  /*d7d0*/  BAR.SYNC.DEFER_BLOCKING 0x5, 0x120 ;  /* 0x0144800000007b1d */ /* 0x000fe40000010000 */
[----:B0-----:R-:W-:-:S05]  /*d7e0*/  LEA R38, R5, R38, 0x18 ;  /* 0x0000002605267211 */ /* 0x001fca00078ec0ff */
[----:B------:R-:W0:Y:S02]  /*d7f0*/  LDS.128 R192, [R38+0x308d0] ;  /* 0x0308d00026c07984 */ /* 0x000e240000000c00 */
[----:B0-----:R-:W-:Y:S02]  /*d800*/  R2UR UR6, R194 ;  /* 0x00000000c20672ca */ /* 0x001fe400000e0000 */
[----:B------:R-:W-:Y:S01]  /*d810*/  R2UR UR5, R195 ;  /* 0x00000000c30572ca */ /* 0x000fe200000e0000 */
[----:B------:R-:W-:Y:S06]  /*d820*/  BAR.ARV 0x4, 0x120 ;  /* 0x0104800000007b1d */ /* 0x000fec0000002000 */
[----:B------:R-:W-:Y:S08]  /*d830*/  @P0 BRA `(.L_x_1134) ;  /* 0x00000018003c0947 */ /* 0x000ff00003800000 */
[----:B------:R-:W0:Y:S01]  /*d840*/  S2R R5, SR_SWINHI ;  /* 0x0000000000057919 */ /* 0x000e220000002f00 */
[----:B------:R-:W-:Y:S01]  /*d850*/  F2FP.BF16.F32.PACK_AB R6, R123, R6 ;  /* 0x000000067b06723e */ /* 0x000fe200000010ff */
[----:B------:R-:W-:Y:S01]  /*d860*/  ULDC.64 UR8, c[0x0][0xbd8] ;  /* 0x0002f60000087ab9 */ /* 0x000fe20000000a00 */
[----:B------:R-:W-:Y:S01]  /*d870*/  R2UR UR4, R198 ;  /* 0x00000000c60472ca */ /* 0x000fe200000e0000 */
[----:B------:R-:W-:Y:S01]  /*d880*/  UISETP.NE.U32.AND UP0, UPT, UR8, URZ, UPT ;  /* 0x0000003f0800728c */ /* 0x000fe2000bf05070 */
[----:B------:R-:W-:Y:S02]  /*d890*/  F2FP.BF16.F32.PACK_AB R88, R89, R88 ;  /* 0x000000585958723e */ /* 0x000fe400000010ff */
[----:B------:R-:W-:Y:S01]  /*d8a0*/  F2FP.BF16.F32.PACK_AB R89, R43, R90 ;  /* 0x0000005a2b59723e */ /* 0x000fe200000010ff */
[----:B------:R-:W-:Y:S01]  /*d8b0*/  UISETP.NE.AND.EX UP0, UPT, UR9, URZ, UPT, UP0 ;  /* 0x0000003f0900728c */ /* 0x000fe2000bf05300 */
[----:B------:R-:W-:Y:S02]  /*d8c0*/  F2FP.BF16.F32.PACK_AB R96, R97, R96 ;  /* 0x000000606160723e */ /* 0x000fe400000010ff */
[----:B------:R-:W-:Y:S01]  /*d8d0*/  F2FP.BF16.F32.PACK_AB R90, R93, R92 ;  /* 0x0000005c5d5a723e */ /* 0x000fe200000010ff */
[----:B------:R-:W-:Y:S01]  /*d8e0*/  ULDC.64 UR8, c[0x0][0xbd8] ;  /* 0x0002f60000087ab9 */ /* 0x000fe20000000a00 */
[----:B------:R-:W-:-:S02]  /*d8f0*/  F2FP.BF16.F32.PACK_AB R91, R42, R91 ;  /* 0x0000005b2a5b723e */ /* 0x000fc400000010ff */
[----:B------:R-:W-:Y:S01]  /*d900*/  F2FP.BF16.F32.PACK_AB R97, R99, R98 ;  /* 0x000000626361723e */ /* 0x000fe200000010ff */
[----:B------:R-:W-:Y:S01]  /*d910*/  UIMAD.WIDE UR8, UR4, 0x4, UR8 ;  /* 0x00000004040878a5 */ /* 0x000fe2000f8e0208 */
        /* <DEDUP_REMOVED lines=8> */
[----:B------:R-:W-:Y:S02]  /*d9a0*/  MOV R16, R38 ;  /* 0x0000002600107202 */ /* 0x000fe40000000f00 */
[----:B0-----:R-:W-:Y:S02]  /*d9b0*/  MOV R17, R5 ;  /* 0x0000000500117202 */ /* 0x001fe40000000f00 */
[----:B------:R-:W-:-:S02]  /*d9c0*/  F2FP.BF16.F32.PACK_AB R114, R117, R116 ;  /* 0x000000747572723e */ /* 0x000fc400000010ff */
[----:B------:R-:W-:Y:S01]  /*d9d0*/  F2FP.BF16.F32.PACK_AB R115, R119, R118 ;  /* 0x000000767773723e */ /* 0x000fe200000010ff */
[----:B------:R-:W-:-:S03]  /*d9e0*/  IMAD.WIDE R4, R203, 0x2, R16 ;  /* 0x00000002cb047825 */ /* 0x000fc600078e0210 */
[C---:B------:R-:W-:Y:S02]  /*d9f0*/  LOP3.LUT R21, R4.reuse, 0x380, RZ, 0xc0, !PT ;  /* 0x0000038004157812 */ /* 0x040fe400078ec0ff */
[C---:B------:R-:W-:Y:S02]  /*da00*/  IADD3 R75, P2, R4.reuse, 0x20, RZ ;  /* 0x00000020044b7810 */ /* 0x040fe40007f5e0ff */
[C---:B------:R-:W-:Y:S02]  /*da10*/  IADD3 R95, P1, R4.reuse, 0x40, RZ ;  /* 0x00000040045f7810 */ /* 0x040fe40007f3e0ff */
[C---:B------:R-:W-:Y:S01]  /*da20*/  IADD3 R135, P6, R4.reuse, 0x60, RZ ;  /* 0x0000006004877810 */ /* 0x040fe20007fde0ff */
[--C-:B------:R-:W-:Y:S01]  /*da30*/  IMAD.X R9, RZ, RZ, R5.reuse, P2 ;  /* 0x000000ffff097224 */ /* 0x100fe200010e0605 */
[C---:B------:R-:W-:Y:S01]  /*da40*/  IADD3 R137, P5, R4.reuse, 0x4000, RZ ;  /* 0x0000400004897810 */ /* 0x040fe20007fbe0ff */
[--C-:B------:R-:W-:Y:S01]  /*da50*/  IMAD.X R11, RZ, RZ, R5.reuse, P1 ;  /* 0x000000ffff0b7224 */ /* 0x100fe200008e0605 */
[----:B------:R-:W-:Y:S01]  /*da60*/  SHF.R.U64 R21, R21, 0x3, RZ ;  /* 0x0000000315157819 */ /* 0x000fe200000012ff */
[--C-:B------:R-:W-:Y:S01]  /*da70*/  IMAD.X R13, RZ, RZ, R5.reuse, P6 ;  /* 0x000000ffff0d7224 */ /* 0x100fe200030e0605 */
[C---:B------:R-:W-:Y:S01]  /*da80*/  IADD3 R139, P0, R4.reuse, 0x4020, RZ ;  /* 0x00004020048b7810 */ /* 0x040fe20007f1e0ff */
[----:B------:R-:W-:Y:S01]  /*da90*/  IMAD.X R15, RZ, RZ, R5, P5 ;  /* 0x000000ffff0f7224 */ /* 0x000fe200028e0605 */
[----:B------:R-:W-:-:S02]  /*daa0*/  IADD3 R141, P4, R4, 0x4040, RZ ;  /* 0x00004040048d7810 */ /* 0x000fc40007f9e0ff */
[C---:B------:R-:W-:Y:S01]  /*dab0*/  IADD3 R143, P3, R4.reuse, 0x4060, RZ ;  /* 0x00004060048f7810 */ /* 0x040fe20007f7e0ff */
[--C-:B------:R-:W-:Y:S01]  /*dac0*/  IMAD.X R25, RZ, RZ, R5.reuse, P0 ;  /* 0x000000ffff197224 */ /* 0x100fe200000e0605 */
[C---:B------:R-:W-:Y:S01]  /*dad0*/  IADD3 R145, P2, R4.reuse, 0x8000, RZ ;  /* 0x0000800004917810 */ /* 0x040fe20007f5e0ff */
[--C-:B------:R-:W-:Y:S01]  /*dae0*/  IMAD.X R27, RZ, RZ, R5.reuse, P4 ;  /* 0x000000ffff1b7224 */ /* 0x100fe200020e0605 */
[C---:B------:R-:W-:Y:S01]  /*daf0*/  IADD3 R147, P1, R4.reuse, 0x8020, RZ ;  /* 0x0000802004937810 */ /* 0x040fe20007f3e0ff */
[--C-:B------:R-:W-:Y:S01]  /*db00*/  IMAD.X R29, RZ, RZ, R5.reuse, P3 ;  /* 0x000000ffff1d7224 */ /* 0x100fe200018e0605 */
[C---:B------:R-:W-:Y:S01]  /*db10*/  IADD3 R149, P6, R4.reuse, 0x8040, RZ ;  /* 0x0000804004957810 */ /* 0x040fe20007fde0ff */
[--C-:B------:R-:W-:Y:S01]  /*db20*/  IMAD.X R31, RZ, RZ, R5.reuse, P2 ;  /* 0x000000ffff1f7224 */ /* 0x100fe200010e0605 */
[----:B------:R-:W-:Y:S01]  /*db30*/  IADD3 R151, P5, R4, 0x8060, RZ ;  /* 0x0000806004977810 */ /* 0x000fe20007fbe0ff */
[--C-:B------:R-:W-:Y:S01]  /*db40*/  IMAD.X R33, RZ, RZ, R5.reuse, P1 ;  /* 0x000000ffff217224 */ /* 0x100fe200008e0605 */
[----:B------:R-:W-:Y:S01]  /*db50*/  LOP3.LUT R4, R21, R4, RZ, 0x3c, !PT ;  /* 0x0000000415047212 */ /* 0x000fe200078e3cff */
[--C-:B------:R-:W-:Y:S01]  /*db60*/  IMAD.X R35, RZ, RZ, R5.reuse, P6 ;  /* 0x000000ffff237224 */ /* 0x100fe200030e0605 */
[----:B------:R-:W-:Y:S01]  /*db70*/  LOP3.LUT R8, R75, 0x380, RZ, 0xc0, !PT ;  /* 0x000003804b087812 */ /* 0x000fe200078ec0ff */
[----:B------:R-:W-:Y:S01]  /*db80*/  IMAD.X R21, RZ, RZ, R5, P5 ;  /* 0x000000ffff157224 */ /* 0x000fe200028e0605 */
[----:B------:R-:W-:-:S02]  /*db90*/  LOP3.LUT R10, R95, 0x380, RZ, 0xc0, !PT ;  /* 0x000003805f0a7812 */ /* 0x000fc400078ec0ff */
[----:B------:R-:W-:Y:S02]  /*dba0*/  LOP3.LUT R12, R135, 0x380, RZ, 0xc0, !PT ;  /* 0x00000380870c7812 */ /* 0x000fe400078ec0ff */
[----:B------:R-:W-:Y:S02]  /*dbb0*/  LOP3.LUT R14, R137, 0x380, RZ, 0xc0, !PT ;  /* 0x00000380890e7812 */ /* 0x000fe400078ec0ff */
[----:B------:R-:W-:Y:S02]  /*dbc0*/  LOP3.LUT R24, R139, 0x380, RZ, 0xc0, !PT ;  /* 0x000003808b187812 */ /* 0x000fe400078ec0ff */
[----:B------:R-:W-:Y:S02]  /*dbd0*/  LOP3.LUT R26, R141, 0x380, RZ, 0xc0, !PT ;  /* 0x000003808d1a7812 */ /* 0x000fe400078ec0ff */
[----:B------:R-:W-:Y:S02]  /*dbe0*/  SHF.R.U64 R8, R8, 0x3, RZ ;  /* 0x0000000308087819 */ /* 0x000fe400000012ff */
[----:B------:R-:W-:-:S02]  /*dbf0*/  SHF.R.U64 R10, R10, 0x3, RZ ;  /* 0x000000030a0a7819 */ /* 0x000fc400000012ff */
[----:B------:R-:W-:Y:S02]  /*dc00*/  LOP3.LUT R28, R143, 0x380, RZ, 0xc0, !PT ;  /* 0x000003808f1c7812 */ /* 0x000fe400078ec0ff */
[----:B------:R-:W-:Y:S02]  /*dc10*/  LOP3.LUT R30, R145, 0x380, RZ, 0xc0, !PT ;  /* 0x00000380911e7812 */ /* 0x000fe400078ec0ff */
[----:B------:R-:W-:Y:S02]  /*dc20*/  MOV R132, R4 ;  /* 0x0000000400847202 */ /* 0x000fe40000000f00 */
[----:B------:R-:W-:Y:S02]  /*dc30*/  F2FP.BF16.F32.PACK_AB R4, R20, R7 ;  /* 0x000000071404723e */ /* 0x000fe400000010ff */
[----:B------:R-:W-:Y:S02]  /*dc40*/  SHF.R.U64 R12, R12, 0x3, RZ ;  /* 0x000000030c0c7819 */ /* 0x000fe400000012ff */
[----:B------:R-:W-:-:S02]  /*dc50*/  SHF.R.U64 R14, R14, 0x3, RZ ;  /* 0x000000030e0e7819 */ /* 0x000fc400000012ff */
[----:B------:R-:W-:Y:S02]  /*dc60*/  F2FP.BF16.F32.PACK_AB R5, R128, R133 ;  /* 0x000000858005723e */ /* 0x000fe400000010ff */
[----:B------:R-:W-:Y:S02]  /*dc70*/  LOP3.LUT R20, R147, 0x380, RZ, 0xc0, !PT ;  /* 0x0000038093147812 */ /* 0x000fe400078ec0ff */
[----:B------:R-:W-:Y:S01]  /*dc80*/  F2FP.BF16.F32.PACK_AB R7, R131, R32 ;  /* 0x000000208307723e */ /* 0x000fe200000010ff */
[----:B------:R-:W-:Y:S01]  /*dc90*/  BAR.SYNC.DEFER_BLOCKING 0x1, 0x100 ;  /* 0x0044000000007b1d */ /* 0x000fe20000010000 */
[----:B------:R-:W-:Y:S02]  /*dca0*/  SHF.R.U64 R24, R24, 0x3, RZ ;  /* 0x0000000318187819 */ /* 0x000fe400000012ff */
[----:B------:R-:W-:Y:S02]  /*dcb0*/  SHF.R.U64 R26, R26, 0x3, RZ ;  /* 0x000000031a1a7819 */ /* 0x000fe400000012ff */
[----:B------:R-:W-:-:S02]  /*dcc0*/  LOP3.LUT R74, R151, 0x380, RZ, 0xc0, !PT ;  /* 0x00000380974a7812 */ /* 0x000fc400078ec0ff */
[----:B------:R-:W-:Y:S02]  /*dcd0*/  LOP3.LUT R8, R8, R75, RZ, 0x3c, !PT ;  /* 0x0000004b08087212 */ /* 0x000fe400078e3cff */
[----:B------:R-:W-:Y:S02]  /*dce0*/  LOP3.LUT R10, R10, R95, RZ, 0x3c, !PT ;  /* 0x0000005f0a0a7212 */ /* 0x000fe400078e3cff */
[----:B------:R-:W-:Y:S02]  /*dcf0*/  SHF.R.U64 R28, R28, 0x3, RZ ;  /* 0x000000031c1c7819 */ /* 0x000fe400000012ff */
[----:B------:R-:W-:Y:S02]  /*dd00*/  SHF.R.U64 R30, R30, 0x3, RZ ;  /* 0x000000031e1e7819 */ /* 0x000fe400000012ff */
[----:B------:R-:W-:Y:S02]  /*dd10*/  LOP3.LUT R12, R12, R135, RZ, 0x3c, !PT ;  /* 0x000000870c0c7212 */ /* 0x000fe400078e3cff */
[----:B------:R-:W-:-:S02]  /*dd20*/  LOP3.LUT R14, R14, R137, RZ, 0x3c, !PT ;  /* 0x000000890e0e7212 */ /* 0x000fc400078e3cff */
[----:B------:R-:W-:Y:S02]  /*dd30*/  LOP3.LUT R34, R149, 0x380, RZ, 0xc0, !PT ;  /* 0x0000038095227812 */ /* 0x000fe400078ec0ff */
[----:B------:R-:W-:Y:S02]  /*dd40*/  SHF.R.U64 R20, R20, 0x3, RZ ;  /* 0x0000000314147819 */ /* 0x000fe400000012ff */
[----:B------:R-:W-:Y:S01]  /*dd50*/  LOP3.LUT R24, R24, R139, RZ, 0x3c, !PT ;  /* 0x0000008b18187212 */ /* 0x000fe200078e3cff */
[----:B------:R0:W-:Y:S01]  /*dd60*/  STSM.16.M88.4 [R132], R4 ;  /* 0x0000000484007844 */ /* 0x0001e20000000200 */
[----:B------:R-:W-:Y:S02]  /*dd70*/  LOP3.LUT R26, R26, R141, RZ, 0x3c, !PT ;  /* 0x0000008d1a1a7212 */ /* 0x000fe400078e3cff */
[----:B------:R-:W-:Y:S02]  /*dd80*/  SHF.R.U64 R74, R74, 0x3, RZ ;  /* 0x000000034a4a7819 */ /* 0x000fe400000012ff */
[----:B------:R-:W-:-:S02]  /*dd90*/  LOP3.LUT R28, R28, R143, RZ, 0x3c, !PT ;  /* 0x0000008f1c1c7212 */ /* 0x000fc400078e3cff */
[----:B------:R-:W-:Y:S02]  /*dda0*/  LOP3.LUT R30, R30, R145, RZ, 0x3c, !PT ;  /* 0x000000911e1e7212 */ /* 0x000fe400078e3cff */
[----:B------:R-:W-:Y:S02]  /*ddb0*/  MOV R131, R8 ;  /* 0x0000000800837202 */ /* 0x000fe40000000f00 */
[----:B------:R-:W-:Y:S02]  /*ddc0*/  MOV R130, R10 ;  /* 0x0000000a00827202 */ /* 0x000fe40000000f00 */
[----:B------:R-:W-:Y:S02]  /*ddd0*/  F2FP.BF16.F32.PACK_AB R8, R41, R40 ;  /* 0x000000282908723e */ /* 0x000fe400000010ff */
[----:B------:R-:W-:Y:S02]  /*dde0*/  F2FP.BF16.F32.PACK_AB R9, R127, R122 ;  /* 0x0000007a7f09723e */ /* 0x000fe400000010ff */
[----:B0-----:R-:W-:-:S02]  /*ddf0*/  F2FP.BF16.F32.PACK_AB R4, R121, R0 ;  /* 0x000000007904723e */ /* 0x001fc400000010ff */
[----:B------:R-:W-:Y:S02]  /*de00*/  F2FP.BF16.F32.PACK_AB R5, R126, R125 ;  /* 0x0000007d7e05723e */ /* 0x000fe400000010ff */
[----:B------:R-:W-:Y:S02]  /*de10*/  F2FP.BF16.F32.PACK_AB R6, R37, R36 ;  /* 0x000000242506723e */ /* 0x000fe400000010ff */
[----:B------:R-:W-:Y:S02]  /*de20*/  F2FP.BF16.F32.PACK_AB R7, R129, R124 ;  /* 0x0000007c8107723e */ /* 0x000fe400000010ff */
[----:B------:R-:W-:Y:S02]  /*de30*/  F2FP.BF16.F32.PACK_AB R10, R45, R44 ;  /* 0x0000002c2d0a723e */ /* 0x000fe400000010ff */
[----:B------:R-:W-:Y:S01]  /*de40*/  F2FP.BF16.F32.PACK_AB R11, R47, R120 ;  /* 0x000000782f0b723e */ /* 0x000fe200000010ff */
[----:B------:R0:W-:Y:S01]  /*de50*/  STSM.16.M88.4 [R131], R4 ;  /* 0x0000000483007844 */ /* 0x0001e20000000200 */
[----:B------:R-:W-:-:S02]  /*de60*/  SHF.R.U64 R34, R34, 0x3, RZ ;  /* 0x0000000322227819 */ /* 0x000fc400000012ff */
[----:B------:R-:W-:Y:S01]  /*de70*/  LOP3.LUT R32, R20, R147, RZ, 0x3c, !PT ;  /* 0x0000009314207212 */ /* 0x000fe200078e3cff */
[----:B------:R1:W-:Y:S01]  /*de80*/  STSM.16.M88.4 [R130], R8 ;  /* 0x0000000882007844 */ /* 0x0003e20000000200 */
[----:B------:R-:W-:Y:S02]  /*de90*/  MOV R128, R12 ;  /* 0x0000000c00807202 */ /* 0x000fe40000000f00 */
[----:B------:R-:W-:Y:S02]  /*dea0*/  MOV R123, R14 ;  /* 0x0000000e007b7202 */ /* 0x000fe40000000f00 */
[----:B------:R-:W-:Y:S02]  /*deb0*/  LOP3.LUT R20, R74, R151, RZ, 0x3c, !PT ;  /* 0x000000974a147212 */ /* 0x000fe400078e3cff */
[----:B------:R-:W-:Y:S02]  /*dec0*/  MOV R95, R24 ;  /* 0x00000018005f7202 */ /* 0x000fe40000000f00 */
[----:B------:R-:W-:-:S02]  /*ded0*/  MOV R94, R26 ;  /* 0x0000001a005e7202 */ /* 0x000fc40000000f00 */
[----:B------:R-:W-:Y:S02]  /*dee0*/  F2FP.BF16.F32.PACK_AB R12, R49, R48 ;  /* 0x00000030310c723e */ /* 0x000fe400000010ff */
[----:B------:R-:W-:Y:S02]  /*def0*/  F2FP.BF16.F32.PACK_AB R13, R51, R50 ;  /* 0x00000032330d723e */ /* 0x000fe400000010ff */
[----:B------:R-:W-:Y:S02]  /*df00*/  F2FP.BF16.F32.PACK_AB R14, R53, R52 ;  /* 0x00000034350e723e */ /* 0x000fe400000010ff */
[----:B------:R-:W-:Y:S02]  /*df10*/  F2FP.BF16.F32.PACK_AB R15, R55, R54 ;  /* 0x00000036370f723e */ /* 0x000fe400000010ff */
[----:B------:R-:W-:Y:S02]  /*df20*/  MOV R75, R28 ;  /* 0x0000001c004b7202 */ /* 0x000fe40000000f00 */
[----:B------:R-:W-:Y:S01]  /*df30*/  MOV R74, R30 ;  /* 0x0000001e004a7202 */ /* 0x000fe20000000f00 */
[----:B------:R-:W-:Y:S01]  /*df40*/  STSM.16.M88.4 [R128], R12 ;  /* 0x0000000c80007844 */ /* 0x000fe20000000200 */
[----:B------:R-:W-:-:S02]  /*df50*/  F2FP.BF16.F32.PACK_AB R24, R57, R56 ;  /* 0x000000383918723e */ /* 0x000fc400000010ff */
        /* <DEDUP_REMOVED lines=8> */
[----:B------:R-:W-:Y:S02]  /*dfe0*/  LOP3.LUT R34, R34, R149, RZ, 0x3c, !PT ;  /* 0x0000009522227212 */ /* 0x000fe400078e3cff */
[----:B0-----:R-:W-:Y:S01]  /*dff0*/  F2FP.BF16.F32.PACK_AB R4, R73, R72 ;  /* 0x000000484904723e */ /* 0x001fe200000010ff */
[----:B------:R-:W-:Y:S01]  /*e000*/  STSM.16.M88.4 [R95], R28 ;  /* 0x0000001c5f007844 */ /* 0x000fe20000000200 */
[----:B------:R-:W-:Y:S02]  /*e010*/  F2FP.BF16.F32.PACK_AB R5, R46, R39 ;  /* 0x000000272e05723e */ /* 0x000fe400000010ff */
[----:B------:R-:W-:Y:S02]  /*e020*/  F2FP.BF16.F32.PACK_AB R6, R77, R76 ;  /* 0x0000004c4d06723e */ /* 0x000fe400000010ff */
[----:B------:R-:W-:-:S02]  /*e030*/  F2FP.BF16.F32.PACK_AB R7, R79, R78 ;  /* 0x0000004e4f07723e */ /* 0x000fc400000010ff */
[----:B-1----:R-:W-:Y:S02]  /*e040*/  F2FP.BF16.F32.PACK_AB R8, R81, R80 ;  /* 0x000000505108723e */ /* 0x002fe400000010ff */
[----:B------:R-:W-:Y:S01]  /*e050*/  F2FP.BF16.F32.PACK_AB R9, R83, R82 ;  /* 0x000000525309723e */ /* 0x000fe200000010ff */
[----:B------:R0:W-:Y:S01]  /*e060*/  STSM.16.M88.4 [R94], R4 ;  /* 0x000000045e007844 */ /* 0x0001e20000000200 */
[----:B------:R-:W-:Y:S02]  /*e070*/  F2FP.BF16.F32.PACK_AB R10, R85, R84 ;  /* 0x00000054550a723e */ /* 0x000fe400000010ff */
[----:B------:R-:W-:Y:S02]  /*e080*/  F2FP.BF16.F32.PACK_AB R11, R87, R86 ;  /* 0x00000056570b723e */ /* 0x000fe400000010ff */
[----:B------:R-:W-:Y:S02]  /*e090*/  MOV R32, R32 ;  /* 0x0000002000207202 */ /* 0x000fe40000000f00 */
[----:B------:R-:W-:Y:S01]  /*e0a0*/  MOV R34, R34 ;  /* 0x0000002200227202 */ /* 0x000fe20000000f00 */
[----:B------:R1:W-:Y:S01]  /*e0b0*/  STSM.16.M88.4 [R75], R8 ;  /* 0x000000084b007844 */ /* 0x0003e20000000200 */
[----:B------:R-:W-:-:S02]  /*e0c0*/  MOV R20, R20 ;  /* 0x0000001400147202 */ /* 0x000fc40000000f00 */
[----:B------:R-:W-:Y:S01]  /*e0d0*/  PLOP3.LUT P0, PT, PT, PT, UP0, 0x80, 0x0 ;  /* 0x000000000000781c */ /* 0x000fe20003f0f008 */
[----:B------:R1:W-:Y:S04]  /*e0e0*/  STSM.16.M88.4 [R74], R88 ;  /* 0x000000584a007844 */ /* 0x0003e80000000200 */
[----:B------:R1:W-:Y:S01]  /*e0f0*/  STSM.16.M88.4 [R32], R96 ;  /* 0x0000006020007844 */ /* 0x0003e20000000200 */
[----:B0-----:R-:W-:Y:S02]  /*e100*/  IMAD.U32 R4, RZ, RZ, UR8 ;  /* 0x00000008ff047e24 */ /* 0x001fe4000f8e00ff */
[----:B------:R-:W-:Y:S01]  /*e110*/  IMAD.U32 R5, RZ, RZ, UR9 ;  /* 0x00000009ff057e24 */ /* 0x000fe2000f8e00ff */
[----:B------:R1:W-:Y:S01]  /*e120*/  STSM.16.M88.4 [R34], R104 ;  /* 0x0000006822007844 */ /* 0x0003e20000000200 */
[----:B------:R-:W-:-:S03]  /*e130*/  ULDC.64 UR8, c[0x0][0xbe0] ;  /* 0x0002f80000087ab9 */ /* 0x000fc60000000a00 */
[----:B------:R1:W-:Y:S01]  /*e140*/  STSM.16.M88.4 [R20], R112 ;  /* 0x0000007014007844 */ /* 0x0003e20000000200 */
[----:B------:R-:W-:Y:S01]  /*e150*/  UISETP.NE.U32.AND UP1, UPT, UR8, URZ, UPT ;  /* 0x0000003f0800728c */ /* 0x000fe2000bf25070 */
[----:B------:R-:W-:Y:S03]  /*e160*/  BAR.SYNC.DEFER_BLOCKING 0x1, 0x100 ;  /* 0x0044000000007b1d */ /* 0x000fe60000010000 */
[----:B------:R-:W-:-:S05]  /*e170*/  UISETP.NE.AND.EX UP1, UPT, UR9, URZ, UPT, UP1 ;  /* 0x0000003f0900728c */ /* 0x000fca000bf25310 */
[----:B------:R-:W0:Y:S01]  /*e180*/  LDC R37, c[0x0][0xa88] ;  /* 0x0002a200ff257b82 */ /* 0x000e220000000800 */
[----:B------:R-:W-:Y:S01]  /*e190*/  PLOP3.LUT P1, PT, PT, PT, UP1, 0x80, 0x0 ;  /* 0x000000000000781c */ /* 0x000fe20003f2f018 */
[----:B------:R-:W-:-:S04]  /*e1a0*/  IMAD R7, R22, 0x40, R19 ;  /* 0x0000004016077824 */ /* 0x000fc800078e0213 */
[----:B------:R-:W-:Y:S02]  /*e1b0*/  @UP1 ULDC.64 UR8, c[0x0][0xbe0] ;  /* 0x0002f80000081ab9 */ /* 0x000fe40000000a00 */
[----:B------:R-:W-:Y:S01]  /*e1c0*/  @UP1 UIMAD.WIDE UR8, UR4, 0x4, UR8 ;  /* 0x00000004040818a5 */ /* 0x000fe2000f8e0208 */
[----:B------:R-:W-:-:S05]  /*e1d0*/  IMAD.WIDE R16, R7, 0x2, R16 ;  /* 0x0000000207107825 */ /* 0x000fca00078e0210 */
[----:B------:R-:W-:Y:S02]  /*e1e0*/  IMAD.U32 R6, RZ, RZ, UR8 ;  /* 0x00000008ff067e24 */ /* 0x000fe4000f8e00ff */
[----:B------:R-:W-:Y:S01]  /*e1f0*/  IMAD.U32 R7, RZ, RZ, UR9 ;  /* 0x00000009ff077e24 */ /* 0x000fe2000f8e00ff */
[----:B------:R-:W2:Y:S01]  /*e200*/  @P0 LDG.E R0, desc[UR60][R4.64] ;  /* 0x0000003c04000981 */ /* 0x000ea2000c1e1900 */
[----:B------:R-:W-:Y:S01]  /*e210*/  UMOV UR4, URZ ;  /* 0x0000003f00047c82 */ /* 0x000fe20008000000 */
[----:B------:R-:W-:Y:S02]  /*e220*/  IADD3 R33, P5, R16, 0x1000, RZ ;  /* 0x0000100010217810 */ /* 0x000fe40007fbe0ff */
[----:B0-----:R1:W5:Y:S01]  /*e230*/  @P1 LDG.E R37, desc[UR60][R6.64] ;  /* 0x0000003c06251981 */ /* 0x001362000c1e1900 */
[----:B--2---:R-:W-:Y:S01]  /*e240*/  @P0 R2UR UR4, R0 ;  /* 0x00000000000402ca */ /* 0x004fe200000e0000 */
[----:B-1----:R-:W-:-:S14]  /*e250*/  @P1 BRA `(.L_x_1135) ;  /* 0x0000000000101947 */ /* 0x002fdc0003800000 */
[----:B------:R-:W-:Y:S05]  /*e260*/  @!P0 BRA `(.L_x_1135) ;  /* 0x00000000000c8947 */ /* 0x000fea0003800000 */
[----:B------:R-:W2:Y:S04]  /*e270*/  LDG.E R0, desc[UR60][R4.64] ;  /* 0x0000003c04007981 */ /* 0x000ea8000c1e1900 */
[----:B-----5:R-:W2:Y:S02]  /*e280*/  LDG.E R37, desc[UR60][R4.64+0x4] ;  /* 0x0000043c04257981 */ /* 0x020ea4000c1e1900 */
[----:B--2---:R-:W-:-:S07]  /*e290*/  IMAD.IADD R37, R37, 0x1, -R0 ;  /* 0x0000000125257824 */ /* 0x004fce00078e0a00 */
.L_x_1135:
[----:B------:R-:W-:Y:S01]  /*e2a0*/  R2UR UR17, R197 ;  /* 0x00000000c51172ca */ /* 0x000fe200000e0000 */
[----:B------:R-:W-:Y:S01]  /*e2b0*/  ULDC.64 UR12, c[0x0][0xb70] ;  /* 0x0002dc00000c7ab9 */ /* 0x000fe20000000a00 */
[----:B------:R-:W-:Y:S01]  /*e2c0*/  R2UR UR15, R198 ;  /* 0x00000000c60f72ca */ /* 0x000fe200000e0000 */
[----:B------:R-:W-:Y:S01]  /*e2d0*/  USHF.R.S32.HI UR11, URZ, 0x1f, UR4 ;  /* 0x0000001f3f0b7899 */ /* 0x000fe20008011404 */
[----:B------:R-:W-:Y:S01]  /*e2e0*/  IADD3 R5, P3, R16, 0x3000, RZ ;  /* 0x0000300010057810 */ /* 0x000fe20007f7e0ff */
[----:B------:R-:W-:Y:S01]  /*e2f0*/  UMOV UR10, UR4 ;  /* 0x00000004000a7c82 */ /* 0x000fe20008000000 */
[----:B------:R-:W-:Y:S01]  /*e300*/  IMAD R6, R196, 0x80, R201 ;  /* 0x00000080c4067824 */ /* 0x000fe200078e02c9 */
[----:B------:R-:W-:Y:S02]  /*e310*/  IADD3 R57, P0, R16, 0x4000, RZ ;  /* 0x0000400010397810 */ /* 0x000fe40007f1e0ff */
[----:B------:R-:W-:Y:S02]  /*e320*/  LOP3.LUT R4, R5, 0x380, RZ, 0xc0, !PT ;  /* 0x0000038005047812 */ /* 0x000fe400078ec0ff */
[----:B------:R-:W-:-:S02]  /*e330*/  SHF.R.S32.HI R0, RZ, 0x1f, R6 ;  /* 0x0000001fff007819 */ /* 0x000fc40000011406 */
[----:B------:R-:W-:Y:S01]  /*e340*/  USHF.R.S32.HI UR14, URZ, 0x1f, UR17 ;  /* 0x0000001f3f0e7899 */ /* 0x000fe20008011411 */
[----:B------:R-:W-:Y:S01]  /*e350*/  SHF.R.U64 R4, R4, 0x3, RZ ;  /* 0x0000000304047819 */ /* 0x000fe200000012ff */
[----:B------:R-:W-:Y:S01]  /*e360*/  UIMAD.WIDE.U32 UR8, UR17, UR12, UR10 ;  /* 0x0000000c110872a5 */ /* 0x000fe2000f8e000a */
[----:B------:R-:W-:Y:S01]  /*e370*/  IADD3 R9, P4, R16, 0x2000, RZ ;  /* 0x0000200010097810 */ /* 0x000fe20007f9e0ff */
[----:B------:R-:W-:Y:S01]  /*e380*/  UIMAD UR7, UR14, UR12, URZ ;  /* 0x0000000c0e0772a4 */ /* 0x000fe2000f8e023f */
[----:B------:R-:W-:Y:S02]  /*e390*/  LOP3.LUT R4, R4, R5, RZ, 0x3c, !PT ;  /* 0x0000000504047212 */ /* 0x000fe400078e3cff */
[C---:B------:R-:W-:Y:S01]  /*e3a0*/  IADD3 R45, P1, R16.reuse, 0x5000, RZ ;  /* 0x00005000102d7810 */ /* 0x040fe20007f3e0ff */
[----:B------:R-:W-:Y:S01]  /*e3b0*/  UIMAD UR10, UR17, UR13, UR7 ;  /* 0x0000000d110a72a4 */ /* 0x000fe2000f8e0207 */
[----:B------:R-:W-:Y:S01]  /*e3c0*/  IADD3 R29, P2, R16, 0x6000, RZ ;  /* 0x00006000101d7810 */ /* 0x000fe20007f5e0ff */
[----:B------:R-:W-:Y:S01]  /*e3d0*/  USHF.R.S32.HI UR7, URZ, 0x1f, UR15 ;  /* 0x0000001f3f077899 */ /* 0x000fe2000801140f */
[----:B------:R-:W-:Y:S01]  /*e3e0*/  LOP3.LUT R56, R57, 0x380, RZ, 0xc0, !PT ;  /* 0x0000038039387812 */ /* 0x000fe200078ec0ff */
[----:B------:R-:W-:Y:S01]  /*e3f0*/  ULDC.64 UR12, c[0x0][0xb78] ;  /* 0x0002de00000c7ab9 */ /* 0x000fe20000000a00 */
[----:B------:R-:W-:Y:S01]  /*e400*/  USEL UR15, UR15, URZ, !UP0 ;  /* 0x0000003f0f0f7287 */ /* 0x000fe2000c000000 */
[----:B------:R-:W-:Y:S01]  /*e410*/  LOP3.LUT R32, R33, 0x380, RZ, 0xc0, !PT ;  /* 0x0000038021207812 */ /* 0x000fe200078ec0ff */
[----:B------:R-:W-:Y:S01]  /*e420*/  USEL UR16, UR7, URZ, !UP0 ;  /* 0x0000003f07107287 */ /* 0x000fe2000c000000 */
[----:B------:R-:W-:Y:S01]  /*e430*/  LOP3.LUT R8, R9, 0x380, RZ, 0xc0, !PT ;  /* 0x0000038009087812 */ /* 0x000fe200078ec0ff */
[----:B------:R-:W-:Y:S01]  /*e440*/  UIADD3 UR9, UR9, UR10, URZ ;  /* 0x0000000a09097290 */ /* 0x000fe2000fffe03f */
[----:B------:R-:W-:Y:S01]  /*e450*/  LOP3.LUT R44, R45, 0x380, RZ, 0xc0, !PT ;  /* 0x000003802d2c7812 */ /* 0x000fe200078ec0ff */
[----:B------:R-:W-:Y:S01]  /*e460*/  UIMAD UR7, UR16, UR12, URZ ;  /* 0x0000000c100772a4 */ /* 0x000fe2000f8e023f */
[----:B------:R-:W-:Y:S01]  /*e470*/  LOP3.LUT R28, R29, 0x380, RZ, 0xc0, !PT ;  /* 0x000003801d1c7812 */ /* 0x000fe200078ec0ff */
[----:B------:R-:W-:Y:S01]  /*e480*/  UIMAD.WIDE.U32 UR8, UR15, UR12, UR8 ;  /* 0x0000000c0f0872a5 */ /* 0x000fe2000f8e0008 */
[----:B------:R-:W-:Y:S01]  /*e490*/  SHF.R.U64 R56, R56, 0x3, RZ ;  /* 0x0000000338387819 */ /* 0x000fe200000012ff */
[----:B------:R-:W-:Y:S01]  /*e4a0*/  UIMAD UR7, UR15, UR13, UR7 ;  /* 0x0000000d0f0772a4 */ /* 0x000fe2000f8e0207 */
[----:B------:R-:W-:-:S02]  /*e4b0*/  SHF.R.U64 R32, R32, 0x3, RZ ;  /* 0x0000000320207819 */ /* 0x000fc400000012ff */
[----:B------:R-:W-:Y:S02]  /*e4c0*/  SHF.R.U64 R8, R8, 0x3, RZ ;  /* 0x0000000308087819 */ /* 0x000fe400000012ff */
[----:B------:R-:W-:Y:S01]  /*e4d0*/  IADD3 R5, P6, R6, UR8, RZ ;  /* 0x0000000806057c10 */ /* 0x000fe2000ffde0ff */
[----:B------:R-:W-:Y:S01]  /*e4e0*/  IMAD.U32 R7, RZ, RZ, UR7 ;  /* 0x00000007ff077e24 */ /* 0x000fe2000f8e00ff */
[----:B------:R-:W-:Y:S02]  /*e4f0*/  SHF.R.U64 R44, R44, 0x3, RZ ;  /* 0x000000032c2c7819 */ /* 0x000fe400000012ff */
[----:B------:R-:W-:Y:S02]  /*e500*/  SHF.R.U64 R28, R28, 0x3, RZ ;  /* 0x000000031c1c7819 */ /* 0x000fe400000012ff */
[----:B------:R-:W-:Y:S01]  /*e510*/  IADD3.X R0, R0, UR9, R7, P6, !PT ;  /* 0x0000000900007c10 */ /* 0x000fe2000b7fe407 */
[----:B------:R-:W-:Y:S01]  /*e520*/  ULDC.64 UR8, c[0x0][0xb40] ;  /* 0x0002d00000087ab9 */ /* 0x000fe20000000a00 */
[----:B------:R-:W-:Y:S01]  /*e530*/  LOP3.LUT R56, R56, R57, RZ, 0x3c, !PT ;  /* 0x0000003938387212 */ /* 0x000fe200078e3cff */
[----:B------:R-:W-:Y:S01]  /*e540*/  IMAD.X R57, RZ, RZ, R17, P0 ;  /* 0x000000ffff397224 */ /* 0x000fe200000e0611 */
[----:B------:R-:W-:-:S02]  /*e550*/  LEA R20, P6, R5, UR8, 0x2 ;  /* 0x0000000805147c11 */ /* 0x000fc4000f8c10ff */
[----:B------:R-:W-:Y:S02]  /*e560*/  LOP3.LUT P0, RZ, R200, 0x3, RZ, 0xc0, !PT ;  /* 0x00000003c8ff7812 */ /* 0x000fe4000780c0ff */
[----:B------:R-:W-:Y:S01]  /*e570*/  LEA.HI.X R21, R5, UR9, R0, 0x2, P6 ;  /* 0x0000000905157c11 */ /* 0x000fe2000b0f1400 */
[----:B------:R-:W-:Y:S01]  /*e580*/  VIADD R0, R6, 0x8 ;  /* 0x0000000806007836 */ /* 0x000fe20000000000 */
        /* <DEDUP_REMOVED lines=8> */
[C---:B------:R-:W-:Y:S01]  /*e610*/  IADD3 R13, P6, R16.reuse, 0x7000, RZ ;  /* 0x00007000100d7810 */ /* 0x040fe20007fde0ff */
[----:B------:R-:W-:Y:S01]  /*e620*/  IMAD.X R29, RZ, RZ, R17, P2 ;  /* 0x000000ffff1d7224 */ /* 0x000fe200010e0611 */
[C---:B------:R-:W-:Y:S01]  /*e630*/  IADD3 R61, P5, R16.reuse, 0x8000, RZ ;  /* 0x00008000103d7810 */ /* 0x040fe20007fbe0ff */
[----:B------:R-:W-:Y:S01]  /*e640*/  ULDC.64 UR8, c[0x0][0xaa0] ;  /* 0x0002a80000087ab9 */ /* 0x000fe20000000a00 */
[----:B------:R-:W-:-:S02]  /*e650*/  IADD3 R53, P4, R16, 0x9000, RZ ;  /* 0x0000900010357810 */ /* 0x000fc40007f9e0ff */
[----:B------:R-:W-:Y:S02]  /*e660*/  IADD3 R41, P3, R16, 0xa000, RZ ;  /* 0x0000a00010297810 */ /* 0x000fe40007f7e0ff */
[-C--:B-----5:R-:W-:Y:S02]  /*e670*/  ISETP.GE.OR P1, PT, R6, R37.reuse, P0 ;  /* 0x000000250600720c */ /* 0x0a0fe40000726670 */
[----:B------:R-:W-:Y:S02]  /*e680*/  IADD3 R7, P2, R16, 0xb000, RZ ;  /* 0x0000b00010077810 */ /* 0x000fe40007f5e0ff */
[----:B------:R-:W-:Y:S02]  /*e690*/  ISETP.GE.OR P0, PT, R0, R37, P0 ;  /* 0x000000250000720c */ /* 0x000fe40000706670 */
[----:B------:R-:W-:Y:S01]  /*e6a0*/  LOP3.LUT R11, R16, 0x380, RZ, 0xc0, !PT ;  /* 0x00000380100b7812 */ /* 0x000fe200078ec0ff */
[----:B------:R-:W-:Y:S01]  /*e6b0*/  IMAD.X R25, RZ, RZ, R17, P2 ;  /* 0x000000ffff197224 */ /* 0x000fe200010e0611 */
[----:B------:R-:W-:-:S02]  /*e6c0*/  LOP3.LUT R12, R13, 0x380, RZ, 0xc0, !PT ;  /* 0x000003800d0c7812 */ /* 0x000fc400078ec0ff */
[----:B------:R-:W-:Y:S02]  /*e6d0*/  LOP3.LUT R60, R61, 0x380, RZ, 0xc0, !PT ;  /* 0x000003803d3c7812 */ /* 0x000fe400078ec0ff */
[----:B------:R-:W-:Y:S01]  /*e6e0*/  LOP3.LUT R52, R53, 0x380, RZ, 0xc0, !PT ;  /* 0x0000038035347812 */ /* 0x000fe200078ec0ff */
[----:B------:R-:W-:Y:S01]  /*e6f0*/  @!P1 STG.E desc[UR60][R20.64], R3 ;  /* 0x0000000314009986 */ /* 0x000fe2000c10193c */
[----:B------:R-:W-:Y:S02]  /*e700*/  LOP3.LUT R40, R41, 0x380, RZ, 0xc0, !PT ;  /* 0x0000038029287812 */ /* 0x000fe400078ec0ff */
[----:B------:R-:W-:Y:S01]  /*e710*/  LOP3.LUT R0, R7, 0x380, RZ, 0xc0, !PT ;  /* 0x0000038007007812 */ /* 0x000fe200078ec0ff */
[----:B------:R0:W-:Y:S01]  /*e720*/  @!P0 STG.E desc[UR60][R20.64+0x20], R2 ;  /* 0x0000200214008986 */ /* 0x0001e2000c10193c */
[----:B------:R-:W-:Y:S02]  /*e730*/  SHF.R.U64 R11, R11, 0x3, RZ ;  /* 0x000000030b0b7819 */ /* 0x000fe400000012ff */
[----:B------:R-:W-:Y:S01]  /*e740*/  SHF.R.U64 R12, R12, 0x3, RZ ;  /* 0x000000030c0c7819 */ /* 0x000fe200000012ff */
[----:B------:R-:W-:Y:S01]  /*e750*/  UIMAD UR7, UR11, UR8, URZ ;  /* 0x000000080b0772a4 */ /* 0x000fe2000f8e023f */
[----:B------:R-:W-:Y:S01]  /*e760*/  SHF.R.U64 R60, R60, 0x3, RZ ;  /* 0x000000033c3c7819 */ /* 0x000fe200000012ff */
[----:B------:R-:W5:Y:S01]  /*e770*/  LD.E.128 R32, desc[UR60][R32.64] ;  /* 0x0000003c20207980 */ /* 0x000f62000c101d00 */
[----:B------:R-:W-:-:S02]  /*e780*/  SHF.R.U64 R52, R52, 0x3, RZ ;  /* 0x0000000334347819 */ /* 0x000fc400000012ff */
[----:B------:R-:W-:Y:S01]  /*e790*/  SHF.R.U64 R40, R40, 0x3, RZ ;  /* 0x0000000328287819 */ /* 0x000fe200000012ff */
[----:B------:R-:W5:Y:S01]  /*e7a0*/  LD.E.128 R56, desc[UR60][R56.64] ;  /* 0x0000003c38387980 */ /* 0x000f62000c101d00 */
[----:B------:R-:W-:Y:S02]  /*e7b0*/  SHF.R.U64 R0, R0, 0x3, RZ ;  /* 0x0000000300007819 */ /* 0x000fe400000012ff */
[----:B------:R-:W-:Y:S01]  /*e7c0*/  LOP3.LUT R16, R11, R16, RZ, 0x3c, !PT ;  /* 0x000000100b107212 */ /* 0x000fe200078e3cff */
[----:B0-----:R-:W-:Y:S01]  /*e7d0*/  IMAD.MOV.U32 R2, RZ, RZ, R19 ;  /* 0x000000ffff027224 */ /* 0x001fe200078e0013 */
        /* <DEDUP_REMOVED lines=8> */
[----:B------:R-:W-:Y:S01]  /*e860*/  LOP3.LUT R24, R0, R7, RZ, 0x3c, !PT ;  /* 0x0000000700187212 */ /* 0x000fe200078e3cff */
[----:B------:R0:W5:Y:S01]  /*e870*/  LD.E.128 R48, desc[UR60][R16.64] ;  /* 0x0000003c10307980 */ /* 0x000162000c101d00 */
[----:B------:R-:W-:Y:S01]  /*e880*/  SHF.R.S32.HI R3, RZ, 0x1f, R19 ;  /* 0x0000001fff037819 */ /* 0x000fe20000011413 */
[----:B------:R-:W-:-:S02]  /*e890*/  UIMAD UR7, UR4, UR9, UR7 ;  /* 0x00000009040772a4 */ /* 0x000fc4000f8e0207 */
[----:B------:R-:W5:Y:S04]  /*e8a0*/  LD.E.128 R8, desc[UR60][R8.64] ;  /* 0x0000003c08087980 */ /* 0x000f68000c101d00 */
[----:B------:R-:W5:Y:S01]  /*e8b0*/  LD.E.128 R4, desc[UR60][R4.64] ;  /* 0x0000003c04047980 */ /* 0x000f62000c101d00 */
[----:B0-----:R-:W-:Y:S01]  /*e8c0*/  IMAD.U32 R17, RZ, RZ, UR8 ;  /* 0x00000008ff117e24 */ /* 0x001fe2000f8e00ff */
[----:B------:R-:W-:Y:S02]  /*e8d0*/  ULDC.64 UR8, c[0x0][0xae0] ;  /* 0x0002b80000087ab9 */ /* 0x000fe40000000a00 */
[----:B------:R-:W5:Y:S01]  /*e8e0*/  LD.E.128 R44, desc[UR60][R44.64] ;  /* 0x0000003c2c2c7980 */ /* 0x000f62000c101d00 */
[----:B------:R-:W-:-:S03]  /*e8f0*/  IMAD.WIDE.U32 R2, R17, UR4, R2 ;  /* 0x0000000411027c25 */ /* 0x000fc6000f8e0002 */
[----:B------:R-:W5:Y:S04]  /*e900*/  LD.E.128 R28, desc[UR60][R28.64] ;  /* 0x0000003c1c1c7980 */ /* 0x000f68000c101d00 */
[----:B------:R-:W5:Y:S04]  /*e910*/  LD.E.128 R12, desc[UR60][R12.64] ;  /* 0x0000003c0c0c7980 */ /* 0x000f68000c101d00 */
[----:B------:R-:W5:Y:S04]  /*e920*/  LD.E.128 R60, desc[UR60][R60.64] ;  /* 0x0000003c3c3c7980 */ /* 0x000f68000c101d00 */
[----:B------:R-:W5:Y:S04]  /*e930*/  LD.E.128 R52, desc[UR60][R52.64] ;  /* 0x0000003c34347980 */ /* 0x000f68000c101d00 */
[----:B------:R-:W5:Y:S04]  /*e940*/  LD.E.128 R40, desc[UR60][R40.64] ;  /* 0x0000003c28287980 */ /* 0x000f68000c101d00 */
[----:B------:R-:W5:Y:S01]  /*e950*/  LD.E.128 R24, desc[UR60][R24.64] ;  /* 0x0000003c18187980 */ /* 0x000f62000c101d00 */
[----:B------:R-:W-:Y:S01]  /*e960*/  UIMAD UR4, UR14, UR8, URZ ;  /* 0x000000080e0472a4 */ /* 0x000fe2000f8e023f */
[----:B------:R-:W-:Y:S01]  /*e970*/  @!PT LDS RZ, [RZ] ;  /* 0x00000000fffff984 */ /* 0x000fe20000000800 */
[----:B------:R-:W-:Y:S01]  /*e980*/  @!PT LDS RZ, [RZ] ;  /* 0x00000000fffff984 */ /* 0x000fe20000000800 */
[----:B------:R-:W-:Y:S01]  /*e990*/  @!PT LDS RZ, [RZ] ;  /* 0x00000000fffff984 */ /* 0x000fe20000000800 */
[----:B------:R-:W-:Y:S01]  /*e9a0*/  @!PT LDS RZ, [RZ] ;  /* 0x00000000fffff984 */ /* 0x000fe20000000800 */
[----:B------:R0:W-:Y:S06]  /*e9b0*/  MEMBAR.ALL.CTA ;  /* 0x0000000000007992 */ /* 0x0001ec0000008000 */
[----:B0-----:R-:W0:Y:S01]  /*e9c0*/  FENCE.VIEW.ASYNC.S ;  /* 0x00000000000073c6 */ /* 0x001e220000000000 */
[----:B------:R-:W-:-:S02]  /*e9d0*/  VIADD R3, R3, UR7 ;  /* 0x0000000703037c36 */ /* 0x000fc40008000000 */
[----:B------:R-:W-:Y:S01]  /*e9e0*/  IMAD.U32 R17, RZ, RZ, UR8 ;  /* 0x00000008ff117e24 */ /* 0x000fe2000f8e00ff */
[----:B------:R-:W-:Y:S01]  /*e9f0*/  UIMAD UR4, UR17, UR9, UR4 ;  /* 0x00000009110472a4 */ /* 0x000fe2000f8e0204 */
[----:B------:R-:W-:Y:S02]  /*ea00*/  IMAD R37, R196, -0x80, R37 ;  /* 0xffffff80c4257824 */ /* 0x000fe400078e0225 */
[----:B------:R-:W-:Y:S01]  /*ea10*/  IMAD.WIDE.U32 R2, R17, UR17, R2 ;  /* 0x0000001111027c25 */ /* 0x000fe2000f8e0002 */
[----:B------:R-:W-:Y:S02]  /*ea20*/  ULDC.64 UR8, c[0x0][0xae8] ;  /* 0x0002ba0000087ab9 */ /* 0x000fe40000000a00 */
[----:B------:R-:W-:Y:S01]  /*ea30*/  ISETP.GE.AND P3, PT, R22, R37, PT ;  /* 0x000000251600720c */ /* 0x000fe20003f66270 */
[----:B------:R-:W-:Y:S01]  /*ea40*/  VIADD R3, R3, UR4 ;  /* 0x0000000403037c36 */ /* 0x000fe20008000000 */
[----:B------:R-:W-:Y:S01]  /*ea50*/  UIMAD UR4, UR16, UR8, URZ ;  /* 0x00000008100472a4 */ /* 0x000fe2000f8e023f */
[----:B------:R-:W-:-:S02]  /*ea60*/  VIADD R38, R38, 0x30820 ;  /* 0x0003082026267836 */ /* 0x000fc40000000000 */
[C---:B------:R-:W-:Y:S02]  /*ea70*/  VIADD R0, R22.reuse, 0x20 ;  /* 0x0000002016007836 */ /* 0x040fe40000000000 */
[----:B------:R-:W-:Y:S01]  /*ea80*/  IMAD.U32 R21, RZ, RZ, UR8 ;  /* 0x00000008ff157e24 */ /* 0x000fe2000f8e00ff */
[----:B------:R-:W-:Y:S01]  /*ea90*/  UIMAD UR4, UR15, UR9, UR4 ;  /* 0x000000090f0472a4 */ /* 0x000fe2000f8e0204 */
[----:B------:R-:W-:Y:S01]  /*eaa0*/  PRMT R38, RZ, 0x654, R38 ;  /* 0x00000654ff267816 */ /* 0x000fe20000000026 */
[----:B------:R-:W-:Y:S01]  /*eab0*/  VIADD R16, R22, 0x60 ;  /* 0x0000006016107836 */ /* 0x000fe20000000000 */
[-C--:B------:R-:W-:Y:S01]  /*eac0*/  ISETP.GE.AND P0, PT, R0, R37.reuse, PT ;  /* 0x000000250000720c */ /* 0x080fe20003f06270 */
[----:B------:R-:W-:Y:S01]  /*ead0*/  IMAD.WIDE.U32 R20, R21, UR15, R2 ;  /* 0x0000000f15147c25 */ /* 0x000fe2000f8e0002 */
[--C-:B------:R-:W-:Y:S01]  /*eae0*/  SHF.R.S32.HI R23, RZ, 0x1f, R22.reuse ;  /* 0x0000001fff177819 */ /* 0x100fe20000011416 */
[----:B0-----:R0:W-:Y:S02]  /*eaf0*/  SYNCS.ARRIVE.TRANS64.RED.A1T0 RZ, [R38+URZ], RZ ;  /* 0x000000ff26ff79a7 */ /* 0x0011e4000810043f */
[----:B------:R-:W-:Y:S01]  /*eb00*/  VIADD R0, R22, 0x40 ;  /* 0x0000004016007836 */ /* 0x000fe20000000000 */
[----:B------:R-:W-:Y:S01]  /*eb10*/  BSSY B1, `(.L_x_1136) ;  /* 0x0000019000017945 */ /* 0x000fe20003800000 */
[----:B------:R-:W-:Y:S01]  /*eb20*/  VIADD R39, R21, UR4 ;  /* 0x0000000415277c36 */ /* 0x000fe20008000000 */
[-C--:B------:R-:W-:Y:S01]  /*eb30*/  ISETP.GE.AND P2, PT, R16, R37.reuse, PT ;  /* 0x000000251000720c */ /* 0x080fe20003f46270 */
[----:B------:R-:W-:Y:S01]  /*eb40*/  IMAD.WIDE R16, R196, 0x80, R22 ;  /* 0x00000080c4107825 */ /* 0x000fe200078e0216 */
[----:B------:R-:W-:Y:S01]  /*eb50*/  ISETP.GE.AND P1, PT, R0, R37, PT ;  /* 0x000000250000720c */ /* 0x000fe20003f26270 */
[----:B0-----:R-:W-:-:S12]  /*eb60*/  @P3 BRA `(.L_x_1137) ;  /* 0x00000000004c3947 */ /* 0x001fd80003800000 */
        /* <DEDUP_REMOVED lines=19> */
.L_x_1137:
[----:B------:R-:W-:Y:S05]  /*eca0*/  BSYNC B1 ;  /* 0x0000000000017941 */ /* 0x000fea0003800000 */
.L_x_1136:
[----:B------:R-:W-:Y:S04]  /*ecb0*/  BSSY B1, `(.L_x_1138) ;  /* 0x0000017000017945 */ /* 0x000fe80003800000 */
[----:B------:R-:W-:Y:S05]  /*ecc0*/  @P0 BRA `(.L_x_1139) ;  /* 0x0000000000540947 */ /* 0x000fea0003800000 */
[----:B0-----:R-:W-:Y:S01]  /*ecd0*/  IADD3 R37, P0, R16, 0x20, RZ ;  /* 0x0000002010257810 */ /* 0x001fe20007f1e0ff */
        /* <DEDUP_REMOVED lines=20> */
.L_x_1139:
[----:B------:R-:W-:Y:S05]  /*ee20*/  BSYNC B1 ;  /* 0x0000000000017941 */ /* 0x000fea0003800000 */
.L_x_1138:
[----:B------:R-:W-:Y:S04]  /*ee30*/  BSSY B1, `(.L_x_1140) ;  /* 0x0000017000017945 */ /* 0x000fe80003800000 */
[----:B------:R-:W-:Y:S05]  /*ee40*/  @P1 BRA `(.L_x_1141) ;  /* 0x0000000000541947 */ /* 0x000fea0003800000 */
[----:B-1---5:R-:W-:Y:S01]  /*ee50*/  IADD3 R33, P0, R16, 0x40, RZ ;  /* 0x0000004010217810 */ /* 0x022fe20007f1e0ff */
        /* <DEDUP_REMOVED lines=20> */
.L_x_1141:
[----:B------:R-:W-:Y:S05]  /*efa0*/  BSYNC B1 ;  /* 0x0000000000017941 */ /* 0x000fea0003800000 */
.L_x_1140:
[----:B------:R-:W-:Y:S05]  /*efb0*/  @P2 BRA `(.L_x_1142) ;  /* 0x0000000c00442947 */ /* 0x000fea0003800000 */
[----:B--2--5:R-:W-:Y:S01]  /*efc0*/  IADD3 R9, P0, R16, 0x60, RZ ;  /* 0x0000006010097810 */ /* 0x024fe20007f1e0ff */
[----:B------:R-:W-:Y:S01]  /*efd0*/  ULDC.64 UR8, c[0x0][0xad8] ;  /* 0x0002b60000087ab9 */ /* 0x000fe20000000a00 */
[----:B------:R-:W-:Y:S01]  /*efe0*/  IMAD.MOV.U32 R2, RZ, RZ, R20 ;  /* 0x000000ffff027224 */ /* 0x000fe200078e0014 */
[----:B------:R-:W-:Y:S01]  /*eff0*/  ULDC UR4, c[0x0][0xa8c] ;  /* 0x0002a30000047ab9 */ /* 0x000fe20000000800 */
[----:B------:R-:W-:Y:S01]  /*f000*/  IMAD.MOV.U32 R3, RZ, RZ, R39 ;  /* 0x000000ffff037224 */ /* 0x000fe200078e0027 */
[C---:B------:R-:W-:Y:S01]  /*f010*/  ISETP.GE.AND P1, PT, R19.reuse, UR4, PT ;  /* 0x0000000413007c0c */ /* 0x040fe2000bf26270 */
[----:B------:R-:W-:Y:S02]  /*f020*/  IMAD.X R16, RZ, RZ, R17, P0 ;  /* 0x000000ffff107224 */ /* 0x000fe400000e0611 */
[----:B------:R-:W-:Y:S02]  /*f030*/  VIADD R0, R19, 0x40 ;  /* 0x0000004013007836 */ /* 0x000fe40000000000 */
[----:B------:R-:W-:-:S02]  /*f040*/  IMAD R16, R16, UR8, RZ ;  /* 0x0000000810107c24 */ /* 0x000fc4000f8e02ff */
[----:B------:R-:W-:Y:S01]  /*f050*/  IMAD.WIDE.U32 R2, R9, UR8, R2 ;  /* 0x0000000809027c25 */ /* 0x000fe2000f8e0002 */
[----:B------:R-:W-:-:S03]  /*f060*/  ISETP.GE.AND P2, PT, R0, UR4, PT ;  /* 0x0000000400007c0c */ /* 0x000fc6000bf46270 */
[----:B------:R-:W-:Y:S01]  /*f070*/  IMAD R9, R9, UR9, R16 ;  /* 0x0000000909097c24 */ /* 0x000fe2000f8e0210 */
[----:B------:R-:W-:Y:S01]  /*f080*/  ULDC.64 UR8, c[0x0][0xa80] ;  /* 0x0002a00000087ab9 */ /* 0x000fe20000000a00 */
        /* <DEDUP_REMOVED lines=10> */
.L_x_1134:
[----:B------:R-:W-:Y:S01]  /*f130*/  R2UR UR7, R198 ;  /* 0x00000000c60772ca */ /* 0x000fe200000e0000 */
[----:B------:R-:W-:Y:S01]  /*f140*/  ULDC.64 UR8, c[0x0][0xbd8] ;  /* 0x0002f60000087ab9 */ /* 0x000fe20000000a00 */
[----:B------:R-:W-:Y:S01]  /*f150*/  IMAD.MOV.U32 R9, RZ, RZ, RZ ;  /* 0x000000ffff097224 */ /* 0x000fe200078e00ff */
[----:B------:R-:W-:Y:S01]  /*f160*/  UISETP.NE.U32.AND UP0, UPT, UR8, URZ, UPT ;  /* 0x0000003f0800728c */ /* 0x000fe2000bf05070 */
[----:B------:R-:W-:-:S03]  /*f170*/  R2UR UR4, R197 ;  /* 0x00000000c50472ca */ /* 0x000fc600000e0000 */
[----:B------:R-:W-:-:S03]  /*f180*/  UISETP.NE.AND.EX UP0, UPT, UR9, URZ, UPT, UP0 ;  /* 0x0000003f0900728c */ /* 0x000fc6000bf05300 */
[----:B------:R-:W-:-:S03]  /*f190*/  ULDC.64 UR8, c[0x0][0xbd8] ;  /* 0x0002f60000087ab9 */ /* 0x000fc60000000a00 */
[----:B------:R-:W-:Y:S01]  /*f1a0*/  UIMAD.WIDE UR8, UR7, 0x4, UR8 ;  /* 0x00000004070878a5 */ /* 0x000fe2000f8e0208 */
[----:B------:R-:W0:Y:S01]  /*f1b0*/  LDC R7, c[0x0][0xa88] ;  /* 0x0002a200ff077b82 */ /* 0x000e220000000800 */
[----:B------:R-:W-:-:S04]  /*f1c0*/  PLOP3.LUT P1, PT, PT, PT, UP0, 0x80, 0x0 ;  /* 0x000000000000781c */ /* 0x000fc80003f2f008 */
[----:B------:R-:W-:Y:S02]  /*f1d0*/  IMAD.U32 R2, RZ, RZ, UR8 ;  /* 0x00000008ff027e24 */ /* 0x000fe4000f8e00ff */
[----:B------:R-:W-:Y:S01]  /*f1e0*/  IMAD.U32 R3, RZ, RZ, UR9 ;  /* 0x00000009ff037e24 */ /* 0x000fe2000f8e00ff */
[----:B------:R-:W-:Y:S02]  /*f1f0*/  ULDC.64 UR8, c[0x0][0xbe0] ;  /* 0x0002f80000087ab9 */ /* 0x000fe40000000a00 */
[----:B------:R-:W-:-:S04]  /*f200*/  UISETP.NE.U32.AND UP1, UPT, UR8, URZ, UPT ;  /* 0x0000003f0800728c */ /* 0x000fc8000bf25070 */
[----:B------:R-:W-:Y:S01]  /*f210*/  UISETP.NE.AND.EX UP1, UPT, UR9, URZ, UPT, UP1 ;  /* 0x0000003f0900728c */ /* 0x000fe2000bf25310 */
[----:B------:R1:W5:Y:S05]  /*f220*/  @P1 LDG.E R9, desc[UR60][R2.64] ;  /* 0x0000003c02091981 */ /* 0x00036a000c1e1900 */
[----:B------:R-:W-:-:S05]  /*f230*/  PLOP3.LUT P2, PT, PT, PT, UP1, 0x80, 0x0 ;  /* 0x000000000000781c */ /* 0x000fca0003f4f018 */
[----:B------:R-:W-:Y:S02]  /*f240*/  @UP1 ULDC.64 UR8, c[0x0][0xbe0] ;  /* 0x0002f80000081ab9 */ /* 0x000fe40000000a00 */
[----:B------:R-:W-:-:S06]  /*f250*/  @UP1 UIMAD.WIDE UR8, UR7, 0x4, UR8 ;  /* 0x00000004070818a5 */ /* 0x000fcc000f8e0208 */
[----:B------:R-:W-:Y:S02]  /*f260*/  IMAD.U32 R4, RZ, RZ, UR8 ;  /* 0x00000008ff047e24 */ /* 0x000fe4000f8e00ff */
[----:B------:R-:W-:-:S05]  /*f270*/  IMAD.U32 R5, RZ, RZ, UR9 ;  /* 0x00000009ff057e24 */ /* 0x000fca000f8e00ff */
[----:B0-----:R1:W5:Y:S01]  /*f280*/  @P2 LDG.E R7, desc[UR60][R4.64] ;  /* 0x0000003c04072981 */ /* 0x001362000c1e1900 */
[----:B------:R-:W-:Y:S01]  /*f290*/  USHF.R.S32.HI UR8, URZ, 0x1f, UR4 ;  /* 0x0000001f3f087899 */ /* 0x000fe20008011404 */
[----:B------:R-:W-:Y:S01]  /*f2a0*/  ISETP.GT.AND P0, PT, R205, 0x7f, PT ;  /* 0x0000007fcd00780c */ /* 0x000fe20003f04270 */
[----:B------:R-:W-:-:S12]  /*f2b0*/  @P2 BRA `(.L_x_1143) ;  /* 0x0000000000102947 */ /* 0x000fd80003800000 */
[----:B------:R-:W-:Y:S05]  /*f2c0*/  @!P1 BRA `(.L_x_1143) ;  /* 0x00000000000c9947 */ /* 0x000fea0003800000 */
[----:B------:R-:W2:Y:S04]  /*f2d0*/  LDG.E R0, desc[UR60][R2.64] ;  /* 0x0000003c02007981 */ /* 0x000ea8000c1e1900 */
[----:B-----5:R-:W2:Y:S02]  /*f2e0*/  LDG.E R7, desc[UR60][R2.64+0x4] ;  /* 0x0000043c02077981 */ /* 0x020ea4000c1e1900 */
[----:B--2---:R-:W-:-:S07]  /*f2f0*/  IMAD.IADD R7, R7, 0x1, -R0 ;  /* 0x0000000107077824 */ /* 0x004fce00078e0a00 */
.L_x_1143:
[----:B------:R-:W-:Y:S01]  /*f300*/  R2UR UR7, R198 ;  /* 0x00000000c60772ca */ /* 0x000fe200000e0000 */
[----:B------:R-:W-:Y:S01]  /*f310*/  BSSY B1, `(.L_x_1144) ;  /* 0x0000020000017945 */ /* 0x000fe20003800000 */
[----:B------:R-:W-:Y:S02]  /*f320*/  SHF.R.S32.HI R8, RZ, 0x1f, R19 ;  /* 0x0000001fff087819 */ /* 0x000fe40000011413 */
[----:B-----5:R-:W-:-:S09]  /*f330*/  SHF.R.S32.HI R6, RZ, 0x1f, R9 ;  /* 0x0000001fff067819 */ /* 0x020fd20000011409 */
[----:B------:R-:W-:Y:S02]  /*f340*/  USHF.R.S32.HI UR4, URZ, 0x1f, UR7 ;  /* 0x0000001f3f047899 */ /* 0x000fe40008011407 */
[----:B------:R-:W-:Y:S02]  /*f350*/  USEL UR10, UR7, URZ, !UP0 ;  /* 0x0000003f070a7287 */ /* 0x000fe4000c000000 */
[----:B------:R-:W-:Y:S01]  /*f360*/  USEL UR9, UR4, URZ, !UP0 ;  /* 0x0000003f04097287 */ /* 0x000fe2000c000000 */
[----:B------:R-:W-:Y:S11]  /*f370*/  @P0 BRA `(.L_x_1145) ;  /* 0x0000000000640947 */ /* 0x000ff60003800000 */
[----:B------:R-:W0:Y:S02]  /*f380*/  S2R R0, SR_TID.X ;  /* 0x0000000000007919 */ /* 0x000e240000002100 */
[----:B0-----:R-:W-:-:S04]  /*f390*/  IMAD R0, R196, 0x80, R0 ;  /* 0x00000080c4007824 */ /* 0x001fc800078e0200 */
[----:B------:R-:W-:-:S05]  /*f3a0*/  VIADD R0, R0, 0xffffff80 ;  /* 0xffffff8000007836 */ /* 0x000fca0000000000 */
[----:B------:R-:W-:-:S13]  /*f3b0*/  ISETP.GE.AND P0, PT, R0, R7, PT ;  /* 0x000000070000720c */ /* 0x000fda0003f06270 */
[----:B------:R-:W-:Y:S05]  /*f3c0*/  @P0 BRA `(.L_x_1145) ;  /* 0x0000000000500947 */ /* 0x000fea0003800000 */
[----:B------:R-:W-:Y:S01]  /*f3d0*/  R2UR UR7, R197 ;  /* 0x00000000c50772ca */ /* 0x000fe200000e0000 */
[----:B------:R-:W-:Y:S01]  /*f3e0*/  ULDC.64 UR12, c[0x0][0xb70] ;  /* 0x0002dc00000c7ab9 */ /* 0x000fe20000000a00 */
[C---:B-1----:R-:W-:Y:S01]  /*f3f0*/  IADD3 R2, P0, R0.reuse, R9, RZ ;  /* 0x0000000900027210 */ /* 0x042fe20007f1e0ff */
[----:B------:R-:W-:Y:S02]  /*f400*/  UIMAD UR4, UR8, UR12, URZ ;  /* 0x0000000c080472a4 */ /* 0x000fe4000f8e023f */
[----:B------:R-:W-:Y:S01]  /*f410*/  IMAD.U32 R5, RZ, RZ, UR12 ;  /* 0x0000000cff057e24 */ /* 0x000fe2000f8e00ff */
[----:B------:R-:W-:-:S07]  /*f420*/  LEA.HI.X.SX32 R3, R0, R6, 0x1, P0 ;  /* 0x0000000600037211 */ /* 0x000fce00000f0eff */
[----:B------:R-:W-:Y:S02]  /*f430*/  UIMAD UR4, UR7, UR13, UR4 ;  /* 0x0000000d070472a4 */ /* 0x000fe4000f8e0204 */
[----:B------:R-:W-:Y:S01]  /*f440*/  IMAD.WIDE.U32 R2, R5, UR7, R2 ;  /* 0x0000000705027c25 */ /* 0x000fe2000f8e0002 */
[----:B------:R-:W-:Y:S02]  /*f450*/  ULDC.64 UR12, c[0x0][0xb78] ;  /* 0x0002de00000c7ab9 */ /* 0x000fe40000000a00 */
[----:B------:R-:W-:Y:S01]  /*f460*/  UIMAD UR7, UR9, UR12, URZ ;  /* 0x0000000c090772a4 */ /* 0x000fe2000f8e023f */
[----:B------:R-:W-:Y:S02]  /*f470*/  VIADD R3, R3, UR4 ;  /* 0x0000000403037c36 */ /* 0x000fe40008000000 */
[----:B------:R-:W-:Y:S01]  /*f480*/  IMAD.U32 R5, RZ, RZ, UR12 ;  /* 0x0000000cff057e24 */ /* 0x000fe2000f8e00ff */
[----:B------:R-:W-:-:S03]  /*f490*/  UIMAD UR7, UR10, UR13, UR7 ;  /* 0x0000000d0a0772a4 */ /* 0x000fc6000f8e0207 */
[----:B------:R-:W-:Y:S01]  /*f4a0*/  IMAD.WIDE.U32 R2, R5, UR10, R2 ;  /* 0x0000000a05027c25 */ /* 0x000fe2000f8e0002 */
[----:B------:R-:W-:-:S03]  /*f4b0*/  ULDC.64 UR12, c[0x0][0xb40] ;  /* 0x0002d000000c7ab9 */ /* 0x000fc60000000a00 */
[----:B------:R-:W-:Y:S01]  /*f4c0*/  VIADD R3, R3, UR7 ;  /* 0x0000000703037c36 */ /* 0x000fe20008000000 */
[----:B------:R-:W-:-:S04]  /*f4d0*/  LEA R4, P0, R2, UR12, 0x2 ;  /* 0x0000000c02047c11 */ /* 0x000fc8000f8010ff */
[----:B------:R-:W-:Y:S01]  /*f4e0*/  LEA.HI.X R5, R2, UR13, R3, 0x2, P0 ;  /* 0x0000000d02057c11 */ /* 0x000fe200080f1403 */
[----:B------:R-:W-:-:S05]  /*f4f0*/  IMAD.MOV.U32 R3, RZ, RZ, -0x800000 ;  /* 0xff800000ff037424 */ /* 0x000fca00078e00ff */
[----:B------:R0:W-:Y:S03]  /*f500*/  STG.E desc[UR60][R4.64], R3 ;  /* 0x0000000304007986 */ /* 0x0001e6000c10193c */
.L_x_1145:
[----:B------:R-:W-:Y:S05]  /*f510*/  BSYNC B1 ;  /* 0x0000000000017941 */ /* 0x000fea0003800000 */
.L_x_1144:
[----:B------:R-:W-:Y:S01]  /*f520*/  R2UR UR7, R197 ;  /* 0x00000000c50772ca */ /* 0x000fe200000e0000 */
[----:B------:R-:W-:Y:S01]  /*f530*/  ULDC.64 UR12, c[0x0][0xaa0] ;  /* 0x0002a800000c7ab9 */ /* 0x000fe20000000a00 */
[----:B-1----:R-:W-:Y:S01]  /*f540*/  IMAD.MOV.U32 R2, RZ, RZ, R19 ;  /* 0x000000ffff027224 */ /* 0x002fe200078e0013 */
[----:B------:R-:W-:Y:S01]  /*f550*/  BSSY B1, `(.L_x_1146) ;  /* 0x0000031000017945 */ /* 0x000fe20003800000 */
[----:B0-----:R-:W-:Y:S02]  /*f560*/  IMAD.MOV.U32 R3, RZ, RZ, R8 ;  /* 0x000000ffff037224 */ /* 0x001fe400078e0008 */
[----:B------:R-:W-:Y:S02]  /*f570*/  IMAD R0, R6, UR12, RZ ;  /* 0x0000000c06007c24 */ /* 0x000fe4000f8e02ff */
[----:B------:R-:W-:-:S04]  /*f580*/  IMAD.WIDE.U32 R2, R9, UR12, R2 ;  /* 0x0000000c09027c25 */ /* 0x000fc8000f8e0002 */
[----:B------:R-:W-:Y:S01]  /*f590*/  IMAD R9, R9, UR13, R0 ;  /* 0x0000000d09097c24 */ /* 0x000fe2000f8e0200 */
[----:B------:R-:W-:Y:S01]  /*f5a0*/  ULDC.64 UR12, c[0x0][0xae0] ;  /* 0x0002b800000c7ab9 */ /* 0x000fe20000000a00 */
[----:B------:R-:W-:Y:S01]  /*f5b0*/  IMAD R7, R196, -0x80, R7 ;  /* 0xffffff80c4077824 */ /* 0x000fe200078e0207 */
[----:B------:R-:W-:Y:S01]  /*f5c0*/  UIMAD UR4, UR8, UR12, URZ ;  /* 0x0000000c080472a4 */ /* 0x000fe2000f8e023f */
[----:B------:R-:W-:Y:S02]  /*f5d0*/  IMAD.IADD R3, R3, 0x1, R9 ;  /* 0x0000000103037824 */ /* 0x000fe400078e0209 */
[----:B------:R-:W-:Y:S01]  /*f5e0*/  IMAD.U32 R5, RZ, RZ, UR12 ;  /* 0x0000000cff057e24 */ /* 0x000fe2000f8e00ff */
[----:B------:R-:W-:Y:S01]  /*f5f0*/  UIMAD UR4, UR7, UR13, UR4 ;  /* 0x0000000d070472a4 */ /* 0x000fe2000f8e0204 */
[C---:B------:R-:W-:Y:S01]  /*f600*/  VIADD R0, R22.reuse, 0x20 ;  /* 0x0000002016007836 */ /* 0x040fe20000000000 */
[----:B------:R-:W-:Y:S01]  /*f610*/  ISETP.GE.AND P3, PT, R22, R7, PT ;  /* 0x000000071600720c */ /* 0x000fe20003f66270 */
[----:B------:R-:W-:Y:S01]  /*f620*/  IMAD.WIDE.U32 R2, R5, UR7, R2 ;  /* 0x0000000705027c25 */ /* 0x000fe2000f8e0002 */
[----:B------:R-:W-:-:S02]  /*f630*/  ULDC.64 UR12, c[0x0][0xae8] ;  /* 0x0002ba00000c7ab9 */ /* 0x000fc40000000a00 */
[-C--:B------:R-:W-:Y:S01]  /*f640*/  ISETP.GE.AND P2, PT, R0, R7.reuse, PT ;  /* 0x000000070000720c */ /* 0x080fe20003f46270 */
[----:B------:R-:W-:Y:S01]  /*f650*/  VIADD R3, R3, UR4 ;  /* 0x0000000403037c36 */ /* 0x000fe20008000000 */
[----:B------:R-:W-:Y:S01]  /*f660*/  UIMAD UR4, UR9, UR12, URZ ;  /* 0x0000000c090472a4 */ /* 0x000fe2000f8e023f */
[C---:B------:R-:W-:Y:S02]  /*f670*/  VIADD R4, R22.reuse, 0x40 ;  /* 0x0000004016047836 */ /* 0x040fe40000000000 */
[----:B------:R-:W-:Y:S01]  /*f680*/  VIADD R0, R22, 0x60 ;  /* 0x0000006016007836 */ /* 0x000fe20000000000 */
[----:B------:R-:W-:Y:S01]  /*f690*/  UIMAD UR4, UR10, UR13, UR4 ;  /* 0x0000000d0a0472a4 */ /* 0x000fe2000f8e0204 */
[----:B------:R-:W-:Y:S01]  /*f6a0*/  IMAD.U32 R5, RZ, RZ, UR12 ;  /* 0x0000000cff057e24 */ /* 0x000fe2000f8e00ff */
[-C--:B------:R-:W-:Y:S01]  /*f6b0*/  ISETP.GE.AND P1, PT, R4, R7.reuse, PT ;  /* 0x000000070400720c */ /* 0x080fe20003f26270 */
[----:B------:R-:W-:Y:S01]  /*f6c0*/  IMAD.MOV.U32 R6, RZ, RZ, R22 ;  /* 0x000000ffff067224 */ /* 0x000fe200078e0016 */
[----:B------:R-:W-:Y:S01]  /*f6d0*/  ISETP.GE.AND P0, PT, R0, R7, PT ;  /* 0x000000070000720c */ /* 0x000fe20003f06270 */
[----:B------:R-:W-:Y:S01]  /*f6e0*/  IMAD.WIDE.U32 R4, R5, UR10, R2 ;  /* 0x0000000a05047c25 */ /* 0x000fe2000f8e0002 */
[----:B------:R-:W-:-:S03]  /*f6f0*/  SHF.R.S32.HI R7, RZ, 0x1f, R22 ;  /* 0x0000001fff077819 */ /* 0x000fc60000011416 */
[----:B------:R-:W-:Y:S02]  /*f700*/  VIADD R11, R5, UR4 ;  /* 0x00000004050b7c36 */ /* 0x000fe40008000000 */
        /* <DEDUP_REMOVED lines=21> */
.L_x_1147:
[----:B------:R-:W-:Y:S05]  /*f860*/  BSYNC B1 ;  /* 0x0000000000017941 */ /* 0x000fea0003800000 */
.L_x_1146:
        /* <DEDUP_REMOVED lines=23> */
.L_x_1149:
[----:B------:R-:W-:Y:S05]  /*f9e0*/  BSYNC B1 ;  /* 0x0000000000017941 */ /* 0x000fea0003800000 */
.L_x_1148:
[----:B------:R-:W-:Y:S04]  /*f9f0*/  BSSY B1, `(.L_x_1150) ;  /* 0x0000017000017945 */ /* 0x000fe80003800000 */
[----:B------:R-:W-:Y:S05]  /*fa00*/  @P1 BRA `(.L_x_1151) ;  /* 0x0000000000541947 */ /* 0x000fea0003800000 */
[----:B01----:R-:W-:Y:S01]  /*fa10*/  IADD3 R9, P1, R6, 0x40, RZ ;  /* 0x0000004006097810 */ /* 0x003fe20007f3e0ff */
        /* <DEDUP_REMOVED lines=20> */
.L_x_1151:
[----:B------:R-:W-:Y:S05]  /*fb60*/  BSYNC B1 ;  /* 0x0000000000017941 */ /* 0x000fea0003800000 */
.L_x_1150:
        /* <DEDUP_REMOVED lines=22> */
.L_x_1142:
[----:B------:R-:W-:Y:S05]  /*fcd0*/  BSYNC B0 ;  /* 0x0000000000007941 */ /* 0x000fea0003800000 */
.L_x_1133:
[----:B------:R-:W-:Y:S02]  /*fce0*/  ULDC UR4, c[0x0][0xc14] ;  /* 0x0003050000047ab9 */ /* 0x000fe40000000800 */
[----:B------:R-:W-:-:S06]  /*fcf0*/  UISETP.GE.AND UP0, UPT, UR5, UR4, UPT ;  /* 0x000000040500728c */ /* 0x000fcc000bf06270 */
[----:B------:R-:W-:-:S13]  /*fd00*/  PLOP3.LUT P0, PT, PT, PT, UP0, 0x80, 0x0 ;  /* 0x000000000000781c */ /* 0x000fda0003f0f008 */
[----:B------:R-:W-:Y:S05]  /*fd10*/  @!P0 BRA `(.L_x_1152) ;  /* 0xffffff1000288947 */ /* 0x000fea000383ffff */
[----:B------:R-:W-:Y:S05]  /*fd20*/  EXIT ;  /* 0x000000000000794d */ /* 0x000fea0003800000 */
.L_x_1051:
[----:B------:R-:W-:-:S08]  /*fd30*/  NOP ;  /* 0x0000000000007918 */ /* 0x000fd00000000000 */
[----:B0-----:R-:W0:-:S00]  /*fd40*/  USETMAXREG.DEALLOC.CTAPOOL 0x18 ;  /* 0x00000018000079c8 */ /* 0x001e0000080e0500 */
[----:B0-----:R-:W-:-:S06]  /*fd50*/  LOP3.LUT R0, R0, 0x3, RZ, 0xc0, !PT ;  /* 0x0000000300007812 */ /* 0x001fcc00078ec0ff */
[----:B------:R-:W0:Y:S02]  /*fd60*/  SHFL.IDX PT, R0, R0, RZ, 0x1f ;  /* 0x00001fff00007589 */ /* 0x000e2400000e0000 */
[----:B0-----:R-:W-:-:S13]  /*fd70*/  ISETP.NE.AND P0, PT, R0, RZ, PT ;  /* 0x000000ff0000720c */ /* 0x001fda0003f05270 */
[----:B------:R-:W-:Y:S05]  /*fd80*/  @P0 EXIT ;  /* 0x000000000000094d */ /* 0x000fea0003800000 */
[----:B------:R-:W2:Y:S01]  /*fd90*/  LDL.LU R6, [R1] ;  /* 0x0000000001067983 */ /* 0x000ea20000300800 */
[----:B------:R-:W-:Y:S01]  /*fda0*/  ULDC UR5, c[0x0][0xc14] ;  /* 0x0003050000057ab9 */ /* 0x000fe20000000800 */
[----:B------:R-:W0:Y:S01]  /*fdb0*/  S2R R2, SR_TID.X ;  /* 0x0000000000027919 */ /* 0x000e220000002100 */
[----:B------:R-:W-:Y:S01]  /*fdc0*/  CS2R R16, SRZ ;  /* 0x0000000000107805 */ /* 0x000fe2000001ff00 */
[----:B------:R-:W1:Y:S01]  /*fdd0*/  S2UR UR6, SR_CTAID.X ;  /* 0x00000000000679c3 */ /* 0x000e620000002500 */
[----:B------:R-:W-:Y:S01]  /*fde0*/  ULDC UR4, c[0x0][0xc10] ;  /* 0x0003040000047ab9 */ /* 0x000fe20000000800 */
[----:B0-----:R-:W-:-:S04]  /*fdf0*/  LOP3.LUT R7, R2, 0x1f, RZ, 0xc0, !PT ;  /* 0x0000001f02077812 */ /* 0x001fc800078ec0ff */
[----:B------:R-:W-:Y:S02]  /*fe00*/  ISETP.NE.AND P0, PT, R7, 0x1f, PT ;  /* 0x0000001f0700780c */ /* 0x000fe40003f05270 */
[----:B--2---:R-:W-:-:S11]  /*fe10*/  LOP3.LUT R6, R6, 0xffffffdf, RZ, 0xc0, !PT ;  /* 0xffffffdf06067812 */ /* 0x004fd600078ec0ff */
[----:B------:R-:W-:Y:S02]  /*fe20*/  @P0 LOP3.LUT R6, R6, 0x20, RZ, 0xfc, !PT ;  /* 0x0000002006060812 */ /* 0x000fe400078efcff */
[----:B------:R-:W-:-:S13]  /*fe30*/  ISETP.GE.OR P0, PT, R7, UR5, !P0 ;  /* 0x0000000507007c0c */ /* 0x000fda000c706670 */
[----:B------:R-:W0:Y:S02]  /*fe40*/  @!P0 LDC.64 R2, c[0x0][0xc58] ;  /* 0x00031600ff028b82 */ /* 0x000e240000000a00 */
[----:B0-----:R-:W-:-:S05]  /*fe50*/  @!P0 IMAD.WIDE.U32 R2, R7, 0x4, R2 ;  /* 0x0000000407028825 */ /* 0x001fca00078e0002 */
[----:B------:R-:W2:Y:S01]  /*fe60*/  @!P0 LDG.E R17, desc[UR60][R2.64] ;  /* 0x0000003c02118981 */ /* 0x000ea2000c1e1900 */
[C---:B------:R-:W-:Y:S02]  /*fe70*/  ISETP.NE.AND P1, PT, R7.reuse, RZ, PT ;  /* 0x000000ff0700720c */ /* 0x040fe40003f25270 */
[----:B------:R-:W-:Y:S02]  /*fe80*/  ISETP.GE.U32.AND P0, PT, R7, 0x2, PT ;  /* 0x000000020700780c */ /* 0x000fe40003f06070 */
[----:B------:R-:W-:-:S09]  /*fe90*/  LOP3.LUT R6, R6, 0xfffffffe, RZ, 0xc0, !PT ;  /* 0xfffffffe06067812 */ /* 0x000fd200078ec0ff */
[----:B------:R-:W-:-:S04]  /*fea0*/  @P1 LOP3.LUT R6, R6, 0x1, RZ, 0xfc, !PT ;  /* 0x0000000106061812 */ /* 0x000fc800078efcff */
[----:B------:R-:W-:-:S04]  /*feb0*/  LOP3.LUT R6, R6, 0xffffffef, RZ, 0xc0, !PT ;  /* 0xffffffef06067812 */ /* 0x000fc800078ec0ff */
[----:B------:R-:W-:-:S04]  /*fec0*/  @P0 LOP3.LUT R6, R6, 0x10, RZ, 0xfc, !PT ;  /* 0x0000001006060812 */ /* 0x000fc800078efcff */
[----:B------:R-:W-:Y:S01]  /*fed0*/  LOP3.LUT R6, R6, 0xfffffff7, RZ, 0xc0, !PT ;  /* 0xfffffff706067812 */ /* 0x000fe200078ec0ff */
[----:B------:R-:W-:Y:S01]  /*fee0*/  IMAD.MOV.U32 R19, RZ, RZ, RZ ;  /* 0x000000ffff137224 */ /* 0x000fe200078e00ff */
[----:B--2---:R-:W0:Y:S02]  /*fef0*/  SHFL.UP PT, R0, R17, 0x1, RZ ;  /* 0x0420000011007989 */ /* 0x004e2400000e00ff */
[----:B0-----:R-:W-:-:S05]  /*ff00*/  SEL R0, R0, RZ, P1 ;  /* 0x000000ff00007207 */ /* 0x001fca0000800000 */
[----:B------:R-:W-:-:S05]  /*ff10*/  IMAD.IADD R0, R17, 0x1, R0 ;  /* 0x0000000111007824 */ /* 0x000fca00078e0200 */
[----:B------:R-:W0:Y:S02]  /*ff20*/  SHFL.UP PT, R4, R0, 0x2, RZ ;  /* 0x0440000000047989 */ /* 0x000e2400000e00ff */
[----:B0-----:R-:W-:-:S05]  /*ff30*/  SEL R5, R4, RZ, P0 ;  /* 0x000000ff04057207 */ /* 0x001fca0000000000 */
[----:B------:R-:W-:-:S05]  /*ff40*/  IMAD.IADD R5, R0, 0x1, R5 ;  /* 0x0000000100057824 */ /* 0x000fca00078e0205 */
[----:B------:R-:W0:Y:S01]  /*ff50*/  SHFL.UP PT, R4, R5, 0x4, RZ ;  /* 0x0480000005047989 */ /* 0x000e2200000e00ff */
[----:B------:R-:W-:-:S04]  /*ff60*/  ISETP.GE.U32.AND P0, PT, R7, 0x4, PT ;  /* 0x000000040700780c */ /* 0x000fc80003f06070 */
[----:B0-----:R-:W-:-:S05]  /*ff70*/  SEL R4, R4, RZ, P0 ;  /* 0x000000ff04047207 */ /* 0x001fca0000000000 */
[----:B------:R-:W-:-:S05]  /*ff80*/  IMAD.IADD R4, R5, 0x1, R4 ;  /* 0x0000000105047824 */ /* 0x000fca00078e0204 */
[----:B------:R-:W0:Y:S01]  /*ff90*/  SHFL.UP PT, R2, R4, 0x8, RZ ;  /* 0x0500000004027989 */ /* 0x000e2200000e00ff */
[----:B------:R-:W-:Y:S02]  /*ffa0*/  @P0 LOP3.LUT R6, R6, 0x8, RZ, 0xfc, !PT ;  /* 0x0000000806060812 */ /* 0x000fe400078efcff */
[----:B------:R-:W-:-:S04]  /*ffb0*/  ISETP.GE.U32.AND P0, PT, R7, 0x8, PT ;  /* 0x000000080700780c */ /* 0x000fc80003f06070 */
[----:B0-----:R-:W-:-:S05]  /*ffc0*/  SEL R3, R2, RZ, P0 ;  /* 0x000000ff02037207 */ /* 0x001fca0000000000 */
[----:B------:R-:W-:-:S05]  /*ffd0*/  IMAD.IADD R3, R4, 0x1, R3 ;  /* 0x0000000104037824 */ /* 0x000fca00078e0203 */
[----:B------:R-:W0:Y:S01]  /*ffe0*/  SHFL.UP PT, R0, R3, 0x10, RZ ;  /* 0x0600000003007989 */ /* 0x000e2200000e00ff */
[----:B------:R-:W-:-:S04]  /*fff0*/  LOP3.LUT R6, R6, 0xfffffffb, RZ, 0xc0, !PT ;  /* 0xfffffffb06067812 */ /* 0x000fc800078ec0ff */
[----:B------:R-:W-:Y:S02]  /*10000*/  @P0 LOP3.LUT R6, R6, 0x4, RZ, 0xfc, !PT ;  /* 0x0000000406060812 */ /* 0x000fe400078efcff */
[----:B------:R-:W-:-:S04]  /*10010*/  ISETP.GE.U32.AND P0, PT, R7, 0x10, PT ;  /* 0x000000100700780c */ /* 0x000fc80003f06070 */
[----:B0-----:R-:W-:-:S05]  /*10020*/  SEL R0, R0, RZ, P0 ;  /* 0x000000ff00007207 */ /* 0x001fca0000000000 */
[----:B------:R-:W-:-:S05]  /*10030*/  IMAD.IADD R0, R3, 0x1, R0 ;  /* 0x0000000103007824 */ /* 0x000fca00078e0200 */
[----:B------:R-:W0:Y:S01]  /*10040*/  SHFL.IDX PT, R2, R0, 0x1f, 0x1f ;  /* 0x03e01f0000027f89 */ /* 0x000e2200000e0000 */
[----:B------:R-:W-:-:S04]  /*10050*/  LOP3.LUT R6, R6, 0xfffffffd, RZ, 0xc0, !PT ;  /* 0xfffffffd06067812 */ /* 0x000fc800078ec0ff */
[----:B------:R-:W-:-:S05]  /*10060*/  @P0 LOP3.LUT R6, R6, 0x2, RZ, 0xfc, !PT ;  /* 0x0000000206060812 */ /* 0x000fca00078efcff */
[----:B------:R2:W-:Y:S01]  /*10070*/  STL [R1], R6 ;  /* 0x0000000601007387 */ /* 0x0005e20000100800 */
[----:B0-----:R-:W-:-:S05]  /*10080*/  IMAD R4, R2, UR4, RZ ;  /* 0x0000000402047c24 */ /* 0x001fca000f8e02ff */
[----:B-1----:R-:W-:Y:S01]  /*10090*/  ISETP.GT.AND P0, PT, R4, UR6, PT ;  /* 0x0000000604007c0c */ /* 0x002fe2000bf04270 */
[----:B------:R-:W-:-:S12]  /*100a0*/  IMAD.MOV.U32 R5, RZ, RZ, R4 ;  /* 0x000000ffff057224 */ /* 0x000fd800078e0004 */
[----:B--2---:R-:W-:Y:S05]  /*100b0*/  @P0 BRA `(.L_x_1153) ;  /* 0x0000000000bc0947 */ /* 0x004fea0003800000 */
[----:B------:R-:W-:Y:S01]  /*100c0*/  IMAD.MOV.U32 R4, RZ, RZ, R5 ;  /* 0x000000ffff047224 */ /* 0x000fe200078e0005 */
[----:B------:R-:W-:Y:S01]  /*100d0*/  ULDC UR5, c[0x0][0xc14] ;  /* 0x0003050000057ab9 */ /* 0x000fe20000000800 */
[----:B------:R-:W-:Y:S01]  /*100e0*/  IMAD.MOV.U32 R19, RZ, RZ, RZ ;  /* 0x000000ffff137224 */ /* 0x000fe200078e00ff */
[----:B------:R-:W-:Y:S01]  /*100f0*/  ULDC UR7, c[0x0][0xc14] ;  /* 0x0003050000077ab9 */ /* 0x000fe20000000800 */
[----:B------:R-:W-:-:S05]  /*10100*/  ULDC UR4, c[0x0][0xc10] ;  /* 0x0003040000047ab9 */ /* 0x000fca0000000800 */
.L_x_1157:
        /* <DEDUP_REMOVED lines=16> */
.L_x_1156:
[----:B------:R-:W-:Y:S05]  /*10210*/  BSYNC B0 ;  /* 0x0000000000007941 */ /* 0x000fea0003800000 */
.L_x_1155:
[----:B-----5:R-:W1:Y:S01]  /*10220*/  SHFL.UP PT, R0, R17, 0x1, RZ ;  /* 0x0420000011007989 */ /* 0x020e6200000e00ff */
[C---:B------:R-:W-:Y:S02]  /*10230*/  ISETP.NE.AND P0, PT, R6.reuse, RZ, PT ;  /* 0x000000ff0600720c */ /* 0x040fe40003f05270 */
[----:B------:R-:W-:Y:S02]  /*10240*/  ISETP.GE.U32.AND P1, PT, R6, 0x2, PT ;  /* 0x000000020600780c */ /* 0x000fe40003f26070 */
[----:B-1----:R-:W-:Y:S02]  /*10250*/  SEL R0, R0, RZ, P0 ;  /* 0x000000ff00007207 */ /* 0x002fe40000000000 */
[----:B------:R-:W-:-:S03]  /*10260*/  ISETP.GE.U32.AND P0, PT, R6, 0x4, PT ;  /* 0x000000040600780c */ /* 0x000fc60003f06070 */
[----:B------:R-:W-:-:S05]  /*10270*/  IMAD.IADD R0, R17, 0x1, R0 ;  /* 0x0000000111007824 */ /* 0x000fca00078e0200 */
[----:B0-----:R-:W0:Y:S02]  /*10280*/  SHFL.UP PT, R2, R0, 0x2, RZ ;  /* 0x0440000000027989 */ /* 0x001e2400000e00ff */
        /* <DEDUP_REMOVED lines=18> */
.L_x_1153:
[----:B------:R-:W-:-:S04]  /*103b0*/  IMAD.IADD R5, R4, 0x1, -R5 ;  /* 0x0000000104057824 */ /* 0x000fc800078e0a05 */
[----:B------:R-:W-:-:S05]  /*103c0*/  IMAD R2, R0, UR4, R5 ;  /* 0x0000000400027c24 */ /* 0x000fca000f8e0205 */
[----:B------:R-:W-:Y:S02]  /*103d0*/  ISETP.GT.AND P0, PT, R2, UR6, PT ;  /* 0x0000000602007c0c */ /* 0x000fe4000bf04270 */
[----:B------:R-:W0:Y:S11]  /*103e0*/  LDC.64 R2, c[0x0][0xc68] ;  /* 0x00031a00ff027b82 */ /* 0x000e360000000a00 */
[----:B------:R-:W-:-:S04]  /*103f0*/  VOTE.ANY R7, PT, !P0 ;  /* 0x0000000000077806 */ /* 0x000fc800040e0100 */
[----:B------:R-:W1:Y:S02]  /*10400*/  POPC R4, R7 ;  /* 0x0000000700047309 */ /* 0x000e640000000000 */
[----:B-1----:R-:W-:-:S04]  /*10410*/  IMAD.IADD R19, R4, 0x1, R19 ;  /* 0x0000000104137824 */ /* 0x002fc800078e0213 */
[----:B0-----:R-:W-:-:S05]  /*10420*/  IMAD.WIDE R2, R19, 0x4, R2 ;  /* 0x0000000413027825 */ /* 0x001fca00078e0202 */
[----:B------:R-:W2:Y:S01]  /*10430*/  LDG.E R8, desc[UR60][R2.64] ;  /* 0x0000003c02087981 */ /* 0x000ea2000c1e1900 */
[----:B------:R-:W-:-:S03]  /*10440*/  ISETP.NE.AND P0, PT, R7, RZ, PT ;  /* 0x000000ff0700720c */ /* 0x000fc60003f05270 */
[----:B------:R-:W2:Y:S02]  /*10450*/  SHFL.IDX PT, R17, R17, R4, 0x1f ;  /* 0x00001f0411117589 */ /* 0x000ea400000e0000 */
[----:B--2---:R-:W-:-:S05]  /*10460*/  IMAD R6, R17, R8, RZ ;  /* 0x0000000811067224 */ /* 0x004fca00078e02ff */
[----:B------:R-:W-:-:S04]  /*10470*/  IABS R9, R6 ;  /* 0x0000000600097213 */ /* 0x000fc80000000000 */
[----:B------:R-:W0:Y:S08]  /*10480*/  I2F.RP R10, R9 ;  /* 0x00000009000a7306 */ /* 0x000e300000209400 */
[----:B0-----:R-:W0:Y:S02]  /*10490*/  MUFU.RCP R10, R10 ;  /* 0x0000000a000a7308 */ /* 0x001e240000001000 */
[----:B0-----:R-:W-:-:S06]  /*104a0*/  VIADD R11, R10, 0xffffffe ;  /* 0x0ffffffe0a0b7836 */ /* 0x001fcc0000000000 */
[----:B------:R0:W1:Y:S01]  /*104b0*/  F2I.FTZ.U32.TRUNC.NTZ R3, R11 ;  /* 0x0000000b00037305 */ /* 0x000062000021f000 */
[----:B------:R-:W-:Y:S05]  /*104c0*/  @!P0 BRA `(.L_x_1158) ;  /* 0x0000000000088947 */ /* 0x000fea0003800000 */
[----:B------:R-:W-:-:S05]  /*104d0*/  VIADD R7, R4, 0xffffffff ;  /* 0xffffffff04077836 */ /* 0x000fca0000000000 */
[----:B------:R2:W3:Y:S02]  /*104e0*/  SHFL.IDX PT, R16, R0, R7, 0x1f ;  /* 0x00001f0700107589 */ /* 0x0004e400000e0000 */
.L_x_1158:
[----:B-12---:R-:W-:Y:S02]  /*104f0*/  IMAD.MOV R0, RZ, RZ, -R3 ;  /* 0x000000ffff007224 */ /* 0x006fe400078e0a03 */
[----:B---3--:R-:W-:Y:S02]  /*10500*/  IMAD R16, R16, UR4, R5 ;  /* 0x0000000410107c24 */ /* 0x008fe4000f8e0205 */
[----:B------:R-:W-:Y:S02]  /*10510*/  IMAD R5, R0, R9, RZ ;  /* 0x0000000900057224 */ /* 0x000fe400078e02ff */
[----:B------:R-:W-:-:S04]  /*10520*/  IMAD.MOV.U32 R2, RZ, RZ, RZ ;  /* 0x000000ffff027224 */ /* 0x000fc800078e00ff */
[----:B------:R-:W-:Y:S01]  /*10530*/  IMAD.HI.U32 R2, R3, R5, R2 ;  /* 0x0000000503027227 */ /* 0x000fe200078e0002 */
[----:B------:R-:W-:Y:S02]  /*10540*/  IADD3 R5, -R16, UR6, RZ ;  /* 0x0000000610057c10 */ /* 0x000fe4000fffe1ff */
        /* <DEDUP_REMOVED lines=15> */
[----:B------:R-:W-:Y:S02]  /*10640*/  IMAD R0, R8, R7, RZ ;  /* 0x0000000708007224 */ /* 0x000fe400078e02ff */
[----:B------:R-:W-:Y:S02]  /*10650*/  IMAD.MOV R7, RZ, RZ, -R7 ;  /* 0x000000ffff077224 */ /* 0x000fe400078e0a07 */
[----:B------:R-:W-:Y:S02]  /*10660*/  IMAD.MOV R3, RZ, RZ, -R0 ;  /* 0x000000ffff037224 */ /* 0x000fe400078e0a00 */
[----:B------:R-:W-:-:S03]  /*10670*/  IMAD R5, R6, R7, R5 ;  /* 0x0000000706057224 */ /* 0x000fc600078e0205 */
[----:B------:R-:W-:Y:S01]  /*10680*/  VIADDMNMX R8, R3, UR4, R8, PT ;  /* 0x0000000403087c46 */ /* 0x000fe2000b800108 */
[----:B------:R-:W-:Y:S01]  /*10690*/  IMAD.IADD R0, R5, 0x1, R0 ;  /* 0x0000000105007824 */ /* 0x000fe200078e0200 */
[----:B------:R-:W-:Y:S02]  /*106a0*/  IABS R6, R5 ;  /* 0x0000000500067213 */ /* 0x000fe40000000000 */
[----:B------:R-:W-:-:S04]  /*106b0*/  IABS R4, R8 ;  /* 0x0000000800047213 */ /* 0x000fc80000000000 */
[----:B------:R-:W1:Y:S08]  /*106c0*/  I2F.RP R9, R4 ;  /* 0x0000000400097306 */ /* 0x000e700000209400 */
[----:B-1----:R-:W1:Y:S02]  /*106d0*/  MUFU.RCP R9, R9 ;  /* 0x0000000900097308 */ /* 0x002e640000001000 */
[----:B-1----:R-:W-:-:S06]  /*106e0*/  VIADD R2, R9, 0xffffffe ;  /* 0x0ffffffe09027836 */ /* 0x002fcc0000000000 */
[----:B------:R1:W2:Y:S02]  /*106f0*/  F2I.FTZ.U32.TRUNC.NTZ R3, R2 ;  /* 0x0000000200037305 */ /* 0x0002a4000021f000 */
[----:B-1----:R-:W-:Y:S02]  /*10700*/  IMAD.MOV.U32 R2, RZ, RZ, RZ ;  /* 0x000000ffff027224 */ /* 0x002fe400078e00ff */
[----:B--2---:R-:W-:-:S04]  /*10710*/  IMAD.MOV R7, RZ, RZ, -R3 ;  /* 0x000000ffff077224 */ /* 0x004fc800078e0a03 */
[----:B------:R-:W-:-:S04]  /*10720*/  IMAD R7, R7, R4, RZ ;  /* 0x0000000407077224 */ /* 0x000fc800078e02ff */
[----:B------:R-:W-:Y:S01]  /*10730*/  IMAD.HI.U32 R3, R3, R7, R2 ;  /* 0x0000000703037227 */ /* 0x000fe200078e0002 */
[-C--:B------:R-:W-:Y:S02]  /*10740*/  IABS R7, R8.reuse ;  /* 0x0000000800077213 */ /* 0x080fe40000000000 */
[----:B------:R-:W-:-:S03]  /*10750*/  LOP3.LUT R2, R5, R8, RZ, 0x3c, !PT ;  /* 0x0000000805027212 */ /* 0x000fc600078e3cff */
[----:B------:R-:W-:Y:S02]  /*10760*/  IMAD.MOV R7, RZ, RZ, -R7 ;  /* 0x000000ffff077224 */ /* 0x000fe400078e0a07 */
[----:B------:R-:W-:-:S04]  /*10770*/  IMAD.HI.U32 R3, R3, R6, RZ ;  /* 0x0000000603037227 */ /* 0x000fc800078e00ff */
[----:B------:R-:W-:-:S05]  /*10780*/  IMAD R7, R3, R7, R6 ;  /* 0x0000000703077224 */ /* 0x000fca00078e0206 */
        /* <DEDUP_REMOVED lines=8> */
[----:B------:R-:W-:Y:S01]  /*10810*/  @!P0 LOP3.LUT R3, RZ, R8, RZ, 0x33, !PT ;  /* 0x00000008ff038212 */ /* 0x000fe200078e33ff */
[----:B------:R-:W-:-:S04]  /*10820*/  IMAD.MOV R8, RZ, RZ, -R8 ;  /* 0x000000ffff087224 */ /* 0x000fc800078e0a08 */
[----:B------:R-:W-:Y:S01]  /*10830*/  IMAD R18, R3, R8, R0 ;  /* 0x0000000803127224 */ /* 0x000fe200078e0200 */
[----:B------:R-:W-:-:S05]  /*10840*/  LOP3.LUT R0, RZ, R3, RZ, 0x33, !PT ;  /* 0x00000003ff007212 */ /* 0x000fca00078e33ff */
[----:B------:R-:W-:Y:S01]  /*10850*/  IMAD.IADD R17, R17, 0x1, R0 ;  /* 0x0000000111117824 */ /* 0x000fe200078e0200 */
[----:B------:R-:W-:Y:S06]  /*10860*/  BRA `(.L_x_1159) ;  /* 0x00000000000c7947 */ /* 0x000fec0003800000 */
.L_x_1154:
[----:B------:R-:W-:Y:S02]  /*10870*/  IMAD.MOV.U32 R17, RZ, RZ, RZ ;  /* 0x000000ffff117224 */ /* 0x000fe400078e00ff */
[----:B------:R-:W-:Y:S02]  /*10880*/  IMAD.U32 R16, RZ, RZ, UR6 ;  /* 0x00000006ff107e24 */ /* 0x000fe4000f8e00ff */
[----:B------:R-:W-:-:S07]  /*10890*/  IMAD.MOV.U32 R18, RZ, RZ, RZ ;  /* 0x000000ffff127224 */ /* 0x000fce00078e00ff */
.L_x_1159:
[----:B------:R-:W1:Y:S01]  /*108a0*/  S2R R0, SR_TID.X ;  /* 0x0000000000007919 */ /* 0x000e620000002100 */
[----:B------:R-:W-:Y:S01]  /*108b0*/  STL [R1], RZ ;  /* 0x000000ff01007387 */ /* 0x000fe20000100800 */
[----:B-1----:R-:W-:-:S04]  /*108c0*/  LOP3.LUT R0, R0, 0x1f, RZ, 0xc0, !PT ;  /* 0x0000001f00007812 */ /* 0x002fc800078ec0ff */
[----:B------:R-:W-:-:S13]  /*108d0*/  ISETP.NE.AND P0, PT, R0, RZ, PT ;  /* 0x000000ff0000720c */ /* 0x000fda0003f05270 */
[----:B------:R-:W1:Y:S01]  /*108e0*/  @!P0 S2R R3, SR_CgaCtaId ;  /* 0x0000000000038919 */ /* 0x000e620000008800 */
[----:B------:R-:W-:-:S04]  /*108f0*/  @!P0 MOV R0, 0x400 ;  /* 0x0000040000008802 */ /* 0x000fc80000000f00 */
[----:B-1----:R-:W-:-:S05]  /*10900*/  @!P0 LEA R0, R3, R0, 0x18 ;  /* 0x0000000003008211 */ /* 0x002fca00078ec0ff */
[----:B------:R1:W-:Y:S01]  /*10910*/  @!P0 STS.128 [R0+0x308d0], R16 ;  /* 0x0308d01000008388 */ /* 0x0003e20000000c00 */
[----:B------:R-:W-:Y:S06]  /*10920*/  BAR.ARV 0x5, 0x120 ;  /* 0x0144800000007b1d */ /* 0x000fec0000002000 */
[----:B------:R-:W-:Y:S01]  /*10930*/  ISETP.GE.AND P0, PT, R19, UR5, PT ;  /* 0x0000000513007c0c */ /* 0x000fe2000bf06270 */
[----:B-1----:R-:W-:-:S05]  /*10940*/  IMAD.MOV.U32 R0, RZ, RZ, 0x1 ;  /* 0x00000001ff007424 */ /* 0x002fca00078e00ff */
[----:B------:R1:W-:Y:S04]  /*10950*/  STL [R1+0x8], R0 ;  /* 0x0000080001007387 */ /* 0x0003e80000100800 */
[----:B------:R1:W-:Y:S03]  /*10960*/  STL [R1+0x18], RZ ;  /* 0x000018ff01007387 */ /* 0x0003e60000100800 */
[----:B------:R-:W-:Y:S05]  /*10970*/  @P0 BRA `(.L_x_1160) ;  /* 0x0000004400640947 */ /* 0x000fea0003800000 */
[----:B-1----:R-:W-:Y:S01]  /*10980*/  IMAD.MOV.U32 R0, RZ, RZ, 0x1 ;  /* 0x00000001ff007424 */ /* 0x002fe200078e00ff */
[----:B------:R1:W-:Y:S01]  /*10990*/  STL [R1+0x18], RZ ;  /* 0x000018ff01007387 */ /* 0x0003e20000100800 */
[----:B------:R-:W-:Y:S01]  /*109a0*/  ULDC UR38, c[0x0][0xc] ;  /* 0x0000030000267ab9 */ /* 0x000fe20000000800 */
[----:B------:R-:W-:Y:S02]  /*109b0*/  ULDC.64 UR36, c[0x0][0x198] ;  /* 0x0000660000247ab9 */ /* 0x000fe40000000a00 */
[----:B------:R1:W-:Y:S04]  /*109c0*/  STL [R1+0x8], R0 ;  /* 0x0000080001007387 */ /* 0x0003e80000100800 */
[----:B------:R1:W-:Y:S02]  /*109d0*/  STL [R1], RZ ;  /* 0x000000ff01007387 */ /* 0x0003e40000100800 */
.L_x_1235:
[----:B------:R-:W-:Y:S05]  /*109e0*/  YIELD ;  /* 0x0000000000007946 */ /* 0x000fea0003800000 */
[----:B------:R-:W-:Y:S01]  /*109f0*/  ULDC.64 UR4, c[0x0][0xa28] ;  /* 0x00028a0000047ab9 */ /* 0x000fe20000000a00 */
[----:B------:R-:W-:Y:S01]  /*10a00*/  IMAD.MOV.U32 R4, RZ, RZ, RZ ;  /* 0x000000ffff047224 */ /* 0x000fe200078e00ff */
[----:B------:R-:W-:Y:S01]  /*10a10*/  ISETP.NE.U32.AND P0, PT, RZ, UR4, PT ;  /* 0x00000004ff007c0c */ /* 0x000fe2000bf05070 */
[----:B-1----:R-:W-:Y:S01]  /*10a20*/  IMAD.MOV.U32 R0, RZ, RZ, RZ ;  /* 0x000000ffff007224 */ /* 0x002fe200078e00ff */
[----:B------:R-:W-:Y:S02]  /*10a30*/  ULDC.64 UR6, c[0x0][0xa08] ;  /* 0x0002820000067ab9 */ /* 0x000fe40000000a00 */
[----:B------:R-:W-:Y:S01]  /*10a40*/  ISETP.NE.AND.EX P0, PT, RZ, UR5, PT, P0 ;  /* 0x00000005ff007c0c */ /* 0x000fe2000bf05300 */
[----:B------:R-:W-:-:S12]  /*10a50*/  ULDC.64 UR4, c[0x0][0xa00] ;  /* 0x0002800000047ab9 */ /* 0x000fd80000000a00 */
[----:B--2---:R-:W1:Y:S01]  /*10a60*/  @P0 LDC.64 R2, c[0x0][0xa28] ;  /* 0x00028a00ff020b82 */ /* 0x004e620000000a00 */
[----:B------:R-:W-:Y:S01]  /*10a70*/  ISETP.NE.U32.AND P2, PT, RZ, UR4, PT ;  /* 0x00000004ff007c0c */ /* 0x000fe2000bf45070 */
[----:B-1----:R-:W-:-:S05]  /*10a80*/  @P0 IMAD.WIDE R2, R19, 0x4, R2 ;  /* 0x0000000413020825 */ /* 0x002fca00078e0202 */
[----:B------:R1:W5:Y:S01]  /*10a90*/  @P0 LDG.E R4, desc[UR60][R2.64] ;  /* 0x0000003c02040981 */ /* 0x000362000c1e1900 */
[----:B------:R-:W-:Y:S01]  /*10aa0*/  ISETP.NE.AND.EX P2, PT, RZ, UR5, PT, P2 ;  /* 0x00000005ff007c0c */ /* 0x000fe2000bf45320 */
[----:B------:R-:W-:Y:S01]  /*10ab0*/  ULDC.64 UR4, c[0x0][0xa18] ;  /* 0x0002860000047ab9 */ /* 0x000fe20000000a00 */
[----:B-1----:R-:W1:Y:S02]  /*10ac0*/  LDC.64 R2, c[0x0][0xa00] ;  /* 0x00028000ff027b82 */ /* 0x002e640000000a00 */
[----:B-1----:R-:W-:-:S09]  /*10ad0*/  IMAD.WIDE R2, R19, 0x4, R2 ;  /* 0x0000000413027825 */ /* 0x002fd200078e0202 */
[----:B------:R-:W2:Y:S01]  /*10ae0*/  @P2 LDG.E R0, desc[UR60][R2.64] ;  /* 0x0000003c02002981 */ /* 0x000ea2000c1e1900 */
[----:B------:R-:W-:Y:S01]  /*10af0*/  ISETP.NE.U32.AND P1, PT, RZ, UR4, PT ;  /* 0x00000004ff007c0c */ /* 0x000fe2000bf25070 */
[----:B------:R-:W-:-:S03]  /*10b00*/  ULDC UR4, c[0x0][0x288] ;  /* 0x0000a20000047ab9 */ /* 0x000fc60000000800 */
[----:B------:R-:W-:-:S13]  /*10b10*/  ISETP.NE.AND.EX P1, PT, RZ, UR5, PT, P1 ;  /* 0x00000005ff007c0c */ /* 0x000fda000bf25310 */
[----:B------:R-:W1:Y:S02]  /*10b20*/  @P1 LDC.64 R6, c[0x0][0xa18] ;  /* 0x00028600ff061b82 */ /* 0x000e640000000a00 */
[----:B-1----:R-:W-:Y:S01]  /*10b30*/  @P1 IMAD.WIDE R6, R19, 0x4, R6 ;  /* 0x0000000413061825 */ /* 0x002fe200078e0206 */
[----:B--2---:R1:W-:Y:S03]  /*10b40*/  STL [R1+0x1c], R0 ;  /* 0x00001c0001007387 */ /* 0x0043e60000100800 */
[----:B-1----:R-:W-:Y:S01]  /*10b50*/  IMAD.U32 R0, RZ, RZ, UR4 ;  /* 0x00000004ff007e24 */ /* 0x002fe2000f8e00ff */
[----:B------:R-:W-:-:S05]  /*10b60*/  ULDC.64 UR4, c[0x0][0x3f8] ;  /* 0x0000fe0000047ab9 */ /* 0x000fca0000000a00 */
[----:B------:R1:W5:Y:S01]  /*10b70*/  @P1 LDG.E R0, desc[UR60][R6.64] ;  /* 0x0000003c06001981 */ /* 0x000362000c1e1900 */
[----:B------:R-:W-:Y:S01]  /*10b80*/  UISETP.NE.U32.AND UP0, UPT, UR4, URZ, UPT ;  /* 0x0000003f0400728c */ /* 0x000fe2000bf05070 */
[----:B------:R-:W-:Y:S02]  /*10b90*/  ISETP.NE.U32.AND P0, PT, RZ, UR6, PT ;  /* 0x00000006ff007c0c */ /* 0x000fe4000bf05070 */
[----:B------:R-:W-:Y:S01]  /*10ba0*/  ULDC UR4, c[0x0][0x404] ;  /* 0x0001010000047ab9 */ /* 0x000fe20000000800 */
[----:B------:R-:W-:Y:S01]  /*10bb0*/  UISETP.NE.AND.EX UP0, UPT, UR5, URZ, UPT, UP0 ;  /* 0x0000003f0500728c */ /* 0x000fe2000bf05300 */
[----:B------:R-:W-:Y:S02]  /*10bc0*/  ISETP.NE.AND.EX P0, PT, RZ, UR7, PT, P0 ;  /* 0x00000007ff007c0c */ /* 0x000fe4000bf05300 */
[----:B------:R-:W-:Y:S01]  /*10bd0*/  ULDC UR5, c[0x0][0x2e0] ;  /* 0x0000b80000057ab9 */ /* 0x000fe20000000800 */
[----:B------:R-:W-:-:S04]  /*10be0*/  USEL UR4, UR4, 0x1, UP0 ;  /* 0x0000000104047887 */ /* 0x000fc80008000000 */
[----:B------:R-:W-:-:S06]  /*10bf0*/  UIMAD UR4, UR4, UR5, URZ ;  /* 0x00000005040472a4 */ /* 0x000fcc000f8e023f */
[----:B------:R-:W-:Y:S01]  /*10c00*/  IMAD.U32 R5, RZ, RZ, UR4 ;  /* 0x00000004ff057e24 */ /* 0x000fe2000f8e00ff */
[----:B-1----:R-:W-:Y:S06]  /*10c10*/  @P1 BRA `(.L_x_1161) ;  /* 0x0000000000101947 */ /* 0x002fec0003800000 */
[----:B------:R-:W-:Y:S05]  /*10c20*/  @!P2 BRA `(.L_x_1161) ;  /* 0x00000000000ca947 */ /* 0x000fea0003800000 */
[----:B------:R-:W2:Y:S04]  /*10c30*/  LDG.E R7, desc[UR60][R2.64] ;  /* 0x0000003c02077981 */ /* 0x000ea8000c1e1900 */
[----:B-----5:R-:W2:Y:S02]  /*10c40*/  LDG.E R0, desc[UR60][R2.64+0x4] ;  /* 0x0000043c02007981 */ /* 0x020ea4000c1e1900 */
[----:B--2---:R-:W-:-:S07]  /*10c50*/  IMAD.IADD R0, R0, 0x1, -R7 ;  /* 0x0000000100007824 */ /* 0x004fce00078e0a07 */
.L_x_1161:
[----:B------:R-:W1:Y:S01]  /*10c60*/  LDC.64 R2, c[0x0][0xa08] ;  /* 0x00028200ff027b82 */ /* 0x000e620000000a00 */
[----:B------:R-:W-:Y:S01]  /*10c70*/  IMAD.MOV.U32 R7, RZ, RZ, RZ ;  /* 0x000000ffff077224 */ /* 0x000fe200078e00ff */
[----:B------:R-:W-:Y:S01]  /*10c80*/  ULDC.64 UR4, c[0x0][0xa20] ;  /* 0x0002880000047ab9 */ /* 0x000fe20000000a00 */
[----:B-1----:R-:W-:-:S05]  /*10c90*/  IMAD.WIDE R2, R19, 0x4, R2 ;  /* 0x0000000413027825 */ /* 0x002fca00078e0202 */
[----:B------:R-:W2:Y:S01]  /*10ca0*/  @P0 LDG.E R7, desc[UR60][R2.64] ;  /* 0x0000003c02070981 */ /* 0x000ea2000c1e1900 */
[----:B------:R-:W-:-:S04]  /*10cb0*/  ISETP.NE.U32.AND P1, PT, RZ, UR4, PT ;  /* 0x00000004ff007c0c */ /* 0x000fc8000bf25070 */
[----:B------:R-:W-:Y:S01]  /*10cc0*/  ISETP.NE.AND.EX P1, PT, RZ, UR5, PT, P1 ;  /* 0x00000005ff007c0c */ /* 0x000fe2000bf25310 */
[----:B--2--5:R-:W-:-:S05]  /*10cd0*/  IMAD.IADD R6, R7, 0x1, R4 ;  /* 0x0000000107067824 */ /* 0x024fca00078e0204 */
[----:B------:R1:W-:Y:S07]  /*10ce0*/  STL [R1+0x4], R6 ;  /* 0x0000040601007387 */ /* 0x0003ee0000100800 */
[----:B------:R-:W-:Y:S05]  /*10cf0*/  @!P1 BRA `(.L_x_1162) ;  /* 0x0000000000109947 */ /* 0x000fea0003800000 */
[----:B------:R-:W2:Y:S02]  /*10d00*/  LDC.64 R2, c[0x0][0xa20] ;  /* 0x00028800ff027b82 */ /* 0x000ea40000000a00 */
[----:B--2---:R-:W-:-:S05]  /*10d10*/  IMAD.WIDE R2, R19, 0x4, R2 ;  /* 0x0000000413027825 */ /* 0x004fca00078e0202 */
[----:B------:R2:W5:Y:S01]  /*10d20*/  LDG.E R5, desc[UR60][R2.64] ;  /* 0x0000003c02057981 */ /* 0x000562000c1e1900 */
[----:B------:R-:W-:Y:S05]  /*10d30*/  BRA `(.L_x_1163) ;  /* 0x0000000000107947 */ /* 0x000fea0003800000 */
.L_x_1162:
[----:B------:R-:W-:Y:S05]  /*10d40*/  @!P0 BRA `(.L_x_1163) ;  /* 0x00000000000c8947 */ /* 0x000fea0003800000 */
[----:B-1----:R-:W2:Y:S04]  /*10d50*/  LDG.E R6, desc[UR60][R2.64] ;  /* 0x0000003c02067981 */ /* 0x002ea8000c1e1900 */
[----:B------:R-:W2:Y:S02]  /*10d60*/  LDG.E R5, desc[UR60][R2.64+0x4] ;  /* 0x0000043c02057981 */ /* 0x000ea4000c1e1900 */
[----:B--2---:R-:W-:-:S07]  /*10d70*/  IMAD.IADD R5, R5, 0x1, -R6 ;  /* 0x0000000105057824 */ /* 0x004fce00078e0a06 */
.L_x_1163:
[----:B--2---:R-:W2:Y:S01]  /*10d80*/  LDC.64 R2, c[0x0][0x9e0] ;  /* 0x00027800ff027b82 */ /* 0x004ea20000000a00 */
[----:B-----5:R-:W-:Y:S01]  /*10d90*/  IMAD.IADD R7, R5, 0x1, -R4 ;  /* 0x0000000105077824 */ /* 0x020fe200078e0a04 */
[----:B------:R-:W-:-:S04]  /*10da0*/  LEA R9, R17, 0x80, 0x7 ;  /* 0x0000008011097811 */ /* 0x000fc800078e38ff */
[----:B------:R-:W-:Y:S02]  /*10db0*/  IADD3 R9, R7, R9, -R0 ;  /* 0x0000000907097210 */ /* 0x000fe40007ffe800 */
[----:B--2---:R-:W-:-:S03]  /*10dc0*/  ISETP.GE.AND P0, PT, R3, 0x1, PT ;  /* 0x000000010300780c */ /* 0x004fc60003f06270 */
[----:B------:R-:W-:-:S10]  /*10dd0*/  IMAD.IADD R2, R9, 0x1, R2 ;  /* 0x0000000109027824 */ /* 0x000fd400078e0202 */
[----:B------:R-:W-:Y:S05]  /*10de0*/  @!P0 BRA `(.L_x_1164) ;  /* 0x0000000000488947 */ /* 0x000fea0003800000 */
[C---:B------:R-:W-:Y:S01]  /*10df0*/  ISETP.GT.AND P1, PT, R9.reuse, RZ, PT ;  /* 0x000000ff0900720c */ /* 0x040fe20003f24270 */
[----:B------:R-:W-:Y:S01]  /*10e00*/  BSSY B0, `(.L_x_1165) ;  /* 0x000000e000007945 */ /* 0x000fe20003800000 */
[----:B-1----:R-:W-:-:S11]  /*10e10*/  VIADD R6, R9, 0xffffffff ;  /* 0xffffffff09067836 */ /* 0x002fd60000000000 */
        /* <DEDUP_REMOVED lines=8> */
.L_x_1166:
[----:B------:R-:W-:-:S13]  /*10ea0*/  ISETP.NE.AND P1, PT, R3, 0x1, PT ;  /* 0x000000010300780c */ /* 0x000fda0003f25270 */
[----:B------:R-:W1:Y:S02]  /*10eb0*/  @P1 LDC.64 R4, c[0x0][0x9e8] ;  /* 0x00027a00ff041b82 */ /* 0x000e640000000a00 */
[----:B-1----:R-:W-:-:S05]  /*10ec0*/  @P1 IMAD.HI.U32 R4, R6, R4, RZ ;  /* 0x0000000406041227 */ /* 0x002fca00078e00ff */
[----:B------:R-:W-:-:S07]  /*10ed0*/  @P1 SHF.R.U32.HI R6, RZ, R5, R4 ;  /* 0x00000005ff061219 */ /* 0x000fce0000011604 */
.L_x_1167:
[----:B------:R-:W-:Y:S05]  /*10ee0*/  BSYNC B0 ;  /* 0x0000000000007941 */ /* 0x000fea0003800000 */
.L_x_1165:
[----:B------:R-:W-:-:S05]  /*10ef0*/  IMAD R5, R6, R3, R3 ;  /* 0x0000000306057224 */ /* 0x000fca00078e0203 */
[----:B------:R-:W-:-:S07]  /*10f00*/  VIMNMX R2, R2, R5, PT ;  /* 0x0000000502027248 */ /* 0x000fce0003fe0100 */
.L_x_1164:
[----:B------:R-:W-:Y:S01]  /*10f10*/  VIADD R2, R2, 0x5f ;  /* 0x0000005f02027836 */ /* 0x000fe20000000000 */
[----:B------:R-:W-:Y:S01]  /*10f20*/  ULDC UR4, c[0x0][0x9dc] ;  /* 0x0002770000047ab9 */ /* 0x000fe20000000800 */
[----:B------:R-:W-:Y:S02]  /*10f30*/  IMAD R0, R17, 0x80, -R0 ;  /* 0x0000008011007824 */ /* 0x000fe400078e0a00 */
[----:B------:R-:W-:-:S04]  /*10f40*/  IMAD.HI R5, R2, 0x2aaaaaab, RZ ;  /* 0x2aaaaaab02057827 */ /* 0x000fc800078e02ff */
[C---:B------:R-:W-:Y:S02]  /*10f50*/  VIADD R2, R7.reuse, 0x5f ;  /* 0x0000005f07027836 */ /* 0x040fe40000000000 */
[----:B------:R-:W-:Y:S02]  /*10f60*/  IMAD.IADD R7, R7, 0x1, R0 ;  /* 0x0000000107077824 */ /* 0x000fe400078e0200 */
[----:B------:R-:W-:Y:S01]  /*10f70*/  IMAD.HI R4, R2, 0x2aaaaaab, RZ ;  /* 0x2aaaaaab02047827 */ /* 0x000fe200078e02ff */
[----:B------:R-:W-:-:S03]  /*10f80*/  SHF.R.U32.HI R2, RZ, 0x1f, R5 ;  /* 0x0000001fff027819 */ /* 0x000fc60000011605 */
[----:B------:R-:W-:Y:S01]  /*10f90*/  VIADD R0, R7, -UR4 ;  /* 0x8000000407007c36 */ /* 0x000fe20008000000 */
[----:B------:R-:W-:Y:S02]  /*10fa0*/  LEA.HI.SX32 R2, R5, R2, 0x1c ;  /* 0x0000000205027211 */ /* 0x000fe400078fe2ff */
[----:B------:R-:W-:-:S04]  /*10fb0*/  SHF.R.U32.HI R5, RZ, 0x1f, R4 ;  /* 0x0000001fff057819 */ /* 0x000fc80000011604 */
[----:B------:R-:W-:-:S04]  /*10fc0*/  LEA.HI.SX32 R5, R4, R5, 0x1c ;  /* 0x0000000504057211 */ /* 0x000fc800078fe2ff */
[----:B-1----:R-:W-:-:S05]  /*10fd0*/  VIMNMX R6, R5, R2, PT ;  /* 0x0000000205067248 */ /* 0x002fca0003fe0100 */
[----:B------:R1:W-:Y:S01]  /*10fe0*/  STL [R1+0x14], R6 ;  /* 0x0000140601007387 */ /* 0x0003e20000100800 */
[----:B------:R-:W-:Y:S05]  /*10ff0*/  @!P0 BRA `(.L_x_1168) ;  /* 0x0000000000488947 */ /* 0x000fea0003800000 */
[----:B------:R-:W-:Y:S01]  /*11000*/  IMAD.MOV.U32 R2, RZ, RZ, R7 ;  /* 0x000000ffff027224 */ /* 0x000fe200078e0007 */
[----:B------:R-:W-:Y:S04]  /*11010*/  BSSY B0, `(.L_x_1169) ;  /* 0x000000e000007945 */ /* 0x000fe80003800000 */
[----:B------:R-:W-:-:S13]  /*11020*/  ISETP.GT.AND P0, PT, R2, -0x1, PT ;  /* 0xffffffff0200780c */ /* 0x000fda0003f04270 */
[----:B------:R-:W-:Y:S05]  /*11030*/  @P0 BRA `(.L_x_1170) ;  /* 0x00000000001c0947 */ /* 0x000fea0003800000 */
[----:B------:R-:W-:Y:S02]  /*11040*/  ISETP.NE.AND P0, PT, R3, 0x1, PT ;  /* 0x000000010300780c */ /* 0x000fe40003f05270 */
[----:B------:R-:W-:-:S11]  /*11050*/  LOP3.LUT R7, RZ, R2, RZ, 0x33, !PT ;  /* 0x00000002ff077212 */ /* 0x000fd600078e33ff */
[----:B------:R-:W2:Y:S02]  /*11060*/  @P0 LDC.64 R4, c[0x0][0x9e8] ;  /* 0x00027a00ff040b82 */ /* 0x000ea40000000a00 */
[----:B--2---:R-:W-:-:S05]  /*11070*/  @P0 IMAD.HI.U32 R4, R7, R4, RZ ;  /* 0x0000000407040227 */ /* 0x004fca00078e00ff */
[----:B------:R-:W-:-:S04]  /*11080*/  @P0 SHF.R.U32.HI R7, RZ, R5, R4 ;  /* 0x00000005ff070219 */ /* 0x000fc80000011604 */
[----:B------:R-:W-:Y:S01]  /*11090*/  LOP3.LUT R2, RZ, R7, RZ, 0x33, !PT ;  /* 0x00000007ff027212 */ /* 0x000fe200078e33ff */
[----:B------:R-:W-:Y:S06]  /*110a0*/  BRA `(.L_x_1171) ;  /* 0x0000000000107947 */ /* 0x000fec0003800000 */
.L_x_1170:
[----:B------:R-:W-:-:S13]  /*110b0*/  ISETP.NE.AND P0, PT, R3, 0x1, PT ;  /* 0x000000010300780c */ /* 0x000fda0003f05270 */
[----:B------:R-:W2:Y:S02]  /*110c0*/  @P0 LDC.64 R4, c[0x0][0x9e8] ;  /* 0x00027a00ff040b82 */ /* 0x000ea40000000a00 */
[----:B--2---:R-:W-:-:S05]  /*110d0*/  @P0 IMAD.HI.U32 R4, R2, R4, RZ ;  /* 0x0000000402040227 */ /* 0x004fca00078e00ff */
[----:B------:R-:W-:-:S07]  /*110e0*/  @P0 SHF.R.U32.HI R2, RZ, R5, R4 ;  /* 0x00000005ff020219 */ /* 0x000fce0000011604 */
.L_x_1171:
[----:B------:R-:W-:Y:S05]  /*110f0*/  BSYNC B0 ;  /* 0x0000000000007941 */ /* 0x000fea0003800000 */
.L_x_1169:
[----:B------:R-:W-:-:S05]  /*11100*/  IMAD R3, R2, R3, RZ ;  /* 0x0000000302037224 */ /* 0x000fca00078e02ff */
[----:B------:R-:W-:-:S07]  /*11110*/  VIMNMX R0, R0, R3, !PT ;  /* 0x0000000300007248 */ /* 0x000fce0007fe0100 */
.L_x_1168:
[----:B------:R-:W-:Y:S01]  /*11120*/  IMAD.HI R0, R0, 0x2aaaaaab, RZ ;  /* 0x2aaaaaab00007827 */ /* 0x000fe200078e02ff */
[----:B------:R-:W-:Y:S04]  /*11130*/  BSSY B6, `(.L_x_1172) ;  /* 0x000031c000067945 */ /* 0x000fe80003800000 */
[----:B------:R-:W-:-:S04]  /*11140*/  SHF.R.U32.HI R3, RZ, 0x1f, R0 ;  /* 0x0000001fff037819 */ /* 0x000fc80000011600 */
[----:B------:R-:W-:-:S04]  /*11150*/  LEA.HI.SX32 R3, R0, R3, 0x1c ;  /* 0x0000000300037211 */ /* 0x000fc800078fe2ff */
[----:B------:R-:W-:-:S04]  /*11160*/  VIMNMX R2, RZ, R3, !PT ;  /* 0x00000003ff027248 */ /* 0x000fc80007fe0100 */
[----:B------:R-:W-:Y:S01]  /*11170*/  ISETP.GT.AND P0, PT, R6, R2, PT ;  /* 0x000000020600720c */ /* 0x000fe20003f04270 */
[----:B------:R2:W-:-:S12]  /*11180*/  STL [R1+0x10], R2 ;  /* 0x0000100201007387 */ /* 0x0005d80000100800 */
[----:B--2---:R-:W-:Y:S05]  /*11190*/  @P0 BRA `(.L_x_1173) ;  /* 0x0000000000440947 */ /* 0x004fea0003800000 */
[----:B------:R-:W2:Y:S02]  /*111a0*/  S2R R2, SR_TID.X ;  /* 0x0000000000027919 */ /* 0x000ea40000002100 */
[----:B--2---:R-:W-:-:S04]  /*111b0*/  LOP3.LUT R2, R2, 0x1f, RZ, 0xc0, !PT ;  /* 0x0000001f02027812 */ /* 0x004fc800078ec0ff */
[----:B------:R-:W-:-:S13]  /*111c0*/  ISETP.NE.AND P1, PT, R2, RZ, PT ;  /* 0x000000ff0200720c */ /* 0x000fda0003f25270 */
[----:B------:R-:W-:Y:S05]  /*111d0*/  @P1 BRA `(.L_x_1174) ;  /* 0x0000003000441947 */ /* 0x000fea0003800000 */
[----:B------:R-:W2:Y:S01]  /*111e0*/  S2R R7, SR_LANEID ;  /* 0x0000000000077919 */ /* 0x000ea20000000000 */
[----:B------:R-:W-:Y:S01]  /*111f0*/  VOTEU.ANY UR4, UPT, PT ;  /* 0x0000000000047886 */ /* 0x000fe200038e0100 */
[----:B------:R-:W3:Y:S01]  /*11200*/  LDC.64 R2, c[0x0][0xc38] ;  /* 0x00030e00ff027b82 */ /* 0x000ee20000000a00 */
[----:B------:R-:W2:Y:S08]  /*11210*/  FLO.U32 R0, UR4 ;  /* 0x0000000400007d00 */ /* 0x000eb000080e0000 */
[----:B------:R-:W3:Y:S01]  /*11220*/  POPC R5, UR4 ;  /* 0x0000000400057d09 */ /* 0x000ee20008000000 */
[----:B--2---:R-:W-:-:S13]  /*11230*/  ISETP.EQ.U32.AND P0, PT, R0, R7, PT ;  /* 0x000000070000720c */ /* 0x004fda0003f02070 */
[----:B---3--:R-:W2:Y:S01]  /*11240*/  @P0 ATOMG.E.ADD.STRONG.GPU PT, R3, desc[UR60][R2.64], R5 ;  /* 0x00000005020309a8 */ /* 0x008ea200081ee1fc */
[----:B------:R-:W3:Y:S02]  /*11250*/  S2R R4, SR_LTMASK ;  /* 0x0000000000047919 */ /* 0x000ee40000003900 */
[----:B---3--:R-:W-:-:S04]  /*11260*/  LOP3.LUT R4, R4, UR4, RZ, 0xc0, !PT ;  /* 0x0000000404047c12 */ /* 0x008fc8000f8ec0ff */
[----:B------:R-:W3:Y:S01]  /*11270*/  POPC R7, R4 ;  /* 0x0000000400077309 */ /* 0x000ee20000000000 */
[----:B--2---:R-:W3:Y:S02]  /*11280*/  SHFL.IDX PT, R0, R3, R0, 0x1f ;  /* 0x00001f0003007589 */ /* 0x004ee400000e0000 */
[----:B---3--:R-:W-:Y:S01]  /*11290*/  IADD3 R16, R0, UR38, R7 ;  /* 0x0000002600107c10 */ /* 0x008fe2000fffe007 */
[----:B------:R-:W-:Y:S06]  /*112a0*/  BRA `(.L_x_1174) ;  /* 0x0000003000107947 */ /* 0x000fec0003800000 */
.L_x_1173:
[----:B------:R-:W2:Y:S01]  /*112b0*/  S2R R3, SR_CgaCtaId ;  /* 0x0000000000037919 */ /* 0x000ea20000008800 */
[----:B------:R-:W-:-:S04]  /*112c0*/  MOV R0, 0x400 ;  /* 0x0000040000007802 */ /* 0x000fc80000000f00 */
[----:B--2---:R-:W-:-:S05]  /*112d0*/  LEA R2, R3, R0, 0x18 ;  /* 0x0000000003027211 */ /* 0x004fca00078ec0ff */
[----:B------:R2:W-:Y:S01]  /*112e0*/  STL [R1+0xc], R2 ;  /* 0x00000c0201007387 */ /* 0x0005e20000100800 */
[----:B------:R-:W-:-:S05]  /*112f0*/  VIADD R0, R2, 0x1e400 ;  /* 0x0001e40002007836 */ /* 0x000fca0000000000 */
[----:B------:R-:W-:-:S13]  /*11300*/  LOP3.LUT P0, RZ, R0, 0x3ff, RZ, 0xc0, !PT ;  /* 0x000003ff00ff7812 */ /* 0x000fda000780c0ff */
[----:B--2---:R-:W-:Y:S05]  /*11310*/  @!P0 BRA `(.L_x_1175) ;  /* 0x0000000000408947 */ /* 0x004fea0003800000 */
[----:B------:R-:W-:Y:S01]  /*11320*/  MOV R2, 0x0 ;  /* 0x0000000000027802 */ /* 0x000fe20000000f00 */
[----:B------:R-:W-:Y:S01]  /*11330*/  ULDC.64 UR6, c[0x4][0xa8] ;  /* 0x01002a0000067ab9 */ /* 0x000fe20000000a00 */
[----:B------:R-:W-:Y:S01]  /*11340*/  ULDC.64 UR8, c[0x4][0xb0] ;  /* 0x01002c0000087ab9 */ /* 0x000fe20000000a00 */
[----:B------:R-:W-:Y:S01]  /*11350*/  ULDC.64 UR4, c[0x4][0x30] ;  /* 0x01000c0000047ab9 */ /* 0x000fe20000000a00 */
[----:B------:R-:W-:Y:S02]  /*11360*/  IMAD.U32 R4, RZ, RZ, UR6 ;  /* 0x00000006ff047e24 */ /* 0x000fe4000f8e00ff */
[----:B------:R-:W2:Y:S01]  /*11370*/  LDC.64 R2, c[0x4][R2] ;  /* 0x0100000002027b82 */ /* 0x000ea20000000a00 */
[----:B------:R-:W-:Y:S02]  /*11380*/  IMAD.U32 R5, RZ, RZ, UR7 ;  /* 0x00000007ff057e24 */ /* 0x000fe4000f8e00ff */
[----:B-1----:R-:W-:Y:S02]  /*11390*/  IMAD.U32 R6, RZ, RZ, UR8 ;  /* 0x00000008ff067e24 */ /* 0x002fe4000f8e00ff */
[----:B------:R-:W-:-:S02]  /*113a0*/  IMAD.U32 R7, RZ, RZ, UR9 ;  /* 0x00000009ff077e24 */ /* 0x000fc4000f8e00ff */
[----:B------:R-:W-:Y:S02]  /*113b0*/  IMAD.U32 R10, RZ, RZ, UR4 ;  /* 0x00000004ff0a7e24 */ /* 0x000fe4000f8e00ff */
[----:B0-----:R-:W-:Y:S02]  /*113c0*/  IMAD.U32 R11, RZ, RZ, UR5 ;  /* 0x00000005ff0b7e24 */ /* 0x001fe4000f8e00ff */
[----:B------:R-:W-:Y:S02]  /*113d0*/  IMAD.MOV.U32 R8, RZ, RZ, 0x70 ;  /* 0x00000070ff087424 */ /* 0x000fe400078e00ff */
[----:B------:R-:W-:Y:S02]  /*113e0*/  IMAD.MOV.U32 R12, RZ, RZ, 0x1 ;  /* 0x00000001ff0c7424 */ /* 0x000fe400078e00ff */
[----:B------:R-:W-:-:S07]  /*113f0*/  IMAD.MOV.U32 R13, RZ, RZ, RZ ;  /* 0x000000ffff0d7224 */ /* 0x000fce00078e00ff */
[----:B------:R-:W-:-:S07]  /*11400*/  LEPC R20, `(.L_x_1175) ;  /* 0x000000001014794e */ /* 0x000fce0000000000 */
[----:B--2---:R-:W-:Y:S05]  /*11410*/  CALL.ABS.NOINC R2 ;  /* 0x0000000002007343 */ /* 0x004fea0003c00000 */
.L_x_1175:
        /* <DEDUP_REMOVED lines=8> */
[----:B------:R2:W3:Y:S01]  /*114a0*/  LDC.64 R2, c[0x4][R0] ;  /* 0x0100000000027b82 */ /* 0x0004e20000000a00 */
[----:B------:R-:W-:Y:S02]  /*114b0*/  IMAD.U32 R4, RZ, RZ, UR6 ;  /* 0x00000006ff047e24 */ /* 0x000fe4000f8e00ff */
[----:B------:R-:W-:Y:S02]  /*114c0*/  IMAD.U32 R5, RZ, RZ, UR7 ;  /* 0x00000007ff057e24 */ /* 0x000fe4000f8e00ff */
[----:B-1----:R-:W-:Y:S02]  /*114d0*/  IMAD.U32 R6, RZ, RZ, UR8 ;  /* 0x00000008ff067e24 */ /* 0x002fe4000f8e00ff */
[----:B------:R-:W-:-:S02]  /*114e0*/  IMAD.U32 R7, RZ, RZ, UR9 ;  /* 0x00000009ff077e24 */ /* 0x000fc4000f8e00ff */
[----:B------:R-:W-:Y:S02]  /*114f0*/  IMAD.U32 R10, RZ, RZ, UR4 ;  /* 0x00000004ff0a7e24 */ /* 0x000fe4000f8e00ff */
[----:B0-----:R-:W-:Y:S02]  /*11500*/  IMAD.U32 R11, RZ, RZ, UR5 ;  /* 0x00000005ff0b7e24 */ /* 0x001fe4000f8e00ff */
[----:B------:R-:W-:Y:S02]  /*11510*/  IMAD.MOV.U32 R8, RZ, RZ, 0x70 ;  /* 0x00000070ff087424 */ /* 0x000fe400078e00ff */
[----:B------:R-:W-:Y:S02]  /*11520*/  IMAD.MOV.U32 R12, RZ, RZ, 0x1 ;  /* 0x00000001ff0c7424 */ /* 0x000fe400078e00ff */
[----:B--2---:R-:W-:-:S07]  /*11530*/  IMAD.MOV.U32 R13, RZ, RZ, RZ ;  /* 0x000000ffff0d7224 */ /* 0x004fce00078e00ff */
[----:B------:R-:W-:-:S07]  /*11540*/  LEPC R20, `(.L_x_1177) ;  /* 0x000000001014794e */ /* 0x000fce0000000000 */
[----:B---3--:R-:W-:Y:S05]  /*11550*/  CALL.ABS.NOINC R2 ;  /* 0x0000000002007343 */ /* 0x008fea0003c00000 */
.L_x_1177:
        /* <DEDUP_REMOVED lines=16> */
.L_x_1176:
[----:B-1----:R-:W2:Y:S01]  /*11660*/  LDL.LU R6, [R1+0x1c] ;  /* 0x00001c0001067983 */ /* 0x002ea20000300800 */
[----:B------:R-:W1:Y:S01]  /*11670*/  LDC R0, c[0x0][0x428] ;  /* 0x00010a00ff007b82 */ /* 0x000e620000000800 */
[----:B------:R-:W-:Y:S01]  /*11680*/  IMAD.MOV.U32 R4, RZ, RZ, R18 ;  /* 0x000000ffff047224 */ /* 0x000fe200078e0012 */
[----:B------:R-:W-:Y:S01]  /*11690*/  ULDC.64 UR4, c[0x0][0x9f8] ;  /* 0x00027e0000047ab9 */ /* 0x000fe20000000a00 */
[----:B------:R-:W3:Y:S01]  /*116a0*/  S2R R7, SR_TID.X ;  /* 0x0000000000077919 */ /* 0x000ee20000002100 */
[----:B-1----:R-:W-:Y:S02]  /*116b0*/  ISETP.NE.AND P0, PT, R0, 0x1, PT ;  /* 0x000000010000780c */ /* 0x002fe40003f05270 */
[----:B---3--:R-:W-:-:S11]  /*116c0*/  LOP3.LUT R7, R7, 0x1f, RZ, 0xc0, !PT ;  /* 0x0000001f07077812 */ /* 0x008fd600078ec0ff */
[----:B------:R-:W1:Y:S08]  /*116d0*/  @P0 LDC R3, c[0x0][0x42c] ;  /* 0x00010b00ff030b82 */ /* 0x000e700000000800 */
[----:B------:R-:W3:Y:S01]  /*116e0*/  @P0 LDC R5, c[0x0][0x430] ;  /* 0x00010c00ff050b82 */ /* 0x000ee20000000800 */
[----:B-1----:R-:W-:-:S05]  /*116f0*/  @P0 IMAD.HI.U32 R0, R18, R3, RZ ;  /* 0x0000000312000227 */ /* 0x002fca00078e00ff */
[----:B---3--:R-:W-:Y:S01]  /*11700*/  @P0 SHF.R.U32.HI R4, RZ, R5, R0 ;  /* 0x00000005ff040219 */ /* 0x008fe20000011600 */
[----:B------:R-:W-:Y:S01]  /*11710*/  IMAD.MOV.U32 R0, RZ, RZ, R19 ;  /* 0x000000ffff007224 */ /* 0x000fe200078e0013 */
[----:B------:R-:W-:-:S04]  /*11720*/  ISETP.NE.U32.AND P0, PT, RZ, UR4, PT ;  /* 0x00000004ff007c0c */ /* 0x000fc8000bf05070 */
[----:B------:R-:W-:Y:S01]  /*11730*/  ISETP.NE.AND.EX P0, PT, RZ, UR5, PT, P0 ;  /* 0x00000005ff007c0c */ /* 0x000fe2000bf05300 */
[----:B------:R-:W-:-:S12]  /*11740*/  ULDC.64 UR4, c[0x0][0xa00] ;  /* 0x0002800000047ab9 */ /* 0x000fd80000000a00 */
[----:B------:R-:W1:Y:S01]  /*11750*/  @P0 LDC.64 R2, c[0x0][0x9f8] ;  /* 0x00027e00ff020b82 */ /* 0x000e620000000a00 */
[----:B------:R-:W-:-:S04]  /*11760*/  ISETP.NE.AND P6, PT, R7, RZ, PT ;  /* 0x000000ff0700720c */ /* 0x000fc80003fc5270 */
[----:B------:R-:W-:-:S09]  /*11770*/  PLOP3.LUT P1, PT, P6, PT, PT, 0x8, 0x0 ;  /* 0x000000000000781c */ /* 0x000fd2000372e170 */
[----:B------:R-:W-:Y:S01]  /*11780*/  VOTEU.ALL UP1, P6 ;  /* 0x00000000003f7886 */ /* 0x000fe20003020000 */
[----:B-1----:R-:W-:-:S05]  /*11790*/  @P0 IMAD.WIDE R2, R19, 0x4, R2 ;  /* 0x0000000413020825 */ /* 0x002fca00078e0202 */
[----:B------:R1:W5:Y:S01]  /*117a0*/  @P0 LDG.E R0, desc[UR60][R2.64] ;  /* 0x0000003c02000981 */ /* 0x000362000c1e1900 */
[----:B------:R-:W-:Y:S01]  /*117b0*/  ISETP.NE.U32.AND P0, PT, RZ, UR4, PT ;  /* 0x00000004ff007c0c */ /* 0x000fe2000bf05070 */
[----:B------:R-:W-:-:S03]  /*117c0*/  @!UP1 UIADD3 UR8, UP0, UR36, 0x270, URZ ;  /* 0x0000027024089890 */ /* 0x000fc6000ff1e03f */
[----:B------:R-:W-:Y:S01]  /*117d0*/  ISETP.NE.AND.EX P0, PT, RZ, UR5, PT, P0 ;  /* 0x00000005ff007c0c */ /* 0x000fe2000bf05300 */
[----:B------:R-:W-:-:S03]  /*117e0*/  @!UP1 UIADD3.X UR9, URZ, UR37, URZ, UP0, !UPT ;  /* 0x000000253f099290 */ /* 0x000fc600087fe43f */
[----:B------:R-:W-:Y:S01]  /*117f0*/  SEL R7, R19, RZ, !P0 ;  /* 0x000000ff13077207 */ /* 0x000fe20004000000 */
[----:B------:R-:W-:Y:S01]  /*11800*/  VOTEU.ALL UP0, P6 ;  /* 0x00000000003f7886 */ /* 0x000fe20003000000 */
[----:B-12---:R-:W-:-:S07]  /*11810*/  IMAD R8, R17, 0x80, R6 ;  /* 0x0000008011087824 */ /* 0x006fce00078e0206 */
.L_x_1178:
        /* <DEDUP_REMOVED lines=9> */
[----:B-1----:R-:W-:Y:S05]  /*118b0*/  @P1 BRA.U.ANY `(.L_x_1178) ;  /* 0xfffffffd00d81947 */ /* 0x002fea000393ffff */
[----:B------:R-:W1:Y:S01]  /*118c0*/  S2R R2, SR_TID.X ;  /* 0x0000000000027919 */ /* 0x000e620000002100 */
[----:B------:R-:W-:Y:S01]  /*118d0*/  UMOV UR4, 0x40 ;  /* 0x0000004000047882 */ /* 0x000fe20000000000 */
[----:B-1----:R-:W-:-:S04]  /*118e0*/  LOP3.LUT R2, R2, 0x1f, RZ, 0xc0, !PT ;  /* 0x0000001f02027812 */ /* 0x002fc800078ec0ff */
[----:B------:R-:W-:-:S04]  /*118f0*/  ISETP.NE.AND P2, PT, R2, RZ, PT ;  /* 0x000000ff0200720c */ /* 0x000fc80003f45270 */
[----:B------:R-:W-:-:S09]  /*11900*/  PLOP3.LUT P1, PT, P2, PT, PT, 0x8, 0x0 ;  /* 0x000000000000781c */ /* 0x000fd2000172e170 */
[----:B------:R-:W-:-:S05]  /*11910*/  VOTEU.ALL UP0, P2 ;  /* 0x00000000003f7886 */ /* 0x000fca0001000000 */
.L_x_1179:
        /* <DEDUP_REMOVED lines=15> */
.L_x_1180:
        /* <DEDUP_REMOVED lines=9> */
[----:B------:R-:W2:Y:S01]  /*11aa0*/  LDL R5, [R1+0x14] ;  /* 0x0000140001057983 */ /* 0x000ea20000100800 */
[----:B------:R-:W1:Y:S01]  /*11ab0*/  LDC.64 R2, c[0x0][0x3f8] ;  /* 0x0000fe00ff027b82 */ /* 0x000e620000000a00 */
[----:B------:R-:W-:Y:S02]  /*11ac0*/  ULDC.64 UR4, c[0x0][0xa08] ;  /* 0x0002820000047ab9 */ /* 0x000fe40000000a00 */
[----:B-1----:R-:W-:Y:S01]  /*11ad0*/  LOP3.LUT P0, RZ, R2, UR4, RZ, 0xfc, !PT ;  /* 0x0000000402ff7c12 */ /* 0x002fe2000f80fcff */
[----:B------:R-:W-:-:S03]  /*11ae0*/  UMOV UR4, 0xffffffff ;  /* 0xffffffff00047882 */ /* 0x000fc60000000000 */
[----:B------:R-:W-:-:S04]  /*11af0*/  LOP3.LUT P0, RZ, R3, UR5, RZ, 0xfc, P0 ;  /* 0x0000000503ff7c12 */ /* 0x000fc8000800fcff */
[----:B-----5:R-:W-:Y:S01]  /*11b00*/  SEL R6, R0, RZ, !P0 ;  /* 0x000000ff00067207 */ /* 0x020fe20004000000 */
[----:B--2---:R-:W-:Y:S01]  /*11b10*/  VIADD R5, R5, 0xffffffff ;  /* 0xffffffff05057836 */ /* 0x004fe20000000000 */
[----:B------:R-:W-:Y:S07]  /*11b20*/  BRA.DIV UR4, `(.L_x_1181) ;  /* 0x0000003a04c87947 */ /* 0x000fee000b800000 */
.L_x_1251:
[----:B------:R-:W-:Y:S01]  /*11b30*/  UMOV UR4, 0xffffffff ;  /* 0xffffffff00047882 */ /* 0x000fe20000000000 */
[----:B------:R-:W-:Y:S02]  /*11b40*/  SHF.R.S32.HI R17, RZ, 0x1f, R0 ;  /* 0x0000001fff117819 */ /* 0x000fe40000011400 */
[----:B------:R-:W-:Y:S05]  /*11b50*/  BRA.DIV UR4, `(.L_x_1182) ;  /* 0x0000003a04f07947 */ /* 0x000fea000b800000 */
[----:B------:R-:W-:-:S13]  /*11b60*/  ELECT P6, URZ, PT ;  /* 0x00000000003f782f */ /* 0x000fda00038c0000 */
.L_x_1254:
[----:B------:R-:W-:Y:S05]  /*11b70*/  @!P6 BRA `(.L_x_1183) ;  /* 0x000000040028e947 */ /* 0x000fea0003800000 */
[----:B------:R-:W-:-:S04]  /*11b80*/  ISETP.NE.U32.AND P0, PT, R2, RZ, PT ;  /* 0x000000ff0200720c */ /* 0x000fc80003f05070 */
[----:B------:R-:W-:-:S13]  /*11b90*/  ISETP.NE.AND.EX P0, PT, R3, RZ, PT, P0 ;  /* 0x000000ff0300720c */ /* 0x000fda0003f05300 */
[----:B------:R-:W-:Y:S05]  /*11ba0*/  @!P0 BRA `(.L_x_1184) ;  /* 0x0000000000488947 */ /* 0x000fea0003800000 */
[----:B------:R-:W1:Y:S01]  /*11bb0*/  LDC R12, c[0x0][0x41c] ;  /* 0x00010700ff0c7b82 */ /* 0x000e620000000800 */
[----:B------:R-:W-:Y:S01]  /*11bc0*/  IMAD.MOV.U32 R6, RZ, RZ, R5 ;  /* 0x000000ffff067224 */ /* 0x000fe200078e0005 */
[----:B------:R-:W-:Y:S01]  /*11bd0*/  ULDC.64 UR4, c[0x0][0x408] ;  /* 0x0001020000047ab9 */ /* 0x000fe20000000a00 */
[----:B-1----:R-:W-:-:S13]  /*11be0*/  ISETP.NE.AND P0, PT, R12, 0x1, PT ;  /* 0x000000010c00780c */ /* 0x002fda0003f05270 */
[----:B0-----:R-:W0:Y:S02]  /*11bf0*/  @P0 LDC.64 R10, c[0x0][0x420] ;  /* 0x00010800ff0a0b82 */ /* 0x001e240000000a00 */
[----:B0-----:R-:W-:-:S05]  /*11c00*/  @P0 IMAD.HI.U32 R10, R5, R10, RZ ;  /* 0x0000000a050a0227 */ /* 0x001fca00078e00ff */
        /* <DEDUP_REMOVED lines=12> */
.L_x_1184:
[----:B------:R-:W2:Y:S01]  /*11cd0*/  LDL R9, [R1] ;  /* 0x0000000001097983 */ /* 0x000ea20000100800 */
[----:B0-----:R-:W-:-:S03]  /*11ce0*/  MOV R11, 0x400 ;  /* 0x00000400000b7802 */ /* 0x001fc60000000f00 */
[----:B------:R-:W3:Y:S01]  /*11cf0*/  LDL R10, [R1+0x8] ;  /* 0x00000800010a7983 */ /* 0x000ee20000100800 */
[----:B-1----:R-:W0:Y:S02]  /*11d00*/  S2R R12, SR_CgaCtaId ;  /* 0x00000000000c7919 */ /* 0x002e240000008800 */
[----:B0-----:R-:W-:-:S05]  /*11d10*/  LEA R11, R12, R11, 0x18 ;  /* 0x0000000b0c0b7211 */ /* 0x001fca00078ec0ff */
[----:B--2---:R-:W-:Y:S01]  /*11d20*/  IMAD R9, R9, 0x8, R11 ;  /* 0x0000000809097824 */ /* 0x004fe200078e020b */
[----:B---3--:R-:W-:-:S04]  /*11d30*/  SHF.L.U32 R10, R10, 0x1f, RZ ;  /* 0x0000001f0a0a7819 */ /* 0x008fc800000006ff */
[----:B------:R-:W0:Y:S02]  /*11d40*/  SYNCS.PHASECHK.TRANS64.TRYWAIT P0, [R9+URZ+0x30840], R10 ;  /* 0x0308400a090075a7 */ /* 0x000e24000800017f */
[----:B0-----:R-:W-:Y:S05]  /*11d50*/  @!P0 BRA `(.L_x_1185) ;  /* 0x0000003800908947 */ /* 0x001fea0003800000 */
.L_x_1255:
        /* <DEDUP_REMOVED lines=11> */
.L_x_1186:
[----:B------:R-:W2:Y:S01]  /*11e10*/  LDL R11, [R1] ;  /* 0x00000000010b7983 */ /* 0x000ea20000100800 */
[----:B------:R-:W-:-:S03]  /*11e20*/  MOV R12, 0x400 ;  /* 0x00000400000c7802 */ /* 0x000fc60000000f00 */
[----:B0-----:R-:W3:Y:S01]  /*11e30*/  LDL R10, [R1+0x4] ;  /* 0x00000400010a7983 */ /* 0x001ee20000100800 */
[----:B------:R-:W0:Y:S01]  /*11e40*/  S2R R13, SR_CgaCtaId ;  /* 0x00000000000d7919 */ /* 0x000e220000008800 */
[----:B------:R-:W-:Y:S02]  /*11e50*/  R2UR UR9, R9 ;  /* 0x00000000090972ca */ /* 0x000fe400000e0000 */
[----:B------:R-:W-:Y:S01]  /*11e60*/  R2UR UR11, R5 ;  /* 0x00000000050b72ca */ /* 0x000fe200000e0000 */
[----:B------:R-:W-:Y:S01]  /*11e70*/  UIADD3 UR4, UP0, UR36, 0x370, URZ ;  /* 0x0000037024047890 */ /* 0x000fe2000ff1e03f */
[----:B------:R-:W-:Y:S02]  /*11e80*/  R2UR UR12, R4 ;  /* 0x00000000040c72ca */ /* 0x000fe400000e0000 */
[----:B-----5:R-:W-:Y:S02]  /*11e90*/  R2UR UR13, R6 ;  /* 0x00000000060d72ca */ /* 0x020fe400000e0000 */
[----:B0-----:R-:W-:-:S05]  /*11ea0*/  LEA R12, R13, R12, 0x18 ;  /* 0x0000000c0d0c7211 */ /* 0x001fca00078ec0ff */
[----:B------:R-:W-:Y:S01]  /*11eb0*/  UIADD3 UR9, UR9, 0x30830, URZ ;  /* 0x0003083009097890 */ /* 0x000fe2000fffe03f */
[----:B------:R-:W-:Y:S01]  /*11ec0*/  UMOV UR10, URZ ;  /* 0x0000003f000a7c82 */ /* 0x000fe20008000000 */
[----:B------:R-:W-:Y:S01]  /*11ed0*/  UMOV UR6, 0x0 ;  /* 0x0000000000067882 */ /* 0x000fe20000000000 */
[----:B------:R-:W-:Y:S01]  /*11ee0*/  UMOV UR7, 0x14f00000 ;  /* 0x14f0000000077882 */ /* 0x000fe20000000000 */
[----:B------:R-:W-:Y:S01]  /*11ef0*/  UMOV UR16, 0x40 ;  /* 0x0000004000107882 */ /* 0x000fe20000000000 */
[----:B--2---:R-:W-:Y:S01]  /*11f00*/  IMAD R9, R11, 0x9000, R12 ;  /* 0x000090000b097824 */ /* 0x004fe200078e020c */
[----:B---3--:R-:W-:-:S04]  /*11f10*/  R2UR UR5, R10 ;  /* 0x000000000a0572ca */ /* 0x008fc800000e0000 */
        /* <DEDUP_REMOVED lines=15> */
[----:B-1----:R-:W-:Y:S01]  /*12010*/  NOP ;  /* 0x0000000000007918 */ /* 0x002fe20000000000 */
.L_x_1183:
[----:B------:R-:W2:Y:S01]  /*12020*/  LDL.LU R12, [R1+0x18] ;  /* 0x00001800010c7983 */ /* 0x000ea20000300800 */
[----:B------:R-:W-:Y:S01]  /*12030*/  MOV R10, 0x400 ;  /* 0x00000400000a7802 */ /* 0x000fe20000000f00 */
[----:B------:R-:W-:Y:S05]  /*12040*/  WARPSYNC.ALL ;  /* 0x0000000000007948 */ /* 0x000fea0003800000 */
[----:B0-----:R-:W0:Y:S01]  /*12050*/  S2R R11, SR_CgaCtaId ;  /* 0x00000000000b7919 */ /* 0x001e220000008800 */
[----:B------:R-:W-:-:S13]  /*12060*/  ELECT P0, URZ, PT ;  /* 0x00000000003f782f */ /* 0x000fda0003800000 */
[C---:B------:R-:W-:Y:S01]  /*12070*/  @P0 R2UR UR13, R7.reuse ;  /* 0x00000000070d02ca */ /* 0x040fe200000e0000 */
[----:B------:R-:W-:Y:S01]  /*12080*/  UIADD3 UR4, UP0, UR36, 0x270, URZ ;  /* 0x0000027024047890 */ /* 0x000fe2000ff1e03f */
[----:B------:R-:W-:Y:S01]  /*12090*/  @P0 R2UR UR12, R18 ;  /* 0x00000000120c02ca */ /* 0x000fe200000e0000 */
[----:B------:R-:W-:Y:S01]  /*120a0*/  UMOV UR6, 0x0 ;  /* 0x0000000000067882 */ /* 0x000fe20000000000 */
[----:B------:R-:W-:Y:S01]  /*120b0*/  @P0 R2UR UR11, R8 ;  /* 0x00000000080b02ca */ /* 0x000fe200000e0000 */
        /* <DEDUP_REMOVED lines=37> */
.L_x_1256:
[----:B------:R-:W-:Y:S05]  /*12310*/  BSYNC B0 ;  /* 0x0000000000007941 */ /* 0x000fea0003800000 */
.L_x_1187:
[----:B------:R-:W2:Y:S04]  /*12320*/  LDL R9, [R1+0x14] ;  /* 0x0000140001097983 */ /* 0x000ea80000100800 */
[----:B0-----:R-:W3:Y:S01]  /*12330*/  LDL R8, [R1+0x10] ;  /* 0x0000100001087983 */ /* 0x001ee20000100800 */
[----:B------:R-:W-:Y:S01]  /*12340*/  BSSY B0, `(.L_x_1189) ;  /* 0x00001a7000007945 */ /* 0x000fe20003800000 */
[----:B--2---:R-:W-:-:S05]  /*12350*/  VIADD R7, R9, 0xfffffffe ;  /* 0xfffffffe09077836 */ /* 0x004fca0000000000 */
[----:B---3--:R-:W-:-:S13]  /*12360*/  ISETP.GE.AND P0, PT, R7, R8, PT ;  /* 0x000000080700720c */ /* 0x008fda0003f06270 */
[----:B------:R-:W-:Y:S05]  /*12370*/  @!P0 BRA `(.L_x_1190) ;  /* 0x00000018008c8947 */ /* 0x000fea0003800000 */
[----:B------:R-:W-:Y:S01]  /*12380*/  LOP3.LUT R13, RZ, R8, RZ, 0x33, !PT ;  /* 0x00000008ff0d7212 */ /* 0x000fe200078e33ff */
[----:B------:R-:W-:Y:S01]  /*12390*/  IMAD.MOV R8, RZ, RZ, -R9 ;  /* 0x000000ffff087224 */ /* 0x000fe200078e0a09 */
[----:B------:R-:W-:Y:S04]  /*123a0*/  BSSY B1, `(.L_x_1191) ;  /* 0x0000091000017945 */ /* 0x000fe80003800000 */
[----:B------:R-:W-:-:S05]  /*123b0*/  VIADDMNMX R13, R8, 0x1, R13, !PT ;  /* 0x00000001080d7846 */ /* 0x000fca000780010d */
[----:B------:R-:W-:-:S05]  /*123c0*/  IMAD.IADD R8, R9, 0x1, R13 ;  /* 0x0000000109087824 */ /* 0x000fca00078e020d */
        /* <DEDUP_REMOVED lines=33> */
.L_x_1195:
[----:B0-----:R-:W0:Y:S01]  /*125e0*/  S2R R3, SR_CgaCtaId ;  /* 0x0000000000037919 */ /* 0x001e220000008800 */
[----:B------:R-:W-:-:S04]  /*125f0*/  MOV R2, 0x400 ;  /* 0x0000040000027802 */ /* 0x000fc80000000f00 */
[----:B0-----:R-:W-:Y:S02]  /*12600*/  LEA R2, R3, R2, 0x18 ;  /* 0x0000000203027211 */ /* 0x001fe400078ec0ff */
[----:B------:R-:W-:-:S03]  /*12610*/  SHF.L.U32 R3, R14, 0x1f, RZ ;  /* 0x0000001f0e037819 */ /* 0x000fc600000006ff */
[----:B------:R-:W-:-:S04]  /*12620*/  IMAD R2, R12, 0x8, R2 ;  /* 0x000000080c027824 */ /* 0x000fc800078e0202 */
[----:B------:R-:W0:Y:S02]  /*12630*/  SYNCS.PHASECHK.TRANS64.TRYWAIT P0, [R2+URZ+0x30840], R3 ;  /* 0x03084003020075a7 */ /* 0x000e24000800017f */
[----:B0-----:R-:W-:Y:S05]  /*12640*/  @!P0 BRA `(.L_x_1196) ;  /* 0x0000003000888947 */ /* 0x001fea0003800000 */
.L_x_1257:
        /* <DEDUP_REMOVED lines=11> */
.L_x_1197:
        /* <DEDUP_REMOVED lines=37> */
.L_x_1258:
        /* <DEDUP_REMOVED lines=13> */
.L_x_1199:
[----:B01----:R-:W2:Y:S01]  /*12a20*/  LDL.LU R2, [R1] ;  /* 0x0000000001027983 */ /* 0x003ea20000300800 */
[----:B------:R-:W-:-:S03]  /*12a30*/  MOV R10, 0x400 ;  /* 0x00000400000a7802 */ /* 0x000fc60000000f00 */
[----:B------:R-:W3:Y:S01]  /*12a40*/  LDL R3, [R1+0x4] ;  /* 0x0000040001037983 */ /* 0x000ee20000100800 */
[----:B------:R-:W0:Y:S01]  /*12a50*/  S2R R11, SR_CgaCtaId ;  /* 0x00000000000b7919 */ /* 0x000e220000008800 */
[----:B------:R-:W-:Y:S01]  /*12a60*/  R2UR UR11, R5 ;  /* 0x00000000050b72ca */ /* 0x000fe200000e0000 */
[----:B------:R-:W-:Y:S01]  /*12a70*/  UIADD3 UR4, UP0, UR36, 0x470, URZ ;  /* 0x0000047024047890 */ /* 0x000fe2000ff1e03f */
[----:B------:R-:W-:Y:S02]  /*12a80*/  R2UR UR13, R6 ;  /* 0x00000000060d72ca */ /* 0x000fe400000e0000 */
[----:B------:R-:W-:Y:S02]  /*12a90*/  R2UR UR12, R4 ;  /* 0x00000000040c72ca */ /* 0x000fe400000e0000 */
[----:B0-----:R-:W-:Y:S01]  /*12aa0*/  LEA R10, R11, R10, 0x18 ;  /* 0x0000000a0b0a7211 */ /* 0x001fe200078ec0ff */
[----:B------:R-:W-:Y:S01]  /*12ab0*/  UMOV UR10, URZ ;  /* 0x0000003f000a7c82 */ /* 0x000fe20008000000 */
[----:B------:R-:W-:Y:S01]  /*12ac0*/  UMOV UR6, 0x0 ;  /* 0x0000000000067882 */ /* 0x000fe20000000000 */
[----:B------:R-:W-:Y:S01]  /*12ad0*/  UMOV UR7, 0x14f00000 ;  /* 0x14f0000000077882 */ /* 0x000fe20000000000 */
[----:B------:R-:W-:Y:S01]  /*12ae0*/  UMOV UR16, 0x40 ;  /* 0x0000004000107882 */ /* 0x000fe20000000000 */
[----:B------:R-:W-:-:S02]  /*12af0*/  IMAD.MOV.U32 R6, RZ, RZ, R8 ;  /* 0x000000ffff067224 */ /* 0x000fc400078e0008 */
[----:B------:R-:W-:Y:S02]  /*12b00*/  IMAD.MOV.U32 R5, RZ, RZ, R7 ;  /* 0x000000ffff057224 */ /* 0x000fe400078e0007 */
[----:B--2---:R-:W-:-:S04]  /*12b10*/  IMAD.MOV.U32 R9, RZ, RZ, R2 ;  /* 0x000000ffff097224 */ /* 0x004fc800078e0002 */
[----:B------:R-:W-:-:S05]  /*12b20*/  IMAD R2, R9, 0x8, R10 ;  /* 0x0000000809027824 */ /* 0x000fca00078e020a */
[----:B------:R-:W-:Y:S01]  /*12b30*/  R2UR UR9, R2 ;  /* 0x00000000020972ca */ /* 0x000fe200000e0000 */
[----:B------:R-:W-:Y:S01]  /*12b40*/  IMAD R2, R9, 0x9000, R10 ;  /* 0x0000900009027824 */ /* 0x000fe200078e020a */
[----:B---3--:R-:W-:-:S04]  /*12b50*/  R2UR UR5, R3 ;  /* 0x00000000030572ca */ /* 0x008fc800000e0000 */
        /* <DEDUP_REMOVED lines=15> */
[----:B0-----:R-:W-:Y:S01]  /*12c50*/  NOP ;  /* 0x0000000000007918 */ /* 0x001fe20000000000 */
.L_x_1194:
[----:B------:R-:W-:Y:S05]  /*12c60*/  BSYNC B2 ;  /* 0x0000000000027941 */ /* 0x000fea0003800000 */
.L_x_1193:
[----:B------:R-:W2:Y:S04]  /*12c70*/  LDL R2, [R1+0x14] ;  /* 0x0000140001027983 */ /* 0x000ea80000100800 */
[----:B------:R0:W-:Y:S04]  /*12c80*/  STL [R1], R12 ;  /* 0x0000000c01007387 */ /* 0x0001e80000100800 */
[----:B------:R0:W-:Y:S02]  /*12c90*/  STL [R1+0x8], R14 ;  /* 0x0000080e01007387 */ /* 0x0001e40000100800 */
[----:B0-2---:R-:W-:-:S07]  /*12ca0*/  VIADD R7, R2, 0xfffffffd ;  /* 0xfffffffd02077836 */ /* 0x005fce0000000000 */
.L_x_1192:
[----:B------:R-:W-:Y:S05]  /*12cb0*/  BSYNC B1 ;  /* 0x0000000000017941 */ /* 0x000fea0003800000 */
.L_x_1191:
[----:B------:R-:W2:Y:S01]  /*12cc0*/  LDL.LU R2, [R1+0x14] ;  /* 0x0000140001027983 */ /* 0x000ea20000300800 */
[----:B------:R-:W-:Y:S01]  /*12cd0*/  VIADD R13, R13, 0xfffffffe ;  /* 0xfffffffe0d0d7836 */ /* 0x000fe20000000000 */
[----:B--2---:R-:W-:-:S04]  /*12ce0*/  LOP3.LUT R2, RZ, R2, RZ, 0x33, !PT ;  /* 0x00000002ff027212 */ /* 0x004fc800078e33ff */
[----:B------:R-:W-:-:S13]  /*12cf0*/  ISETP.NE.AND P0, PT, R13, R2, PT ;  /* 0x000000020d00720c */ /* 0x000fda0003f05270 */
[----:B------:R-:W-:Y:S05]  /*12d00*/  @!P0 BRA `(.L_x_1190) ;  /* 0x0000001000288947 */ /* 0x000fea0003800000 */
[----:B------:R-:W-:-:S07]  /*12d10*/  IMAD.MOV.U32 R10, RZ, RZ, R6 ;  /* 0x000000ffff0a7224 */ /* 0x000fce00078e0006 */
.L_x_1214:
        /* <DEDUP_REMOVED lines=32> */
.L_x_1202:
[----:B------:R-:W1:Y:S01]  /*12f20*/  S2R R3, SR_CgaCtaId ;  /* 0x0000000000037919 */ /* 0x000e620000008800 */
[----:B------:R-:W-:-:S04]  /*12f30*/  MOV R2, 0x400 ;  /* 0x0000040000027802 */ /* 0x000fc80000000f00 */
[----:B-1----:R-:W-:Y:S02]  /*12f40*/  LEA R2, R3, R2, 0x18 ;  /* 0x0000000203027211 */ /* 0x002fe400078ec0ff */
[----:B------:R-:W-:-:S03]  /*12f50*/  SHF.L.U32 R3, R9, 0x1f, RZ ;  /* 0x0000001f09037819 */ /* 0x000fc600000006ff */
[----:B------:R-:W-:-:S04]  /*12f60*/  IMAD R2, R8, 0x8, R2 ;  /* 0x0000000808027824 */ /* 0x000fc800078e0202 */
[----:B------:R-:W1:Y:S02]  /*12f70*/  SYNCS.PHASECHK.TRANS64.TRYWAIT P0, [R2+URZ+0x30840], R3 ;  /* 0x03084003020075a7 */ /* 0x000e64000800017f */
[----:B-1----:R-:W-:Y:S05]  /*12f80*/  @!P0 BRA `(.L_x_1203) ;  /* 0x0000002800608947 */ /* 0x002fea0003800000 */
.L_x_1259:
        /* <DEDUP_REMOVED lines=11> */
.L_x_1204:
        /* <DEDUP_REMOVED lines=37> */
.L_x_1260:
        /* <DEDUP_REMOVED lines=8> */
.L_x_1206:
[----:B0-----:R-:W2:Y:S01]  /*13310*/  LDL.LU R2, [R1] ;  /* 0x0000000001027983 */ /* 0x001ea20000300800 */
[----:B------:R-:W-:-:S03]  /*13320*/  MOV R13, 0x400 ;  /* 0x00000400000d7802 */ /* 0x000fc60000000f00 */
[----:B------:R-:W3:Y:S01]  /*13330*/  LDL R11, [R1+0x4] ;  /* 0x00000400010b7983 */ /* 0x000ee20000100800 */
[----:B------:R-:W0:Y:S01]  /*13340*/  S2R R14, SR_CgaCtaId ;  /* 0x00000000000e7919 */ /* 0x000e220000008800 */
[----:B------:R-:W-:Y:S02]  /*13350*/  R2UR UR11, R5 ;  /* 0x00000000050b72ca */ /* 0x000fe400000e0000 */
[----:B------:R-:W-:Y:S01]  /*13360*/  R2UR UR9, R3 ;  /* 0x00000000030972ca */ /* 0x000fe200000e0000 */
[----:B------:R-:W-:Y:S01]  /*13370*/  UIADD3 UR4, UP0, UR36, 0x470, URZ ;  /* 0x0000047024047890 */ /* 0x000fe2000ff1e03f */
[----:B------:R-:W-:Y:S02]  /*13380*/  R2UR UR13, R6 ;  /* 0x00000000060d72ca */ /* 0x000fe400000e0000 */
[----:B------:R-:W-:Y:S02]  /*13390*/  R2UR UR12, R4 ;  /* 0x00000000040c72ca */ /* 0x000fe400000e0000 */
[----:B0-----:R-:W-:-:S07]  /*133a0*/  LEA R13, R14, R13, 0x18 ;  /* 0x0000000d0e0d7211 */ /* 0x001fce00078ec0ff */
[----:B------:R-:W-:Y:S01]  /*133b0*/  UIADD3 UR9, UR9, 0x50, URZ ;  /* 0x0000005009097890 */ /* 0x000fe2000fffe03f */
[----:B------:R-:W-:Y:S01]  /*133c0*/  UMOV UR10, URZ ;  /* 0x0000003f000a7c82 */ /* 0x000fe20008000000 */
[----:B------:R-:W-:Y:S01]  /*133d0*/  UMOV UR6, 0x0 ;  /* 0x0000000000067882 */ /* 0x000fe20000000000 */
[----:B------:R-:W-:Y:S01]  /*133e0*/  UMOV UR7, 0x14f00000 ;  /* 0x14f0000000077882 */ /* 0x000fe20000000000 */
[----:B------:R-:W-:Y:S01]  /*133f0*/  UMOV UR17, 0x40 ;  /* 0x0000004000117882 */ /* 0x000fe20000000000 */
[----:B------:R-:W-:Y:S02]  /*13400*/  IMAD.MOV.U32 R5, RZ, RZ, R12 ;  /* 0x000000ffff057224 */ /* 0x000fe400078e000c */
[----:B------:R-:W-:Y:S02]  /*13410*/  IMAD.MOV.U32 R6, RZ, RZ, R10 ;  /* 0x000000ffff067224 */ /* 0x000fe400078e000a */
        /* <DEDUP_REMOVED lines=18> */
.L_x_1201:
[----:B------:R-:W-:Y:S05]  /*13540*/  BSYNC B1 ;  /* 0x0000000000017941 */ /* 0x000fea0003800000 */
.L_x_1200:
[----:B------:R-:W-:Y:S01]  /*13550*/  VIADD R3, R8, 0x1 ;  /* 0x0000000108037836 */ /* 0x000fe20000000000 */
[----:B------:R-:W-:Y:S01]  /*13560*/  BSSY B1, `(.L_x_1207) ;  /* 0x0000080000017945 */ /* 0x000fe20003800000 */
[----:B------:R-:W-:-:S03]  /*13570*/  VIADD R13, R7, 0xffffffff ;  /* 0xffffffff070d7836 */ /* 0x000fc60000000000 */
        /* <DEDUP_REMOVED lines=8> */
[----:B------:R-:W-:Y:S01]  /*13600*/  IMAD.MOV.U32 R12, RZ, RZ, R13 ;  /* 0x000000ffff0c7224 */ /* 0x000fe200078e000d */
        /* <DEDUP_REMOVED lines=20> */
.L_x_1209:
[----:B------:R-:W2:Y:S01]  /*13750*/  S2R R3, SR_CgaCtaId ;  /* 0x0000000000037919 */ /* 0x000ea20000008800 */
[----:B------:R-:W-:-:S04]  /*13760*/  MOV R2, 0x400 ;  /* 0x0000040000027802 */ /* 0x000fc80000000f00 */
[----:B--2---:R-:W-:Y:S02]  /*13770*/  LEA R2, R3, R2, 0x18 ;  /* 0x0000000203027211 */ /* 0x004fe400078ec0ff */
[----:B------:R-:W-:-:S03]  /*13780*/  SHF.L.U32 R3, R14, 0x1f, RZ ;  /* 0x0000001f0e037819 */ /* 0x000fc600000006ff */
[----:B------:R-:W-:-:S04]  /*13790*/  IMAD R2, R15, 0x8, R2 ;  /* 0x000000080f027824 */ /* 0x000fc800078e0202 */
[----:B------:R-:W2:Y:S02]  /*137a0*/  SYNCS.PHASECHK.TRANS64.TRYWAIT P0, [R2+URZ+0x30840], R3 ;  /* 0x03084003020075a7 */ /* 0x000ea4000800017f */
[----:B--2---:R-:W-:Y:S05]  /*137b0*/  @!P0 BRA `(.L_x_1210) ;  /* 0x00000020007c8947 */ /* 0x004fea0003800000 */
.L_x_1261:
        /* <DEDUP_REMOVED lines=11> */
.L_x_1211:
        /* <DEDUP_REMOVED lines=38> */
.L_x_1262:
        /* <DEDUP_REMOVED lines=8> */
.L_x_1213:
[----:B-1----:R-:W2:Y:S01]  /*13b50*/  LDL R3, [R1+0x4] ;  /* 0x0000040001037983 */ /* 0x002ea20000100800 */
[----:B0-----:R-:W-:Y:S01]  /*13b60*/  MOV R9, 0x400 ;  /* 0x0000040000097802 */ /* 0x001fe20000000f00 */
[----:B------:R-:W0:Y:S01]  /*13b70*/  S2R R11, SR_CgaCtaId ;  /* 0x00000000000b7919 */ /* 0x000e220000008800 */
[----:B------:R-:W-:Y:S02]  /*13b80*/  R2UR UR11, R5 ;  /* 0x00000000050b72ca */ /* 0x000fe400000e0000 */
        /* <DEDUP_REMOVED lines=15> */
[----:B------:R-:W-:Y:S02]  /*13c80*/  IMAD.MOV.U32 R5, RZ, RZ, R12 ;  /* 0x000000ffff057224 */ /* 0x000fe400078e000c */
[----:B------:R-:W-:Y:S01]  /*13c90*/  IMAD.MOV.U32 R6, RZ, RZ, R10 ;  /* 0x000000ffff067224 */ /* 0x000fe200078e000a */
[----:B--2---:R-:W-:-:S13]  /*13ca0*/  R2UR UR5, R3 ;  /* 0x00000000030572ca */ /* 0x004fda00000e0000 */
        /* <DEDUP_REMOVED lines=11> */
.L_x_1208:
[----:B------:R-:W-:Y:S05]  /*13d60*/  BSYNC B1 ;  /* 0x0000000000017941 */ /* 0x000fea0003800000 */
.L_x_1207:
[----:B------:R-:W2:Y:S01]  /*13d70*/  LDL R2, [R1+0x10] ;  /* 0x0000100001027983 */ /* 0x000ea20000100800 */
[----:B------:R-:W-:Y:S01]  /*13d80*/  VIADD R7, R7, 0xfffffffe ;  /* 0xfffffffe07077836 */ /* 0x000fe20000000000 */
[----:B--2---:R-:W-:-:S13]  /*13d90*/  ISETP.GT.AND P0, PT, R13, R2, PT ;  /* 0x000000020d00720c */ /* 0x004fda0003f04270 */
[----:B------:R-:W-:Y:S05]  /*13da0*/  @P0 BRA `(.L_x_1214) ;  /* 0xffffffec00dc0947 */ /* 0x000fea000383ffff */
.L_x_1190:
[----:B------:R-:W-:Y:S05]  /*13db0*/  BSYNC B0 ;  /* 0x0000000000007941 */ /* 0x000fea0003800000 */
.L_x_1189:
        /* <DEDUP_REMOVED lines=17> */
.L_x_1216:
[----:B------:R-:W-:Y:S05]  /*13ed0*/  BSYNC B0 ;  /* 0x0000000000007941 */ /* 0x000fea0003800000 */
.L_x_1215:
        /* <DEDUP_REMOVED lines=11> */
.L_x_1263:
        /* <DEDUP_REMOVED lines=11> */
.L_x_1220:
[----:B-1----:R-:W2:Y:S01]  /*14040*/  LDL R0, [R1] ;  /* 0x0000000001007983 */ /* 0x002ea20000100800 */
[----:B------:R-:W-:-:S03]  /*14050*/  MOV R7, 0x400 ;  /* 0x0000040000077802 */ /* 0x000fc60000000f00 */
[----:B------:R-:W3:Y:S01]  /*14060*/  LDL.LU R2, [R1+0x4] ;  /* 0x0000040001027983 */ /* 0x000ee20000300800 */
[----:B------:R-:W1:Y:S01]  /*14070*/  S2R R8, SR_CgaCtaId ;  /* 0x0000000000087919 */ /* 0x000e620000008800 */
[----:B------:R-:W-:Y:S02]  /*14080*/  R2UR UR11, R5 ;  /* 0x00000000050b72ca */ /* 0x000fe400000e0000 */
[----:B------:R-:W-:Y:S01]  /*14090*/  R2UR UR9, R3 ;  /* 0x00000000030972ca */ /* 0x000fe200000e0000 */
[----:B------:R-:W-:Y:S01]  /*140a0*/  UIADD3 UR4, UP0, UR36, 0x470, URZ ;  /* 0x0000047024047890 */ /* 0x000fe2000ff1e03f */
[----:B------:R-:W-:Y:S02]  /*140b0*/  R2UR UR12, R4 ;  /* 0x00000000040c72ca */ /* 0x000fe400000e0000 */
[----:B------:R-:W-:Y:S02]  /*140c0*/  R2UR UR13, R6 ;  /* 0x00000000060d72ca */ /* 0x000fe400000e0000 */
        /* <DEDUP_REMOVED lines=24> */
.L_x_1218:
[----:B------:R-:W-:Y:S05]  /*14250*/  BSYNC B0 ;  /* 0x0000000000007941 */ /* 0x000fea0003800000 */
.L_x_1217:
        /* <DEDUP_REMOVED lines=9> */
.L_x_1174:
[----:B------:R-:W-:Y:S05]  /*142f0*/  BSYNC B6 ;  /* 0x0000000000067941 */ /* 0x000fea0003800000 */
.L_x_1172:
[----:B------:R-:W-:-:S03]  /*14300*/  UMOV UR4, 0xffffffff ;  /* 0xffffffff00047882 */ /* 0x000fc60000000000 */
[----:B------:R-:W-:Y:S05]  /*14310*/  BRA.DIV UR4, `(.L_x_1221) ;  /* 0x0000001604e07947 */ /* 0x000fea000b800000 */
[----:B------:R2:W3:Y:S04]  /*14320*/  SHFL.IDX PT, R4, R16, RZ, 0x1f ;  /* 0x00001fff10047589 */ /* 0x0004e800000e0000 */
[----:B------:R-:W4:Y:S02]  /*14330*/  SHFL.IDX PT, R16, R16, 0x1, 0x1f ;  /* 0x00201f0010107f89 */ /* 0x000f2400000e0000 */
.L_x_1267:
[----:B-1----:R-:W1:Y:S01]  /*14340*/  S2R R0, SR_TID.X ;  /* 0x0000000000007919 */ /* 0x002e620000002100 */
[----:B------:R-:W-:Y:S01]  /*14350*/  ULDC UR4, c[0x0][0xc14] ;  /* 0x0003050000047ab9 */ /* 0x000fe20000000800 */
[----:B------:R-:W-:Y:S01]  /*14360*/  BSSY B0, `(.L_x_1222) ;  /* 0x000000b000007945 */ /* 0x000fe20003800000 */
[----:B------:R-:W-:Y:S01]  /*14370*/  IMAD.MOV.U32 R17, RZ, RZ, RZ ;  /* 0x000000ffff117224 */ /* 0x000fe200078e00ff */
[----:B-1----:R-:W-:Y:S01]  /*14380*/  LOP3.LUT R6, R0, 0x1f, RZ, 0xc0, !PT ;  /* 0x0000001f00067812 */ /* 0x002fe200078ec0ff */
[----:B------:R-:W-:-:S03]  /*14390*/  IMAD.U32 R0, RZ, RZ, UR4 ;  /* 0x00000004ff007e24 */ /* 0x000fc6000f8e00ff */
[C---:B------:R-:W-:Y:S01]  /*143a0*/  ISETP.NE.AND P0, PT, R6.reuse, 0x1f, PT ;  /* 0x0000001f0600780c */ /* 0x040fe20003f05270 */
[----:B------:R-:W-:-:S05]  /*143b0*/  IMAD.IADD R5, R6, 0x1, R19 ;  /* 0x0000000106057824 */ /* 0x000fca00078e0213 */
[----:B------:R-:W-:-:S13]  /*143c0*/  ISETP.GE.OR P0, PT, R5, R0, !P0 ;  /* 0x000000000500720c */ /* 0x000fda0004706670 */
[----:B------:R-:W-:Y:S05]  /*143d0*/  @P0 BRA `(.L_x_1223) ;  /* 0x00000000000c0947 */ /* 0x000fea0003800000 */
[----:B------:R-:W1:Y:S02]  /*143e0*/  LDC.64 R2, c[0x0][0xc58] ;  /* 0x00031600ff027b82 */ /* 0x000e640000000a00 */
[----:B-1----:R-:W-:-:S05]  /*143f0*/  IMAD.WIDE R2, R5, 0x4, R2 ;  /* 0x0000000405027825 */ /* 0x002fca00078e0202 */
[----:B------:R1:W5:Y:S02]  /*14400*/  LDG.E R17, desc[UR60][R2.64] ;  /* 0x0000003c02117981 */ /* 0x000364000c1e1900 */
.L_x_1223:
[----:B------:R-:W-:Y:S05]  /*14410*/  BSYNC B0 ;  /* 0x0000000000007941 */ /* 0x000fea0003800000 */
.L_x_1222:
[----:B------:R-:W-:-:S03]  /*14420*/  UMOV UR4, 0xffffffff ;  /* 0xffffffff00047882 */ /* 0x000fc60000000000 */
[----:B------:R-:W-:Y:S05]  /*14430*/  BRA.DIV UR4, `(.L_x_1224) ;  /* 0x0000001604e47947 */ /* 0x000fea000b800000 */
[----:B0----5:R-:W0:Y:S01]  /*14440*/  SHFL.UP PT, R14, R17, 0x1, RZ ;  /* 0x04200000110e7989 */ /* 0x021e2200000e00ff */
[C---:B------:R-:W-:Y:S02]  /*14450*/  ISETP.NE.AND P0, PT, R6.reuse, RZ, PT ;  /* 0x000000ff0600720c */ /* 0x040fe40003f05270 */
[----:B------:R-:W-:Y:S02]  /*14460*/  ISETP.GE.U32.AND P1, PT, R6, 0x2, PT ;  /* 0x000000020600780c */ /* 0x000fe40003f26070 */
[----:B0-----:R-:W-:Y:S02]  /*14470*/  SEL R14, R14, RZ, P0 ;  /* 0x000000ff0e0e7207 */ /* 0x001fe40000000000 */
[----:B------:R-:W-:-:S03]  /*14480*/  ISETP.GE.U32.AND P0, PT, R6, 0x4, PT ;  /* 0x000000040600780c */ /* 0x000fc60003f06070 */
[----:B------:R-:W-:-:S05]  /*14490*/  IMAD.IADD R13, R17, 0x1, R14 ;  /* 0x00000001110d7824 */ /* 0x000fca00078e020e */
[----:B------:R-:W1:Y:S02]  /*144a0*/  SHFL.UP PT, R14, R13, 0x2, RZ ;  /* 0x044000000d0e7989 */ /* 0x000e6400000e00ff */
        /* <DEDUP_REMOVED lines=14> */
.L_x_1275:
[----:B------:R-:W-:Y:S02]  /*14590*/  ULDC UR4, c[0x0][0xc10] ;  /* 0x0003040000047ab9 */ /* 0x000fe40000000800 */
[----:B------:R-:W-:-:S04]  /*145a0*/  IMAD.U32 R5, RZ, RZ, UR4 ;  /* 0x00000004ff057e24 */ /* 0x000fc8000f8e00ff */
[----:B-1----:R-:W-:-:S04]  /*145b0*/  IMAD R3, R14, R5, RZ ;  /* 0x000000050e037224 */ /* 0x002fc800078e02ff */
[----:B--2-4-:R-:W-:-:S05]  /*145c0*/  IMAD.IADD R16, R16, 0x1, R3 ;  /* 0x0000000110107824 */ /* 0x014fca00078e0203 */
[----:B---3--:R-:W-:-:S13]  /*145d0*/  ISETP.GT.AND P0, PT, R16, R4, PT ;  /* 0x000000041000720c */ /* 0x008fda0003f04270 */
[----:B------:R-:W-:Y:S05]  /*145e0*/  @P0 BRA `(.L_x_1225) ;  /* 0x0000000000b40947 */ /* 0x000fea0003800000 */
[----:B------:R-:W1:Y:S02]  /*145f0*/  LDC R0, c[0x0][0xc14] ;  /* 0x00030500ff007b82 */ /* 0x000e640000000800 */
.L_x_1230:
        /* <DEDUP_REMOVED lines=12> */
[----:B0-----:R-:W-:-:S05]  /*146c0*/  IMAD.WIDE R2, R5, 0x4, R2 ;  /* 0x0000000405027825 */ /* 0x001fca00078e0202 */
[----:B------:R0:W5:Y:S02]  /*146d0*/  LDG.E R17, desc[UR60][R2.64] ;  /* 0x0000003c02117981 */ /* 0x000164000c1e1900 */
.L_x_1228:
[----:B------:R-:W-:Y:S05]  /*146e0*/  BSYNC B0 ;  /* 0x0000000000007941 */ /* 0x000fea0003800000 */
.L_x_1227:
        /* <DEDUP_REMOVED lines=23> */
.L_x_1283:
[----:B------:R-:W-:Y:S02]  /*14860*/  ULDC UR4, c[0x0][0xc10] ;  /* 0x0003040000047ab9 */ /* 0x000fe40000000800 */
[----:B------:R-:W-:-:S04]  /*14870*/  IMAD.U32 R5, RZ, RZ, UR4 ;  /* 0x00000004ff057e24 */ /* 0x000fc8000f8e00ff */
[----:B-1----:R-:W-:-:S04]  /*14880*/  IMAD R3, R14, R5, RZ ;  /* 0x000000050e037224 */ /* 0x002fc800078e02ff */
[----:B------:R-:W-:-:S05]  /*14890*/  IMAD.IADD R16, R3, 0x1, R16 ;  /* 0x0000000103107824 */ /* 0x000fca00078e0210 */
[----:B------:R-:W-:-:S13]  /*148a0*/  ISETP.GT.AND P0, PT, R16, R4, PT ;  /* 0x000000041000720c */ /* 0x000fda0003f04270 */
[----:B------:R-:W-:Y:S05]  /*148b0*/  @!P0 BRA `(.L_x_1230) ;  /* 0xfffffffc00508947 */ /* 0x000fea000383ffff */
.L_x_1225:
        /* <DEDUP_REMOVED lines=8> */
.L_x_1287:
[----:B------:R-:W-:Y:S01]  /*14940*/  ISETP.NE.AND P0, PT, R3, RZ, PT ;  /* 0x000000ff0300720c */ /* 0x000fe20003f05270 */
[----:B------:R-:W-:-:S12]  /*14950*/  IMAD.MOV.U32 R7, RZ, RZ, RZ ;  /* 0x000000ffff077224 */ /* 0x000fd800078e00ff */
[----:B------:R-:W-:Y:S05]  /*14960*/  @!P0 BRA `(.L_x_1232) ;  /* 0x0000000000108947 */ /* 0x000fea0003800000 */
[----:B------:R-:W-:Y:S01]  /*14970*/  UMOV UR4, 0xffffffff ;  /* 0xffffffff00047882 */ /* 0x000fe20000000000 */
[----:B------:R-:W-:Y:S02]  /*14980*/  VIADD R12, R6, 0xffffffff ;  /* 0xffffffff060c7836 */ /* 0x000fe40000000000 */
[----:B------:R-:W-:Y:S05]  /*14990*/  BRA.DIV UR4, `(.L_x_1233) ;  /* 0x0000001a04747947 */ /* 0x000fea000b800000 */
[----:B------:R3:W4:Y:S02]  /*149a0*/  SHFL.IDX PT, R7, R2, R12, 0x1f ;  /* 0x00001f0c02077589 */ /* 0x00072400000e0000 */
.L_x_1232:
[----:B0--3--:R-:W0:Y:S01]  /*149b0*/  LDC.64 R2, c[0x0][0xc68] ;  /* 0x00031a00ff027b82 */ /* 0x009e220000000a00 */
[----:B------:R-:W-:-:S04]  /*149c0*/  IMAD.IADD R19, R6, 0x1, R19 ;  /* 0x0000000106137824 */ /* 0x000fc800078e0213 */
[----:B0-----:R-:W-:-:S05]  /*149d0*/  IMAD.WIDE R2, R19, 0x4, R2 ;  /* 0x0000000413027825 */ /* 0x001fca00078e0202 */
[----:B------:R0:W1:Y:S01]  /*149e0*/  LDG.E R8, desc[UR60][R2.64] ;  /* 0x0000003c02087981 */ /* 0x000062000c1e1900 */
[----:B----4-:R-:W-:-:S04]  /*149f0*/  IMAD R16, R7, R5, R16 ;  /* 0x0000000507107224 */ /* 0x010fc800078e0210 */
[----:B------:R-:W-:Y:S02]  /*14a00*/  IMAD.IADD R7, R4, 0x1, -R16 ;  /* 0x0000000104077824 */ /* 0x000fe400078e0a10 */
[----:B0-----:R-:W-:Y:S02]  /*14a10*/  IMAD.MOV.U32 R2, RZ, RZ, RZ ;  /* 0x000000ffff027224 */ /* 0x001fe400078e00ff */
[----:B-12---:R-:W-:-:S05]  /*14a20*/  IMAD R6, R17, R8, RZ ;  /* 0x0000000811067224 */ /* 0x006fca00078e02ff */
[-C--:B------:R-:W-:Y:S02]  /*14a30*/  IABS R9, R6.reuse ;  /* 0x0000000600097213 */ /* 0x080fe40000000000 */
[----:B------:R-:W-:Y:S02]  /*14a40*/  IABS R4, R6 ;  /* 0x0000000600047213 */ /* 0x000fe40000000000 */
[----:B------:R-:W0:Y:S03]  /*14a50*/  I2F.RP R10, R9 ;  /* 0x00000009000a7306 */ /* 0x000e260000209400 */
[----:B------:R-:W-:-:S05]  /*14a60*/  IMAD.MOV R4, RZ, RZ, -R4 ;  /* 0x000000ffff047224 */ /* 0x000fca00078e0a04 */
[----:B0-----:R-:W0:Y:S02]  /*14a70*/  MUFU.RCP R10, R10 ;  /* 0x0000000a000a7308 */ /* 0x001e240000001000 */
[----:B0-----:R-:W-:-:S06]  /*14a80*/  VIADD R11, R10, 0xffffffe ;  /* 0x0ffffffe0a0b7836 */ /* 0x001fcc0000000000 */
[----:B------:R-:W0:Y:S02]  /*14a90*/  F2I.FTZ.U32.TRUNC.NTZ R3, R11 ;  /* 0x0000000b00037305 */ /* 0x000e24000021f000 */
[----:B0-----:R-:W-:-:S04]  /*14aa0*/  IMAD.MOV R12, RZ, RZ, -R3 ;  /* 0x000000ffff0c7224 */ /* 0x001fc800078e0a03 */
[----:B------:R-:W-:-:S04]  /*14ab0*/  IMAD R13, R12, R9, RZ ;  /* 0x000000090c0d7224 */ /* 0x000fc800078e02ff */
[----:B------:R-:W-:Y:S01]  /*14ac0*/  IMAD.HI.U32 R2, R3, R13, R2 ;  /* 0x0000000d03027227 */ /* 0x000fe200078e0002 */
        /* <DEDUP_REMOVED lines=9> */
[----:B------:R-:W-:-:S03]  /*14b60*/  ISETP.GE.AND P0, PT, R3, RZ, PT ;  /* 0x000000ff0300720c */ /* 0x000fc60003f06270 */
[----:B------:R-:W-:-:S10]  /*14b70*/  IMAD.MOV.U32 R9, RZ, RZ, R2 ;  /* 0x000000ffff097224 */ /* 0x000fd400078e0002 */
[----:B------:R-:W-:Y:S01]  /*14b80*/  @!P0 IMAD.MOV R9, RZ, RZ, -R9 ;  /* 0x000000ffff098224 */ /* 0x000fe200078e0a09 */
[----:B------:R-:W-:-:S13]  /*14b90*/  ISETP.NE.AND P0, PT, R6, RZ, PT ;  /* 0x000000ff0600720c */ /* 0x000fda0003f05270 */
[----:B------:R-:W-:-:S05]  /*14ba0*/  @!P0 LOP3.LUT R9, RZ, R6, RZ, 0x33, !PT ;  /* 0x00000006ff098212 */ /* 0x000fca00078e33ff */
[----:B------:R-:W-:Y:S02]  /*14bb0*/  IMAD R4, R8, R9, RZ ;  /* 0x0000000908047224 */ /* 0x000fe400078e02ff */
[----:B------:R-:W-:Y:S02]  /*14bc0*/  IMAD.MOV R9, RZ, RZ, -R9 ;  /* 0x000000ffff097224 */ /* 0x000fe400078e0a09 */
[----:B------:R-:W-:Y:S02]  /*14bd0*/  IMAD.MOV R2, RZ, RZ, -R4 ;  /* 0x000000ffff027224 */ /* 0x000fe400078e0a04 */
[----:B------:R-:W-:-:S03]  /*14be0*/  IMAD R7, R6, R9, R7 ;  /* 0x0000000906077224 */ /* 0x000fc600078e0207 */
[----:B------:R-:W-:Y:S01]  /*14bf0*/  VIADDMNMX R8, R2, R5, R8, PT ;  /* 0x0000000502087246 */ /* 0x000fe20003800108 */
[----:B------:R-:W-:-:S03]  /*14c00*/  IMAD.IADD R4, R7, 0x1, R4 ;  /* 0x0000000107047824 */ /* 0x000fc600078e0204 */
[----:B------:R-:W-:-:S04]  /*14c10*/  IABS R5, R8 ;  /* 0x0000000800057213 */ /* 0x000fc80000000000 */
[----:B------:R-:W0:Y:S08]  /*14c20*/  I2F.RP R10, R5 ;  /* 0x00000005000a7306 */ /* 0x000e300000209400 */
[----:B0-----:R-:W0:Y:S02]  /*14c30*/  MUFU.RCP R10, R10 ;  /* 0x0000000a000a7308 */ /* 0x001e240000001000 */
[----:B0-----:R-:W-:-:S06]  /*14c40*/  VIADD R2, R10, 0xffffffe ;  /* 0x0ffffffe0a027836 */ /* 0x001fcc0000000000 */
[----:B------:R0:W1:Y:S02]  /*14c50*/  F2I.FTZ.U32.TRUNC.NTZ R3, R2 ;  /* 0x0000000200037305 */ /* 0x000064000021f000 */
[----:B0-----:R-:W-:Y:S02]  /*14c60*/  IMAD.MOV.U32 R2, RZ, RZ, RZ ;  /* 0x000000ffff027224 */ /* 0x001fe400078e00ff */
[----:B-1----:R-:W-:-:S04]  /*14c70*/  IMAD.MOV R6, RZ, RZ, -R3 ;  /* 0x000000ffff067224 */ /* 0x002fc800078e0a03 */
[----:B------:R-:W-:Y:S01]  /*14c80*/  IMAD R9, R6, R5, RZ ;  /* 0x0000000506097224 */ /* 0x000fe200078e02ff */
[----:B------:R-:W-:-:S03]  /*14c90*/  IABS R6, R7 ;  /* 0x0000000700067213 */ /* 0x000fc60000000000 */
[----:B------:R-:W-:Y:S01]  /*14ca0*/  IMAD.HI.U32 R3, R3, R9, R2 ;  /* 0x0000000903037227 */ /* 0x000fe200078e0002 */
[----:B------:R-:W-:-:S05]  /*14cb0*/  IABS R9, R8 ;  /* 0x0000000800097213 */ /* 0x000fca0000000000 */
        /* <DEDUP_REMOVED lines=12> */
[----:B------:R-:W-:Y:S01]  /*14d80*/  @!P0 LOP3.LUT R3, RZ, R8, RZ, 0x33, !PT ;  /* 0x00000008ff038212 */ /* 0x000fe200078e33ff */
[----:B------:R-:W-:-:S03]  /*14d90*/  IMAD.MOV R8, RZ, RZ, -R8 ;  /* 0x000000ffff087224 */ /* 0x000fc600078e0a08 */
[----:B------:R-:W-:Y:S01]  /*14da0*/  LOP3.LUT R2, RZ, R3, RZ, 0x33, !PT ;  /* 0x00000003ff027212 */ /* 0x000fe200078e33ff */
[----:B------:R-:W-:-:S04]  /*14db0*/  IMAD R18, R3, R8, R4 ;  /* 0x0000000803127224 */ /* 0x000fc800078e0204 */
[----:B------:R-:W-:Y:S01]  /*14dc0*/  IMAD.IADD R17, R17, 0x1, R2 ;  /* 0x0000000111117824 */ /* 0x000fe200078e0202 */
[----:B------:R-:W-:Y:S06]  /*14dd0*/  BRA `(.L_x_1234) ;  /* 0x00000000001c7947 */ /* 0x000fec0003800000 */
.L_x_1226:
[----:B------:R-:W-:Y:S01]  /*14de0*/  UMOV UR4, URZ ;  /* 0x0000003f00047c82 */ /* 0x000fe20008000000 */
[----:B------:R-:W-:Y:S01]  /*14df0*/  UMOV UR5, URZ ;  /* 0x0000003f00057c82 */ /* 0x000fe20008000000 */
[----:B------:R-:W-:Y:S01]  /*14e00*/  ULDC UR6, c[0x0][0xc14] ;  /* 0x0003050000067ab9 */ /* 0x000fe20000000800 */
[----:B------:R-:W-:Y:S02]  /*14e10*/  IMAD.MOV.U32 R16, RZ, RZ, R4 ;  /* 0x000000ffff107224 */ /* 0x000fe400078e0004 */
[----:B------:R-:W-:Y:S02]  /*14e20*/  IMAD.U32 R17, RZ, RZ, UR4 ;  /* 0x00000004ff117e24 */ /* 0x000fe4000f8e00ff */
[----:B------:R-:W-:Y:S02]  /*14e30*/  IMAD.U32 R18, RZ, RZ, UR5 ;  /* 0x00000005ff127e24 */ /* 0x000fe4000f8e00ff */
[----:B------:R-:W-:-:S07]  /*14e40*/  IMAD.U32 R19, RZ, RZ, UR6 ;  /* 0x00000006ff137e24 */ /* 0x000fce000f8e00ff */
.L_x_1234:
        /* <DEDUP_REMOVED lines=12> */
.L_x_1160:
[----:B-1----:R-:W3:Y:S01]  /*14f10*/  LDL.LU R0, [R1+0x18] ;  /* 0x0000180001007983 */ /* 0x002ee20000300800 */
[----:B------:R-:W-:Y:S01]  /*14f20*/  BSSY B0, `(.L_x_1236) ;  /* 0x000000b000007945 */ /* 0x000fe20003800000 */
[----:B------:R-:W1:Y:S01]  /*14f30*/  S2R R5, SR_CgaCtaId ;  /* 0x0000000000057919 */ /* 0x000e620000008800 */
[----:B---3--:R-:W-:-:S05]  /*14f40*/  VIADD R0, R0, 0x1 ;  /* 0x0000000100007836 */ /* 0x008fca0000000000 */
[----:B--2---:R-:W-:-:S04]  /*14f50*/  LEA.HI R2, R0, R0, RZ, 0x1 ;  /* 0x0000000000027211 */ /* 0x004fc800078f08ff */
[----:B------:R-:W-:-:S05]  /*14f60*/  LOP3.LUT R3, R2, 0xfffffffe, RZ, 0xc0, !PT ;  /* 0xfffffffe02037812 */ /* 0x000fca00078ec0ff */
[----:B------:R-:W-:Y:S01]  /*14f70*/  IMAD.IADD R3, R0, 0x1, -R3 ;  /* 0x0000000100037824 */ /* 0x000fe200078e0a03 */
[----:B------:R-:W-:-:S04]  /*14f80*/  MOV R0, 0x400 ;  /* 0x0000040000007802 */ /* 0x000fc80000000f00 */
[----:B-1----:R-:W-:Y:S02]  /*14f90*/  LEA R0, R5, R0, 0x18 ;  /* 0x0000000005007211 */ /* 0x002fe400078ec0ff */
[----:B------:R-:W-:-:S04]  /*14fa0*/  SHF.L.U32 R3, R3, 0x1f, RZ ;  /* 0x0000001f03037819 */ /* 0x000fc800000006ff */
[----:B------:R-:W1:Y:S02]  /*14fb0*/  SYNCS.PHASECHK.TRANS64.TRYWAIT P0, [R0+URZ+0x30820], R3 ;  /* 0x03082003000075a7 */ /* 0x000e64000800017f */
[----:B-1----:R-:W-:Y:S05]  /*14fc0*/  @!P0 BRA `(.L_x_1237) ;  /* 0x0000001400108947 */ /* 0x002fea0003800000 */
.L_x_1290:
[----:B------:R-:W-:Y:S05]  /*14fd0*/  BSYNC B0 ;  /* 0x0000000000007941 */ /* 0x000fea0003800000 */
.L_x_1236:
[----:B------:R-:W-:-:S03]  /*14fe0*/  UMOV UR4, 0xffffffff ;  /* 0xffffffff00047882 */ /* 0x000fc60000000000 */
[----:B------:R-:W-:Y:S05]  /*14ff0*/  BRA.DIV UR4, `(.L_x_1238) ;  /* 0x0000001604187947 */ /* 0x000fea000b800000 */
[----:B------:R-:W2:Y:S02]  /*15000*/  S2R R2, SR_TID.X ;  /* 0x0000000000027919 */ /* 0x000ea40000002100 */
[----:B--2---:R-:W-:-:S04]  /*15010*/  SHF.R.U32.HI R2, RZ, 0x5, R2 ;  /* 0x00000005ff027819 */ /* 0x004fc80000011602 */
[----:B------:R-:W-:-:S05]  /*15020*/  LOP3.LUT R2, R2, 0x3, RZ, 0xc0, !PT ;  /* 0x0000000302027812 */ /* 0x000fca00078ec0ff */
[----:B------:R2:W3:Y:S02]  /*15030*/  SHFL.IDX PT, R14, R2, RZ, 0x1f ;  /* 0x00001fff020e7589 */ /* 0x0004e400000e0000 */
.L_x_1293:
[----:B---3--:R-:W-:Y:S01]  /*15040*/  ISETP.NE.AND P0, PT, R14, RZ, PT ;  /* 0x000000ff0e00720c */ /* 0x008fe20003f05270 */
[----:B------:R-:W-:-:S12]  /*15050*/  BSSY B0, `(.L_x_1239) ;  /* 0x0000029000007945 */ /* 0x000fd80003800000 */
[----:B------:R-:W-:Y:S05]  /*15060*/  @P0 BRA `(.L_x_1240) ;  /* 0x00000000009c0947 */ /* 0x000fea0003800000 */
[----:B------:R-:W-:-:S03]  /*15070*/  UMOV UR4, 0xffffffff ;  /* 0xffffffff00047882 */ /* 0x000fc60000000000 */
[----:B------:R-:W-:Y:S05]  /*15080*/  BRA.DIV UR4, `(.L_x_1241) ;  /* 0x0000001604287947 */ /* 0x000fea000b800000 */
[----:B------:R-:W-:-:S13]  /*15090*/  ELECT P6, URZ, PT ;  /* 0x00000000003f782f */ /* 0x000fda00038c0000 */
.L_x_1296:
[----:B------:R-:W-:Y:S05]  /*150a0*/  @!P6 BRA `(.L_x_1240) ;  /* 0x00000000008ce947 */ /* 0x000fea0003800000 */
[----:B--2---:R-:W2:Y:S02]  /*150b0*/  LDL R2, [R1+0x20] ;  /* 0x0000200001027983 */ /* 0x004ea40000100800 */
[----:B--2---:R-:W-:-:S13]  /*150c0*/  R2UR UR4, R2 ;  /* 0x00000000020472ca */ /* 0x004fda00000e0000 */
[----:B------:R-:W-:-:S06]  /*150d0*/  ULOP3.LUT UR4, UR4, 0x2, URZ, 0xfc, !UPT ;  /* 0x0000000204047892 */ /* 0x000fcc000f8efc3f */
[----:B------:R-:W-:-:S05]  /*150e0*/  IMAD.U32 R2, RZ, RZ, UR4 ;  /* 0x00000004ff027e24 */ /* 0x000fca000f8e00ff */
[----:B------:R-:W-:-:S13]  /*150f0*/  ISETP.NE.AND P2, PT, R2, 0x3, PT ;  /* 0x000000030200780c */ /* 0x000fda0003f45270 */
[----:B------:R-:W-:Y:S05]  /*15100*/  @!P2 BRA `(.L_x_1242) ;  /* 0x000000000004a947 */ /* 0x000fea0003800000 */
[----:B------:R-:W-:Y:S01]  /*15110*/  BPT.TRAP 0x1 ;  /* 0x000000040000795c */ /* 0x000fe20000300000 */
.L_x_1242:
[----:B-1----:R-:W2:Y:S04]  /*15120*/  LDL R3, [R1] ;  /* 0x0000000001037983 */ /* 0x002ea80000100800 */
[----:B------:R-:W3:Y:S01]  /*15130*/  LDL.LU R7, [R1+0x8] ;  /* 0x0000080001077983 */ /* 0x000ee20000300800 */
[----:B------:R-:W-:-:S04]  /*15140*/  VIADD R2, R0, 0x30840 ;  /* 0x0003084000027836 */ /* 0x000fc80000000000 */
[C---:B--2---:R-:W-:Y:S02]  /*15150*/  IMAD R6, R3.reuse, 0x8, R2 ;  /* 0x0000000803067824 */ /* 0x044fe400078e0202 */
[----:B------:R-:W-:Y:S01]  /*15160*/  VIADD R3, R3, 0x1 ;  /* 0x0000000103037836 */ /* 0x000fe20000000000 */
[----:B---3--:R-:W-:-:S04]  /*15170*/  SHF.L.U32 R5, R7, 0x1f, RZ ;  /* 0x0000001f07057819 */ /* 0x008fc800000006ff */
[C---:B------:R-:W-:Y:S01]  /*15180*/  ISETP.NE.AND P1, PT, R3.reuse, 0x2, PT ;  /* 0x000000020300780c */ /* 0x040fe20003f25270 */
[----:B------:R-:W1:Y:S03]  /*15190*/  SYNCS.PHASECHK.TRANS64.TRYWAIT P0, [R6+URZ], R5 ;  /* 0x00000005060075a7 */ /* 0x000e66000800017f */
[----:B------:R-:W-:Y:S02]  /*151a0*/  SEL R4, RZ, 0x1, P1 ;  /* 0x00000001ff047807 */ /* 0x000fe40000800000 */
[----:B------:R-:W-:Y:S02]  /*151b0*/  SEL R3, R3, RZ, P1 ;  /* 0x000000ff03037207 */ /* 0x000fe40000800000 */
[----:B------:R-:W-:-:S03]  /*151c0*/  LOP3.LUT R4, R7, R4, RZ, 0x3c, !PT ;  /* 0x0000000407047212 */ /* 0x000fc600078e3cff */
[----:B------:R-:W-:Y:S01]  /*151d0*/  IMAD R7, R3, 0x8, R2 ;  /* 0x0000000803077824 */ /* 0x000fe200078e0202 */
[----:B------:R-:W-:Y:S01]  /*151e0*/  SHF.L.U32 R2, R4, 0x1f, RZ ;  /* 0x0000001f04027819 */ /* 0x000fe200000006ff */
[----:B-1----:R-:W-:Y:S06]  /*151f0*/  @!P0 BRA `(.L_x_1243) ;  /* 0x0000001000ec8947 */ /* 0x002fec0003800000 */
.L_x_1297:
[----:B------:R-:W2:Y:S02]  /*15200*/  SYNCS.PHASECHK.TRANS64.TRYWAIT P0, [R7+URZ], R2 ;  /* 0x00000002070075a7 */ /* 0x000ea4000800017f */
[----:B--2---:R-:W-:Y:S05]  /*15210*/  @!P0 BRA `(.L_x_1244) ;  /* 0x0000001000f88947 */ /* 0x004fea0003800000 */
.L_x_1298:
[----:B------:R-:W-:Y:S05]  /*15220*/  @!P2 BRA `(.L_x_1245) ;  /* 0x000000000004a947 */ /* 0x000fea0003800000 */
[----:B------:R-:W-:Y:S01]  /*15230*/  BPT.TRAP 0x1 ;  /* 0x000000040000795c */ /* 0x000fe20000300000 */
.L_x_1245:
[----:B------:R-:W3:Y:S01]  /*15240*/  LDL.LU R4, [R1] ;  /* 0x0000000001047983 */ /* 0x000ee20000300800 */
[----:B------:R-:W-:-:S04]  /*15250*/  VIADD R0, R0, 0x30860 ;  /* 0x0003086000007836 */ /* 0x000fc80000000000 */
[----:B---3--:R-:W-:-:S04]  /*15260*/  IMAD R4, R4, 0x8, R0 ;  /* 0x0000000804047824 */ /* 0x008fc800078e0200 */
[----:B------:R-:W3:Y:S02]  /*15270*/  SYNCS.PHASECHK.TRANS64.TRYWAIT P0, [R4+URZ], R5 ;  /* 0x00000005040075a7 */ /* 0x000ee4000800017f */
[----:B---3--:R-:W-:Y:S05]  /*15280*/  @!P0 BRA `(.L_x_1246) ;  /* 0x0000001000f08947 */ /* 0x008fea0003800000 */
.L_x_1299:
[----:B------:R-:W-:-:S07]  /*15290*/  IMAD R3, R3, 0x8, R0 ;  /* 0x0000000803037824 */ /* 0x000fce00078e0200 */
.L_x_1247:
[----:B----4-:R4:W0:Y:S02]  /*152a0*/  SYNCS.PHASECHK.TRANS64.TRYWAIT P0, [R3+URZ], R2 ;  /* 0x00000002030075a7 */ /* 0x010824000800017f */
[----:B0-----:R-:W-:Y:S05]  /*152b0*/  @!P0 NANOSLEEP.SYNCS 0x989680 ;  /* 0x009896800000895d */ /* 0x001fea0003900000 */
[----:B------:R-:W0:Y:S02]  /*152c0*/  @!P0 SYNCS.PHASECHK.TRANS64 P0, [R3+URZ], R2 ;  /* 0x00000002030085a7 */ /* 0x000e24000800007f */
[----:B0-----:R-:W-:Y:S05]  /*152d0*/  @!P0 BRA `(.L_x_1247) ;  /* 0xfffffffc00f08947 */ /* 0x001fea000383ffff */
.L_x_1240:
[----:B------:R-:W-:Y:S05]  /*152e0*/  BSYNC B0 ;  /* 0x0000000000007941 */ /* 0x000fea0003800000 */
.L_x_1239:
[----:B------:R-:W-:Y:S05]  /*152f0*/  EXIT ;  /* 0x000000000000794d */ /* 0x000fea0003800000 */
.L_x_1064:
[----:B0-----:R-:W-:-:S04]  /*15300*/  IMAD.U32 R3, RZ, RZ, UR38 ;  /* 0x00000026ff037e24 */ /* 0x001fc8000f8e00ff */
[----:B------:R0:W1:Y:S03]  /*15310*/  SYNCS.PHASECHK.TRANS64.TRYWAIT P1, [R3+URZ+0x30800], R0 ;  /* 0x03080000030075a7 */ /* 0x000066000802017f */
[----:B-1----:R-:W-:Y:S05]  /*15320*/  @!P1 NANOSLEEP.SYNCS 0x989680 ;  /* 0x009896800000995d */ /* 0x002fea0003900000 */
[----:B------:R-:W1:Y:S02]  /*15330*/  @!P1 SYNCS.PHASECHK.TRANS64 P1, [R3+URZ+0x30800], R0 ;  /* 0x03080000030095a7 */ /* 0x000e64000802007f */
[----:B-1----:R-:W-:Y:S05]  /*15340*/  @!P1 BRA `(.L_x_1064) ;  /* 0xfffffffc00ec9947 */ /* 0x002fea000383ffff */
[----:B------:R-:W-:Y:S05]  /*15350*/  BRA `(.L_x_1248) ;  /* 0xfffffec8000c7947 */ /* 0x000fea000383ffff */
.L_x_1068:
[----:B-1----:R1:W3:Y:S02]  /*15360*/  SYNCS.PHASECHK.TRANS64.TRYWAIT P1, [R3+URZ+0x30830], R0 ;  /* 0x03083000030075a7 */ /* 0x0022e4000802017f */
[----:B---3--:R-:W-:Y:S05]  /*15370*/  @!P1 NANOSLEEP.SYNCS 0x989680 ;  /* 0x009896800000995d */ /* 0x008fea0003900000 */
[----:B------:R-:W3:Y:S02]  /*15380*/  @!P1 SYNCS.PHASECHK.TRANS64 P1, [R3+URZ+0x30830], R0 ;  /* 0x03083000030095a7 */ /* 0x000ee4000802007f */
[----:B---3--:R-:W-:Y:S05]  /*15390*/  @!P1 BRA `(.L_x_1068) ;  /* 0xfffffffc00f09947 */ /* 0x008fea000383ffff */
[----:B------:R-:W-:Y:S05]  /*153a0*/  BRA `(.L_x_1067) ;  /* 0xfffffec800407947 */ /* 0x000fea000383ffff */
.L_x_1084:
[----:B-1----:R-:W-:-:S04]  /*153b0*/  IMAD.U32 R121, RZ, RZ, UR5 ;  /* 0x00000005ff797e24 */ /* 0x002fc8000f8e00ff */
[----:B------:R1:W2:Y:S03]  /*153c0*/  SYNCS.PHASECHK.TRANS64.TRYWAIT P1, [R121+URZ+0x30830], R0 ;  /* 0x03083000790075a7 */ /* 0x0002a6000802017f */
[----:B--2---:R-:W-:Y:S05]  /*153d0*/  @!P1 NANOSLEEP.SYNCS 0x989680 ;  /* 0x009896800000995d */ /* 0x004fea0003900000 */
[----:B------:R-:W2:Y:S02]  /*153e0*/  @!P1 SYNCS.PHASECHK.TRANS64 P1, [R121+URZ+0x30830], R0 ;  /* 0x03083000790095a7 */ /* 0x000ea4000802007f */
[----:B--2---:R-:W-:Y:S05]  /*153f0*/  @!P1 BRA `(.L_x_1084) ;  /* 0xfffffffc00ec9947 */ /* 0x004fea000383ffff */
[----:B------:R-:W-:Y:S05]  /*15400*/  BRA `(.L_x_1083) ;  /* 0xfffffef4002c7947 */ /* 0x000fea000383ffff */
.L_x_1088:
[----:B-1----:R-:W-:-:S04]  /*15410*/  IMAD.U32 R3, RZ, RZ, UR14 ;  /* 0x0000000eff037e24 */ /* 0x002fc8000f8e00ff */
[----:B------:R1:W2:Y:S03]  /*15420*/  SYNCS.PHASECHK.TRANS64.TRYWAIT P1, [R3+URZ+0x30850], R0 ;  /* 0x03085000030075a7 */ /* 0x0002a6000802017f */
[----:B--2---:R-:W-:Y:S05]  /*15430*/  @!P1 NANOSLEEP.SYNCS 0x989680 ;  /* 0x009896800000995d */ /* 0x004fea0003900000 */
[----:B------:R-:W2:Y:S02]  /*15440*/  @!P1 SYNCS.PHASECHK.TRANS64 P1, [R3+URZ+0x30850], R0 ;  /* 0x03085000030095a7 */ /* 0x000ea4000802007f */
[----:B--2---:R-:W-:Y:S05]  /*15450*/  @!P1 BRA `(.L_x_1088) ;  /* 0xfffffffc00ec9947 */ /* 0x004fea000383ffff */
[----:B------:R-:W-:Y:S05]  /*15460*/  BRA `(.L_x_1087) ;  /* 0xfffffefc00c47947 */ /* 0x000fea000383ffff */
.L_x_1105:
[----:B-1----:R-:W-:-:S04]  /*15470*/  IMAD.U32 R5, RZ, RZ, UR5 ;  /* 0x00000005ff057e24 */ /* 0x002fc8000f8e00ff */
[----:B------:R1:W2:Y:S03]  /*15480*/  SYNCS.PHASECHK.TRANS64.TRYWAIT P1, [R5+URZ+0x30830], R0 ;  /* 0x03083000050075a7 */ /* 0x0002a6000802017f */
[----:B--2---:R-:W-:Y:S05]  /*15490*/  @!P1 NANOSLEEP.SYNCS 0x989680 ;  /* 0x009896800000995d */ /* 0x004fea0003900000 */
[----:B------:R-:W2:Y:S02]  /*154a0*/  @!P1 SYNCS.PHASECHK.TRANS64 P1, [R5+URZ+0x30830], R0 ;  /* 0x03083000050095a7 */ /* 0x000ea4000802007f */
[----:B--2---:R-:W-:Y:S05]  /*154b0*/  @!P1 BRA `(.L_x_1105) ;  /* 0xfffffffc00ec9947 */ /* 0x004fea000383ffff */
[----:B------:R-:W-:Y:S05]  /*154c0*/  BRA `(.L_x_1104) ;  /* 0xffffff2400547947 */ /* 0x000fea000383ffff */
.L_x_1109:
[----:B-1----:R-:W-:-:S04]  /*154d0*/  IMAD.U32 R3, RZ, RZ, UR10 ;  /* 0x0000000aff037e24 */ /* 0x002fc8000f8e00ff */
[----:B------:R1:W2:Y:S03]  /*154e0*/  SYNCS.PHASECHK.TRANS64.TRYWAIT P1, [R3+URZ+0x30850], R0 ;  /* 0x03085000030075a7 */ /* 0x0002a6000802017f */
[----:B--2---:R-:W-:Y:S05]  /*154f0*/  @!P1 NANOSLEEP.SYNCS 0x989680 ;  /* 0x009896800000995d */ /* 0x004fea0003900000 */
[----:B------:R-:W2:Y:S02]  /*15500*/  @!P1 SYNCS.PHASECHK.TRANS64 P1, [R3+URZ+0x30850], R0 ;  /* 0x03085000030095a7 */ /* 0x000ea4000802007f */
[----:B--2---:R-:W-:Y:S05]  /*15510*/  @!P1 BRA `(.L_x_1109) ;  /* 0xfffffffc00ec9947 */ /* 0x004fea000383ffff */
[----:B------:R-:W-:Y:S05]  /*15520*/  BRA `(.L_x_1108) ;  /* 0xffffff2c00ec7947 */ /* 0x000fea000383ffff */
.L_x_1115:
[----:B-1----:R-:W-:-:S04]  /*15530*/  IMAD.U32 R5, RZ, RZ, UR5 ;  /* 0x00000005ff057e24 */ /* 0x002fc8000f8e00ff */
[----:B------:R1:W2:Y:S03]  /*15540*/  SYNCS.PHASECHK.TRANS64.TRYWAIT P1, [R5+URZ+0x30830], R0 ;  /* 0x03083000050075a7 */ /* 0x0002a6000802017f */
[----:B--2---:R-:W-:Y:S05]  /*15550*/  @!P1 NANOSLEEP.SYNCS 0x989680 ;  /* 0x009896800000995d */ /* 0x004fea0003900000 */
[----:B------:R-:W2:Y:S02]  /*15560*/  @!P1 SYNCS.PHASECHK.TRANS64 P1, [R5+URZ+0x30830], R0 ;  /* 0x03083000050095a7 */ /* 0x000ea4000802007f */
[----:B--2---:R-:W-:Y:S05]  /*15570*/  @!P1 BRA `(.L_x_1115) ;  /* 0xfffffffc00ec9947 */ /* 0x004fea000383ffff */
[----:B------:R-:W-:Y:S05]  /*15580*/  BRA `(.L_x_1114) ;  /* 0xffffff4000bc7947 */ /* 0x000fea000383ffff */
.L_x_1119:
[----:B-1----:R-:W-:-:S04]  /*15590*/  IMAD.U32 R3, RZ, RZ, UR10 ;  /* 0x0000000aff037e24 */ /* 0x002fc8000f8e00ff */
[----:B------:R1:W2:Y:S03]  /*155a0*/  SYNCS.PHASECHK.TRANS64.TRYWAIT P1, [R3+URZ+0x30850], R0 ;  /* 0x03085000030075a7 */ /* 0x0002a6000802017f */
[----:B--2---:R-:W-:Y:S05]  /*155b0*/  @!P1 NANOSLEEP.SYNCS 0x989680 ;  /* 0x009896800000995d */ /* 0x004fea0003900000 */
[----:B------:R-:W2:Y:S02]  /*155c0*/  @!P1 SYNCS.PHASECHK.TRANS64 P1, [R3+URZ+0x30850], R0 ;  /* 0x03085000030095a7 */ /* 0x000ea4000802007f */
[----:B--2---:R-:W-:Y:S05]  /*155d0*/  @!P1 BRA `(.L_x_1119) ;  /* 0xfffffffc00ec9947 */ /* 0x004fea000383ffff */
[----:B------:R-:W-:Y:S05]  /*155e0*/  BRA `(.L_x_1118) ;  /* 0xffffff4c00547947 */ /* 0x000fea000383ffff */
.L_x_1132:
[----:B-1----:R-:W-:-:S04]  /*155f0*/  IMAD.U32 R3, RZ, RZ, UR5 ;  /* 0x00000005ff037e24 */ /* 0x002fc8000f8e00ff */
[----:B------:R1:W2:Y:S03]  /*15600*/  SYNCS.PHASECHK.TRANS64.TRYWAIT P0, [R3+URZ+0x30850], R2 ;  /* 0x03085002030075a7 */ /* 0x0002a6000800017f */
[----:B--2---:R-:W-:Y:S05]  /*15610*/  @!P0 NANOSLEEP.SYNCS 0x989680 ;  /* 0x009896800000895d */ /* 0x004fea0003900000 */
[----:B------:R-:W2:Y:S02]  /*15620*/  @!P0 SYNCS.PHASECHK.TRANS64 P0, [R3+URZ+0x30850], R2 ;  /* 0x03085002030085a7 */ /* 0x000ea4000800007f */
[----:B--2---:R-:W-:Y:S05]  /*15630*/  @!P0 BRA `(.L_x_1132) ;  /* 0xfffffffc00ec8947 */ /* 0x004fea000383ffff */
[----:B------:R-:W-:Y:S05]  /*15640*/  BRA `(.L_x_1131) ;  /* 0xffffff7400a87947 */ /* 0x000fea000383ffff */
.L_x_1181:
[----:B------:R-:W1:Y:S01]  /*15650*/  S2R R9, SR_TID.X ;  /* 0x0000000000097919 */ /* 0x000e620000002100 */
[----:B------:R-:W-:Y:S01]  /*15660*/  BSSY B0, `(.L_x_1249) ;  /* 0x000000a000007945 */ /* 0x000fe20003800000 */
[----:B------:R-:W-:Y:S02]  /*15670*/  IMAD.MOV.U32 R12, RZ, RZ, RZ ;  /* 0x000000ffff0c7224 */ /* 0x000fe400078e00ff */
[----:B0-----:R-:W-:Y:S02]  /*15680*/  IMAD.MOV.U32 R11, RZ, RZ, 0x1f ;  /* 0x0000001fff0b7424 */ /* 0x001fe400078e00ff */
[----:B------:R-:W-:Y:S01]  /*15690*/  IMAD.MOV.U32 R15, RZ, RZ, -0x1 ;  /* 0xffffffffff0f7424 */ /* 0x000fe200078e00ff */
[----:B-1----:R-:W-:-:S04]  /*156a0*/  SHF.R.U32.HI R9, RZ, 0x5, R9 ;  /* 0x00000005ff097819 */ /* 0x002fc80000011609 */
[----:B------:R-:W-:-:S05]  /*156b0*/  LOP3.LUT R9, R9, 0x3, RZ, 0xc0, !PT ;  /* 0x0000000309097812 */ /* 0x000fca00078ec0ff */
[----:B------:R-:W-:-:S07]  /*156c0*/  IMAD.MOV.U32 R13, RZ, RZ, R9 ;  /* 0x000000ffff0d7224 */ /* 0x000fce00078e0009 */
[----:B------:R-:W-:Y:S05]  /*156d0*/  WARPSYNC.COLLECTIVE R15, `(.L_x_1250) ;  /* 0x000000000f087348 */ /* 0x000fea0003c00000 */
[----:B------:R0:W1:Y:S02]  /*156e0*/  SHFL.IDX P6, R14, R13, R12, R11 ;  /* 0x0000000c0d0e7389 */ /* 0x00006400000c000b */
[----:B01----:R-:W-:Y:S01]  /*156f0*/  ENDCOLLECTIVE ;  /* 0x000000000000791b */ /* 0x003fe20003800000 */
.L_x_1250:
[----:B------:R-:W-:Y:S05]  /*15700*/  BSYNC B0 ;  /* 0x0000000000007941 */ /* 0x000fea0003800000 */
.L_x_1249:
[----:B------:R-:W-:Y:S05]  /*15710*/  BRA `(.L_x_1251) ;  /* 0xffffffc400047947 */ /* 0x000fea000383ffff */
.L_x_1182:
[----:B------:R-:W-:Y:S01]  /*15720*/  BSSY B0, `(.L_x_1252) ;  /* 0x0000006000007945 */ /* 0x000fe20003800000 */
[----:B------:R-:W-:-:S07]  /*15730*/  IMAD.MOV.U32 R15, RZ, RZ, -0x1 ;  /* 0xffffffffff0f7424 */ /* 0x000fce00078e00ff */
[----:B0-----:R-:W-:Y:S05]  /*15740*/  WARPSYNC.COLLECTIVE R15, `(.L_x_1253) ;  /* 0x000000000f0c7348 */ /* 0x001fea0003c00000 */
[----:B------:R-:W-:Y:S02]  /*15750*/  ELECT P6, UR62, PT ;  /* 0x00000000003e782f */ /* 0x000fe400038c0000 */
[----:B------:R-:W-:Y:S01]  /*15760*/  MOV R14, UR62 ;  /* 0x0000003e000e7c02 */ /* 0x000fe20008000f00 */
[----:B0-----:R-:W-:Y:S10]  /*15770*/  ENDCOLLECTIVE ;  /* 0x000000000000791b */ /* 0x001ff40003800000 */
.L_x_1253:
[----:B------:R-:W-:Y:S05]  /*15780*/  BSYNC B0 ;  /* 0x0000000000007941 */ /* 0x000fea0003800000 */
.L_x_1252:
[----:B------:R-:W-:Y:S05]  /*15790*/  BRA `(.L_x_1254) ;  /* 0xffffffc000f47947 */ /* 0x000fea000383ffff */
.L_x_1185:
[----:B0-----:R0:W1:Y:S02]  /*157a0*/  SYNCS.PHASECHK.TRANS64.TRYWAIT P0, [R9+URZ+0x30840], R10 ;  /* 0x0308400a090075a7 */ /* 0x001064000800017f */
[----:B-1----:R-:W-:Y:S05]  /*157b0*/  @!P0 NANOSLEEP.SYNCS 0x989680 ;  /* 0x009896800000895d */ /* 0x002fea0003900000 */
[----:B------:R-:W1:Y:S02]  /*157c0*/  @!P0 SYNCS.PHASECHK.TRANS64 P0, [R9+URZ+0x30840], R10 ;  /* 0x0308400a090085a7 */ /* 0x000e64000800007f */
[----:B-1----:R-:W-:Y:S05]  /*157d0*/  @!P0 BRA `(.L_x_1185) ;  /* 0xfffffffc00f08947 */ /* 0x002fea000383ffff */
[----:B------:R-:W-:Y:S05]  /*157e0*/  BRA `(.L_x_1255) ;  /* 0xffffffc4005c7947 */ /* 0x000fea000383ffff */
.L_x_1188:
        /* <DEDUP_REMOVED lines=8> */
.L_x_1196:
[----:B0-----:R0:W1:Y:S02]  /*15870*/  SYNCS.PHASECHK.TRANS64.TRYWAIT P0, [R2+URZ+0x30840], R3 ;  /* 0x03084003020075a7 */ /* 0x001064000800017f */
[----:B-1----:R-:W-:Y:S05]  /*15880*/  @!P0 NANOSLEEP.SYNCS 0x989680 ;  /* 0x009896800000895d */ /* 0x002fea0003900000 */
[----:B------:R-:W1:Y:S02]  /*15890*/  @!P0 SYNCS.PHASECHK.TRANS64 P0, [R2+URZ+0x30840], R3 ;  /* 0x03084003020085a7 */ /* 0x000e64000800007f */
[----:B-1----:R-:W-:Y:S05]  /*158a0*/  @!P0 BRA `(.L_x_1196) ;  /* 0xfffffffc00f08947 */ /* 0x002fea000383ffff */
[----:B------:R-:W-:Y:S05]  /*158b0*/  BRA `(.L_x_1257) ;  /* 0xffffffcc00647947 */ /* 0x000fea000383ffff */
.L_x_1198:
[----:B0-----:R0:W1:Y:S02]  /*158c0*/  SYNCS.PHASECHK.TRANS64.TRYWAIT P0, [R3+URZ+0x60], R2 ;  /* 0x00006002030075a7 */ /* 0x001064000800017f */
[----:B-1----:R-:W-:Y:S05]  /*158d0*/  @!P0 NANOSLEEP.SYNCS 0x989680 ;  /* 0x009896800000895d */ /* 0x002fea0003900000 */
[----:B------:R-:W1:Y:S02]  /*158e0*/  @!P0 SYNCS.PHASECHK.TRANS64 P0, [R3+URZ+0x60], R2 ;  /* 0x00006002030085a7 */ /* 0x000e64000800007f */
[----:B-1----:R-:W-:Y:S05]  /*158f0*/  @!P0 BRA `(.L_x_1198) ;  /* 0xfffffffc00f08947 */ /* 0x002fea000383ffff */
[----:B------:R-:W-:Y:S05]  /*15900*/  BRA `(.L_x_1258) ;  /* 0xffffffd000107947 */ /* 0x000fea000383ffff */
.L_x_1203:
[----:B-1----:R1:W2:Y:S02]  /*15910*/  SYNCS.PHASECHK.TRANS64.TRYWAIT P0, [R2+URZ+0x30840], R3 ;  /* 0x03084003020075a7 */ /* 0x0022a4000800017f */
[----:B--2---:R-:W-:Y:S05]  /*15920*/  @!P0 NANOSLEEP.SYNCS 0x989680 ;  /* 0x009896800000895d */ /* 0x004fea0003900000 */
[----:B------:R-:W2:Y:S02]  /*15930*/  @!P0 SYNCS.PHASECHK.TRANS64 P0, [R2+URZ+0x30840], R3 ;  /* 0x03084003020085a7 */ /* 0x000ea4000800007f */
[----:B--2---:R-:W-:Y:S05]  /*15940*/  @!P0 BRA `(.L_x_1203) ;  /* 0xfffffffc00f08947 */ /* 0x004fea000383ffff */
[----:B------:R-:W-:Y:S05]  /*15950*/  BRA `(.L_x_1259) ;  /* 0xffffffd4008c7947 */ /* 0x000fea000383ffff */
.L_x_1205:
[----:B0-----:R0:W1:Y:S02]  /*15960*/  SYNCS.PHASECHK.TRANS64.TRYWAIT P1, [R3+URZ+0x60], R2 ;  /* 0x00006002030075a7 */ /* 0x001064000802017f */
[----:B-1----:R-:W-:Y:S05]  /*15970*/  @!P1 NANOSLEEP.SYNCS 0x989680 ;  /* 0x009896800000995d */ /* 0x002fea0003900000 */
[----:B------:R-:W1:Y:S02]  /*15980*/  @!P1 SYNCS.PHASECHK.TRANS64 P1, [R3+URZ+0x60], R2 ;  /* 0x00006002030095a7 */ /* 0x000e64000802007f */
[----:B-1----:R-:W-:Y:S05]  /*15990*/  @!P1 BRA `(.L_x_1205) ;  /* 0xfffffffc00f09947 */ /* 0x002fea000383ffff */
[----:B------:R-:W-:Y:S05]  /*159a0*/  BRA `(.L_x_1260) ;  /* 0xffffffd800387947 */ /* 0x000fea000383ffff */
.L_x_1210:
[----:B--2---:R2:W3:Y:S02]  /*159b0*/  SYNCS.PHASECHK.TRANS64.TRYWAIT P0, [R2+URZ+0x30840], R3 ;  /* 0x03084003020075a7 */ /* 0x0044e4000800017f */
[----:B---3--:R-:W-:Y:S05]  /*159c0*/  @!P0 NANOSLEEP.SYNCS 0x989680 ;  /* 0x009896800000895d */ /* 0x008fea0003900000 */
[----:B------:R-:W3:Y:S02]  /*159d0*/  @!P0 SYNCS.PHASECHK.TRANS64 P0, [R2+URZ+0x30840], R3 ;  /* 0x03084003020085a7 */ /* 0x000ee4000800007f */
[----:B---3--:R-:W-:Y:S05]  /*159e0*/  @!P0 BRA `(.L_x_1210) ;  /* 0xfffffffc00f08947 */ /* 0x008fea000383ffff */
[----:B------:R-:W-:Y:S05]  /*159f0*/  BRA `(.L_x_1261) ;  /* 0xffffffdc00707947 */ /* 0x000fea000383ffff */
.L_x_1212:
[----:B0-----:R0:W1:Y:S02]  /*15a00*/  SYNCS.PHASECHK.TRANS64.TRYWAIT P1, [R2+URZ+0x60], R9 ;  /* 0x00006009020075a7 */ /* 0x001064000802017f */
[----:B-1----:R-:W-:Y:S05]  /*15a10*/  @!P1 NANOSLEEP.SYNCS 0x989680 ;  /* 0x009896800000995d */ /* 0x002fea0003900000 */
[----:B------:R-:W1:Y:S02]  /*15a20*/  @!P1 SYNCS.PHASECHK.TRANS64 P1, [R2+URZ+0x60], R9 ;  /* 0x00006009020095a7 */ /* 0x000e64000802007f */
[----:B-1----:R-:W-:Y:S05]  /*15a30*/  @!P1 BRA `(.L_x_1212) ;  /* 0xfffffffc00f09947 */ /* 0x002fea000383ffff */
[----:B------:R-:W-:Y:S05]  /*15a40*/  BRA `(.L_x_1262) ;  /* 0xffffffe000207947 */ /* 0x000fea000383ffff */
.L_x_1219:
[----:B-1----:R1:W2:Y:S02]  /*15a50*/  SYNCS.PHASECHK.TRANS64.TRYWAIT P0, [R3+URZ+0x30860], R0 ;  /* 0x03086000030075a7 */ /* 0x0022a4000800017f */
[----:B--2---:R-:W-:Y:S05]  /*15a60*/  @!P0 NANOSLEEP.SYNCS 0x989680 ;  /* 0x009896800000895d */ /* 0x004fea0003900000 */
[----:B------:R-:W2:Y:S02]  /*15a70*/  @!P0 SYNCS.PHASECHK.TRANS64 P0, [R3+URZ+0x30860], R0 ;  /* 0x03086000030085a7 */ /* 0x000ea4000800007f */
[----:B--2---:R-:W-:Y:S05]  /*15a80*/  @!P0 BRA `(.L_x_1219) ;  /* 0xfffffffc00f08947 */ /* 0x004fea000383ffff */
[----:B------:R-:W-:Y:S05]  /*15a90*/  BRA `(.L_x_1263) ;  /* 0xffffffe4003c7947 */ /* 0x000fea000383ffff */
.L_x_1221:
[----:B------:R-:W-:Y:S01]  /*15aa0*/  BSSY B0, `(.L_x_1264) ;  /* 0x0000008000007945 */ /* 0x000fe20003800000 */
[----:B------:R-:W-:Y:S02]  /*15ab0*/  IMAD.MOV.U32 R13, RZ, RZ, R16 ;  /* 0x000000ffff0d7224 */ /* 0x000fe400078e0010 */
[----:B------:R-:W-:Y:S02]  /*15ac0*/  IMAD.MOV.U32 R12, RZ, RZ, RZ ;  /* 0x000000ffff0c7224 */ /* 0x000fe400078e00ff */
[----:B0-----:R-:W-:Y:S02]  /*15ad0*/  IMAD.MOV.U32 R11, RZ, RZ, 0x1f ;  /* 0x0000001fff0b7424 */ /* 0x001fe400078e00ff */
[----:B------:R-:W-:-:S07]  /*15ae0*/  IMAD.MOV.U32 R15, RZ, RZ, -0x1 ;  /* 0xffffffffff0f7424 */ /* 0x000fce00078e00ff */
[----:B-1----:R-:W-:Y:S05]  /*15af0*/  WARPSYNC.COLLECTIVE R15, `(.L_x_1265) ;  /* 0x000000000f087348 */ /* 0x002fea0003c00000 */
[----:B------:R0:W2:Y:S02]  /*15b00*/  SHFL.IDX P6, R14, R13, R12, R11 ;  /* 0x0000000c0d0e7389 */ /* 0x0000a400000c000b */
[----:B012---:R-:W-:Y:S01]  /*15b10*/  ENDCOLLECTIVE ;  /* 0x000000000000791b */ /* 0x007fe20003800000 */
.L_x_1265:
[----:B------:R-:W-:Y:S05]  /*15b20*/  BSYNC B0 ;  /* 0x0000000000007941 */ /* 0x000fea0003800000 */
.L_x_1264:
        /* <DEDUP_REMOVED lines=8> */
.L_x_1266:
[----:B------:R-:W-:Y:S01]  /*15bb0*/  IMAD.MOV.U32 R16, RZ, RZ, R14 ;  /* 0x000000ffff107224 */ /* 0x000fe200078e000e */
[----:B------:R-:W-:Y:S06]  /*15bc0*/  BRA `(.L_x_1267) ;  /* 0xffffffe400dc7947 */ /* 0x000fec000383ffff */
.L_x_1224:
[----:B------:R-:W-:Y:S01]  /*15bd0*/  BSSY B0, `(.L_x_1268) ;  /* 0x0000008000007945 */ /* 0x000fe20003800000 */
[----:B-----5:R-:W-:Y:S02]  /*15be0*/  IMAD.MOV.U32 R13, RZ, RZ, R17 ;  /* 0x000000ffff0d7224 */ /* 0x020fe400078e0011 */
[----:B------:R-:W-:Y:S02]  /*15bf0*/  IMAD.MOV.U32 R12, RZ, RZ, 0x1 ;  /* 0x00000001ff0c7424 */ /* 0x000fe400078e00ff */
[----:B0-----:R-:W-:Y:S02]  /*15c00*/  IMAD.MOV.U32 R11, RZ, RZ, RZ ;  /* 0x000000ffff0b7224 */ /* 0x001fe400078e00ff */
[----:B------:R-:W-:-:S07]  /*15c10*/  IMAD.MOV.U32 R15, RZ, RZ, -0x1 ;  /* 0xffffffffff0f7424 */ /* 0x000fce00078e00ff */
[----:B-1234-:R-:W-:Y:S05]  /*15c20*/  WARPSYNC.COLLECTIVE R15, `(.L_x_1269) ;  /* 0x000000000f087348 */ /* 0x01efea0003c00000 */
[----:B------:R0:W0:Y:S02]  /*15c30*/  SHFL.UP P6, R14, R13, R12, R11 ;  /* 0x0400000c0d0e7389 */ /* 0x00002400000c000b */
[----:B01234-:R-:W-:Y:S01]  /*15c40*/  ENDCOLLECTIVE ;  /* 0x000000000000791b */ /* 0x01ffe20003800000 */
.L_x_1269:
[----:B------:R-:W-:Y:S05]  /*15c50*/  BSYNC B0 ;  /* 0x0000000000007941 */ /* 0x000fea0003800000 */
.L_x_1268:
        /* <DEDUP_REMOVED lines=10> */
.L_x_1270:
        /* <DEDUP_REMOVED lines=8> */
.L_x_1271:
        /* <DEDUP_REMOVED lines=8> */
.L_x_1272:
        /* <DEDUP_REMOVED lines=8> */
.L_x_1273:
        /* <DEDUP_REMOVED lines=8> */
.L_x_1274:
[----:B------:R-:W-:Y:S05]  /*15f00*/  BRA `(.L_x_1275) ;  /* 0xffffffe400a07947 */ /* 0x000fea000383ffff */
.L_x_1229:
[----:B------:R-:W-:Y:S01]  /*15f10*/  BSSY B0, `(.L_x_1276) ;  /* 0x0000008000007945 */ /* 0x000fe20003800000 */
[----:B-----5:R-:W-:Y:S02]  /*15f20*/  IMAD.MOV.U32 R13, RZ, RZ, R17 ;  /* 0x000000ffff0d7224 */ /* 0x020fe400078e0011 */
[----:B------:R-:W-:Y:S02]  /*15f30*/  IMAD.MOV.U32 R12, RZ, RZ, 0x1 ;  /* 0x00000001ff0c7424 */ /* 0x000fe400078e00ff */
[----:B------:R-:W-:Y:S02]  /*15f40*/  IMAD.MOV.U32 R11, RZ, RZ, RZ ;  /* 0x000000ffff0b7224 */ /* 0x000fe400078e00ff */
[----:B------:R-:W-:-:S07]  /*15f50*/  IMAD.MOV.U32 R15, RZ, RZ, -0x1 ;  /* 0xffffffffff0f7424 */ /* 0x000fce00078e00ff */
[----:B0-----:R-:W-:Y:S05]  /*15f60*/  WARPSYNC.COLLECTIVE R15, `(.L_x_1277) ;  /* 0x000000000f087348 */ /* 0x001fea0003c00000 */
[----:B------:R1:W2:Y:S02]  /*15f70*/  SHFL.UP P6, R14, R13, R12, R11 ;  /* 0x0400000c0d0e7389 */ /* 0x0002a400000c000b */
[----:B012---:R-:W-:Y:S01]  /*15f80*/  ENDCOLLECTIVE ;  /* 0x000000000000791b */ /* 0x007fe20003800000 */
.L_x_1277:
[----:B------:R-:W-:Y:S05]  /*15f90*/  BSYNC B0 ;  /* 0x0000000000007941 */ /* 0x000fea0003800000 */
.L_x_1276:
        /* <DEDUP_REMOVED lines=10> */
.L_x_1278:
        /* <DEDUP_REMOVED lines=8> */
.L_x_1279:
        /* <DEDUP_REMOVED lines=8> */
.L_x_1280:
        /* <DEDUP_REMOVED lines=8> */
.L_x_1281:
        /* <DEDUP_REMOVED lines=8> */
.L_x_1282:
[----:B------:R-:W-:Y:S05]  /*16240*/  BRA `(.L_x_1283) ;  /* 0xffffffe400847947 */ /* 0x000fea000383ffff */
.L_x_1231:
[----:B------:R-:W-:Y:S01]  /*16250*/  BSSY B0, `(.L_x_1284) ;  /* 0x0000006000007945 */ /* 0x000fe20003800000 */
[----:B------:R-:W-:Y:S01]  /*16260*/  PLOP3.LUT P6, PT, P6, PT, PT, 0x8, 0x0 ;  /* 0x000000000000781c */ /* 0x000fe200037ce170 */
[----:B------:R-:W-:-:S12]  /*16270*/  IMAD.MOV.U32 R15, RZ, RZ, -0x1 ;  /* 0xffffffffff0f7424 */ /* 0x000fd800078e00ff */
[----:B0-----:R-:W-:Y:S05]  /*16280*/  WARPSYNC.COLLECTIVE R15, `(.L_x_1285) ;  /* 0x000000000f087348 */ /* 0x001fea0003c00000 */
[----:B------:R-:W-:Y:S01]  /*16290*/  VOTE.ANY R14, PT, P6 ;  /* 0x00000000000e7806 */ /* 0x000fe200030e0100 */
[----:B0-----:R-:W-:Y:S06]  /*162a0*/  ENDCOLLECTIVE ;  /* 0x000000000000791b */ /* 0x001fec0003800000 */
.L_x_1285:
[----:B------:R-:W-:Y:S05]  /*162b0*/  BSYNC B0 ;  /* 0x0000000000007941 */ /* 0x000fea0003800000 */
.L_x_1284:
        /* <DEDUP_REMOVED lines=9> */
.L_x_1286:
[----:B------:R-:W-:Y:S01]  /*16350*/  IMAD.MOV.U32 R17, RZ, RZ, R14 ;  /* 0x000000ffff117224 */ /* 0x000fe200078e000e */
[----:B------:R-:W-:Y:S06]  /*16360*/  BRA `(.L_x_1287) ;  /* 0xffffffe400747947 */ /* 0x000fec000383ffff */
.L_x_1233:
[----:B------:R-:W-:Y:S01]  /*16370*/  BSSY B0, `(.L_x_1288) ;  /* 0x0000007000007945 */ /* 0x000fe20003800000 */
[----:B------:R-:W-:Y:S02]  /*16380*/  IMAD.MOV.U32 R13, RZ, RZ, R2 ;  /* 0x000000ffff0d7224 */ /* 0x000fe400078e0002 */
[----:B------:R-:W-:Y:S02]  /*16390*/  IMAD.MOV.U32 R11, RZ, RZ, 0x1f ;  /* 0x0000001fff0b7424 */ /* 0x000fe400078e00ff */
[----:B------:R-:W-:-:S07]  /*163a0*/  IMAD.MOV.U32 R15, RZ, RZ, -0x1 ;  /* 0xffffffffff0f7424 */ /* 0x000fce00078e00ff */
[----:B012---:R-:W-:Y:S05]  /*163b0*/  WARPSYNC.COLLECTIVE R15, `(.L_x_1289) ;  /* 0x000000000f087348 */ /* 0x007fea0003c00000 */
[----:B------:R3:W4:Y:S02]  /*163c0*/  SHFL.IDX P6, R14, R13, R12, R11 ;  /* 0x0000000c0d0e7389 */ /* 0x00072400000c000b */
[----:B01234-:R-:W-:Y:S01]  /*163d0*/  ENDCOLLECTIVE ;  /* 0x000000000000791b */ /* 0x01ffe20003800000 */
.L_x_1289:
[----:B------:R-:W-:Y:S05]  /*163e0*/  BSYNC B0 ;  /* 0x0000000000007941 */ /* 0x000fea0003800000 */
.L_x_1288:
[----:B------:R-:W-:Y:S01]  /*163f0*/  IMAD.MOV.U32 R7, RZ, RZ, R14 ;  /* 0x000000ffff077224 */ /* 0x000fe200078e000e */
[----:B------:R-:W-:Y:S06]  /*16400*/  BRA `(.L_x_1232) ;  /* 0xffffffe400687947 */ /* 0x000fec000383ffff */
.L_x_1237:
[----:B-1----:R1:W2:Y:S02]  /*16410*/  SYNCS.PHASECHK.TRANS64.TRYWAIT P0, [R0+URZ+0x30820], R3 ;  /* 0x03082003000075a7 */ /* 0x0022a4000800017f */
[----:B--2---:R-:W-:Y:S05]  /*16420*/  @!P0 NANOSLEEP.SYNCS 0x989680 ;  /* 0x009896800000895d */ /* 0x004fea0003900000 */
[----:B------:R-:W2:Y:S02]  /*16430*/  @!P0 SYNCS.PHASECHK.TRANS64 P0, [R0+URZ+0x30820], R3 ;  /* 0x03082003000085a7 */ /* 0x000ea4000800007f */
[----:B--2---:R-:W-:Y:S05]  /*16440*/  @!P0 BRA `(.L_x_1237) ;  /* 0xfffffffc00f08947 */ /* 0x004fea000383ffff */
[----:B------:R-:W-:Y:S05]  /*16450*/  BRA `(.L_x_1290) ;  /* 0xffffffe800dc7947 */ /* 0x000fea000383ffff */
.L_x_1238:
[----:B------:R-:W2:Y:S01]  /*16460*/  S2R R2, SR_TID.X ;  /* 0x0000000000027919 */ /* 0x000ea20000002100 */
[----:B------:R-:W-:Y:S01]  /*16470*/  BSSY B0, `(.L_x_1291) ;  /* 0x000000a000007945 */ /* 0x000fe20003800000 */
[----:B------:R-:W-:Y:S02]  /*16480*/  IMAD.MOV.U32 R12, RZ, RZ, RZ ;  /* 0x000000ffff0c7224 */ /* 0x000fe400078e00ff */
[----:B0-----:R-:W-:Y:S02]  /*16490*/  IMAD.MOV.U32 R11, RZ, RZ, 0x1f ;  /* 0x0000001fff0b7424 */ /* 0x001fe400078e00ff */
[----:B------:R-:W-:Y:S01]  /*164a0*/  IMAD.MOV.U32 R15, RZ, RZ, -0x1 ;  /* 0xffffffffff0f7424 */ /* 0x000fe200078e00ff */
[----:B--2---:R-:W-:-:S04]  /*164b0*/  SHF.R.U32.HI R2, RZ, 0x5, R2 ;  /* 0x00000005ff027819 */ /* 0x004fc80000011602 */
[----:B------:R-:W-:-:S05]  /*164c0*/  LOP3.LUT R2, R2, 0x3, RZ, 0xc0, !PT ;  /* 0x0000000302027812 */ /* 0x000fca00078ec0ff */
[----:B------:R-:W-:-:S07]  /*164d0*/  IMAD.MOV.U32 R13, RZ, RZ, R2 ;  /* 0x000000ffff0d7224 */ /* 0x000fce00078e0002 */
[----:B-1----:R-:W-:Y:S05]  /*164e0*/  WARPSYNC.COLLECTIVE R15, `(.L_x_1292) ;  /* 0x000000000f087348 */ /* 0x002fea0003c00000 */
[----:B------:R0:W2:Y:S02]  /*164f0*/  SHFL.IDX P6, R14, R13, R12, R11 ;  /* 0x0000000c0d0e7389 */ /* 0x0000a400000c000b */
[----:B012---:R-:W-:Y:S01]  /*16500*/  ENDCOLLECTIVE ;  /* 0x000000000000791b */ /* 0x007fe20003800000 */
.L_x_1292:
[----:B------:R-:W-:Y:S05]  /*16510*/  BSYNC B0 ;  /* 0x0000000000007941 */ /* 0x000fea0003800000 */
.L_x_1291:
[----:B------:R-:W-:Y:S05]  /*16520*/  BRA `(.L_x_1293) ;  /* 0xffffffe800c47947 */ /* 0x000fea000383ffff */
.L_x_1241:
[----:B------:R-:W-:Y:S01]  /*16530*/  BSSY B1, `(.L_x_1294) ;  /* 0x0000006000017945 */ /* 0x000fe20003800000 */
[----:B------:R-:W-:-:S07]  /*16540*/  IMAD.MOV.U32 R15, RZ, RZ, -0x1 ;  /* 0xffffffffff0f7424 */ /* 0x000fce00078e00ff */
[----:B012---:R-:W-:Y:S05]  /*16550*/  WARPSYNC.COLLECTIVE R15, `(.L_x_1295) ;  /* 0x000000000f0c7348 */ /* 0x007fea0003c00000 */
[----:B------:R-:W-:Y:S02]  /*16560*/  ELECT P6, UR62, PT ;  /* 0x00000000003e782f */ /* 0x000fe400038c0000 */
[----:B------:R-:W-:Y:S01]  /*16570*/  MOV R14, UR62 ;  /* 0x0000003e000e7c02 */ /* 0x000fe20008000f00 */
[----:B012---:R-:W-:Y:S10]  /*16580*/  ENDCOLLECTIVE ;  /* 0x000000000000791b */ /* 0x007ff40003800000 */
.L_x_1295:
[----:B------:R-:W-:Y:S05]  /*16590*/  BSYNC B1 ;  /* 0x0000000000017941 */ /* 0x000fea0003800000 */
.L_x_1294:
[----:B------:R-:W-:Y:S05]  /*165a0*/  BRA `(.L_x_1296) ;  /* 0xffffffe800bc7947 */ /* 0x000fea000383ffff */
.L_x_1243:
[----:B-1----:R1:W2:Y:S02]  /*165b0*/  SYNCS.PHASECHK.TRANS64.TRYWAIT P0, [R6+URZ], R5 ;  /* 0x00000005060075a7 */ /* 0x0022a4000800017f */
[----:B--2---:R-:W-:Y:S05]  /*165c0*/  @!P0 NANOSLEEP.SYNCS 0x989680 ;  /* 0x009896800000895d */ /* 0x004fea0003900000 */
[----:B------:R-:W2:Y:S02]  /*165d0*/  @!P0 SYNCS.PHASECHK.TRANS64 P0, [R6+URZ], R5 ;  /* 0x00000005060085a7 */ /* 0x000ea4000800007f */
[----:B--2---:R-:W-:Y:S05]  /*165e0*/  @!P0 BRA `(.L_x_1243) ;  /* 0xfffffffc00f08947 */ /* 0x004fea000383ffff */
[----:B------:R-:W-:Y:S05]  /*165f0*/  BRA `(.L_x_1297) ;  /* 0xffffffec00007947 */ /* 0x000fea000383ffff */
.L_x_1244:
[----:B--2---:R2:W3:Y:S02]  /*16600*/  SYNCS.PHASECHK.TRANS64.TRYWAIT P0, [R7+URZ], R2 ;  /* 0x00000002070075a7 */ /* 0x0044e4000800017f */
[----:B---3--:R-:W-:Y:S05]  /*16610*/  @!P0 NANOSLEEP.SYNCS 0x989680 ;  /* 0x009896800000895d */ /* 0x008fea0003900000 */
[----:B------:R-:W3:Y:S02]  /*16620*/  @!P0 SYNCS.PHASECHK.TRANS64 P0, [R7+URZ], R2 ;  /* 0x00000002070085a7 */ /* 0x000ee4000800007f */
[----:B---3--:R-:W-:Y:S05]  /*16630*/  @!P0 BRA `(.L_x_1244) ;  /* 0xfffffffc00f08947 */ /* 0x008fea000383ffff */
[----:B------:R-:W-:Y:S05]  /*16640*/  BRA `(.L_x_1298) ;  /* 0xffffffe800f47947 */ /* 0x000fea000383ffff */
.L_x_1246:
[----:B---3--:R3:W4:Y:S02]  /*16650*/  SYNCS.PHASECHK.TRANS64.TRYWAIT P0, [R4+URZ], R5 ;  /* 0x00000005040075a7 */ /* 0x008724000800017f */
[----:B----4-:R-:W-:Y:S05]  /*16660*/  @!P0 NANOSLEEP.SYNCS 0x989680 ;  /* 0x009896800000895d */ /* 0x010fea0003900000 */
[----:B------:R-:W4:Y:S02]  /*16670*/  @!P0 SYNCS.PHASECHK.TRANS64 P0, [R4+URZ], R5 ;  /* 0x00000005040085a7 */ /* 0x000f24000800007f */
[----:B----4-:R-:W-:Y:S05]  /*16680*/  @!P0 BRA `(.L_x_1246) ;  /* 0xfffffffc00f08947 */ /* 0x010fea000383ffff */
[----:B------:R-:W-:Y:S05]  /*16690*/  BRA `(.L_x_1299) ;  /* 0xffffffe800fc7947 */ /* 0x000fea000383ffff */
.L_x_1300:
        /* <DEDUP_REMOVED lines=14> */
.L_x_2660:


//--------------------- .text._ZN7cutlass13device_kernelIN5flash11enable_sm90INS1_16FlashAttnFwdSm90INS1_25CollectiveMainloopFwdSm90ILi2EN4cute5tupleIJNS5_1CILi1EEES8_S8_EEENS6_IJNS7_ILi128EEENS7_ILi96EEENS7_ILi192EEEEEELi192ENS_10bfloat16_tEfNS_4arch4Sm90ELb0ELb1ELb0ELb1ELb0ELb1ELb0ELb1ELb1ELb0ELb0ELb0EEENS1_21CollectiveEpilogueFwdINS6_IJSA_SC_SB_EEES9_SE_SG_Li256ELb1ELb0ELb0ELb0EEENS1_36VarlenDynamicPersistentTileSchedulerILi128ELi96ELi256ELi32ELb0ELb0ELb1ELb1ELb0ELb1EEEEEEEEEvNT_6ParamsE --------------------------
	.section	.text._ZN7cutlass13device_kernelIN5flash11enable_sm90INS1_16FlashAttnFwdSm90INS1_25CollectiveMainloopFwdSm90ILi2EN4cute5tupleIJNS5_1CILi1EEES8_S8_EEENS6_IJNS7_ILi128EEENS7_ILi96EEENS7_ILi192EEEEEELi192ENS_10bfloat16_tEfNS_4arch4Sm90ELb0ELb1ELb0ELb1ELb0ELb1ELb0ELb1ELb1ELb0ELb0ELb0EEENS1_21CollectiveEpilogueFwdINS6_IJSA_SC_SB_EEES9_SE_SG_Li256ELb1ELb0ELb0ELb0EEENS1_36VarlenDynamicPersistentTileSchedulerILi128ELi96ELi256ELi32ELb0ELb0ELb1ELb1ELb0ELb1EEEEEEEEEvNT_6ParamsE,"ax",@progbits
	.align	128
.text._ZN7cutlass13device_kernelIN5flash11enable_sm90INS1_16FlashAttnFwdSm90INS1_25CollectiveMainloopFwdSm90ILi2EN4cute5tupleIJNS5_1CILi1EEES8_S8_EEENS6_IJNS7_ILi128EEENS7_ILi96EEENS7_ILi192EEEEEELi192ENS_10bfloat16_tEfNS_4arch4Sm90ELb0ELb1ELb0ELb1ELb0ELb1ELb0ELb1ELb1ELb0ELb0ELb0EEENS1_21CollectiveEpilogueFwdINS6_IJSA_SC_SB_EEES9_SE_SG_Li256ELb1ELb0ELb0ELb0EEENS1_36VarlenDynamicPersistentTileSchedulerILi128ELi96ELi256ELi32ELb0ELb0ELb1ELb1ELb0ELb1EEEEEEEEEvNT_6ParamsE:
        .type           _ZN7cutlass13device_kernelIN5flash11enable_sm90INS1_16FlashAttnFwdSm90INS1_25CollectiveMainloopFwdSm90ILi2EN4cute5tupleIJNS5_1CILi1EEES8_S8_EEENS6_IJNS7_ILi128EEENS7_ILi96EEENS7_ILi192EEEEEELi192ENS_10bfloat16_tEfNS_4arch4Sm90ELb0ELb1ELb0ELb1ELb0ELb1ELb0ELb1ELb1ELb0ELb0ELb0EEENS1_21CollectiveEpilogueFwdINS6_IJSA_SC_SB_EEES9_SE_SG_Li256ELb1ELb0ELb0ELb0EEENS1_36VarlenDynamicPersistentTileSchedulerILi128ELi96ELi256ELi32ELb0ELb0ELb1ELb1ELb0ELb1EEEEEEEEEvNT_6ParamsE,@function
        .size           _ZN7cutlass13device_kernelIN5flash11enable_sm90INS1_16FlashAttnFwdSm90INS1_25CollectiveMainloopFwdSm90ILi2EN4cute5tupleIJNS5_1CILi1EEES8_S8_EEENS6_IJNS7_ILi128EEENS7_ILi96EEENS7_ILi192EEEEEELi192ENS_10bfloat16_tEfNS_4arch4Sm90ELb0ELb1ELb0ELb1ELb0ELb1ELb0ELb1ELb1ELb0ELb0ELb0EEENS1_21CollectiveEpilogueFwdINS6_IJSA_SC_SB_EEES9_SE_SG_Li256ELb1ELb0ELb0ELb0EEENS1_36VarlenDynamicPersistentTileSchedulerILi128ELi96ELi256ELi32ELb0ELb0ELb1ELb1ELb0ELb1EEEEEEEEEvNT_6ParamsE,(.L_x_2661 - _ZN7cutlass13device_kernelIN5flash11enable_sm90INS1_16FlashAttnFwdSm90INS1_25CollectiveMainloopFwdSm90ILi2EN4cute5tupleIJNS5_1CILi1EEES8_S8_EEENS6_IJNS7_ILi128EEENS7_ILi96EEENS7_ILi192EEEEEELi192ENS_10bfloat16_tEfNS_4arch4Sm90ELb0ELb1ELb0ELb1ELb0ELb1ELb0ELb1ELb1ELb0ELb0ELb0EEENS1_21CollectiveEpilogueFwdINS6_IJSA_SC_SB_EEES9_SE_SG_Li256ELb1ELb0ELb0ELb0EEENS1_36VarlenDynamicPersistentTileSchedulerILi128ELi96ELi256ELi32ELb0ELb0ELb1ELb1ELb0ELb1EEEEEEEEEvNT_6ParamsE)
        .other          _ZN7cutlass13device_kernelIN5flash11enable_sm90INS1_16FlashAttnFwdSm90INS1_25CollectiveMainloopFwdSm90ILi2EN4cute5tupleIJNS5_1CILi1EEES8_S8_EEENS6_IJNS7_ILi128EEENS7_ILi96EEENS7_ILi192EEEEEELi192ENS_10bfloat16_tEfNS_4arch4Sm90ELb0ELb1ELb0ELb1ELb0ELb1ELb0ELb1ELb1ELb0ELb0ELb0EEENS1_21CollectiveEpilogueFwdINS6_IJSA_SC_SB_EEES9_SE_SG_Li256ELb1ELb0ELb0ELb0EEENS1_36VarlenDynamicPersistentTileSchedulerILi128ELi96ELi256ELi32ELb0ELb0ELb1ELb1ELb0ELb1EEEEEEEEEvNT_6ParamsE,@"STO_CUDA_ENTRY STV_DEFAULT"
_ZN7cutlass13device_kernelIN5flash11enable_sm90INS1_16FlashAttnFwdSm90INS1_25CollectiveMainloopFwdSm90ILi2EN4cute5tupleIJNS5_1CILi1EEES8_S8_EEENS6_IJNS7_ILi128EEENS7_ILi96EEENS7_ILi192EEEEEELi192ENS_10bfloat16_tEfNS_4arch4Sm90ELb0ELb1ELb0ELb1ELb0ELb1ELb0ELb1ELb1ELb0ELb0ELb0EEENS1_21CollectiveEpilogueFwdINS6_IJSA_SC_SB_EEES9_SE_SG_Li256ELb1ELb0ELb0ELb0EEENS1_36VarlenDynamicPersistentTileSchedulerILi128ELi96ELi256ELi32ELb0ELb0ELb1ELb1ELb0ELb1EEEEEEEEEvNT_6ParamsE:
        /* <DEDUP_REMOVED lines=27> */
.L_x_1302:
[----:B------:R-:W-:Y:S05]  /*01b0*/  BSYNC B0 ;  /* 0x0000000000007941 */ /* 0x000fea0003800000 */
.L_x_1301:
        /* <DEDUP_REMOVED lines=41> */
.L_x_1303:
        /* <DEDUP_REMOVED lines=22> */
.L_x_1304:
        /* <DEDUP_REMOVED lines=18> */
.L_x_1305:
        /* <DEDUP_REMOVED lines=22> */
.L_x_1306:
        /* <DEDUP_REMOVED lines=22> */
.L_x_1307:
[----:B------:R-:W-:Y:S01]  /*0990*/  PLOP3.LUT P0, PT, PT, PT, UP0, 0x80, 0x0 ;  /* 0x000000000000781c */ /* 0x000fe20003f0f008 */
[----:B------:R-:W-:Y:S01]  /*09a0*/  UMOV UR60, 0x1 ;  /* 0x00000001003c7882 */ /* 0x000fe20000000000 */
[----:B------:R-:W-:Y:S01]  /*09b0*/  NOP ;  /* 0x0000000000007918 */ /* 0x000fe20000000000 */
[----:B------:R-:W-:Y:S01]  /*09c0*/  USEL UR60, UR60, 0x2, !UP0 ;  /* 0x000000023c3c7887 */ /* 0x000fe2000c000000 */
[----:B------:R-:W-:Y:S01]  /*09d0*/  BSSY B7, `(.L_x_1308) ;  /* 0x00027f6000077945 */ /* 0x000fe20003800000 */
[----:B012-4-:R-:W-:Y:S08]  /*09e0*/  BAR.SYNC.DEFER_BLOCKING 0x0 ;  /* 0x0000000000007b1d */ /* 0x017ff00000010000 */
[----:B------:R-:W-:Y:S05]  /*09f0*/  @!P0 BRA `(.L_x_1309) ;  /* 0x0000021400b08947 */ /* 0x000fea0003800000 */
.L_x_1310:
[----:B------:R-:W-:-:S08]  /*0a00*/  NOP ;  /* 0x0000000000007918 */ /* 0x000fd00000000000 */
[----:B------:R-:W0:Y:S02]  /*0a10*/  USETMAXREG.TRY_ALLOC.CTAPOOL UP0, 0xf0 ;  /* 0x000000f0000079c8 */ /* 0x000e240008000600 */
[----:B0-----:R-:W-:-:S13]  /*0a20*/  PLOP3.LUT P0, PT, PT, PT, UP0, 0x80, 0x0 ;  /* 0x000000000000781c */ /* 0x001fda0003f0f008 */
[----:B------:R-:W-:Y:S05]  /*0a30*/  @!P0 BRA `(.L_x_1310) ;  /* 0xfffffffc00f08947 */ /* 0x000fea000383ffff */
[----:B------:R-:W0:Y:S08]  /*0a40*/  S2UR UR5, SR_CgaCtaId ;  /* 0x00000000000579c3 */ /* 0x000e300000008800 */
[----:B------:R-:W-:Y:S06]  /*0a50*/  BAR.ARV 0x8, 0x120 ;  /* 0x0204800000007b1d */ /* 0x000fec0000002000 */
[----:B------:R-:W-:-:S02]  /*0a60*/  UMOV UR4, 0x400 ;  /* 0x0000040000047882 */ /* 0x000fc40000000000 */
[----:B------:R-:W-:Y:S01]  /*0a70*/  BAR.SYNC.DEFER_BLOCKING 0x5, 0x120 ;  /* 0x0144800000007b1d */ /* 0x000fe20000010000 */
[----:B0-----:R-:W-:-:S06]  /*0a80*/  ULEA UR4, UR5, UR4, 0x18 ;  /* 0x0000000405047291 */ /* 0x001fcc000f8ec03f */
[----:B------:R-:W-:Y:S01]  /*0a90*/  IMAD.U32 R17, RZ, RZ, UR4 ;  /* 0x00000004ff117e24 */ /* 0x000fe2000f8e00ff */
[----:B------:R-:W-:-:S04]  /*0aa0*/  ULDC UR4, c[0x0][0xc14] ;  /* 0x0003050000047ab9 */ /* 0x000fc80000000800 */
[----:B------:R-:W0:Y:S01]  /*0ab0*/  LDS.128 R200, [R17+0x308d0] ;  /* 0x0308d00011c87984 */ /* 0x000e220000000c00 */
[----:B------:R-:W-:Y:S06]  /*0ac0*/  BAR.ARV 0x4, 0x120 ;  /* 0x0104800000007b1d */ /* 0x000fec0000002000 */
[----:B0-----:R-:W-:-:S13]  /*0ad0*/  ISETP.GE.AND P0, PT, R203, UR4, PT ;  /* 0x00000004cb007c0c */ /* 0x001fda000bf06270 */
[----:B------:R-:W-:Y:S05]  /*0ae0*/  @P0 BRA `(.L_x_1311) ;  /* 0x0000027c00900947 */ /* 0x000fea0003800000 */
[----:B------:R-:W-:Y:S01]  /*0af0*/  VIADD R224, R4, 0xffffff80 ;  /* 0xffffff8004e07836 */ /* 0x000fe20000000000 */
[----:B------:R-:W-:Y:S01]  /*0b00*/  R2UR UR4, R17 ;  /* 0x00000000110472ca */ /* 0x000fe200000e0000 */
[----:B------:R-:W-:Y:S01]  /*0b10*/  ULOP3.LUT UR5, UR60, 0x1, URZ, 0xfc, !UPT ;  /* 0x000000013c057892 */ /* 0x000fe2000f8efc3f */
[----:B------:R-:W-:Y:S01]  /*0b20*/  IMAD.MOV.U32 R220, RZ, RZ, RZ ;  /* 0x000000ffffdc7224 */ /* 0x000fe200078e00ff */
[----:B------:R-:W-:Y:S02]  /*0b30*/  CS2R R22, SRZ ;  /* 0x0000000000167805 */ /* 0x000fe4000001ff00 */
[----:B------:R-:W-:Y:S01]  /*0b40*/  SHF.R.S32.HI R3, RZ, 0x1f, R224 ;  /* 0x0000001fff037819 */ /* 0x000fe200000114e0 */
[----:B------:R-:W-:Y:S02]  /*0b50*/  IMAD.MOV.U32 R204, RZ, RZ, RZ ;  /* 0x000000ffffcc7224 */ /* 0x000fe400078e00ff */
[----:B------:R-:W-:Y:S01]  /*0b60*/  IMAD.MOV.U32 R194, RZ, RZ, RZ ;  /* 0x000000ffffc27224 */ /* 0x000fe200078e00ff */
[----:B------:R-:W-:-:S02]  /*0b70*/  LEA.HI R5, R3, R224, RZ, 0x7 ;  /* 0x000000e003057211 */ /* 0x000fc400078f38ff */
[-C--:B------:R-:W-:Y:S02]  /*0b80*/  LEA.HI R0, R3, R224.reuse, RZ, 0x4 ;  /* 0x000000e003007211 */ /* 0x080fe400078f20ff */
[----:B------:R-:W-:Y:S01]  /*0b90*/  LOP3.LUT R7, R5, 0xffffff80, RZ, 0xc0, !PT ;  /* 0xffffff8005077812 */ /* 0x000fe200078ec0ff */
[----:B------:R-:W-:Y:S01]  /*0ba0*/  UIADD3 UR4, UR4, 0x12400, URZ ;  /* 0x0001240004047890 */ /* 0x000fe2000fffe03f */
[CC--:B------:R-:W-:Y:S02]  /*0bb0*/  LEA.HI R214, R3.reuse, R224.reuse, RZ, 0x3 ;  /* 0x000000e003d67211 */ /* 0x0c0fe400078f18ff */
[----:B------:R-:W-:Y:S01]  /*0bc0*/  LEA.HI R10, R3, R224, RZ, 0x2 ;  /* 0x000000e0030a7211 */ /* 0x000fe200078f10ff */
[----:B------:R-:W-:Y:S01]  /*0bd0*/  IMAD.IADD R226, R224, 0x1, -R7 ;  /* 0x00000001e0e27824 */ /* 0x000fe200078e0a07 */
[----:B------:R-:W-:Y:S02]  /*0be0*/  SHF.R.S32.HI R7, RZ, 0x4, R0 ;  /* 0x00000004ff077819 */ /* 0x000fe40000011400 */
[----:B------:R-:W-:-:S02]  /*0bf0*/  SHF.R.S32.HI R195, RZ, 0x2, R10 ;  /* 0x00000002ffc37819 */ /* 0x000fc4000001140a */
[----:B------:R-:W-:Y:S02]  /*0c00*/  SHF.R.S32.HI R9, RZ, 0x1f, R226 ;  /* 0x0000001fff097819 */ /* 0x000fe400000114e2 */
[----:B------:R-:W-:Y:S01]  /*0c10*/  LEA.HI R2, R0, R7, RZ, 0x1 ;  /* 0x0000000700027211 */ /* 0x000fe200078f08ff */
[----:B------:R-:W-:Y:S01]  /*0c20*/  VIADD R221, R195, 0x40 ;  /* 0x00000040c3dd7836 */ /* 0x000fe20000000000 */
[----:B------:R-:W-:Y:S02]  /*0c30*/  LEA.HI R6, R9, R226, RZ, 0x2 ;  /* 0x000000e209067211 */ /* 0x000fe400078f10ff */
[----:B------:R-:W-:Y:S01]  /*0c40*/  LOP3.LUT R4, R2, 0x1ffffffe, RZ, 0xc0, !PT ;  /* 0x1ffffffe02047812 */ /* 0x000fe200078ec0ff */
[----:B------:R-:W-:Y:S01]  /*0c50*/  IMAD.SHL.U32 R205, R221, 0x40, RZ ;  /* 0x00000040ddcd7824 */ /* 0x000fe200078e00ff */
[--C-:B------:R-:W-:Y:S02]  /*0c60*/  SHF.R.S32.HI R8, RZ, 0x2, R6.reuse ;  /* 0x00000002ff087819 */ /* 0x100fe40000011406 */
[----:B------:R-:W-:Y:S01]  /*0c70*/  SHF.R.S32.HI R11, RZ, 0x1f, R6 ;  /* 0x0000001fff0b7819 */ /* 0x000fe20000011406 */
[----:B------:R-:W-:Y:S01]  /*0c80*/  IMAD.IADD R4, R7, 0x1, -R4 ;  /* 0x0000000107047824 */ /* 0x000fe200078e0a04 */
[----:B------:R-:W-:-:S02]  /*0c90*/  LEA.HI R2, R3, R224, RZ, 0x5 ;  /* 0x000000e003027211 */ /* 0x000fc400078f28ff */
[----:B------:R-:W-:Y:S02]  /*0ca0*/  LEA.HI R11, R11, R8, RZ, 0x3 ;  /* 0x000000080b0b7211 */ /* 0x000fe400078f18ff */
[----:B------:R-:W-:Y:S02]  /*0cb0*/  LOP3.LUT R3, R0, 0x3fffff0, RZ, 0xc0, !PT ;  /* 0x03fffff000037812 */ /* 0x000fe400078ec0ff */
[----:B------:R-:W-:Y:S02]  /*0cc0*/  LOP3.LUT R11, R11, 0xfffffff8, RZ, 0xc0, !PT ;  /* 0xfffffff80b0b7812 */ /* 0x000fe400078ec0ff */
[----:B------:R-:W-:Y:S01]  /*0cd0*/  LOP3.LUT R7, R214, 0x1ffffff8, RZ, 0xc0, !PT ;  /* 0x1ffffff8d6077812 */ /* 0x000fe200078ec0ff */
[----:B------:R-:W-:Y:S01]  /*0ce0*/  IMAD.IADD R3, R224, 0x1, -R3 ;  /* 0x00000001e0037824 */ /* 0x000fe200078e0a03 */
[----:B------:R-:W-:Y:S01]  /*0cf0*/  SHF.R.S32.HI R2, RZ, 0x5, R2 ;  /* 0x00000005ff027819 */ /* 0x000fe20000011402 */
[----:B------:R-:W-:Y:S01]  /*0d00*/  IMAD.IADD R8, R8, 0x1, -R11 ;  /* 0x0000000108087824 */ /* 0x000fe200078e0a0b */
[----:B------:R-:W-:Y:S01]  /*0d10*/  LOP3.LUT R11, R10, 0xfffffffc, RZ, 0xc0, !PT ;  /* 0xfffffffc0a0b7812 */ /* 0x000fe200078ec0ff */
[----:B------:R-:W-:Y:S01]  /*0d20*/  IMAD.IADD R7, R224, 0x1, -R7 ;  /* 0x00000001e0077824 */ /* 0x000fe200078e0a07 */
[----:B------:R-:W-:Y:S01]  /*0d30*/  SHF.R.S32.HI R10, RZ, 0x1f, R10 ;  /* 0x0000001fff0a7819 */ /* 0x000fe2000001140a */
[----:B------:R-:W-:Y:S01]  /*0d40*/  IMAD R3, R2, 0x10, R3 ;  /* 0x0000001002037824 */ /* 0x000fe200078e0203 */
[----:B------:R-:W-:Y:S01]  /*0d50*/  SHF.R.S32.HI R0, RZ, 0x1f, R221 ;  /* 0x0000001fff007819 */ /* 0x000fe200000114dd */
[----:B------:R-:W-:Y:S01]  /*0d60*/  IMAD.IADD R224, R224, 0x1, -R11 ;  /* 0x00000001e0e07824 */ /* 0x000fe200078e0a0b */
[----:B------:R-:W-:Y:S01]  /*0d70*/  LEA.HI R10, R10, R195, RZ, 0x3 ;  /* 0x000000c30a0a7211 */ /* 0x000fe200078f18ff */
[----:B------:R-:W-:Y:S01]  /*0d80*/  IMAD R235, R3, 0x8, R4 ;  /* 0x0000000803eb7824 */ /* 0x000fe200078e0204 */
[----:B------:R-:W-:Y:S01]  /*0d90*/  LEA.HI R0, R0, R221, RZ, 0x3 ;  /* 0x000000dd00007211 */ /* 0x000fe200078f18ff */
[----:B------:R-:W-:Y:S01]  /*0da0*/  IMAD.SHL.U32 R192, R224, 0x8, RZ ;  /* 0x00000008e0c07824 */ /* 0x000fe200078e00ff */
[----:B------:R-:W-:Y:S01]  /*0db0*/  LOP3.LUT R10, R10, 0xfffffff8, RZ, 0xc0, !PT ;  /* 0xfffffff80a0a7812 */ /* 0x000fe200078ec0ff */
[----:B------:R-:W-:Y:S01]  /*0dc0*/  IMAD.SHL.U32 R210, R2, 0x200, RZ ;  /* 0x0000020002d27824 */ /* 0x000fe200078e00ff */
[----:B------:R-:W-:Y:S01]  /*0dd0*/  LOP3.LUT R205, R205, 0x1c0, RZ, 0xc0, !PT ;  /* 0x000001c0cdcd7812 */ /* 0x000fe200078ec0ff */
[C---:B------:R-:W-:Y:S01]  /*0de0*/  VIADD R198, R192.reuse, 0x20 ;  /* 0x00000020c0c67836 */ /* 0x040fe20000000000 */
[----:B------:R-:W-:Y:S01]  /*0df0*/  SHF.R.S32.HI R234, RZ, 0x7, R5 ;  /* 0x00000007ffea7819 */ /* 0x000fe20000011405 */
[----:B------:R-:W-:Y:S01]  /*0e00*/  IMAD.IADD R217, R195, 0x1, -R10 ;  /* 0x00000001c3d97824 */ /* 0x000fe200078e0a0a */
[----:B------:R-:W-:Y:S01]  /*0e10*/  SHF.R.U32.HI R233, RZ, 0x3, R205 ;  /* 0x00000003ffe97819 */ /* 0x000fe200000116cd */
[----:B------:R-:W-:Y:S01]  /*0e20*/  VIADD R199, R192, 0x40 ;  /* 0x00000040c0c77836 */ /* 0x000fe20000000000 */
[----:B------:R-:W-:Y:S01]  /*0e30*/  SHF.R.S32.HI R3, RZ, 0x1f, R198 ;  /* 0x0000001fff037819 */ /* 0x000fe200000114c6 */
[----:B------:R-:W-:Y:S01]  /*0e40*/  IMAD.SHL.U32 R208, R217, 0x40, RZ ;  /* 0x00000040d9d07824 */ /* 0x000fe200078e00ff */
[----:B------:R-:W-:Y:S01]  /*0e50*/  LEA.HI R9, R9, R226, RZ, 0x5 ;  /* 0x000000e209097211 */ /* 0x000fe200078f28ff */
[----:B------:R-:W-:Y:S01]  /*0e60*/  IMAD.SHL.U32 R0, R0, 0x40, RZ ;  /* 0x0000004000007824 */ /* 0x000fe200078e00ff */
[-C--:B------:R-:W-:Y:S01]  /*0e70*/  LEA.HI R2, R3, R198.reuse, RZ, 0x6 ;  /* 0x000000c603027211 */ /* 0x080fe200078f30ff */
[----:B------:R-:W-:Y:S01]  /*0e80*/  IMAD.SHL.U32 R213, R7, 0x8, RZ ;  /* 0x0000000807d57824 */ /* 0x000fe200078e00ff */
[----:B------:R-:W-:Y:S01]  /*0e90*/  SHF.R.S32.HI R4, RZ, 0x1f, R199 ;  /* 0x0000001fff047819 */ /* 0x000fe200000114c7 */
[----:B------:R-:W-:Y:S01]  /*0ea0*/  IMAD.SHL.U32 R18, R224, 0x4, RZ ;  /* 0x00000004e0127824 */ /* 0x000fe200078e00ff */
[----:B------:R-:W-:Y:S01]  /*0eb0*/  LOP3.LUT R208, R208, 0x1c0, RZ, 0xc0, !PT ;  /* 0x000001c0d0d07812 */ /* 0x000fe200078ec0ff */
[----:B------:R-:W-:Y:S01]  /*0ec0*/  IMAD.SHL.U32 R235, R235, 0x8, RZ ;  /* 0x00000008ebeb7824 */ /* 0x000fe200078e00ff */
[----:B------:R-:W-:Y:S01]  /*0ed0*/  LEA.HI R225, R3, R198, RZ, 0x3 ;  /* 0x000000c603e17211 */ /* 0x000fe200078f18ff */
[----:B------:R-:W-:Y:S01]  /*0ee0*/  IMAD.SHL.U32 R3, R2, 0x80, RZ ;  /* 0x0000008002037824 */ /* 0x000fe200078e00ff */
[----:B------:R-:W-:-:S02]  /*0ef0*/  LEA.HI R230, R4, R199, RZ, 0x3 ;  /* 0x000000c704e67211 */ /* 0x000fc400078f18ff */
[----:B------:R-:W-:Y:S02]  /*0f00*/  LEA.HI R4, R4, R199, RZ, 0x6 ;  /* 0x000000c704047211 */ /* 0x000fe400078f30ff */
[----:B------:R-:W-:Y:S02]  /*0f10*/  SHF.R.U32.HI R209, RZ, 0x3, R208 ;  /* 0x00000003ffd17819 */ /* 0x000fe400000116d0 */
[--C-:B------:R-:W-:Y:S01]  /*0f20*/  LOP3.LUT R2, R208, 0x38, R225.reuse, 0xf8, !PT ;  /* 0x00000038d0027812 */ /* 0x100fe200078ef8e1 */
[----:B------:R-:W-:Y:S01]  /*0f30*/  IMAD.SHL.U32 R4, R4, 0x80, RZ ;  /* 0x0000008004047824 */ /* 0x000fe200078e00ff */
[----:B------:R-:W-:Y:S02]  /*0f40*/  LOP3.LUT R10, R205, 0x38, R225, 0xf8, !PT ;  /* 0x00000038cd0a7812 */ /* 0x000fe400078ef8e1 */
[----:B------:R-:W-:Y:S02]  /*0f50*/  LOP3.LUT R211, R0, 0xfffffe00, RZ, 0xc0, !PT ;  /* 0xfffffe0000d37812 */ /* 0x000fe400078ec0ff */
[----:B------:R-:W-:-:S02]  /*0f60*/  LOP3.LUT R3, R3, 0xffffe000, RZ, 0xc0, !PT ;  /* 0xffffe00003037812 */ /* 0x000fc400078ec0ff */
[----:B------:R-:W-:Y:S02]  /*0f70*/  LOP3.LUT R2, R2, R209, RZ, 0x3c, !PT ;  /* 0x000000d102027212 */ /* 0x000fe400078e3cff */
[----:B------:R-:W-:Y:S02]  /*0f80*/  LOP3.LUT R10, R10, R233, RZ, 0x3c, !PT ;  /* 0x000000e90a0a7212 */ /* 0x000fe400078e3cff */
[--C-:B------:R-:W-:Y:S02]  /*0f90*/  LOP3.LUT R0, R208, 0x38, R230.reuse, 0xf8, !PT ;  /* 0x00000038d0007812 */ /* 0x100fe400078ef8e6 */
[----:B------:R-:W-:Y:S02]  /*0fa0*/  LOP3.LUT R12, R205, 0x38, R230, 0xf8, !PT ;  /* 0x00000038cd0c7812 */ /* 0x000fe400078ef8e6 */
[-C--:B------:R-:W-:Y:S02]  /*0fb0*/  IADD3 R2, R2, R3.reuse, R210 ;  /* 0x0000000302027210 */ /* 0x080fe40007ffe0d2 */
[----:B------:R-:W-:-:S02]  /*0fc0*/  IADD3 R10, R10, R3, R211 ;  /* 0x000000030a0a7210 */ /* 0x000fc40007ffe0d3 */
[----:B------:R-:W-:Y:S02]  /*0fd0*/  LOP3.LUT R4, R4, 0xffffe000, RZ, 0xc0, !PT ;  /* 0xffffe00004047812 */ /* 0x000fe400078ec0ff */
[----:B------:R-:W-:Y:S01]  /*0fe0*/  LOP3.LUT R3, R0, R209, RZ, 0x3c, !PT ;  /* 0x000000d100037212 */ /* 0x000fe200078e3cff */
[----:B------:R-:W-:Y:S01]  /*0ff0*/  IMAD.U32 R0, RZ, RZ, UR5 ;  /* 0x00000005ff007e24 */ /* 0x000fe2000f8e00ff */
[----:B------:R-:W-:Y:S02]  /*1000*/  LOP3.LUT R12, R12, R233, RZ, 0x3c, !PT ;  /* 0x000000e90c0c7212 */ /* 0x000fe400078e3cff */
[-C--:B------:R-:W-:Y:S02]  /*1010*/  IADD3 R229, R3, R4.reuse, R210 ;  /* 0x0000000403e57210 */ /* 0x080fe40007ffe0d2 */
[----:B------:R-:W-:Y:S01]  /*1020*/  IADD3 R12, R12, R4, R211 ;  /* 0x000000040c0c7210 */ /* 0x000fe20007ffe0d3 */
[----:B------:R-:W-:Y:S01]  /*1030*/  IMAD.U32 R4, RZ, RZ, UR4 ;  /* 0x00000004ff047e24 */ /* 0x000fe2000f8e00ff */
[----:B------:R-:W-:-:S02]  /*1040*/  LEA.HI R5, R5, R234, RZ, 0x1 ;  /* 0x000000ea05057211 */ /* 0x000fc400078f08ff */
[----:B------:R-:W-:Y:S02]  /*1050*/  SHF.R.S32.HI R9, RZ, 0x5, R9 ;  /* 0x00000005ff097819 */ /* 0x000fe40000011409 */
[----:B------:R0:W-:Y:S01]  /*1060*/  STL [R1+0x38], R4 ;  /* 0x0000380401007387 */ /* 0x0001e20000100800 */
[----:B------:R-:W-:Y:S02]  /*1070*/  LOP3.LUT R5, R5, 0x3fffffe, RZ, 0xc0, !PT ;  /* 0x03fffffe05057812 */ /* 0x000fe400078ec0ff */
[----:B------:R-:W-:Y:S01]  /*1080*/  LOP3.LUT R0, R205, 0x38, R192, 0xf8, !PT ;  /* 0x00000038cd007812 */ /* 0x000fe200078ef8c0 */
[----:B------:R-:W-:Y:S01]  /*1090*/  IMAD R8, R9, 0x10, R8 ;  /* 0x0000001009087824 */ /* 0x000fe200078e0208 */
[----:B------:R-:W-:Y:S01]  /*10a0*/  LOP3.LUT R3, R6, 0x7ffffffc, RZ, 0xc0, !PT ;  /* 0x7ffffffc06037812 */ /* 0x000fe200078ec0ff */
[----:B------:R-:W-:Y:S01]  /*10b0*/  IMAD.IADD R5, R234, 0x1, -R5 ;  /* 0x00000001ea057824 */ /* 0x000fe200078e0a05 */
[----:B------:R-:W-:Y:S02]  /*10c0*/  LOP3.LUT R0, R211, R0, R233, 0xf6, !PT ;  /* 0x00000000d3007212 */ /* 0x000fe400078ef6e9 */
[----:B------:R-:W-:Y:S01]  /*10d0*/  SHF.R.S32.HI R214, RZ, 0x3, R214 ;  /* 0x00000003ffd67819 */ /* 0x000fe200000114d6 */
[----:B------:R-:W-:Y:S01]  /*10e0*/  IMAD R216, R5, 0x40, R8 ;  /* 0x0000004005d87824 */ /* 0x000fe200078e0208 */
[----:B------:R-:W-:Y:S01]  /*10f0*/  SHF.R.S32.HI R222, RZ, 0x1f, R195 ;  /* 0x0000001fffde7819 */ /* 0x000fe200000114c3 */
[----:B------:R-:W-:Y:S01]  /*1100*/  IMAD.IADD R206, R226, 0x1, -R3 ;  /* 0x00000001e2ce7824 */ /* 0x000fe200078e0a03 */
[----:B------:R-:W-:-:S02]  /*1110*/  SHF.R.S32.HI R225, RZ, 0x3, R225 ;  /* 0x00000003ffe17819 */ /* 0x000fc400000114e1 */
[----:B------:R-:W-:Y:S02]  /*1120*/  SHF.R.S32.HI R230, RZ, 0x3, R230 ;  /* 0x00000003ffe67819 */ /* 0x000fe400000114e6 */
[----:B------:R-:W-:Y:S02]  /*1130*/  LEA R231, R0, UR4, 0x1 ;  /* 0x0000000400e77c11 */ /* 0x000fe4000f8e08ff */
[----:B------:R-:W-:Y:S02]  /*1140*/  LEA R232, R2, UR4, 0x1 ;  /* 0x0000000402e87c11 */ /* 0x000fe4000f8e08ff */
[----:B------:R-:W-:Y:S02]  /*1150*/  LEA R228, R10, UR4, 0x1 ;  /* 0x000000040ae47c11 */ /* 0x000fe4000f8e08ff */
[----:B------:R-:W-:Y:S02]  /*1160*/  LEA R229, R229, UR4, 0x1 ;  /* 0x00000004e5e57c11 */ /* 0x000fe4000f8e08ff */
[----:B0-----:R-:W-:-:S07]  /*1170*/  LEA R227, R12, UR4, 0x1 ;  /* 0x000000040ce37c11 */ /* 0x001fce000f8e08ff */
.L_x_1609:
[----:B------:R-:W-:Y:S01]  /*1180*/  ULDC.64 UR4, c[0x0][0xa28] ;  /* 0x00028a0000047ab9 */ /* 0x000fe20000000a00 */
[----:B0-23-5:R-:W0:Y:S01]  /*1190*/  LDC.64 R4, c[0x0][0xa08] ;  /* 0x00028200ff047b82 */ /* 0x02de220000000a00 */
[----:B------:R-:W-:Y:S01]  /*11a0*/  ISETP.NE.U32.AND P0, PT, RZ, UR4, PT ;  /* 0x00000004ff007c0c */ /* 0x000fe2000bf05070 */
[----:B------:R-:W-:Y:S01]  /*11b0*/  IMAD.MOV.U32 R0, RZ, RZ, RZ ;  /* 0x000000ffff007224 */ /* 0x000fe200078e00ff */
[----:B------:R-:W-:Y:S01]  /*11c0*/  ULDC.64 UR6, c[0x0][0x208] ;  /* 0x0000820000067ab9 */ /* 0x000fe20000000a00 */
[----:B------:R-:W-:Y:S01]  /*11d0*/  IMAD.MOV.U32 R26, RZ, RZ, RZ ;  /* 0x000000ffff1a7224 */ /* 0x000fe200078e00ff */
[----:B------:R-:W-:Y:S01]  /*11e0*/  ISETP.NE.AND.EX P0, PT, RZ, UR5, PT, P0 ;  /* 0x00000005ff007c0c */ /* 0x000fe2000bf05300 */
[----:B------:R-:W-:Y:S02]  /*11f0*/  ULDC.64 UR4, c[0x0][0xa18] ;  /* 0x0002860000047ab9 */ /* 0x000fe40000000a00 */
[----:B------:R-:W-:-:S04]  /*1200*/  ISETP.NE.U32.AND P1, PT, RZ, UR4, PT ;  /* 0x00000004ff007c0c */ /* 0x000fc8000bf25070 */
[----:B------:R-:W-:Y:S01]  /*1210*/  ISETP.NE.AND.EX P1, PT, RZ, UR5, PT, P1 ;  /* 0x00000005ff007c0c */ /* 0x000fe2000bf25310 */
[----:B------:R-:W-:Y:S02]  /*1220*/  ULDC.64 UR4, c[0x0][0xa08] ;  /* 0x0002820000047ab9 */ /* 0x000fe40000000a00 */
[----:B------:R-:W-:-:S03]  /*1230*/  ISETP.NE.U32.AND P3, PT, RZ, UR4, PT ;  /* 0x00000004ff007c0c */ /* 0x000fc6000bf65070 */
[----:B------:R-:W1:Y:S01]  /*1240*/  @P0 LDC.64 R2, c[0x0][0xa28] ;  /* 0x00028a00ff020b82 */ /* 0x000e620000000a00 */
[----:B------:R-:W-:Y:S01]  /*1250*/  ISETP.NE.AND.EX P3, PT, RZ, UR5, PT, P3 ;  /* 0x00000005ff007c0c */ /* 0x000fe2000bf65330 */
[----:B0---4-:R-:W-:-:S06]  /*1260*/  IMAD.WIDE R8, R203, 0x4, R4 ;  /* 0x00000004cb087825 */ /* 0x011fcc00078e0204 */
[----:B------:R-:W0:Y:S01]  /*1270*/  @P1 LDC.64 R6, c[0x0][0xa18] ;  /* 0x00028600ff061b82 */ /* 0x000e220000000a00 */
[----:B------:R-:W-:Y:S02]  /*1280*/  ULDC UR4, c[0x0][0x288] ;  /* 0x0000a20000047ab9 */ /* 0x000fe40000000800 */
[----:B------:R-:W-:Y:S01]  /*1290*/  IMAD.U32 R197, RZ, RZ, UR4 ;  /* 0x00000004ffc57e24 */ /* 0x000fe2000f8e00ff */
[----:B------:R-:W-:Y:S02]  /*12a0*/  ULDC.64 UR4, c[0x0][0x3f8] ;  /* 0x0000fe0000047ab9 */ /* 0x000fe40000000a00 */
[----:B------:R-:W-:Y:S01]  /*12b0*/  UISETP.NE.U32.AND UP0, UPT, UR4, URZ, UPT ;  /* 0x0000003f0400728c */ /* 0x000fe2000bf05070 */
[----:B------:R2:W5:Y:S03]  /*12c0*/  @P3 LDG.E R26, desc[UR6][R8.64] ;  /* 0x00000006081a3981 */ /* 0x000566000c1e1900 */
[----:B------:R-:W-:-:S03]  /*12d0*/  UISETP.NE.AND.EX UP0, UPT, UR5, URZ, UPT, UP0 ;  /* 0x0000003f0500728c */ /* 0x000fc6000bf05300 */
[----:B------:R-:W-:Y:S01]  /*12e0*/  ULDC.64 UR4, c[0x0][0xa20] ;  /* 0x0002880000047ab9 */ /* 0x000fe20000000a00 */
[----:B-1----:R-:W-:Y:S01]  /*12f0*/  @P0 IMAD.WIDE R2, R203, 0x4, R2 ;  /* 0x00000004cb020825 */ /* 0x002fe200078e0202 */
[----:B------:R-:W-:-:S04]  /*1300*/  ISETP.NE.U32.AND P2, PT, RZ, UR4, PT ;  /* 0x00000004ff007c0c */ /* 0x000fc8000bf45070 */
[----:B------:R2:W5:Y:S01]  /*1310*/  @P0 LDG.E R0, desc[UR6][R2.64] ;  /* 0x0000000602000981 */ /* 0x000562000c1e1900 */
[----:B0-----:R-:W-:-:S05]  /*1320*/  @P1 IMAD.WIDE R4, R203, 0x4, R6 ;  /* 0x00000004cb041825 */ /* 0x001fca00078e0206 */
[----:B------:R2:W5:Y:S01]  /*1330*/  @P1 LDG.E R197, desc[UR6][R4.64] ;  /* 0x0000000604c51981 */ /* 0x000562000c1e1900 */
[----:B------:R-:W-:Y:S02]  /*1340*/  ULDC UR6, c[0x0][0x404] ;  /* 0x0001010000067ab9 */ /* 0x000fe40000000800 */
[----:B------:R-:W-:Y:S01]  /*1350*/  USEL UR4, UR6, 0x1, UP0 ;  /* 0x0000000106047887 */ /* 0x000fe20008000000 */
[----:B------:R-:W-:Y:S02]  /*1360*/  ISETP.NE.AND.EX P2, PT, RZ, UR5, PT, P2 ;  /* 0x00000005ff007c0c */ /* 0x000fe4000bf45320 */
[----:B------:R-:W-:Y:S01]  /*1370*/  ULDC UR6, c[0x0][0x2e0] ;  /* 0x0000b80000067ab9 */ /* 0x000fe20000000800 */
[----:B------:R-:W-:Y:S01]  /*1380*/  ULDC UR7, c[0x0][0x338] ;  /* 0x0000ce0000077ab9 */ /* 0x000fe20000000800 */
[----:B------:R-:W-:Y:S01]  /*1390*/  UIMAD UR6, UR4, UR6, URZ ;  /* 0x00000006040672a4 */ /* 0x000fe2000f8e023f */
[----:B------:R-:W-:Y:S02]  /*13a0*/  IMAD.MOV.U32 R223, RZ, RZ, R201 ;  /* 0x000000ffffdf7224 */ /* 0x000fe400078e00c9 */
[----:B------:R-:W-:-:S02]  /*13b0*/  IMAD.MOV.U32 R218, RZ, RZ, R202 ;  /* 0x000000ffffda7224 */ /* 0x000fc400078e00ca */
[----:B------:R-:W-:Y:S01]  /*13c0*/  IMAD.MOV.U32 R219, RZ, RZ, R203 ;  /* 0x000000ffffdb7224 */ /* 0x000fe200078e00cb */
[----:B--2---:R-:W-:Y:S06]  /*13d0*/  @P1 BRA `(.L_x_1312) ;  /* 0x0000000000281947 */ /* 0x004fec0003800000 */
[----:B------:R-:W-:Y:S02]  /*13e0*/  ULDC.64 UR4, c[0x0][0xa00] ;  /* 0x0002800000047ab9 */ /* 0x000fe40000000a00 */
[----:B------:R-:W-:-:S04]  /*13f0*/  ISETP.NE.U32.AND P0, PT, RZ, UR4, PT ;  /* 0x00000004ff007c0c */ /* 0x000fc8000bf05070 */
[----:B------:R-:W-:-:S13]  /*1400*/  ISETP.NE.AND.EX P0, PT, RZ, UR5, PT, P0 ;  /* 0x00000005ff007c0c */ /* 0x000fda000bf05300 */
[----:B------:R-:W-:Y:S05]  /*1410*/  @!P0 BRA `(.L_x_1312) ;  /* 0x0000000000188947 */ /* 0x000fea0003800000 */
[----:B------:R-:W0:Y:S01]  /*1420*/  LDC.64 R2, c[0x0][0xa00] ;  /* 0x00028000ff027b82 */ /* 0x000e220000000a00 */
[----:B------:R-:W-:Y:S01]  /*1430*/  ULDC.64 UR4, c[0x0][0x208] ;  /* 0x0000820000047ab9 */ /* 0x000fe20000000a00 */
[----:B0-----:R-:W-:-:S05]  /*1440*/  IMAD.WIDE R2, R203, 0x4, R2 ;  /* 0x00000004cb027825 */ /* 0x001fca00078e0202 */
[----:B-----5:R-:W2:Y:S04]  /*1450*/  LDG.E R197, desc[UR4][R2.64] ;  /* 0x0000000402c57981 */ /* 0x020ea8000c1e1900 */
[----:B------:R-:W2:Y:S02]  /*1460*/  LDG.E R4, desc[UR4][R2.64+0x4] ;  /* 0x0000040402047981 */ /* 0x000ea4000c1e1900 */
[----:B--2---:R-:W-:-:S07]  /*1470*/  IMAD.IADD R197, R4, 0x1, -R197 ;  /* 0x0000000104c57824 */ /* 0x004fce00078e0ac5 */
.L_x_1312:
[----:B------:R-:W-:Y:S02]  /*1480*/  IMAD.U32 R24, RZ, RZ, UR7 ;  /* 0x00000007ff187e24 */ /* 0x000fe4000f8e00ff */
[----:B------:R-:W-:Y:S01]  /*1490*/  IMAD.U32 R25, RZ, RZ, UR6 ;  /* 0x00000006ff197e24 */ /* 0x000fe2000f8e00ff */
[----:B------:R-:W-:Y:S06]  /*14a0*/  @!P2 BRA `(.L_x_1313) ;  /* 0x000000000014a947 */ /* 0x000fec0003800000 */
[----:B------:R-:W0:Y:S01]  /*14b0*/  LDC.64 R2, c[0x0][0xa20] ;  /* 0x00028800ff027b82 */ /* 0x000e220000000a00 */
[----:B------:R-:W-:Y:S01]  /*14c0*/  ULDC.64 UR4, c[0x0][0x208] ;  /* 0x0000820000047ab9 */ /* 0x000fe20000000a00 */
[----:B0-----:R-:W-:-:S05]  /*14d0*/  IMAD.WIDE R2, R203, 0x4, R2 ;  /* 0x00000004cb027825 */ /* 0x001fca00078e0202 */
[----:B------:R0:W5:Y:S01]  /*14e0*/  LDG.E R25, desc[UR4][R2.64] ;  /* 0x0000000402197981 */ /* 0x000162000c1e1900 */
[----:B------:R-:W-:Y:S05]  /*14f0*/  BRA `(.L_x_1314) ;  /* 0x0000000000147947 */ /* 0x000fea0003800000 */
.L_x_1313:
[----:B------:R-:W-:Y:S05]  /*1500*/  @!P3 BRA `(.L_x_1314) ;  /* 0x000000000010b947 */ /* 0x000fea0003800000 */
[----:B------:R-:W-:Y:S02]  /*1510*/  ULDC.64 UR4, c[0x0][0x208] ;  /* 0x0000820000047ab9 */ /* 0x000fe40000000a00 */
[----:B------:R-:W2:Y:S04]  /*1520*/  LDG.E R2, desc[UR4][R8.64] ;  /* 0x0000000408027981 */ /* 0x000ea8000c1e1900 */
[----:B------:R-:W2:Y:S02]  /*1530*/  LDG.E R25, desc[UR4][R8.64+0x4] ;  /* 0x0000040408197981 */ /* 0x000ea4000c1e1900 */
[----:B--2---:R-:W-:-:S07]  /*1540*/  IMAD.IADD R25, R25, 0x1, -R2 ;  /* 0x0000000119197824 */ /* 0x004fce00078e0a02 */
.L_x_1314:
[----:B------:R-:W-:Y:S01]  /*1550*/  ULDC.64 UR4, c[0x0][0xa10] ;  /* 0x0002840000047ab9 */ /* 0x000fe20000000a00 */
[----:B------:R-:W-:Y:S01]  /*1560*/  ULDC.64 UR6, c[0x0][0x208] ;  /* 0x0000820000067ab9 */ /* 0x000fe20000000a00 */
[----:B------:R-:W-:Y:S01]  /*1570*/  ISETP.NE.U32.AND P0, PT, RZ, UR4, PT ;  /* 0x00000004ff007c0c */ /* 0x000fe2000bf05070 */
[----:B------:R-:W1:Y:S03]  /*1580*/  LDC.64 R8, c[0x0][0x9e0] ;  /* 0x00027800ff087b82 */ /* 0x000e660000000a00 */
[----:B------:R-:W-:Y:S01]  /*1590*/  ISETP.NE.AND.EX P0, PT, RZ, UR5, PT, P0 ;  /* 0x00000005ff007c0c */ /* 0x000fe2000bf05300 */
[----:B------:R-:W-:Y:S02]  /*15a0*/  ULDC.64 UR4, c[0x0][0xa30] ;  /* 0x00028c0000047ab9 */ /* 0x000fe40000000a00 */
[----:B------:R-:W-:-:S04]  /*15b0*/  ISETP.NE.U32.AND P1, PT, RZ, UR4, PT ;  /* 0x00000004ff007c0c */ /* 0x000fc8000bf25070 */
[----:B------:R-:W-:-:S06]  /*15c0*/  ISETP.NE.AND.EX P1, PT, RZ, UR5, PT, P1 ;  /* 0x00000005ff007c0c */ /* 0x000fcc000bf25310 */
[----:B0-----:R-:W0:Y:S08]  /*15d0*/  @P0 LDC.64 R2, c[0x0][0xa10] ;  /* 0x00028400ff020b82 */ /* 0x001e300000000a00 */
[----:B------:R-:W2:Y:S01]  /*15e0*/  @P1 LDC.64 R4, c[0x0][0xa30] ;  /* 0x00028c00ff041b82 */ /* 0x000ea20000000a00 */
[----:B0-----:R-:W-:-:S05]  /*15f0*/  @P0 IMAD.WIDE R2, R203, 0x4, R2 ;  /* 0x00000004cb020825 */ /* 0x001fca00078e0202 */
[----:B------:R-:W3:Y:S04]  /*1600*/  @P0 LDG.E R6, desc[UR6][R2.64] ;  /* 0x0000000602060981 */ /* 0x000ee8000c1e1900 */
[----:B------:R-:W3:Y:S01]  /*1610*/  @P0 LDG.E R7, desc[UR6][R2.64+0x4] ;  /* 0x0000040602070981 */ /* 0x000ee2000c1e1900 */
[----:B-----5:R-:W-:Y:S02]  /*1620*/  IMAD.MOV.U32 R144, RZ, RZ, R25 ;  /* 0x000000ffff907224 */ /* 0x020fe400078e0019 */
[----:B------:R-:W-:Y:S02]  /*1630*/  IMAD.IADD R10, R25, 0x1, -R0 ;  /* 0x00000001190a7824 */ /* 0x000fe400078e0a00 */
[----:B--2---:R-:W-:-:S05]  /*1640*/  @P1 IMAD.WIDE R4, R203, 0x4, R4 ;  /* 0x00000004cb041825 */ /* 0x004fca00078e0204 */
[----:B------:R0:W5:Y:S01]  /*1650*/  @P1 LDG.E R144, desc[UR6][R4.64] ;  /* 0x0000000604901981 */ /* 0x000162000c1e1900 */
[----:B-1----:R-:W-:Y:S02]  /*1660*/  ISETP.GE.AND P1, PT, R9, 0x1, PT ;  /* 0x000000010900780c */ /* 0x002fe40003f26270 */
[----:B------:R-:W-:Y:S01]  /*1670*/  LEA R146, R201, 0x80, 0x7 ;  /* 0x00000080c9927811 */ /* 0x000fe200078e38ff */
[----:B---3--:R-:W-:-:S04]  /*1680*/  @P0 IMAD.IADD R24, R7, 0x1, -R6 ;  /* 0x0000000107180824 */ /* 0x008fc800078e0a06 */
[----:B------:R-:W-:-:S04]  /*1690*/  IMAD.IADD R196, R10, 0x1, R24 ;  /* 0x000000010ac47824 */ /* 0x000fc800078e0218 */
[C---:B------:R-:W-:Y:S01]  /*16a0*/  VIADD R0, R196.reuse, 0x5f ;  /* 0x0000005fc4007836 */ /* 0x040fe20000000000 */
[----:B------:R-:W-:-:S03]  /*16b0*/  IADD3 R146, R196, R146, -R197 ;  /* 0x00000092c4927210 */ /* 0x000fc60007ffe8c5 */
[----:B------:R-:W-:-:S05]  /*16c0*/  IMAD.HI R0, R0, 0x2aaaaaab, RZ ;  /* 0x2aaaaaab00007827 */ /* 0x000fca00078e02ff */
[----:B------:R-:W-:-:S04]  /*16d0*/  SHF.R.U32.HI R3, RZ, 0x1f, R0 ;  /* 0x0000001fff037819 */ /* 0x000fc80000011600 */
[----:B------:R-:W-:Y:S01]  /*16e0*/  LEA.HI.SX32 R150, R0, R3, 0x1c ;  /* 0x0000000300967211 */ /* 0x000fe200078fe2ff */
[----:B------:R-:W-:Y:S01]  /*16f0*/  IMAD.IADD R0, R146, 0x1, R8 ;  /* 0x0000000192007824 */ /* 0x000fe200078e0208 */
[----:B0-----:R-:W-:Y:S06]  /*1700*/  @!P1 BRA `(.L_x_1315) ;  /* 0x0000000000489947 */ /* 0x001fec0003800000 */
[C---:B------:R-:W-:Y:S01]  /*1710*/  ISETP.GT.AND P0, PT, R146.reuse, RZ, PT ;  /* 0x000000ff9200720c */ /* 0x040fe20003f04270 */
[----:B------:R-:W-:Y:S01]  /*1720*/  BSSY B0, `(.L_x_1316) ;  /* 0x000000e000007945 */ /* 0x000fe20003800000 */
[----:B------:R-:W-:-:S11]  /*1730*/  VIADD R2, R146, 0xffffffff ;  /* 0xffffffff92027836 */ /* 0x000fd60000000000 */
        /* <DEDUP_REMOVED lines=8> */
.L_x_1317:
[----:B------:R-:W-:-:S13]  /*17c0*/  ISETP.NE.AND P0, PT, R9, 0x1, PT ;  /* 0x000000010900780c */ /* 0x000fda0003f05270 */
[----:B------:R-:W0:Y:S02]  /*17d0*/  @P0 LDC.64 R4, c[0x0][0x9e8] ;  /* 0x00027a00ff040b82 */ /* 0x000e240000000a00 */
[----:B0-----:R-:W-:-:S05]  /*17e0*/  @P0 IMAD.HI.U32 R4, R2, R4, RZ ;  /* 0x0000000402040227 */ /* 0x001fca00078e00ff */
[----:B------:R-:W-:-:S07]  /*17f0*/  @P0 SHF.R.U32.HI R2, RZ, R5, R4 ;  /* 0x00000005ff020219 */ /* 0x000fce0000011604 */
.L_x_1318:
[----:B------:R-:W-:Y:S05]  /*1800*/  BSYNC B0 ;  /* 0x0000000000007941 */ /* 0x000fea0003800000 */
.L_x_1316:
[----:B------:R-:W-:-:S05]  /*1810*/  IMAD R3, R2, R9, R9 ;  /* 0x0000000902037224 */ /* 0x000fca00078e0209 */
[----:B------:R-:W-:-:S07]  /*1820*/  VIMNMX R0, R0, R3, PT ;  /* 0x0000000300007248 */ /* 0x000fce0003fe0100 */
.L_x_1315:
[----:B------:R-:W-:Y:S01]  /*1830*/  IMAD R145, R201, 0x80, -R197 ;  /* 0x00000080c9917824 */ /* 0x000fe200078e0ac5 */
[----:B------:R-:W-:-:S03]  /*1840*/  ULDC UR4, c[0x0][0x9dc] ;  /* 0x0002770000047ab9 */ /* 0x000fc60000000800 */
[----:B------:R-:W-:-:S04]  /*1850*/  IMAD.IADD R145, R196, 0x1, R145 ;  /* 0x00000001c4917824 */ /* 0x000fc800078e0291 */
[----:B------:R-:W-:Y:S01]  /*1860*/  VIADD R2, R145, -UR4 ;  /* 0x8000000491027c36 */ /* 0x000fe20008000000 */
[----:B------:R-:W-:Y:S06]  /*1870*/  @!P1 BRA `(.L_x_1319) ;  /* 0x0000000000489947 */ /* 0x000fec0003800000 */
[----:B------:R-:W-:Y:S01]  /*1880*/  ISETP.GT.AND P0, PT, R145, -0x1, PT ;  /* 0xffffffff9100780c */ /* 0x000fe20003f04270 */
[----:B------:R-:W-:-:S12]  /*1890*/  BSSY B0, `(.L_x_1320) ;  /* 0x000000e000007945 */ /* 0x000fd80003800000 */
        /* <DEDUP_REMOVED lines=8> */
.L_x_1321:
[----:B------:R-:W-:Y:S01]  /*1920*/  ISETP.NE.AND P0, PT, R9, 0x1, PT ;  /* 0x000000010900780c */ /* 0x000fe20003f05270 */
[----:B------:R-:W-:-:S12]  /*1930*/  IMAD.MOV.U32 R4, RZ, RZ, R145 ;  /* 0x000000ffff047224 */ /* 0x000fd800078e0091 */
[----:B------:R-:W0:Y:S02]  /*1940*/  @P0 LDC.64 R6, c[0x0][0x9e8] ;  /* 0x00027a00ff060b82 */ /* 0x000e240000000a00 */
[----:B0-----:R-:W-:-:S05]  /*1950*/  @P0 IMAD.HI.U32 R6, R145, R6, RZ ;  /* 0x0000000691060227 */ /* 0x001fca00078e00ff */
[----:B------:R-:W-:-:S07]  /*1960*/  @P0 SHF.R.U32.HI R4, RZ, R7, R6 ;  /* 0x00000007ff040219 */ /* 0x000fce0000011606 */
.L_x_1322:
[----:B------:R-:W-:Y:S05]  /*1970*/  BSYNC B0 ;  /* 0x0000000000007941 */ /* 0x000fea0003800000 */
.L_x_1320:
[----:B------:R-:W-:-:S05]  /*1980*/  IMAD R3, R4, R9, RZ ;  /* 0x0000000904037224 */ /* 0x000fca00078e02ff */
[----:B------:R-:W-:-:S07]  /*1990*/  VIMNMX R2, R2, R3, !PT ;  /* 0x0000000302027248 */ /* 0x000fce0007fe0100 */
.L_x_1319:
[----:B------:R-:W-:Y:S01]  /*19a0*/  VIADD R0, R0, 0x5f ;  /* 0x0000005f00007836 */ /* 0x000fe20000000000 */
[----:B------:R-:W-:Y:S01]  /*19b0*/  PLOP3.LUT P2, PT, PT, PT, PT, 0x80, 0x0 ;  /* 0x000000000000781c */ /* 0x000fe20003f4f070 */
[----:B------:R-:W-:-:S04]  /*19c0*/  IMAD.HI R2, R2, 0x2aaaaaab, RZ ;  /* 0x2aaaaaab02027827 */ /* 0x000fc800078e02ff */
[----:B------:R-:W-:Y:S01]  /*19d0*/  IMAD.HI R0, R0, 0x2aaaaaab, RZ ;  /* 0x2aaaaaab00007827 */ /* 0x000fe200078e02ff */
[----:B------:R-:W-:-:S04]  /*19e0*/  SHF.R.U32.HI R5, RZ, 0x1f, R2 ;  /* 0x0000001fff057819 */ /* 0x000fc80000011602 */
[----:B------:R-:W-:Y:S02]  /*19f0*/  SHF.R.U32.HI R3, RZ, 0x1f, R0 ;  /* 0x0000001fff037819 */ /* 0x000fe40000011600 */
[----:B------:R-:W-:Y:S02]  /*1a00*/  LEA.HI.SX32 R5, R2, R5, 0x1c ;  /* 0x0000000502057211 */ /* 0x000fe400078fe2ff */
[----:B------:R-:W-:Y:S02]  /*1a10*/  LEA.HI.SX32 R3, R0, R3, 0x1c ;  /* 0x0000000300037211 */ /* 0x000fe400078fe2ff */
[----:B------:R-:W-:Y:S02]  /*1a20*/  VIMNMX R5, RZ, R5, !PT ;  /* 0x00000005ff057248 */ /* 0x000fe40007fe0100 */
[----:B------:R-:W-:-:S03]  /*1a30*/  VIMNMX R3, R150, R3, PT ;  /* 0x0000000396037248 */ /* 0x000fc60003fe0100 */
[--C-:B------:R-:W-:Y:S02]  /*1a40*/  IMAD R5, R5, 0x60, -R10.reuse ;  /* 0x0000006005057824 */ /* 0x100fe400078e0a0a */
[----:B------:R-:W-:-:S03]  /*1a50*/  IMAD R3, R3, 0x60, -R10 ;  /* 0x0000006003037824 */ /* 0x000fc600078e0a0a */
[----:B------:R-:W-:Y:S02]  /*1a60*/  VIMNMX R5, RZ, R5, !PT ;  /* 0x00000005ff057248 */ /* 0x000fe40007fe0100 */
[----:B------:R-:W-:-:S03]  /*1a70*/  VIMNMX R0, R3, R24, PT ;  /* 0x0000001803007248 */ /* 0x000fc60003fe0100 */
[----:B------:R-:W-:Y:S01]  /*1a80*/  IMAD.WIDE.U32 R2, R5, -0x55555555, RZ ;  /* 0xaaaaaaab05027825 */ /* 0x000fe200078e00ff */
[----:B------:R-:W-:-:S04]  /*1a90*/  ISETP.GT.AND P0, PT, R0, R5, PT ;  /* 0x000000050000720c */ /* 0x000fc80003f04270 */
[----:B------:R-:W-:-:S05]  /*1aa0*/  SHF.R.U32.HI R125, RZ, 0x6, R3 ;  /* 0x00000006ff7d7819 */ /* 0x000fca0000011603 */
[----:B------:R-:W-:-:S04]  /*1ab0*/  IMAD.MOV.U32 R2, RZ, RZ, R125 ;  /* 0x000000ffff027224 */ /* 0x000fc800078e007d */
[----:B------:R-:W-:-:S04]  /*1ac0*/  @P0 VIADD R0, R0, 0x5f ;  /* 0x0000005f00000836 */ /* 0x000fc80000000000 */
[----:B------:R-:W-:-:S05]  /*1ad0*/  @P0 IMAD.HI R0, R0, 0x2aaaaaab, RZ ;  /* 0x2aaaaaab00000827 */ /* 0x000fca00078e02ff */
[----:B------:R-:W-:-:S04]  /*1ae0*/  @P0 SHF.R.U32.HI R3, RZ, 0x1f, R0 ;  /* 0x0000001fff030819 */ /* 0x000fc80000011600 */
[----:B------:R-:W-:-:S04]  /*1af0*/  @P0 LEA.HI.SX32 R2, R0, R3, 0x1c ;  /* 0x0000000300020211 */ /* 0x000fc800078fe2ff */
[----:B------:R-:W-:-:S13]  /*1b00*/  ISETP.GT.AND P0, PT, R2, R125, PT ;  /* 0x0000007d0200720c */ /* 0x000fda0003f04270 */
[----:B------:R-:W-:Y:S05]  /*1b10*/  @!P0 BRA `(.L_x_1323) ;  /* 0x0000009400048947 */ /* 0x000fea0003800000 */
        /* <DEDUP_REMOVED lines=20> */
.L_x_1325:
[----:B------:R-:W-:Y:S05]  /*1c60*/  BSYNC B6 ;  /* 0x0000000000067941 */ /* 0x000fea0003800000 */
.L_x_1324:
        /* <DEDUP_REMOVED lines=20> */
.L_x_1327:
[----:B------:R-:W-:Y:S05]  /*1db0*/  BSYNC B6 ;  /* 0x0000000000067941 */ /* 0x000fea0003800000 */
.L_x_1326:
[----:B------:R-:W-:Y:S01]  /*1dc0*/  ULDC.64 UR4, c[0x0][0x9f8] ;  /* 0x00027e0000047ab9 */ /* 0x000fe20000000a00 */
[----:B------:R-:W-:Y:S01]  /*1dd0*/  ULDC.64 UR6, c[0x0][0x208] ;  /* 0x0000820000067ab9 */ /* 0x000fe20000000a00 */
[----:B------:R-:W-:Y:S01]  /*1de0*/  ISETP.NE.U32.AND P0, PT, RZ, UR4, PT ;  /* 0x00000004ff007c0c */ /* 0x000fe2000bf05070 */
[----:B------:R-:W0:Y:S01]  /*1df0*/  LDC R0, c[0x0][0x428] ;  /* 0x00010a00ff007b82 */ /* 0x000e220000000800 */
[----:B------:R-:W-:Y:S02]  /*1e00*/  ULDC UR8, c[0x0][0x2e4] ;  /* 0x0000b90000087ab9 */ /* 0x000fe40000000800 */
[----:B------:R-:W-:-:S05]  /*1e10*/  ISETP.NE.AND.EX P0, PT, RZ, UR5, PT, P0 ;  /* 0x00000005ff007c0c */ /* 0x000fca000bf05300 */
[----:B------:R-:W1:Y:S01]  /*1e20*/  LDC.64 R104, c[0x0][0x2f0] ;  /* 0x0000bc00ff687b82 */ /* 0x000e620000000a00 */
[----:B------:R-:W-:Y:S01]  /*1e30*/  ISETP.GE.AND P2, PT, R198, UR8, PT ;  /* 0x00000008c6007c0c */ /* 0x000fe2000bf46270 */
[----:B------:R-:W-:Y:S01]  /*1e40*/  IMAD.IADD R26, R26, 0x1, R25 ;  /* 0x000000011a1a7824 */ /* 0x000fe200078e0219 */
[----:B------:R-:W-:Y:S01]  /*1e50*/  ISETP.GE.AND P1, PT, R192, UR8, PT ;  /* 0x00000008c0007c0c */ /* 0x000fe2000bf26270 */
[----:B------:R-:W-:-:S04]  /*1e60*/  ULDC.64 UR4, c[0x0][0x320] ;  /* 0x0000c80000047ab9 */ /* 0x000fc80000000a00 */
[----:B------:R-:W2:Y:S01]  /*1e70*/  @P0 LDC.64 R4, c[0x0][0x9f8] ;  /* 0x00027e00ff040b82 */ /* 0x000ea20000000a00 */
[----:B------:R-:W-:-:S07]  /*1e80*/  SHF.R.S32.HI R193, RZ, 0x1f, R192 ;  /* 0x0000001fffc17819 */ /* 0x000fce00000114c0 */
[----:B------:R-:W3:Y:S08]  /*1e90*/  LDC.64 R98, c[0x0][0x3e8] ;  /* 0x0000fa00ff627b82 */ /* 0x000ef00000000a00 */
[----:B------:R-:W4:Y:S01]  /*1ea0*/  LDC R35, c[0x0][0x3d4] ;  /* 0x0000f500ff237b82 */ /* 0x000f220000000800 */
[----:B--2---:R-:W-:-:S07]  /*1eb0*/  @P0 IMAD.WIDE R4, R203, 0x4, R4 ;  /* 0x00000004cb040825 */ /* 0x004fce00078e0204 */
[----:B------:R-:W2:Y:S01]  /*1ec0*/  LDC.64 R92, c[0x0][0x3d8] ;  /* 0x0000f600ff5c7b82 */ /* 0x000ea20000000a00 */
[----:B------:R1:W4:Y:S01]  /*1ed0*/  @P0 LDG.E R203, desc[UR6][R4.64] ;  /* 0x0000000604cb0981 */ /* 0x000322000c1e1900 */
[----:B0-----:R-:W-:Y:S01]  /*1ee0*/  ISETP.NE.AND P0, PT, R0, 0x1, PT ;  /* 0x000000010000780c */ /* 0x001fe20003f05270 */
[----:B------:R-:W-:Y:S01]  /*1ef0*/  VIADD R0, R192, 0x60 ;  /* 0x00000060c0007836 */ /* 0x000fe20000000000 */
[----:B------:R-:W-:Y:S01]  /*1f00*/  SEL R6, RZ, 0xffffffff, P2 ;  /* 0xffffffffff067807 */ /* 0x000fe20001000000 */
[----:B------:R-:W-:Y:S01]  /*1f10*/  ULDC.64 UR6, c[0x0][0x2f8] ;  /* 0x0000be0000067ab9 */ /* 0x000fe20000000a00 */
[----:B------:R-:W-:Y:S01]  /*1f20*/  SEL R3, RZ, 0x1, P1 ;  /* 0x00000001ff037807 */ /* 0x000fe20000800000 */
[----:B---3--:R-:W-:Y:S01]  /*1f30*/  IMAD.WIDE.U32 R100, R195, R98, R192 ;  /* 0x00000062c3647225 */ /* 0x008fe200078e00c0 */
[----:B------:R-:W-:Y:S01]  /*1f40*/  ISETP.GE.AND P1, PT, R199, UR8, PT ;  /* 0x00000008c7007c0c */ /* 0x000fe2000bf26270 */
[----:B------:R-:W0:Y:S01]  /*1f50*/  S2R R151, SR_TID.X ;  /* 0x0000000000977919 */ /* 0x000e220000002100 */
[----:B------:R-:W-:Y:S01]  /*1f60*/  ISETP.GE.AND P2, PT, R0, UR8, PT ;  /* 0x0000000800007c0c */ /* 0x000fe2000bf46270 */
[----:B-1----:R-:W-:Y:S01]  /*1f70*/  IMAD.SHL.U32 R4, R6, 0x2, RZ ;  /* 0x0000000206047824 */ /* 0x002fe200078e00ff */
[----:B------:R-:W-:Y:S01]  /*1f80*/  SEL R5, RZ, 0x4, P1 ;  /* 0x00000004ff057807 */ /* 0x000fe20000800000 */
[----:B------:R-:W-:Y:S01]  /*1f90*/  IMAD R27, R99, 0x60, RZ ;  /* 0x00000060631b7824 */ /* 0x000fe200078e02ff */
[----:B------:R-:W-:Y:S01]  /*1fa0*/  SEL R6, RZ, 0x8, P2 ;  /* 0x00000008ff067807 */ /* 0x000fe20001000000 */
[----:B------:R-:W1:Y:S01]  /*1fb0*/  @P0 LDC R7, c[0x0][0x42c] ;  /* 0x00010b00ff070b82 */ /* 0x000e620000000800 */
[----:B------:R-:W-:Y:S01]  /*1fc0*/  LOP3.LUT R4, R4, 0x2, R3, 0xe2, !PT ;  /* 0x0000000204047812 */ /* 0x000fe200078ee203 */
[----:B------:R-:W-:Y:S01]  /*1fd0*/  VIADD R3, R192, 0x80 ;  /* 0x00000080c0037836 */ /* 0x000fe20000000000 */
[----:B------:R-:W-:Y:S01]  /*1fe0*/  SHF.R.S32.HI R25, RZ, 0x1f, R26 ;  /* 0x0000001fff197819 */ /* 0x000fe2000001141a */
[----:B------:R-:W-:Y:S01]  /*1ff0*/  IMAD.SHL.U32 R91, R98, 0x40, RZ ;  /* 0x00000040625b7824 */ /* 0x000fe200078e00ff */
[----:B------:R-:W-:Y:S01]  /*2000*/  LOP3.LUT R5, R6, R4, R5, 0xfe, !PT ;  /* 0x0000000406057212 */ /* 0x000fe200078efe05 */
[----:B--2---:R-:W-:Y:S01]  /*2010*/  IMAD.WIDE.U32 R94, R195, R92, R192 ;  /* 0x0000005cc35e7225 */ /* 0x004fe200078e00c0 */
[----:B------:R-:W-:Y:S01]  /*2020*/  ISETP.GE.AND P1, PT, R3, UR8, PT ;  /* 0x0000000803007c0c */ /* 0x000fe2000bf26270 */
[----:B------:R-:W2:Y:S01]  /*2030*/  @P0 LDC R9, c[0x0][0x430] ;  /* 0x00010c00ff090b82 */ /* 0x000ea20000000800 */
[--C-:B------:R-:W-:Y:S01]  /*2040*/  SHF.R.S32.HI R19, RZ, 0x1f, R18.reuse ;  /* 0x0000001fff137819 */ /* 0x100fe20000011412 */
[----:B------:R-:W-:Y:S01]  /*2050*/  IMAD.SHL.U32 R136, R104, 0x40, RZ ;  /* 0x0000004068887824 */ /* 0x000fe200078e00ff */
[----:B------:R-:W-:Y:S01]  /*2060*/  SEL R6, RZ, 0x10, P1 ;  /* 0x00000010ff067807 */ /* 0x000fe20000800000 */
[----:B------:R-:W-:Y:S01]  /*2070*/  IMAD R133, R93, 0x60, RZ ;  /* 0x000000605d857824 */ /* 0x000fe200078e02ff */
[----:B----4-:R-:W-:Y:S01]  /*2080*/  ISETP.GE.AND P1, PT, R198, R35, PT ;  /* 0x00000023c600720c */ /* 0x010fe20003f26270 */
[----:B------:R-:W-:Y:S01]  /*2090*/  IMAD.WIDE.U32 R102, R195, R98, R18 ;  /* 0x00000062c3667225 */ /* 0x000fe200078e0012 */
[----:B------:R-:W-:-:S02]  /*20a0*/  LOP3.LUT R21, R5, R6, RZ, 0xfc, !PT ;  /* 0x0000000605157212 */ /* 0x000fc400078efcff */
[----:B------:R-:W-:Y:S01]  /*20b0*/  ISETP.GE.AND P3, PT, R199, R35, PT ;  /* 0x00000023c700720c */ /* 0x000fe20003f66270 */
[----:B------:R-:W-:Y:S01]  /*20c0*/  IMAD R6, R25, R104, RZ ;  /* 0x0000006819067224 */ /* 0x000fe200078e02ff */
[----:B------:R-:W-:Y:S01]  /*20d0*/  LOP3.LUT P2, RZ, R217, 0x4, RZ, 0xc0, !PT ;  /* 0x00000004d9ff7812 */ /* 0x000fe2000784c0ff */
[----:B------:R-:W-:Y:S01]  /*20e0*/  IMAD.WIDE.U32 R96, R195, R92, R18 ;  /* 0x0000005cc3607225 */ /* 0x000fe200078e0012 */
[----:B------:R-:W-:Y:S02]  /*20f0*/  LOP3.LUT R16, R16, 0xfffffffe, RZ, 0xc0, !PT ;  /* 0xfffffffe10107812 */ /* 0x000fe400078ec0ff */
[----:B------:R-:W-:Y:S01]  /*2100*/  SHF.L.U64.HI R135, R104, 0x6, R105 ;  /* 0x0000000668877819 */ /* 0x000fe20000010269 */
[----:B-1----:R-:W-:Y:S01]  /*2110*/  @P0 IMAD.HI.U32 R4, R202, R7, RZ ;  /* 0x00000007ca040227 */ /* 0x002fe200078e00ff */
[----:B------:R-:W-:Y:S02]  /*2120*/  SHF.L.U64.HI R110, R92, 0x6, R93 ;  /* 0x000000065c6e7819 */ /* 0x000fe4000001025d */
[----:B------:R-:W-:Y:S01]  /*2130*/  SHF.R.S32.HI R148, RZ, 0x1f, R221 ;  /* 0x0000001fff947819 */ /* 0x000fe200000114dd */
[----:B------:R-:W-:Y:S01]  /*2140*/  IMAD R7, R26, R105, R6 ;  /* 0x000000691a077224 */ /* 0x000fe200078e0206 */
[----:B0-----:R-:W-:Y:S01]  /*2150*/  LEA.HI R151, R151, 0x8, RZ, 0x19 ;  /* 0x0000000897977811 */ /* 0x001fe200078fc8ff */
[----:B------:R-:W-:Y:S01]  /*2160*/  IMAD.SHL.U32 R111, R92, 0x40, RZ ;  /* 0x000000405c6f7824 */ /* 0x000fe200078e00ff */
[----:B------:R-:W-:Y:S01]  /*2170*/  @P3 LOP3.LUT R16, R16, 0x1, RZ, 0xfc, !PT ;  /* 0x0000000110103812 */ /* 0x000fe200078efcff */
[----:B------:R-:W-:Y:S01]  /*2180*/  IMAD.SHL.U32 R124, R35, 0x2, RZ ;  /* 0x00000002237c7824 */ /* 0x000fe200078e00ff */
[----:B--2---:R-:W-:Y:S01]  /*2190*/  @P0 SHF.R.U32.HI R202, RZ, R9, R4 ;  /* 0x00000009ffca0219 */ /* 0x004fe20000011604 */
[----:B------:R-:W-:Y:S01]  /*21a0*/  IMAD.WIDE.U32 R4, R26, R104, RZ ;  /* 0x000000681a047225 */ /* 0x000fe200078e00ff */
[----:B------:R-:W-:-:S02]  /*21b0*/  LOP3.LUT R16, R16, 0xfffffffb, RZ, 0xc0, !PT ;  /* 0xfffffffb10107812 */ /* 0x000fc400078ec0ff */
[----:B------:R-:W-:Y:S01]  /*21c0*/  SHF.R.S32.HI R8, RZ, 0x1f, R202 ;  /* 0x0000001fff087819 */ /* 0x000fe200000114ca */
[----:B------:R-:W-:Y:S01]  /*21d0*/  IMAD.IADD R5, R5, 0x1, R7 ;  /* 0x0000000105057824 */ /* 0x000fe200078e0207 */
[----:B------:R-:W-:Y:S01]  /*21e0*/  @P2 LOP3.LUT R16, R16, 0x4, RZ, 0xfc, !PT ;  /* 0x0000000410102812 */ /* 0x000fe200078efcff */
[----:B------:R-:W-:-:S04]  /*21f0*/  IMAD.WIDE.U32 R6, R202, UR4, R192 ;  /* 0x00000004ca067c25 */ /* 0x000fc8000f8e00c0 */
[----:B------:R-:W-:Y:S02]  /*2200*/  IMAD R9, R8, UR4, RZ ;  /* 0x0000000408097c24 */ /* 0x000fe4000f8e02ff */
[----:B------:R-:W-:-:S04]  /*2210*/  IMAD.WIDE.U32 R4, R202, UR6, R4 ;  /* 0x00000006ca047c25 */ /* 0x000fc8000f8e0004 */
[----:B------:R-:W-:Y:S01]  /*2220*/  IMAD R107, R202, UR5, R9 ;  /* 0x00000005ca6b7c24 */ /* 0x000fe2000f8e0209 */
[----:B------:R-:W-:Y:S01]  /*2230*/  ULDC.64 UR4, c[0x0][0xa08] ;  /* 0x0002820000047ab9 */ /* 0x000fe20000000a00 */
[----:B------:R-:W-:Y:S01]  /*2240*/  IMAD R9, R8, UR6, RZ ;  /* 0x0000000608097c24 */ /* 0x000fe2000f8e02ff */
[----:B------:R-:W-:Y:S01]  /*2250*/  ISETP.NE.U32.AND P0, PT, RZ, UR4, PT ;  /* 0x00000004ff007c0c */ /* 0x000fe2000bf05070 */
[----:B------:R-:W-:Y:S02]  /*2260*/  IMAD.IADD R107, R7, 0x1, R107 ;  /* 0x00000001076b7824 */ /* 0x000fe400078e026b */
[----:B------:R-:W-:Y:S01]  /*2270*/  IMAD R9, R202, UR7, R9 ;  /* 0x00000007ca097c24 */ /* 0x000fe2000f8e0209 */
[----:B------:R-:W-:Y:S01]  /*2280*/  ISETP.NE.AND.EX P0, PT, RZ, UR5, PT, P0 ;  /* 0x00000005ff007c0c */ /* 0x000fe2000bf05300 */
[----:B------:R-:W-:Y:S01]  /*2290*/  IMAD.MOV.U32 R106, RZ, RZ, R6 ;  /* 0x000000ffff6a7224 */ /* 0x000fe200078e0006 */
[----:B------:R-:W-:Y:S01]  /*22a0*/  ULDC.64 UR4, c[0x0][0x300] ;  /* 0x0000c00000047ab9 */ /* 0x000fe20000000a00 */
[----:B------:R-:W-:-:S02]  /*22b0*/  IMAD.IADD R5, R5, 0x1, R9 ;  /* 0x0000000105057824 */ /* 0x000fc400078e0209 */
[----:B------:R-:W-:-:S04]  /*22c0*/  IMAD R6, R222, R98, RZ ;  /* 0x00000062de067224 */ /* 0x000fc800078e02ff */
[----:B------:R-:W-:-:S04]  /*22d0*/  IMAD R9, R195, R99, R6 ;  /* 0x00000063c3097224 */ /* 0x000fc800078e0206 */
[----:B------:R-:W-:Y:S02]  /*22e0*/  IMAD.IADD R103, R103, 0x1, R9 ;  /* 0x0000000167677824 */ /* 0x000fe400078e0209 */
[----:B------:R-:W-:Y:S01]  /*22f0*/  IMAD.IADD R101, R9, 0x1, R101 ;  /* 0x0000000109657824 */ /* 0x000fe200078e0265 */
[----:B------:R-:W-:Y:S01]  /*2300*/  SEL R9, R35, RZ, P1 ;  /* 0x000000ff23097207 */ /* 0x000fe20000800000 */
[----:B-----5:R-:W-:-:S04]  /*2310*/  IMAD.WIDE.U32 R102, R144, R98, R102 ;  /* 0x0000006290667225 */ /* 0x020fc800078e0066 */
[----:B------:R-:W-:Y:S02]  /*2320*/  IMAD.IADD R9, R198, 0x1, R9 ;  /* 0x00000001c6097824 */ /* 0x000fe400078e0209 */
[----:B------:R-:W-:Y:S01]  /*2330*/  IMAD.WIDE.U32 R100, R144, R98, R100 ;  /* 0x0000006290647225 */ /* 0x000fe200078e0064 */
[----:B------:R-:W-:Y:S02]  /*2340*/  SHF.R.S32.HI R7, RZ, 0x1f, R203 ;  /* 0x0000001fff077819 */ /* 0x000fe400000114cb */
[----:B------:R-:W-:Y:S02]  /*2350*/  SEL R203, R203, RZ, !P0 ;  /* 0x000000ffcbcb7207 */ /* 0x000fe40004000000 */
[----:B------:R-:W-:Y:S01]  /*2360*/  SEL R8, R7, RZ, !P0 ;  /* 0x000000ff07087207 */ /* 0x000fe20004000000 */
[----:B------:R-:W-:-:S04]  /*2370*/  IMAD.WIDE.U32 R6, R195, R104, R192 ;  /* 0x00000068c3067225 */ /* 0x000fc800078e00c0 */
[----:B------:R-:W-:Y:S02]  /*2380*/  IMAD R10, R8, UR4, RZ ;  /* 0x00000004080a7c24 */ /* 0x000fe4000f8e02ff */
[----:B------:R-:W-:-:S04]  /*2390*/  IMAD.WIDE.U32 R108, R203, UR4, R4 ;  /* 0x00000004cb6c7c25 */ /* 0x000fc8000f8e0004 */
[----:B------:R-:W-:Y:S01]  /*23a0*/  IMAD R4, R222, R104, RZ ;  /* 0x00000068de047224 */ /* 0x000fe200078e02ff */
[----:B------:R-:W-:Y:S01]  /*23b0*/  IADD3 R5, P0, R108, R6, RZ ;  /* 0x000000066c057210 */ /* 0x000fe20007f1e0ff */
[----:B------:R-:W-:Y:S01]  /*23c0*/  IMAD R11, R203, UR5, R10 ;  /* 0x00000005cb0b7c24 */ /* 0x000fe2000f8e020a */
[----:B------:R-:W-:Y:S01]  /*23d0*/  ULDC.64 UR4, c[0x0][0x328] ;  /* 0x0000ca0000047ab9 */ /* 0x000fe20000000a00 */
[----:B------:R-:W-:Y:S01]  /*23e0*/  IMAD R13, R195, R105, R4 ;  /* 0x00000069c30d7224 */ /* 0x000fe200078e0204 */
[----:B------:R-:W-:Y:S01]  /*23f0*/  SHF.R.S32.HI R10, RZ, 0x1f, R9 ;  /* 0x0000001fff0a7819 */ /* 0x000fe20000011409 */
[----:B------:R-:W-:Y:S02]  /*2400*/  IMAD.IADD R4, R109, 0x1, R11 ;  /* 0x000000016d047824 */ /* 0x000fe400078e020b */
[----:B------:R-:W-:Y:S01]  /*2410*/  IMAD R8, R8, UR4, RZ ;  /* 0x0000000408087c24 */ /* 0x000fe2000f8e02ff */
[----:B------:R-:W-:Y:S01]  /*2420*/  LEA.HI R14, R10, R9, RZ, 0x3 ;  /* 0x000000090a0e7211 */ /* 0x000fe200078f18ff */
[----:B------:R-:W-:Y:S01]  /*2430*/  IMAD.WIDE.U32 R106, R203, UR4, R106 ;  /* 0x00000004cb6a7c25 */ /* 0x000fe2000f8e006a */
[----:B------:R-:W-:-:S02]  /*2440*/  IADD3.X R6, R4, R7, R13, P0, !PT ;  /* 0x0000000704067210 */ /* 0x000fc400007fe40d */
[----:B------:R-:W-:Y:S01]  /*2450*/  ISETP.GE.AND P0, PT, R192, R35, PT ;  /* 0x00000023c000720c */ /* 0x000fe20003f06270 */
[----:B------:R-:W-:Y:S01]  /*2460*/  IMAD R33, R203, UR5, R8 ;  /* 0x00000005cb217c24 */ /* 0x000fe2000f8e0208 */
[----:B------:R-:W-:Y:S01]  /*2470*/  SHF.R.S32.HI R116, RZ, 0x3, R14 ;  /* 0x00000003ff747819 */ /* 0x000fe2000001140e */
[----:B------:R-:W-:Y:S01]  /*2480*/  IMAD R8, R222, R92, RZ ;  /* 0x0000005cde087224 */ /* 0x000fe200078e02ff */
[----:B------:R-:W-:-:S03]  /*2490*/  SEL R7, R35, RZ, P0 ;  /* 0x000000ff23077207 */ /* 0x000fc60000000000 */
[----:B------:R-:W-:Y:S01]  /*24a0*/  IMAD R11, R195, R93, R8 ;  /* 0x0000005dc30b7224 */ /* 0x000fe200078e0208 */
[----:B------:R-:W-:Y:S01]  /*24b0*/  SEL R8, R35, RZ, P3 ;  /* 0x000000ff23087207 */ /* 0x000fe20001800000 */
[----:B------:R-:W-:Y:S01]  /*24c0*/  IMAD.IADD R7, R192, 0x1, R7 ;  /* 0x00000001c0077824 */ /* 0x000fe200078e0207 */
[----:B------:R-:W-:Y:S01]  /*24d0*/  IADD3 R122, P3, R195, R26, RZ ;  /* 0x0000001ac37a7210 */ /* 0x000fe20007f7e0ff */
[----:B------:R-:W-:Y:S02]  /*24e0*/  IMAD.IADD R97, R97, 0x1, R11 ;  /* 0x0000000161617824 */ /* 0x000fe400078e020b */
[----:B------:R-:W-:Y:S02]  /*24f0*/  IMAD.IADD R95, R11, 0x1, R95 ;  /* 0x000000010b5f7824 */ /* 0x000fe400078e025f */
[----:B------:R-:W-:Y:S01]  /*2500*/  IMAD.IADD R11, R199, 0x1, R8 ;  /* 0x00000001c70b7824 */ /* 0x000fe200078e0208 */
[----:B------:R-:W-:Y:S01]  /*2510*/  SHF.R.S32.HI R8, RZ, 0x1f, R7 ;  /* 0x0000001fff087819 */ /* 0x000fe20000011407 */
[----:B------:R-:W-:-:S03]  /*2520*/  IMAD.WIDE.U32 R96, R144, R92, R96 ;  /* 0x0000005c90607225 */ /* 0x000fc600078e0060 */
[-C--:B------:R-:W-:Y:S01]  /*2530*/  LEA.HI R13, R8, R7.reuse, RZ, 0x3 ;  /* 0x00000007080d7211 */ /* 0x080fe200078f18ff */
[----:B------:R-:W-:Y:S01]  /*2540*/  IMAD.WIDE.U32 R94, R144, R92, R94 ;  /* 0x0000005c905e7225 */ /* 0x000fe200078e005e */
[----:B------:R-:W-:Y:S02]  /*2550*/  LEA.HI R7, R8, R7, RZ, 0x6 ;  /* 0x0000000708077211 */ /* 0x000fe400078f30ff */
[----:B------:R-:W-:Y:S01]  /*2560*/  LEA.HI R8, R10, R9, RZ, 0x6 ;  /* 0x000000090a087211 */ /* 0x000fe200078f30ff */
[----:B------:R-:W-:Y:S01]  /*2570*/  IMAD.X R123, R222, 0x1, R25, P3 ;  /* 0x00000001de7b7824 */ /* 0x000fe200018e0619 */
[----:B------:R-:W-:Y:S02]  /*2580*/  SHF.R.S32.HI R7, RZ, 0x6, R7 ;  /* 0x00000006ff077819 */ /* 0x000fe40000011407 */
[----:B------:R-:W-:Y:S02]  /*2590*/  SHF.R.S32.HI R9, RZ, 0x6, R8 ;  /* 0x00000006ff097819 */ /* 0x000fe40000011408 */
[C---:B------:R-:W-:Y:S01]  /*25a0*/  LOP3.LUT R8, R208.reuse, 0x38, R13, 0xf8, !PT ;  /* 0x00000038d0087812 */ /* 0x040fe200078ef80d */
[C---:B------:R-:W-:Y:S01]  /*25b0*/  IMAD R143, R7.reuse, 0x1800, R210 ;  /* 0x00001800078f7824 */ /* 0x040fe200078e02d2 */
[----:B------:R-:W-:Y:S01]  /*25c0*/  SHF.R.S32.HI R20, RZ, 0x1f, R11 ;  /* 0x0000001fff147819 */ /* 0x000fe2000001140b */
[--C-:B------:R-:W-:Y:S01]  /*25d0*/  IMAD R141, R7, 0x1800, R211.reuse ;  /* 0x00001800078d7824 */ /* 0x100fe200078e02d3 */
[----:B------:R-:W-:Y:S01]  /*25e0*/  LOP3.LUT R10, R208, 0x38, R14, 0xf8, !PT ;  /* 0x00000038d00a7812 */ /* 0x000fe200078ef80e */
[C---:B------:R-:W-:Y:S01]  /*25f0*/  IMAD R142, R9.reuse, 0x1800, R210 ;  /* 0x00001800098e7824 */ /* 0x040fe200078e02d2 */
[----:B------:R-:W-:Y:S01]  /*2600*/  LOP3.LUT R8, R8, R209, RZ, 0x3c, !PT ;  /* 0x000000d108087212 */ /* 0x000fe200078e3cff */
[----:B------:R-:W-:Y:S01]  /*2610*/  IMAD R139, R9, 0x1800, R211 ;  /* 0x00001800098b7824 */ /* 0x000fe200078e02d3 */
[----:B------:R-:W-:-:S02]  /*2620*/  LEA.HI R15, R20, R11, RZ, 0x3 ;  /* 0x0000000b140f7211 */ /* 0x000fc400078f18ff */
[----:B------:R-:W-:Y:S01]  /*2630*/  LEA.HI R11, R20, R11, RZ, 0x6 ;  /* 0x0000000b140b7211 */ /* 0x000fe200078f30ff */
[----:B------:R-:W-:Y:S01]  /*2640*/  IMAD.IADD R143, R143, 0x1, R8 ;  /* 0x000000018f8f7824 */ /* 0x000fe200078e0208 */
[----:B------:R-:W-:Y:S02]  /*2650*/  LOP3.LUT R12, R205, 0x38, R13, 0xf8, !PT ;  /* 0x00000038cd0c7812 */ /* 0x000fe400078ef80d */
[----:B------:R-:W-:Y:S02]  /*2660*/  LOP3.LUT R7, R10, R209, RZ, 0x3c, !PT ;  /* 0x000000d10a077212 */ /* 0x000fe400078e3cff */
[----:B------:R-:W-:Y:S02]  /*2670*/  SHF.R.S32.HI R11, RZ, 0x6, R11 ;  /* 0x00000006ff0b7819 */ /* 0x000fe4000001140b */
[----:B------:R-:W-:Y:S01]  /*2680*/  LOP3.LUT R8, R208, 0x38, R15, 0xf8, !PT ;  /* 0x00000038d0087812 */ /* 0x000fe200078ef80f */
[----:B------:R-:W-:Y:S01]  /*2690*/  IMAD.IADD R142, R142, 0x1, R7 ;  /* 0x000000018e8e7824 */ /* 0x000fe200078e0207 */
[----:B------:R-:W-:Y:S01]  /*26a0*/  LOP3.LUT R12, R12, R233, RZ, 0x3c, !PT ;  /* 0x000000e90c0c7212 */ /* 0x000fe200078e3cff */
[----:B------:R-:W-:Y:S01]  /*26b0*/  IMAD R140, R11, 0x1800, R210 ;  /* 0x000018000b8c7824 */ /* 0x000fe200078e02d2 */
[----:B------:R-:W-:Y:S01]  /*26c0*/  LOP3.LUT R10, R205, 0x38, R14, 0xf8, !PT ;  /* 0x00000038cd0a7812 */ /* 0x000fe200078ef80e */
[----:B------:R-:W-:Y:S01]  /*26d0*/  IMAD R138, R11, 0x1800, R211 ;  /* 0x000018000b8a7824 */ /* 0x000fe200078e02d3 */
[----:B------:R-:W-:Y:S01]  /*26e0*/  LOP3.LUT R7, R8, R209, RZ, 0x3c, !PT ;  /* 0x000000d108077212 */ /* 0x000fe200078e3cff */
[----:B------:R-:W-:Y:S01]  /*26f0*/  VIADD R8, R192, 0xa0 ;  /* 0x000000a0c0087836 */ /* 0x000fe20000000000 */
[----:B------:R-:W-:Y:S01]  /*2700*/  SHF.R.S32.HI R11, RZ, 0x1f, R144 ;  /* 0x0000001fff0b7819 */ /* 0x000fe20000011490 */
[----:B------:R-:W-:Y:S01]  /*2710*/  IMAD.IADD R141, R141, 0x1, R12 ;  /* 0x000000018d8d7824 */ /* 0x000fe200078e020c */
[----:B------:R-:W-:Y:S01]  /*2720*/  LOP3.LUT R12, R205, 0x38, R15, 0xf8, !PT ;  /* 0x00000038cd0c7812 */ /* 0x000fe200078ef80f */
[----:B------:R-:W-:Y:S01]  /*2730*/  IMAD.IADD R140, R140, 0x1, R7 ;  /* 0x000000018c8c7824 */ /* 0x000fe200078e0207 */
[-C--:B------:R-:W-:Y:S01]  /*2740*/  LOP3.LUT R10, R10, R233.reuse, RZ, 0x3c, !PT ;  /* 0x000000e90a0a7212 */ /* 0x080fe200078e3cff */
[C---:B------:R-:W-:Y:S01]  /*2750*/  IMAD R7, R11.reuse, R98, RZ ;  /* 0x000000620b077224 */ /* 0x040fe200078e02ff */
[----:B------:R-:W-:Y:S01]  /*2760*/  ISETP.GE.AND P2, PT, R8, UR8, PT ;  /* 0x0000000808007c0c */ /* 0x000fe2000bf46270 */
[----:B------:R-:W-:Y:S01]  /*2770*/  IMAD R11, R11, R92, RZ ;  /* 0x0000005c0b0b7224 */ /* 0x000fe200078e02ff */
[----:B------:R-:W-:Y:S01]  /*2780*/  LOP3.LUT R9, R12, R233, RZ, 0x3c, !PT ;  /* 0x000000e90c097212 */ /* 0x000fe200078e3cff */
[----:B------:R-:W-:Y:S01]  /*2790*/  IMAD.IADD R139, R139, 0x1, R10 ;  /* 0x000000018b8b7824 */ /* 0x000fe200078e020a */
[----:B------:R-:W-:Y:S01]  /*27a0*/  LOP3.LUT R10, R208, 0x18, R192, 0xf8, !PT ;  /* 0x00000018d00a7812 */ /* 0x000fe200078ef8c0 */
[----:B------:R-:W-:Y:S01]  /*27b0*/  IMAD R31, R144, R99, R7 ;  /* 0x00000063901f7224 */ /* 0x000fe200078e0207 */
[----:B------:R-:W-:Y:S01]  /*27c0*/  SEL R20, RZ, 0x20, P2 ;  /* 0x00000020ff147807 */ /* 0x000fe20001000000 */
[----:B------:R-:W-:Y:S01]  /*27d0*/  IMAD.IADD R138, R138, 0x1, R9 ;  /* 0x000000018a8a7824 */ /* 0x000fe200078e0209 */
[----:B------:R-:W-:Y:S01]  /*27e0*/  SHF.L.U64.HI R7, R98, 0x6, R99 ;  /* 0x0000000662077819 */ /* 0x000fe20000010263 */
[----:B------:R-:W-:Y:S01]  /*27f0*/  IMAD R9, R105, 0x60, RZ ;  /* 0x0000006069097824 */ /* 0x000fe200078e02ff */
[----:B------:R-:W-:Y:S01]  /*2800*/  LOP3.LUT R137, R10, R209, RZ, 0x3c, !PT ;  /* 0x000000d10a897212 */ /* 0x000fe200078e3cff */
[----:B------:R-:W-:Y:S01]  /*2810*/  IMAD.WIDE.U32 R98, R98, 0x60, RZ ;  /* 0x0000006062627825 */ /* 0x000fe200078e00ff */
[----:B------:R-:W-:-:S02]  /*2820*/  SHF.R.S32.HI R117, RZ, 0x3, R13 ;  /* 0x00000003ff757819 */ /* 0x000fc4000001140d */
[----:B------:R-:W-:Y:S01]  /*2830*/  SHF.R.S32.HI R115, RZ, 0x3, R15 ;  /* 0x00000003ff737819 */ /* 0x000fe2000001140f */
[----:B------:R-:W-:Y:S01]  /*2840*/  IMAD.WIDE.U32 R104, R104, 0x60, RZ ;  /* 0x0000006068687825 */ /* 0x000fe200078e00ff */
[----:B------:R-:W-:Y:S02]  /*2850*/  LOP3.LUT R28, R21, R20, RZ, 0xfc, !PT ;  /* 0x00000014151c7212 */ /* 0x000fe400078efcff */
[----:B------:R-:W-:Y:S01]  /*2860*/  LOP3.LUT R13, R13, 0xfffffff8, RZ, 0xc0, !PT ;  /* 0xfffffff80d0d7812 */ /* 0x000fe200078ec0ff */
[----:B------:R-:W-:Y:S01]  /*2870*/  IMAD R29, R144, R93, R11 ;  /* 0x0000005d901d7224 */ /* 0x000fe200078e020b */
[----:B------:R-:W-:Y:S01]  /*2880*/  LOP3.LUT R14, R14, 0xfffffff8, RZ, 0xc0, !PT ;  /* 0xfffffff80e0e7812 */ /* 0x000fe200078ec0ff */
[----:B------:R-:W-:Y:S01]  /*2890*/  IMAD.WIDE.U32 R92, R92, 0x60, RZ ;  /* 0x000000605c5c7825 */ /* 0x000fe200078e00ff */
[----:B------:R-:W-:Y:S02]  /*28a0*/  LOP3.LUT R15, R15, 0xfffffff8, RZ, 0xc0, !PT ;  /* 0xfffffff80f0f7812 */ /* 0x000fe400078ec0ff */
        /* <DEDUP_REMOVED lines=8> */
[----:B------:R-:W-:Y:S01]  /*2930*/  LOP3.LUT R27, R28, 0x10, RZ, 0xc0, !PT ;  /* 0x000000101c1b7812 */ /* 0x000fe200078ec0ff */
[----:B------:R-:W-:Y:S01]  /*2940*/  IMAD.IADD R137, R210, 0x1, R137 ;  /* 0x00000001d2897824 */ /* 0x000fe200078e0289 */
[----:B------:R-:W-:Y:S01]  /*2950*/  SHF.R.S32.HI R114, RZ, 0x1f, R13 ;  /* 0x0000001fff727819 */ /* 0x000fe2000001140d */
[----:B------:R-:W-:Y:S01]  /*2960*/  IMAD.IADD R133, R93, 0x1, R133 ;  /* 0x000000015d857824 */ /* 0x000fe200078e0285 */
[----:B------:R-:W-:Y:S01]  /*2970*/  SHF.R.S32.HI R113, RZ, 0x1f, R14 ;  /* 0x0000001fff717819 */ /* 0x000fe2000001140e */
[----:B------:R-:W-:Y:S01]  /*2980*/  IMAD.IADD R9, R103, 0x1, R31 ;  /* 0x0000000167097824 */ /* 0x000fe200078e021f */
[----:B------:R-:W-:Y:S01]  /*2990*/  SHF.R.S32.HI R112, RZ, 0x1f, R15 ;  /* 0x0000001fff707819 */ /* 0x000fe2000001140f */
[----:B------:R-:W-:Y:S01]  /*29a0*/  IMAD.IADD R10, R31, 0x1, R101 ;  /* 0x000000011f0a7824 */ /* 0x000fe200078e0265 */
[----:B------:R-:W-:Y:S01]  /*29b0*/  LOP3.LUT R28, R28, 0x20, RZ, 0xc0, !PT ;  /* 0x000000201c1c7812 */ /* 0x000fe200078ec0ff */
[----:B------:R-:W-:-:S07]  /*29c0*/  IMAD.IADD R29, R107, 0x1, R33 ;  /* 0x000000016b1d7824 */ /* 0x000fce00078e0221 */
.L_x_1427:
[----:B0-----:R-:W0:Y:S01]  /*29d0*/  LDC.64 R120, c[0x0][0x2d8] ;  /* 0x0000b600ff787b82 */ /* 0x001e220000000a00 */
[----:B------:R-:W-:Y:S01]  /*29e0*/  VIADD R41, R2, 0xffffffff ;  /* 0xffffffff02297836 */ /* 0x000fe20000000000 */
[----:B------:R-:W-:Y:S01]  /*29f0*/  LOP3.LUT P5, RZ, R217, 0x4, RZ, 0xc0, !PT ;  /* 0x00000004d9ff7812 */ /* 0x000fe200078ac0ff */
[----:B------:R-:W-:Y:S05]  /*2a00*/  YIELD ;  /* 0x0000000000007946 */ /* 0x000fea0003800000 */
[----:B------:R-:W1:Y:S01]  /*2a10*/  LDC R119, c[0x0][0x3d4] ;  /* 0x0000f500ff777b82 */ /* 0x000e620000000800 */
[----:B--23--:R-:W-:Y:S01]  /*2a20*/  SHF.R.S32.HI R34, RZ, 0x1f, R41 ;  /* 0x0000001fff227819 */ /* 0x00cfe20000011429 */
[-C--:B------:R-:W-:Y:S01]  /*2a30*/  IMAD R31, R132, R41.reuse, RZ ;  /* 0x00000029841f7224 */ /* 0x080fe200078e02ff */
[----:B------:R-:W-:Y:S01]  /*2a40*/  LOP3.LUT R16, R16, 0xfffffffd, RZ, 0xc0, !PT ;  /* 0xfffffffd10107812 */ /* 0x000fe200078ec0ff */
[----:B------:R-:W-:Y:S01]  /*2a50*/  IMAD.WIDE.U32 R128, R104, R41, RZ ;  /* 0x0000002968807225 */ /* 0x000fe200078e00ff */
[----:B------:R-:W-:Y:S03]  /*2a60*/  BSSY B0, `(.L_x_1328) ;  /* 0x00007e0000007945 */ /* 0x000fe60003800000 */
[----:B------:R-:W-:Y:S01]  /*2a70*/  IMAD R31, R34, R104, R31 ;  /* 0x00000068221f7224 */ /* 0x000fe200078e021f */
[----:B------:R-:W-:-:S02]  /*2a80*/  IADD3 R2, P2, P3, R5, R128, R136 ;  /* 0x0000008005027210 */ /* 0x000fc40007b5e088 */
[----:B------:R-:W-:Y:S01]  /*2a90*/  IADD3 R32, P4, R5, R128, RZ ;  /* 0x0000008005207210 */ /* 0x000fe20007f9e0ff */
[----:B------:R-:W-:Y:S02]  /*2aa0*/  IMAD.IADD R85, R129, 0x1, R31 ;  /* 0x0000000181557824 */ /* 0x000fe400078e021f */
[----:B------:R-:W-:Y:S02]  /*2ab0*/  IMAD R31, R22, 0x4800, R137 ;  /* 0x00004800161f7824 */ /* 0x000fe400078e0289 */
[----:B------:R-:W-:Y:S01]  /*2ac0*/  IMAD.X R33, R85, 0x1, R6, P4 ;  /* 0x0000000155217824 */ /* 0x000fe200020e0606 */
[----:B------:R-:W-:Y:S02]  /*2ad0*/  IADD3.X R30, R6, R85, R135, P2, P3 ;  /* 0x00000055061e7210 */ /* 0x000fe400017e6487 */
[----:B0-----:R-:W-:Y:S02]  /*2ae0*/  LEA R36, P2, R2, R120, 0x1 ;  /* 0x0000007802247211 */ /* 0x001fe400078408ff */
[----:B------:R-:W-:-:S02]  /*2af0*/  ISETP.GT.AND P3, PT, R41, R125, PT ;  /* 0x0000007d2900720c */ /* 0x000fc40003f64270 */
[----:B------:R-:W-:Y:S01]  /*2b00*/  LEA.HI.X R37, R2, R121, R30, 0x1, P2 ;  /* 0x0000007902257211 */ /* 0x000fe200010f0c1e */
[----:B------:R-:W-:Y:S01]  /*2b10*/  IMAD R30, R31, 0x2, R118 ;  /* 0x000000021f1e7824 */ /* 0x000fe200078e0276 */
[----:B-1----:R-:W-:Y:S01]  /*2b20*/  ISETP.GE.AND P2, PT, R119, 0x1, PT ;  /* 0x000000017700780c */ /* 0x002fe20003f46270 */
[----:B------:R-:W-:Y:S01]  /*2b30*/  IMAD.MOV.U32 R2, RZ, RZ, R41 ;  /* 0x000000ffff027224 */ /* 0x000fe200078e0029 */
[----:B------:R-:W-:-:S04]  /*2b40*/  LEA R38, P4, R32, R120, 0x1 ;  /* 0x0000007820267211 */ /* 0x000fc800078808ff */
[----:B------:R-:W-:Y:S01]  /*2b50*/  LEA.HI.X R39, R32, R121, R33, 0x1, P4 ;  /* 0x0000007920277211 */ /* 0x000fe200020f0c21 */
[C---:B------:R-:W-:Y:S02]  /*2b60*/  VIADD R33, R31.reuse, 0x20 ;  /* 0x000000201f217836 */ /* 0x040fe40000000000 */
[----:B------:R-:W-:Y:S01]  /*2b70*/  @P5 VIADD R33, R31, 0xffffffe0 ;  /* 0xffffffe01f215836 */ /* 0x000fe20000000000 */
[----:B------:R-:W-:-:S03]  /*2b80*/  @P3 LOP3.LUT R16, R16, 0x2, RZ, 0xfc, !PT ;  /* 0x0000000210103812 */ /* 0x000fc600078efcff */
[----:B------:R-:W-:Y:S01]  /*2b90*/  IMAD R31, R33, 0x2, R118 ;  /* 0x00000002211f7824 */ /* 0x000fe200078e0276 */
[----:B------:R-:W-:Y:S06]  /*2ba0*/  @!P2 BRA `(.L_x_1329) ;  /* 0x000000780048a947 */ /* 0x000fec0003800000 */
[----:B------:R-:W-:Y:S01]  /*2bb0*/  ULDC.U8 UR4, c[0x0][0x3f0] ;  /* 0x0000fc0000047ab9 */ /* 0x000fe20000000000 */
[-C--:B------:R-:W-:Y:S01]  /*2bc0*/  IMAD R33, R133, R41.reuse, RZ ;  /* 0x0000002985217224 */ /* 0x080fe200078e02ff */
[----:B------:R-:W-:Y:S01]  /*2bd0*/  ISETP.NE.AND P2, PT, RZ, UR4, PT ;  /* 0x00000004ff007c0c */ /* 0x000fe2000bf45270 */
[-C--:B------:R-:W-:Y:S02]  /*2be0*/  IMAD R35, R134, R41.reuse, RZ ;  /* 0x0000002986237224 */ /* 0x080fe400078e02ff */
        /* <DEDUP_REMOVED lines=29> */
[----:B------:R-:W-:Y:S01]  /*2dc0*/  ULDC.64 UR6, c[0x0][0x208] ;  /* 0x0000820000067ab9 */ /* 0x000fe20000000a00 */
        /* <DEDUP_REMOVED lines=41> */
.L_x_1332:
[----:B------:R-:W-:Y:S05]  /*3060*/  BSYNC B1 ;  /* 0x0000000000017941 */ /* 0x000fea0003800000 */
.L_x_1331:
        /* <DEDUP_REMOVED lines=20> */
[----:B------:R-:W-:Y:S01]  /*31b0*/  IADD3.X R89, R11, R89, R110, P2, P5 ;  /* 0x000000590b597210 */ /* 0x000fe200017ea46e */
[----:B------:R-:W-:Y:S01]  /*31c0*/  ULDC.64 UR6, c[0x0][0x208] ;  /* 0x0000820000067ab9 */ /* 0x000fe20000000a00 */
[----:B------:R-:W-:-:S04]  /*31d0*/  IADD3 R80, P2, P5, R102, R80, R91 ;  /* 0x0000005066507210 */ /* 0x000fc80007d5e05b */
[----:B0-----:R-:W-:Y:S02]  /*31e0*/  IADD3.X R35, R9, R90, R7, P2, P5 ;  /* 0x0000005a09237210 */ /* 0x001fe400017ea407 */
        /* <DEDUP_REMOVED lines=38> */
.L_x_1334:
[----:B------:R-:W-:Y:S05]  /*3450*/  BSYNC B1 ;  /* 0x0000000000017941 */ /* 0x000fea0003800000 */
.L_x_1333:
        /* <DEDUP_REMOVED lines=57> */
[----:B------:R-:W-:Y:S01]  /*37f0*/  ULOP3.LUT UR4, UR60, 0x1, URZ, 0xfc, !UPT ;  /* 0x000000013c047892 */ /* 0x000fe2000f8efc3f */
        /* <DEDUP_REMOVED lines=9> */
[----:B------:R-:W-:Y:S01]  /*3890*/  UISETP.NE.AND UP0, UPT, UR4, 0x3, UPT ;  /* 0x000000030400788c */ /* 0x000fe2000bf05270 */
        /* <DEDUP_REMOVED lines=8> */
[----:B------:R-:W-:-:S02]  /*3920*/  PLOP3.LUT P2, PT, PT, PT, UP0, 0x80, 0x0 ;  /* 0x000000000000781c */ /* 0x000fc40003f4f008 */
        /* <DEDUP_REMOVED lines=16> */
[----:B------:R-:W-:-:S02]  /*3a30*/  PRMT R161, R34, 0x7610, R161 ;  /* 0x0000761022a17816 */ /* 0x000fc400000000a1 */
[----:B------:R-:W-:Y:S02]  /*3a40*/  PRMT R160, R35, 0x7610, R160 ;  /* 0x0000761023a07816 */ /* 0x000fe400000000a0 */
[----:B------:R-:W-:Y:S02]  /*3a50*/  PRMT R164, R33, 0x7610, R164 ;  /* 0x0000761021a47816 */ /* 0x000fe400000000a4 */
[----:B------:R-:W-:Y:S01]  /*3a60*/  PRMT R165, R32, 0x7610, R165 ;  /* 0x0000761020a57816 */ /* 0x000fe200000000a5 */
[----:B------:R-:W-:Y:S06]  /*3a70*/  @!P2 BRA `(.L_x_1335) ;  /* 0x000000000004a947 */ /* 0x000fec0003800000 */
[----:B------:R-:W-:Y:S01]  /*3a80*/  BPT.TRAP 0x1 ;  /* 0x000000040000795c */ /* 0x000fe20000300000 */
.L_x_1335:
[----:B------:R-:W-:Y:S01]  /*3a90*/  IMAD R89, R22, 0x8, R17 ;  /* 0x0000000816597824 */ /* 0x000fe200078e0211 */
[----:B------:R-:W-:Y:S01]  /*3aa0*/  SHF.L.U32 R90, R204, 0x1f, RZ ;  /* 0x0000001fcc5a7819 */ /* 0x000fe200000006ff */
[----:B------:R-:W-:Y:S03]  /*3ab0*/  BSSY B1, `(.L_x_1336) ;  /* 0x0000003000017945 */ /* 0x000fe60003800000 */
[----:B------:R-:W0:Y:S02]  /*3ac0*/  SYNCS.PHASECHK.TRANS64.TRYWAIT P5, [R89+URZ+0x30890], R90 ;  /* 0x0308905a590075a7 */ /* 0x000e2400080a017f */
[----:B0-----:R-:W-:Y:S05]  /*3ad0*/  @!P5 BRA `(.L_x_1337) ;  /* 0x0000024c009cd947 */ /* 0x001fea0003800000 */
.L_x_1730:
[----:B------:R-:W-:Y:S05]  /*3ae0*/  BSYNC B1 ;  /* 0x0000000000017941 */ /* 0x000fea0003800000 */
.L_x_1336:
        /* <DEDUP_REMOVED lines=54> */
.L_x_1343:
[----:B------:R-:W-:Y:S05]  /*3e50*/  BSYNC B3 ;  /* 0x0000000000037941 */ /* 0x000fea0003800000 */
.L_x_1342:
[----:B------:R-:W-:Y:S02]  /*3e60*/  ULDC.64 UR4, c[0x0][0x208] ;  /* 0x0000820000047ab9 */ /* 0x000fe40000000a00 */
[----:B--2---:R1:W-:Y:S03]  /*3e70*/  STG.E.128 desc[UR4][R38.64], R32 ;  /* 0x0000002026007986 */ /* 0x0043e6000c101d04 */
.L_x_1341:
[----:B------:R-:W-:Y:S05]  /*3e80*/  BSYNC B2 ;  /* 0x0000000000027941 */ /* 0x000fea0003800000 */
.L_x_1340:
        /* <DEDUP_REMOVED lines=53> */
.L_x_1347:
[----:B------:R-:W-:Y:S05]  /*41e0*/  BSYNC B3 ;  /* 0x0000000000037941 */ /* 0x000fea0003800000 */
.L_x_1346:
[----:B------:R-:W-:Y:S02]  /*41f0*/  ULDC.64 UR4, c[0x0][0x208] ;  /* 0x0000820000047ab9 */ /* 0x000fe40000000a00 */
[----:B--2---:R2:W-:Y:S03]  /*4200*/  STG.E.128 desc[UR4][R38.64+0x40], R32 ;  /* 0x0000402026007986 */ /* 0x0045e6000c101d04 */
.L_x_1345:
[----:B------:R-:W-:Y:S05]  /*4210*/  BSYNC B2 ;  /* 0x0000000000027941 */ /* 0x000fea0003800000 */
.L_x_1344:
        /* <DEDUP_REMOVED lines=14> */
[----:B------:R-:W-:-:S02]  /*4300*/  PRMT R187, R187, 0x5410, R84 ;  /* 0x00005410bbbb7816 */ /* 0x000fc40000000054 */
[----:B------:R-:W-:Y:S01]  /*4310*/  PRMT R191, R191, 0x5410, R78 ;  /* 0x00005410bfbf7816 */ /* 0x000fe2000000004e */
[----:B------:R-:W-:Y:S01]  /*4320*/  IMAD.U32 R78, R200, 0x10000, RZ ;  /* 0x00010000c84e7824 */ /* 0x000fe200078e00ff */
[----:B------:R-:W-:Y:S01]  /*4330*/  PRMT R186, R186, 0x5410, R85 ;  /* 0x00005410baba7816 */ /* 0x000fe20000000055 */
[----:B------:R-:W-:Y:S01]  /*4340*/  IMAD.U32 R79, R187, 0x10000, RZ ;  /* 0x00010000bb4f7824 */ /* 0x000fe200078e00ff */
[----:B------:R-:W-:Y:S01]  /*4350*/  LOP3.LUT R34, R34, 0xffff0000, RZ, 0xc0, !PT ;  /* 0xffff000022227812 */ /* 0x000fe200078ec0ff */
[C---:B------:R-:W-:Y:S01]  /*4360*/  IMAD.U32 R85, R33.reuse, 0x10000, RZ ;  /* 0x0001000021557824 */ /* 0x040fe200078e00ff */
[----:B------:R-:W-:Y:S01]  /*4370*/  LOP3.LUT R84, R33, 0xffff0000, RZ, 0xc0, !PT ;  /* 0xffff000021547812 */ /* 0x000fe200078ec0ff */
[----:B------:R-:W-:Y:S01]  /*4380*/  IMAD.U32 R33, R32, 0x10000, RZ ;  /* 0x0001000020217824 */ /* 0x000fe200078e00ff */
[C---:B------:R-:W-:Y:S01]  /*4390*/  LOP3.LUT R87, R191.reuse, 0xffff0000, RZ, 0xc0, !PT ;  /* 0xffff0000bf577812 */ /* 0x040fe200078ec0ff */
[----:B------:R-:W-:Y:S01]  /*43a0*/  FMUL.FTZ R126, R34, R78 ;  /* 0x0000004e227e7220 */ /* 0x000fe20000410000 */
[----:B------:R-:W-:Y:S01]  /*43b0*/  LOP3.LUT R86, R186, 0xffff0000, RZ, 0xc0, !PT ;  /* 0xffff0000ba567812 */ /* 0x000fe200078ec0ff */
[----:B------:R-:W-:Y:S01]  /*43c0*/  FMUL.FTZ R34, R34, R79 ;  /* 0x0000004f22227220 */ /* 0x000fe20000410000 */
[----:B------:R-:W-:Y:S01]  /*43d0*/  LOP3.LUT R32, R32, 0xffff0000, RZ, 0xc0, !PT ;  /* 0xffff000020207812 */ /* 0x000fe200078ec0ff */
[C---:B------:R-:W-:Y:S01]  /*43e0*/  FMUL.FTZ R120, R84.reuse, R87 ;  /* 0x0000005754787220 */ /* 0x040fe20000410000 */
[----:B------:R-:W-:Y:S01]  /*43f0*/  IMAD.U32 R191, R191, 0x10000, RZ ;  /* 0x00010000bfbf7824 */ /* 0x000fe200078e00ff */
[----:B------:R-:W-:Y:S01]  /*4400*/  LOP3.LUT R76, R35, 0xffff0000, RZ, 0xc0, !PT ;  /* 0xffff0000234c7812 */ /* 0x000fe200078ec0ff */
[----:B------:R-:W-:Y:S01]  /*4410*/  FMUL.FTZ R84, R84, R86 ;  /* 0x0000005654547220 */ /* 0x000fe20000410000 */
[----:B------:R-:W-:Y:S01]  /*4420*/  LOP3.LUT R200, R200, 0xffff0000, RZ, 0xc0, !PT ;  /* 0xffff0000c8c87812 */ /* 0x000fe200078ec0ff */
[----:B------:R-:W-:Y:S01]  /*4430*/  IMAD.U32 R186, R186, 0x10000, RZ ;  /* 0x00010000baba7824 */ /* 0x000fe200078e00ff */
[----:B------:R-:W-:Y:S01]  /*4440*/  LOP3.LUT R187, R187, 0xffff0000, RZ, 0xc0, !PT ;  /* 0xffff0000bbbb7812 */ /* 0x000fe200078ec0ff */
[----:B------:R-:W-:Y:S01]  /*4450*/  FFMA.FTZ R78, R77, R78, R34 ;  /* 0x0000004e4d4e7223 */ /* 0x000fe20000010022 */
[C---:B------:R-:W-:Y:S01]  /*4460*/  FFMA.FTZ R86, R85.reuse, R86, -R120 ;  /* 0x0000005655567223 */ /* 0x040fe20000010878 */
[C---:B------:R-:W-:Y:S01]  /*4470*/  FMUL.FTZ R34, R32.reuse, R191 ;  /* 0x000000bf20227220 */ /* 0x040fe20000410000 */
[----:B------:R-:W-:Y:S01]  /*4480*/  FFMA.FTZ R85, R85, R87, R84 ;  /* 0x0000005755557223 */ /* 0x000fe20000010054 */
[----:B------:R-:W-:Y:S01]  /*4490*/  FFMA.FTZ R79, R77, R79, -R126 ;  /* 0x0000004f4d4f7223 */ /* 0x000fe2000001087e */
[----:B------:R-:W-:Y:S01]  /*44a0*/  FMUL.FTZ R32, R32, R186 ;  /* 0x000000ba20207220 */ /* 0x000fe20000410000 */
[----:B------:R-:W-:-:S02]  /*44b0*/  IMAD.U32 R35, R35, 0x10000, RZ ;  /* 0x0001000023237824 */ /* 0x000fc400078e00ff */
[C---:B------:R-:W-:Y:S01]  /*44c0*/  FMUL.FTZ R84, R76.reuse, R200 ;  /* 0x000000c84c547220 */ /* 0x040fe20000410000 */
[----:B------:R-:W-:Y:S01]  /*44d0*/  FMUL.FTZ R77, R76, R187 ;  /* 0x000000bb4c4d7220 */ /* 0x000fe20000410000 */
[C---:B------:R-:W-:Y:S01]  /*44e0*/  FFMA.FTZ R34, R33.reuse, R186, -R34 ;  /* 0x000000ba21227223 */ /* 0x040fe20000010822 */
[----:B------:R-:W-:Y:S01]  /*44f0*/  FFMA.FTZ R33, R33, R191, R32 ;  /* 0x000000bf21217223 */ /* 0x000fe20000010020 */
[C---:B------:R-:W-:Y:S01]  /*4500*/  FFMA.FTZ R84, R35.reuse, R187, -R84 ;  /* 0x000000bb23547223 */ /* 0x040fe20000010854 */
[----:B------:R-:W-:Y:S01]  /*4510*/  FFMA.FTZ R77, R35, R200, R77 ;  /* 0x000000c8234d7223 */ /* 0x000fe2000001004d */
[----:B------:R-:W-:Y:S02]  /*4520*/  F2FP.BF16.F32.PACK_AB R85, R85, R86 ;  /* 0x000000565555723e */ /* 0x000fe400000010ff */
[----:B------:R-:W-:Y:S02]  /*4530*/  F2FP.BF16.F32.PACK_AB R78, R78, R79 ;  /* 0x0000004f4e4e723e */ /* 0x000fe400000010ff */
[----:B------:R-:W-:Y:S01]  /*4540*/  F2FP.BF16.F32.PACK_AB R32, R33, R34 ;  /* 0x000000222120723e */ /* 0x000fe200000010ff */
[----:B------:R-:W-:Y:S01]  /*4550*/  IMAD.MOV.U32 R33, RZ, RZ, R85 ;  /* 0x000000ffff217224 */ /* 0x000fe200078e0055 */
[----:B------:R-:W-:Y:S01]  /*4560*/  F2FP.BF16.F32.PACK_AB R35, R77, R84 ;  /* 0x000000544d23723e */ /* 0x000fe200000010ff */
[----:B------:R-:W-:-:S07]  /*4570*/  IMAD.MOV.U32 R34, RZ, RZ, R78 ;  /* 0x000000ffff227224 */ /* 0x000fce00078e004e */
.L_x_1351:
[----:B------:R-:W-:Y:S05]  /*4580*/  BSYNC B3 ;  /* 0x0000000000037941 */ /* 0x000fea0003800000 */
.L_x_1350:
[----:B------:R-:W-:Y:S02]  /*4590*/  ULDC.64 UR4, c[0x0][0x208] ;  /* 0x0000820000047ab9 */ /* 0x000fe40000000a00 */
[----:B--2---:R3:W-:Y:S03]  /*45a0*/  STG.E.128 desc[UR4][R38.64+0x80], R32 ;  /* 0x0000802026007986 */ /* 0x0047e6000c101d04 */
.L_x_1349:
[----:B------:R-:W-:Y:S05]  /*45b0*/  BSYNC B2 ;  /* 0x0000000000027941 */ /* 0x000fea0003800000 */
.L_x_1348:
        /* <DEDUP_REMOVED lines=8> */
[----:B------:R-:W-:Y:S02]  /*4640*/  SHF.R.U64 R74, R74, 0x10, R75 ;  /* 0x000000104a4a7819 */ /* 0x000fe4000000124b */
[----:B------:R-:W-:Y:S01]  /*4650*/  SHF.R.U64 R77, R72, 0x10, R73 ;  /* 0x00000010484d7819 */ /* 0x000fe20000001249 */
[----:B--2---:R-:W-:Y:S01]  /*4660*/  IMAD.U32 R72, R34, 0x10000, RZ ;  /* 0x0001000022487824 */ /* 0x004fe200078e00ff */
[----:B------:R-:W-:Y:S02]  /*4670*/  SHF.R.U32.HI R75, RZ, 0x10, R75 ;  /* 0x00000010ff4b7819 */ /* 0x000fe4000001164b */
[----:B------:R-:W-:Y:S02]  /*4680*/  SHF.R.U32.HI R76, RZ, 0x10, R73 ;  /* 0x00000010ff4c7819 */ /* 0x000fe40000011649 */
[----:B------:R-:W-:Y:S02]  /*4690*/  PRMT R189, R189, 0x5410, R74 ;  /* 0x00005410bdbd7816 */ /* 0x000fe4000000004a */
[----:B------:R-:W-:Y:S01]  /*46a0*/  PRMT R184, R184, 0x5410, R77 ;  /* 0x00005410b8b87816 */ /* 0x000fe2000000004d */
[----:B------:R-:W-:Y:S01]  /*46b0*/  IMAD.U32 R77, R33, 0x10000, RZ ;  /* 0x00010000214d7824 */ /* 0x000fe200078e00ff */
[----:B------:R-:W-:-:S02]  /*46c0*/  PRMT R190, R190, 0x5410, R75 ;  /* 0x00005410bebe7816 */ /* 0x000fc4000000004b */
        /* <DEDUP_REMOVED lines=8> */
[----:B------:R-:W-:Y:S01]  /*4750*/  FMUL.FTZ R86, R75, R84 ;  /* 0x000000544b567220 */ /* 0x000fe20000410000 */
[----:B------:R-:W-:Y:S01]  /*4760*/  LOP3.LUT R34, R35, 0xffff0000, RZ, 0xc0, !PT ;  /* 0xffff000023227812 */ /* 0x000fe200078ec0ff */
[-C--:B------:R-:W-:Y:S01]  /*4770*/  FMUL.FTZ R79, R75, R76.reuse ;  /* 0x0000004c4b4f7220 */ /* 0x080fe20000410000 */
[----:B------:R-:W-:Y:S01]  /*4780*/  LOP3.LUT R75, R32, 0xffff0000, RZ, 0xc0, !PT ;  /* 0xffff0000204b7812 */ /* 0x000fe200078ec0ff */
[----:B------:R-:W-:Y:S01]  /*4790*/  FFMA.FTZ R32, R77, R76, -R86 ;  /* 0x0000004c4d207223 */ /* 0x000fe20000010856 */
[----:B------:R-:W-:Y:S01]  /*47a0*/  FMUL.FTZ R85, R73, R74 ;  /* 0x0000004a49557220 */ /* 0x000fe20000410000 */
[----:B------:R-:W-:Y:S01]  /*47b0*/  FFMA.FTZ R77, R77, R84, R79 ;  /* 0x000000544d4d7223 */ /* 0x000fe2000001004f */
[-C--:B------:R-:W-:Y:S01]  /*47c0*/  FMUL.FTZ R79, R73, R78.reuse ;  /* 0x0000004e494f7220 */ /* 0x080fe20000410000 */
[----:B------:R-:W-:Y:S01]  /*47d0*/  LOP3.LUT R190, R190, 0xffff0000, RZ, 0xc0, !PT ;  /* 0xffff0000bebe7812 */ /* 0x000fe200078ec0ff */
[----:B------:R-:W-:Y:S01]  /*47e0*/  IMAD.U32 R76, R189, 0x10000, RZ ;  /* 0x00010000bd4c7824 */ /* 0x000fe200078e00ff */
[----:B------:R-:W-:Y:S01]  /*47f0*/  LOP3.LUT R185, R185, 0xffff0000, RZ, 0xc0, !PT ;  /* 0xffff0000b9b97812 */ /* 0x000fe200078ec0ff */
[----:B------:R-:W-:Y:S01]  /*4800*/  FFMA.FTZ R73, R72, R78, -R85 ;  /* 0x0000004e48497223 */ /* 0x000fe20000010855 */
[----:B------:R-:W-:-:S02]  /*4810*/  IMAD.U32 R184, R184, 0x10000, RZ ;  /* 0x00010000b8b87824 */ /* 0x000fc400078e00ff */
[----:B------:R-:W-:Y:S01]  /*4820*/  FFMA.FTZ R72, R72, R74, R79 ;  /* 0x0000004a48487223 */ /* 0x000fe2000001004f */
[C---:B------:R-:W-:Y:S01]  /*4830*/  FMUL.FTZ R74, R34.reuse, R190 ;  /* 0x000000be224a7220 */ /* 0x040fe20000410000 */
[----:B------:R-:W-:Y:S01]  /*4840*/  FMUL.FTZ R79, R34, R185 ;  /* 0x000000b9224f7220 */ /* 0x000fe20000410000 */
[C---:B------:R-:W-:Y:S01]  /*4850*/  FMUL.FTZ R34, R75.reuse, R76 ;  /* 0x0000004c4b227220 */ /* 0x040fe20000410000 */
[-C--:B------:R-:W-:Y:S01]  /*4860*/  FMUL.FTZ R75, R75, R184.reuse ;  /* 0x000000b84b4b7220 */ /* 0x080fe20000410000 */
[----:B------:R-:W-:Y:S01]  /*4870*/  IMAD.U32 R35, R35, 0x10000, RZ ;  /* 0x0001000023237824 */ /* 0x000fe200078e00ff */
[----:B------:R-:W-:Y:S01]  /*4880*/  F2FP.BF16.F32.PACK_AB R72, R72, R73 ;  /* 0x000000494848723e */ /* 0x000fe200000010ff */
[C---:B------:R-:W-:Y:S01]  /*4890*/  FFMA.FTZ R34, R33.reuse, R184, -R34 ;  /* 0x000000b821227223 */ /* 0x040fe20000010822 */
[----:B------:R-:W-:Y:S01]  /*48a0*/  FFMA.FTZ R75, R33, R76, R75 ;  /* 0x0000004c214b7223 */ /* 0x000fe2000001004b */
[C---:B------:R-:W-:Y:S01]  /*48b0*/  FFMA.FTZ R74, R35.reuse, R185, -R74 ;  /* 0x000000b9234a7223 */ /* 0x040fe2000001084a */
[----:B------:R-:W-:Y:S01]  /*48c0*/  FFMA.FTZ R79, R35, R190, R79 ;  /* 0x000000be234f7223 */ /* 0x000fe2000001004f */
[----:B------:R-:W-:-:S02]  /*48d0*/  F2FP.BF16.F32.PACK_AB R33, R77, R32 ;  /* 0x000000204d21723e */ /* 0x000fc400000010ff */
[----:B------:R-:W-:Y:S01]  /*48e0*/  F2FP.BF16.F32.PACK_AB R32, R75, R34 ;  /* 0x000000224b20723e */ /* 0x000fe200000010ff */
[----:B------:R-:W-:Y:S01]  /*48f0*/  IMAD.MOV.U32 R34, RZ, RZ, R72 ;  /* 0x000000ffff227224 */ /* 0x000fe200078e0048 */
[----:B------:R-:W-:-:S07]  /*4900*/  F2FP.BF16.F32.PACK_AB R35, R79, R74 ;  /* 0x0000004a4f23723e */ /* 0x000fce00000010ff */
.L_x_1355:
[----:B------:R-:W-:Y:S05]  /*4910*/  BSYNC B3 ;  /* 0x0000000000037941 */ /* 0x000fea0003800000 */
.L_x_1354:
[----:B------:R-:W-:Y:S02]  /*4920*/  ULDC.64 UR4, c[0x0][0x208] ;  /* 0x0000820000047ab9 */ /* 0x000fe40000000a00 */
[----:B--2---:R4:W-:Y:S03]  /*4930*/  STG.E.128 desc[UR4][R38.64+0xc0], R32 ;  /* 0x0000c02026007986 */ /* 0x0049e6000c101d04 */
.L_x_1353:
[----:B------:R-:W-:Y:S05]  /*4940*/  BSYNC B2 ;  /* 0x0000000000027941 */ /* 0x000fea0003800000 */
.L_x_1352:
        /* <DEDUP_REMOVED lines=11> */
[----:B------:R-:W-:Y:S02]  /*4a00*/  PRMT R181, R181, 0x5410, R72 ;  /* 0x00005410b5b57816 */ /* 0x000fe40000000048 */
[----:B------:R-:W-:Y:S02]  /*4a10*/  PRMT R170, R170, 0x5410, R73 ;  /* 0x00005410aaaa7816 */ /* 0x000fe40000000049 */
[----:B------:R-:W-:Y:S01]  /*4a20*/  SHF.R.U32.HI R74, RZ, 0x10, R69 ;  /* 0x00000010ff4a7819 */ /* 0x000fe20000011645 */
[----:B--2---:R-:W-:Y:S01]  /*4a30*/  IMAD.U32 R69, R34, 0x10000, RZ ;  /* 0x0001000022457824 */ /* 0x004fe200078e00ff */
[----:B------:R-:W-:-:S02]  /*4a40*/  PRMT R183, R183, 0x5410, R70 ;  /* 0x00005410b7b77816 */ /* 0x000fc40000000046 */
[----:B------:R-:W-:Y:S02]  /*4a50*/  LOP3.LUT R70, R33, 0xffff0000, RZ, 0xc0, !PT ;  /* 0xffff000021467812 */ /* 0x000fe400078ec0ff */
[----:B------:R-:W-:Y:S01]  /*4a60*/  LOP3.LUT R73, R181, 0xffff0000, RZ, 0xc0, !PT ;  /* 0xffff0000b5497812 */ /* 0x000fe200078ec0ff */
[----:B------:R-:W-:Y:S01]  /*4a70*/  IMAD.U32 R76, R183, 0x10000, RZ ;  /* 0x00010000b74c7824 */ /* 0x000fe200078e00ff */
[----:B------:R-:W-:Y:S01]  /*4a80*/  LOP3.LUT R72, R170, 0xffff0000, RZ, 0xc0, !PT ;  /* 0xffff0000aa487812 */ /* 0x000fe200078ec0ff */
[----:B------:R-:W-:Y:S01]  /*4a90*/  IMAD.U32 R181, R181, 0x10000, RZ ;  /* 0x00010000b5b57824 */ /* 0x000fe200078e00ff */
[----:B------:R-:W-:Y:S01]  /*4aa0*/  PRMT R171, R171, 0x5410, R74 ;  /* 0x00005410abab7816 */ /* 0x000fe2000000004a */
[----:B------:R-:W-:Y:S01]  /*4ab0*/  FMUL.FTZ R78, R70, R73 ;  /* 0x00000049464e7220 */ /* 0x000fe20000410000 */
[----:B------:R-:W-:Y:S01]  /*4ac0*/  LOP3.LUT R71, R34, 0xffff0000, RZ, 0xc0, !PT ;  /* 0xffff000022477812 */ /* 0x000fe200078ec0ff */
[C---:B------:R-:W-:Y:S01]  /*4ad0*/  IMAD.U32 R34, R35.reuse, 0x10000, RZ ;  /* 0x0001000023227824 */ /* 0x040fe200078e00ff */
[----:B------:R-:W-:Y:S01]  /*4ae0*/  LOP3.LUT R68, R35, 0xffff0000, RZ, 0xc0, !PT ;  /* 0xffff000023447812 */ /* 0x000fe200078ec0ff */
[----:B------:R-:W-:-:S02]  /*4af0*/  IMAD.U32 R35, R33, 0x10000, RZ ;  /* 0x0001000021237824 */ /* 0x000fc400078e00ff */
[----:B------:R-:W-:Y:S01]  /*4b00*/  FMUL.FTZ R70, R70, R72 ;  /* 0x0000004846467220 */ /* 0x000fe20000410000 */
[----:B------:R-:W-:Y:S02]  /*4b10*/  IMAD.U32 R74, R171, 0x10000, RZ ;  /* 0x00010000ab4a7824 */ /* 0x000fe400078e00ff */
[----:B------:R-:W-:Y:S01]  /*4b20*/  FMUL.FTZ R84, R71, R76 ;  /* 0x0000004c47547220 */ /* 0x000fe20000410000 */
[C---:B------:R-:W-:Y:S01]  /*4b30*/  FFMA.FTZ R78, R35.reuse, R72, -R78 ;  /* 0x00000048234e7223 */ /* 0x040fe2000001084e */
[----:B------:R-:W-:Y:S01]  /*4b40*/  FFMA.FTZ R35, R35, R73, R70 ;  /* 0x0000004923237223 */ /* 0x000fe20000010046 */
[----:B------:R-:W-:Y:S02]  /*4b50*/  IMAD.U32 R33, R32, 0x10000, RZ ;  /* 0x0001000020217824 */ /* 0x000fe400078e00ff */
[-C--:B------:R-:W-:Y:S01]  /*4b60*/  FMUL.FTZ R70, R71, R74.reuse ;  /* 0x0000004a47467220 */ /* 0x080fe20000410000 */
[----:B------:R-:W-:Y:S01]  /*4b70*/  LOP3.LUT R183, R183, 0xffff0000, RZ, 0xc0, !PT ;  /* 0xffff0000b7b77812 */ /* 0x000fe200078ec0ff */
[----:B------:R-:W-:Y:S01]  /*4b80*/  FFMA.FTZ R84, R69, R74, -R84 ;  /* 0x0000004a45547223 */ /* 0x000fe20000010854 */
[----:B------:R-:W-:Y:S01]  /*4b90*/  LOP3.LUT R171, R171, 0xffff0000, RZ, 0xc0, !PT ;  /* 0xffff0000abab7812 */ /* 0x000fe200078ec0ff */
[----:B------:R-:W-:Y:S01]  /*4ba0*/  IMAD.U32 R170, R170, 0x10000, RZ ;  /* 0x00010000aaaa7824 */ /* 0x000fe200078e00ff */
[----:B------:R-:W-:Y:S01]  /*4bb0*/  LOP3.LUT R32, R32, 0xffff0000, RZ, 0xc0, !PT ;  /* 0xffff000020207812 */ /* 0x000fe200078ec0ff */
[----:B------:R-:W-:Y:S01]  /*4bc0*/  FFMA.FTZ R69, R69, R76, R70 ;  /* 0x0000004c45457223 */ /* 0x000fe20000010046 */
[C---:B------:R-:W-:Y:S01]  /*4bd0*/  FMUL.FTZ R71, R68.reuse, R183 ;  /* 0x000000b744477220 */ /* 0x040fe20000410000 */
[----:B------:R-:W-:Y:S01]  /*4be0*/  FMUL.FTZ R70, R68, R171 ;  /* 0x000000ab44467220 */ /* 0x000fe20000410000 */
[----:B------:R-:W-:Y:S01]  /*4bf0*/  F2FP.BF16.F32.PACK_AB R78, R35, R78 ;  /* 0x0000004e234e723e */ /* 0x000fe200000010ff */
        /* <DEDUP_REMOVED lines=9> */
[----:B------:R-:W-:-:S07]  /*4c90*/  IMAD.MOV.U32 R33, RZ, RZ, R78 ;  /* 0x000000ffff217224 */ /* 0x000fce00078e004e */
.L_x_1359:
[----:B------:R-:W-:Y:S05]  /*4ca0*/  BSYNC B3 ;  /* 0x0000000000037941 */ /* 0x000fea0003800000 */
.L_x_1358:
[----:B------:R-:W-:Y:S02]  /*4cb0*/  ULDC.64 UR4, c[0x0][0x208] ;  /* 0x0000820000047ab9 */ /* 0x000fe40000000a00 */
[----:B--2---:R1:W-:Y:S03]  /*4cc0*/  STG.E.128 desc[UR4][R38.64+0x100], R32 ;  /* 0x0001002026007986 */ /* 0x0043e6000c101d04 */
.L_x_1357:
[----:B------:R-:W-:Y:S05]  /*4cd0*/  BSYNC B2 ;  /* 0x0000000000027941 */ /* 0x000fea0003800000 */
.L_x_1356:
[----:B------:R-:W-:-:S13]  /*4ce0*/  ISETP.NE.AND P3, PT, R28, RZ, PT ;  /* 0x000000ff1c00720c */ /* 0x000fda0003f65270 */
[----:B------:R-:W-:Y:S05]  /*4cf0*/  @!P3 BRA `(.L_x_1339) ;  /* 0x0000000000d8b947 */ /* 0x000fea0003800000 */
[----:B-1234-:R1:W2:Y:S01]  /*4d00*/  LDS.128 R32, [R31+0x24000] ;  /* 0x024000001f207984 */ /* 0x01e2a20000000c00 */
[----:B------:R-:W-:Y:S01]  /*4d10*/  VIADD R68, R18, 0x50 ;  /* 0x0000005012447836 */ /* 0x000fe20000000000 */
[----:B------:R-:W-:Y:S04]  /*4d20*/  BSSY B2, `(.L_x_1360) ;  /* 0x0000031000027945 */ /* 0x000fe80003800000 */
[----:B------:R-:W-:-:S13]  /*4d30*/  ISETP.GE.AND P3, PT, R68, R119, PT ;  /* 0x000000774400720c */ /* 0x000fda0003f66270 */
[----:B-1----:R-:W-:Y:S05]  /*4d40*/  @P3 BRA `(.L_x_1361) ;  /* 0x0000000000b83947 */ /* 0x002fea0003800000 */
[----:B------:R-:W-:Y:S02]  /*4d50*/  SHF.R.U32.HI R68, RZ, 0x10, R67 ;  /* 0x00000010ff447819 */ /* 0x000fe40000011643 */
[----:B------:R-:W-:Y:S02]  /*4d60*/  SHF.R.U32.HI R70, RZ, 0x10, R65 ;  /* 0x00000010ff467819 */ /* 0x000fe40000011641 */
[----:B------:R-:W-:Y:S01]  /*4d70*/  SHF.R.U64 R69, R66, 0x10, R67 ;  /* 0x0000001042457819 */ /* 0x000fe20000001243 */
[----:B--2---:R-:W-:Y:S01]  /*4d80*/  IMAD.U32 R66, R35, 0x10000, RZ ;  /* 0x0001000023427824 */ /* 0x004fe200078e00ff */
[----:B------:R-:W-:Y:S01]  /*4d90*/  SHF.R.U64 R71, R64, 0x10, R65 ;  /* 0x0000001040477819 */ /* 0x000fe20000001241 */
[----:B------:R-:W-:Y:S01]  /*4da0*/  IMAD.U32 R64, R34, 0x10000, RZ ;  /* 0x0001000022407824 */ /* 0x000fe200078e00ff */
[----:B------:R-:W-:Y:S02]  /*4db0*/  PRMT R169, R169, 0x5410, R68 ;  /* 0x00005410a9a97816 */ /* 0x000fe40000000044 */
[----:B------:R-:W-:-:S02]  /*4dc0*/  PRMT R167, R167, 0x5410, R70 ;  /* 0x00005410a7a77816 */ /* 0x000fc40000000046 */
[----:B------:R-:W-:Y:S02]  /*4dd0*/  PRMT R168, R168, 0x5410, R69 ;  /* 0x00005410a8a87816 */ /* 0x000fe40000000045 */
[----:B------:R-:W-:Y:S01]  /*4de0*/  LOP3.LUT R65, R34, 0xffff0000, RZ, 0xc0, !PT ;  /* 0xffff000022417812 */ /* 0x000fe200078ec0ff */
[----:B------:R-:W-:Y:S01]  /*4df0*/  IMAD.U32 R69, R167, 0x10000, RZ ;  /* 0x00010000a7457824 */ /* 0x000fe200078e00ff */
[----:B------:R-:W-:Y:S01]  /*4e00*/  LOP3.LUT R67, R35, 0xffff0000, RZ, 0xc0, !PT ;  /* 0xffff000023437812 */ /* 0x000fe200078ec0ff */
[----:B------:R-:W-:Y:S01]  /*4e10*/  IMAD.U32 R34, R33, 0x10000, RZ ;  /* 0x0001000021227824 */ /* 0x000fe200078e00ff */
[----:B------:R-:W-:Y:S01]  /*4e20*/  PRMT R166, R166, 0x5410, R71 ;  /* 0x00005410a6a67816 */ /* 0x000fe20000000047 */
[----:B------:R-:W-:Y:S01]  /*4e30*/  IMAD.U32 R71, R169, 0x10000, RZ ;  /* 0x00010000a9477824 */ /* 0x000fe200078e00ff */
[----:B------:R-:W-:Y:S01]  /*4e40*/  LOP3.LUT R35, R33, 0xffff0000, RZ, 0xc0, !PT ;  /* 0xffff000021237812 */ /* 0x000fe200078ec0ff */
[----:B------:R-:W-:Y:S01]  /*4e50*/  IMAD.U32 R33, R32, 0x10000, RZ ;  /* 0x0001000020217824 */ /* 0x000fe200078e00ff */
[----:B------:R-:W-:Y:S01]  /*4e60*/  LOP3.LUT R70, R168, 0xffff0000, RZ, 0xc0, !PT ;  /* 0xffff0000a8467812 */ /* 0x000fe200078ec0ff */
[C---:B------:R-:W-:Y:S01]  /*4e70*/  FMUL.FTZ R75, R65.reuse, R71 ;  /* 0x00000047414b7220 */ /* 0x040fe20000410000 */
[----:B------:R-:W-:Y:S01]  /*4e80*/  LOP3.LUT R68, R166, 0xffff0000, RZ, 0xc0, !PT ;  /* 0xffff0000a6447812 */ /* 0x000fe200078ec0ff */
[-C--:B------:R-:W-:Y:S01]  /*4e90*/  FMUL.FTZ R65, R65, R69.reuse ;  /* 0x0000004541417220 */ /* 0x080fe20000410000 */
[----:B------:R-:W-:Y:S01]  /*4ea0*/  LOP3.LUT R169, R169, 0xffff0000, RZ, 0xc0, !PT ;  /* 0xffff0000a9a97812 */ /* 0x000fe200078ec0ff */
[----:B------:R-:W-:Y:S01]  /*4eb0*/  FMUL.FTZ R73, R35, R70 ;  /* 0x0000004623497220 */ /* 0x000fe20000410000 */
        /* <DEDUP_REMOVED lines=23> */
.L_x_1361:
[----:B------:R-:W-:Y:S05]  /*5030*/  BSYNC B2 ;  /* 0x0000000000027941 */ /* 0x000fea0003800000 */
.L_x_1360:
[----:B------:R-:W-:Y:S02]  /*5040*/  ULDC.64 UR4, c[0x0][0x208] ;  /* 0x0000820000047ab9 */ /* 0x000fe40000000a00 */
[----:B--2---:R1:W-:Y:S03]  /*5050*/  STG.E.128 desc[UR4][R38.64+0x140], R32 ;  /* 0x0001402026007986 */ /* 0x0043e6000c101d04 */
.L_x_1339:
[----:B------:R-:W-:Y:S05]  /*5060*/  BSYNC B1 ;  /* 0x0000000000017941 */ /* 0x000fea0003800000 */
.L_x_1338:
        /* <DEDUP_REMOVED lines=54> */
.L_x_1366:
[----:B------:R-:W-:Y:S05]  /*53d0*/  BSYNC B2 ;  /* 0x0000000000027941 */ /* 0x000fea0003800000 */
.L_x_1365:
[----:B------:R-:W-:Y:S02]  /*53e0*/  ULDC.64 UR4, c[0x0][0x208] ;  /* 0x0000820000047ab9 */ /* 0x000fe40000000a00 */
[----:B--2---:R1:W-:Y:S03]  /*53f0*/  STG.E.128 desc[UR4][R36.64], R32 ;  /* 0x0000002024007986 */ /* 0x0043e6000c101d04 */
.L_x_1364:
[----:B------:R-:W-:Y:S05]  /*5400*/  BSYNC B1 ;  /* 0x0000000000017941 */ /* 0x000fea0003800000 */
.L_x_1363:
        /* <DEDUP_REMOVED lines=54> */
.L_x_1370:
[----:B------:R-:W-:Y:S05]  /*5770*/  BSYNC B2 ;  /* 0x0000000000027941 */ /* 0x000fea0003800000 */
.L_x_1369:
[----:B------:R-:W-:Y:S02]  /*5780*/  ULDC.64 UR4, c[0x0][0x208] ;  /* 0x0000820000047ab9 */ /* 0x000fe40000000a00 */
[----:B--2---:R1:W-:Y:S03]  /*5790*/  STG.E.128 desc[UR4][R36.64+0x40], R32 ;  /* 0x0000402024007986 */ /* 0x0043e6000c101d04 */
.L_x_1368:
[----:B------:R-:W-:Y:S05]  /*57a0*/  BSYNC B1 ;  /* 0x0000000000017941 */ /* 0x000fea0003800000 */
.L_x_1367:
        /* <DEDUP_REMOVED lines=32> */
[----:B------:R-:W-:Y:S01]  /*59b0*/  LOP3.LUT R154, R154, 0xffff0000, RZ, 0xc0, !PT ;  /* 0xffff00009a9a7812 */ /* 0x000fe200078ec0ff */
[-C--:B------:R-:W-:Y:S01]  /*59c0*/  FMUL.FTZ R39, R39, R55.reuse ;  /* 0x0000003727277220 */ /* 0x080fe20000410000 */
[----:B------:R-:W-:Y:S01]  /*59d0*/  LOP3.LUT R156, R156, 0xffff0000, RZ, 0xc0, !PT ;  /* 0xffff00009c9c7812 */ /* 0x000fe200078ec0ff */
[----:B------:R-:W-:Y:S02]  /*59e0*/  IMAD.U32 R157, R157, 0x10000, RZ ;  /* 0x000100009d9d7824 */ /* 0x000fe400078e00ff */
[C---:B------:R-:W-:Y:S01]  /*59f0*/  FFMA.FTZ R59, R34.reuse, R54, -R59 ;  /* 0x00000036223b7223 */ /* 0x040fe2000001083b */
[----:B------:R-:W-:Y:S01]  /*5a00*/  FFMA.FTZ R56, R34, R56, R35 ;  /* 0x0000003822387223 */ /* 0x000fe20000010023 */
[----:B------:R-:W-:Y:S01]  /*5a10*/  FFMA.FTZ R61, R38, R55, -R61 ;  /* 0x00000037263d7223 */ /* 0x000fe2000001083d */
[----:B------:R-:W-:Y:S01]  /*5a20*/  FMUL.FTZ R34, R32, R155 ;  /* 0x0000009b20227220 */ /* 0x000fe20000410000 */
[----:B------:R-:W-:Y:S01]  /*5a30*/  FFMA.FTZ R38, R38, R57, R39 ;  /* 0x0000003926267223 */ /* 0x000fe20000010027 */
[C---:B------:R-:W-:Y:S01]  /*5a40*/  FMUL.FTZ R35, R53.reuse, R154 ;  /* 0x0000009a35237220 */ /* 0x040fe20000410000 */
[-C--:B------:R-:W-:Y:S01]  /*5a50*/  FMUL.FTZ R32, R32, R157.reuse ;  /* 0x0000009d20207220 */ /* 0x080fe20000410000 */
        /* <DEDUP_REMOVED lines=9> */
[----:B------:R-:W-:Y:S01]  /*5af0*/  F2FP.BF16.F32.PACK_AB R35, R52, R35 ;  /* 0x000000233423723e */ /* 0x000fe200000010ff */
[----:B------:R-:W-:-:S07]  /*5b00*/  IMAD.MOV.U32 R34, RZ, RZ, R38 ;  /* 0x000000ffff227224 */ /* 0x000fce00078e0026 */
.L_x_1374:
[----:B------:R-:W-:Y:S05]  /*5b10*/  BSYNC B2 ;  /* 0x0000000000027941 */ /* 0x000fea0003800000 */
.L_x_1373:
[----:B------:R-:W-:Y:S02]  /*5b20*/  ULDC.64 UR4, c[0x0][0x208] ;  /* 0x0000820000047ab9 */ /* 0x000fe40000000a00 */
[----:B--2---:R1:W-:Y:S03]  /*5b30*/  STG.E.128 desc[UR4][R36.64+0x80], R32 ;  /* 0x0000802024007986 */ /* 0x0043e6000c101d04 */
.L_x_1372:
[----:B------:R-:W-:Y:S05]  /*5b40*/  BSYNC B1 ;  /* 0x0000000000017941 */ /* 0x000fea0003800000 */
.L_x_1371:
        /* <DEDUP_REMOVED lines=54> */
.L_x_1378:
[----:B------:R-:W-:Y:S05]  /*5eb0*/  BSYNC B2 ;  /* 0x0000000000027941 */ /* 0x000fea0003800000 */
.L_x_1377:
[----:B------:R-:W-:Y:S02]  /*5ec0*/  ULDC.64 UR4, c[0x0][0x208] ;  /* 0x0000820000047ab9 */ /* 0x000fe40000000a00 */
[----:B--2---:R1:W-:Y:S03]  /*5ed0*/  STG.E.128 desc[UR4][R36.64+0xc0], R32 ;  /* 0x0000c02024007986 */ /* 0x0043e6000c101d04 */
.L_x_1376:
[----:B------:R-:W-:Y:S05]  /*5ee0*/  BSYNC B1 ;  /* 0x0000000000017941 */ /* 0x000fea0003800000 */
.L_x_1375:
        /* <DEDUP_REMOVED lines=31> */
[C---:B------:R-:W-:Y:S01]  /*60e0*/  FMUL.FTZ R51, R35.reuse, R48 ;  /* 0x0000003023337220 */ /* 0x040fe20000410000 */
[----:B------:R-:W-:Y:S01]  /*60f0*/  LOP3.LUT R128, R128, 0xffff0000, RZ, 0xc0, !PT ;  /* 0xffff000080807812 */ /* 0x000fe200078ec0ff */
[-C--:B------:R-:W-:Y:S01]  /*6100*/  FMUL.FTZ R35, R35, R46.reuse ;  /* 0x0000002e23237220 */ /* 0x080fe20000410000 */
[----:B------:R-:W-:Y:S01]  /*6110*/  LOP3.LUT R32, R32, 0xffff0000, RZ, 0xc0, !PT ;  /* 0xffff000020207812 */ /* 0x000fe200078ec0ff */
[----:B------:R-:W-:Y:S01]  /*6120*/  FFMA.FTZ R51, R34, R46, -R51 ;  /* 0x0000002e22337223 */ /* 0x000fe20000010833 */
[----:B------:R-:W-:Y:S01]  /*6130*/  FFMA.FTZ R38, R38, R49, R39 ;  /* 0x0000003126267223 */ /* 0x000fe20000010027 */
[----:B------:R-:W-:-:S02]  /*6140*/  IMAD.U32 R130, R130, 0x10000, RZ ;  /* 0x0001000082827824 */ /* 0x000fc400078e00ff */
[----:B------:R-:W-:Y:S01]  /*6150*/  FMUL.FTZ R39, R45, R131 ;  /* 0x000000832d277220 */ /* 0x000fe20000410000 */
[----:B------:R-:W-:Y:S02]  /*6160*/  IMAD.U32 R129, R129, 0x10000, RZ ;  /* 0x0001000081817824 */ /* 0x000fe400078e00ff */
        /* <DEDUP_REMOVED lines=14> */
.L_x_1382:
[----:B------:R-:W-:Y:S05]  /*6250*/  BSYNC B2 ;  /* 0x0000000000027941 */ /* 0x000fea0003800000 */
.L_x_1381:
[----:B------:R-:W-:Y:S02]  /*6260*/  ULDC.64 UR4, c[0x0][0x208] ;  /* 0x0000820000047ab9 */ /* 0x000fe40000000a00 */
[----:B--2---:R1:W-:Y:S03]  /*6270*/  STG.E.128 desc[UR4][R36.64+0x100], R32 ;  /* 0x0001002024007986 */ /* 0x0043e6000c101d04 */
.L_x_1380:
[----:B------:R-:W-:Y:S05]  /*6280*/  BSYNC B1 ;  /* 0x0000000000017941 */ /* 0x000fea0003800000 */
.L_x_1379:
        /* <DEDUP_REMOVED lines=53> */
.L_x_1384:
[----:B------:R-:W-:Y:S05]  /*65e0*/  BSYNC B1 ;  /* 0x0000000000017941 */ /* 0x000fea0003800000 */
.L_x_1383:
[----:B------:R-:W-:Y:S02]  /*65f0*/  ULDC.64 UR4, c[0x0][0x208] ;  /* 0x0000820000047ab9 */ /* 0x000fe40000000a00 */
[----:B--2---:R1:W-:Y:S01]  /*6600*/  STG.E.128 desc[UR4][R36.64+0x140], R32 ;  /* 0x0001402024007986 */ /* 0x0043e2000c101d04 */
[----:B------:R-:W-:Y:S05]  /*6610*/  BRA `(.L_x_1362) ;  /* 0x0000004000907947 */ /* 0x000fea0003800000 */
.L_x_1330:
        /* <DEDUP_REMOVED lines=22> */
[C---:B------:R-:W-:Y:S02]  /*6780*/  LEA R56, P2, R32.reuse, UR4, 0x1 ;  /* 0x0000000420387c11 */ /* 0x040fe4000f8408ff */
[----:B------:R-:W-:Y:S01]  /*6790*/  CS2R R52, SRZ ;  /* 0x0000000000347805 */ /* 0x000fe2000001ff00 */
[----:B------:R-:W-:Y:S01]  /*67a0*/  ULDC.64 UR6, c[0x0][0x208] ;  /* 0x0000820000067ab9 */ /* 0x000fe20000000a00 */
        /* <DEDUP_REMOVED lines=23> */
.L_x_1386:
[----:B------:R-:W-:Y:S05]  /*6920*/  BSYNC B1 ;  /* 0x0000000000017941 */ /* 0x000fea0003800000 */
.L_x_1385:
        /* <DEDUP_REMOVED lines=23> */
[----:B------:R-:W-:Y:S01]  /*6aa0*/  CS2R R76, SRZ ;  /* 0x00000000004c7805 */ /* 0x000fe2000001ff00 */
[----:B------:R-:W-:Y:S01]  /*6ab0*/  ULDC.64 UR6, c[0x0][0x208] ;  /* 0x0000820000067ab9 */ /* 0x000fe20000000a00 */
        /* <DEDUP_REMOVED lines=23> */
.L_x_1388:
[----:B------:R-:W-:Y:S05]  /*6c30*/  BSYNC B1 ;  /* 0x0000000000017941 */ /* 0x000fea0003800000 */
.L_x_1387:
[----:B0-----:R-:W-:Y:S01]  /*6c40*/  IMAD.MOV.U32 R80, RZ, RZ, R32 ;  /* 0x000000ffff507224 */ /* 0x001fe200078e0020 */
        /* <DEDUP_REMOVED lines=94> */
[----:B------:R-:W-:Y:S02]  /*7230*/  PRMT R188, R81, 0x7610, R188 ;  /* 0x0000761051bc7816 */ /* 0x000fe400000000bc */
[----:B------:R-:W-:Y:S01]  /*7240*/  PRMT R189, R80, 0x7610, R189 ;  /* 0x0000761050bd7816 */ /* 0x000fe200000000bd */
[----:B------:R-:W-:Y:S06]  /*7250*/  @!P2 BRA `(.L_x_1389) ;  /* 0x000000000004a947 */ /* 0x000fec0003800000 */
[----:B------:R-:W-:Y:S01]  /*7260*/  BPT.TRAP 0x1 ;  /* 0x000000040000795c */ /* 0x000fe20000300000 */
.L_x_1389:
[----:B------:R-:W-:Y:S01]  /*7270*/  IMAD R89, R22, 0x8, R17 ;  /* 0x0000000816597824 */ /* 0x000fe200078e0211 */
[----:B------:R-:W-:Y:S01]  /*7280*/  SHF.L.U32 R90, R204, 0x1f, RZ ;  /* 0x0000001fcc5a7819 */ /* 0x000fe200000006ff */
[----:B------:R-:W0:Y:S01]  /*7290*/  LDC R147, c[0x0][0x2e4] ;  /* 0x0000b900ff937b82 */ /* 0x000e220000000800 */
[----:B------:R-:W-:Y:S02]  /*72a0*/  BSSY B1, `(.L_x_1390) ;  /* 0x0000004000017945 */ /* 0x000fe40003800000 */
[----:B------:R-:W1:Y:S05]  /*72b0*/  SYNCS.PHASECHK.TRANS64.TRYWAIT P5, [R89+URZ+0x30890], R90 ;  /* 0x0308905a590075a7 */ /* 0x000e6a00080a017f */
[----:B------:R-:W2:Y:S01]  /*72c0*/  LDC.64 R126, c[0x0][0x2f0] ;  /* 0x0000bc00ff7e7b82 */ /* 0x000ea20000000a00 */
[----:B-1----:R-:W-:Y:S05]  /*72d0*/  @!P5 BRA `(.L_x_1391) ;  /* 0x0000021400b0d947 */ /* 0x002fea0003800000 */
.L_x_1731:
[----:B------:R-:W-:Y:S05]  /*72e0*/  BSYNC B1 ;  /* 0x0000000000017941 */ /* 0x000fea0003800000 */
.L_x_1390:
        /* <DEDUP_REMOVED lines=34> */
[----:B------:R-:W-:Y:S02]  /*7510*/  SHF.R.U32.HI R176, RZ, 0x10, R53 ;  /* 0x00000010ffb07819 */ /* 0x000fe40000011635 */
[----:B------:R-:W-:Y:S02]  /*7520*/  SHF.R.U32.HI R175, RZ, 0x10, R41 ;  /* 0x00000010ffaf7819 */ /* 0x000fe40000011629 */
[----:B------:R-:W-:Y:S02]  /*7530*/  PRMT R176, R164, 0x5432, R176 ;  /* 0x00005432a4b07816 */ /* 0x000fe400000000b0 */
[----:B------:R-:W-:Y:S02]  /*7540*/  PRMT R175, R174, 0x5410, R175 ;  /* 0x00005410aeaf7816 */ /* 0x000fe400000000af */
[----:B------:R-:W-:Y:S01]  /*7550*/  SHF.R.U64 R40, R40, 0x10, R41 ;  /* 0x0000001028287819 */ /* 0x000fe20000001229 */
[----:B------:R-:W-:Y:S01]  /*7560*/  IMAD.U32 R177, R176, 0x10000, RZ ;  /* 0x00010000b0b17824 */ /* 0x000fe200078e00ff */
[--C-:B------:R-:W-:Y:S01]  /*7570*/  SHF.R.U64 R41, R42, 0x10, R43.reuse ;  /* 0x000000102a297819 */ /* 0x100fe2000000122b */
[----:B--2---:R-:W-:Y:S01]  /*7580*/  IMAD.U32 R42, R85, 0x10000, RZ ;  /* 0x00010000552a7824 */ /* 0x004fe200078e00ff */
[----:B------:R-:W-:Y:S01]  /*7590*/  SHF.R.U32.HI R174, RZ, 0x10, R43 ;  /* 0x00000010ffae7819 */ /* 0x000fe2000001162b */
[----:B------:R-:W-:Y:S01]  /*75a0*/  IMAD.U32 R178, R175, 0x10000, RZ ;  /* 0x00010000afb27824 */ /* 0x000fe200078e00ff */
[----:B------:R-:W-:Y:S01]  /*75b0*/  SHF.R.U64 R52, R52, 0x10, R53 ;  /* 0x0000001034347819 */ /* 0x000fe20000001235 */
[----:B0-----:R-:W-:-:S02]  /*75c0*/  IMAD.U32 R43, R81, 0x10000, RZ ;  /* 0x00010000512b7824 */ /* 0x001fc400078e00ff */
[CC--:B------:R-:W-:Y:S01]  /*75d0*/  FMUL.FTZ R180, R42.reuse, R177.reuse ;  /* 0x000000b12ab47220 */ /* 0x0c0fe20000410000 */
[-C--:B------:R-:W-:Y:S01]  /*75e0*/  FMUL.FTZ R182, R42, R178.reuse ;  /* 0x000000b22ab67220 */ /* 0x080fe20000410000 */
[----:B------:R-:W-:Y:S01]  /*75f0*/  SHF.R.U64 R42, R54, 0x10, R55 ;  /* 0x00000010362a7819 */ /* 0x000fe20000001237 */
[----:B------:R-:W-:Y:S02]  /*7600*/  IMAD.U32 R54, R80, 0x10000, RZ ;  /* 0x0001000050367824 */ /* 0x000fe400078e00ff */
[C---:B------:R-:W-:Y:S01]  /*7610*/  FFMA.FTZ R53, R43.reuse, R178, -R180 ;  /* 0x000000b22b357223 */ /* 0x040fe200000108b4 */
[----:B------:R-:W-:Y:S01]  /*7620*/  FFMA.FTZ R43, R43, R177, R182 ;  /* 0x000000b12b2b7223 */ /* 0x000fe200000100b6 */
[----:B------:R-:W-:Y:S02]  /*7630*/  LOP3.LUT R180, R85, 0xffff0000, RZ, 0xc0, !PT ;  /* 0xffff000055b47812 */ /* 0x000fe400078ec0ff */
[----:B------:R-:W-:Y:S02]  /*7640*/  LOP3.LUT R177, R176, 0xffff0000, RZ, 0xc0, !PT ;  /* 0xffff0000b0b17812 */ /* 0x000fe400078ec0ff */
[----:B------:R-:W-:-:S02]  /*7650*/  LOP3.LUT R175, R175, 0xffff0000, RZ, 0xc0, !PT ;  /* 0xffff0000afaf7812 */ /* 0x000fc400078ec0ff */
[----:B------:R-:W-:Y:S02]  /*7660*/  SHF.R.U32.HI R55, RZ, 0x10, R55 ;  /* 0x00000010ff377819 */ /* 0x000fe40000011637 */
[----:B------:R-:W-:Y:S01]  /*7670*/  LOP3.LUT R178, R81, 0xffff0000, RZ, 0xc0, !PT ;  /* 0xffff000051b27812 */ /* 0x000fe200078ec0ff */
[C---:B------:R-:W-:Y:S01]  /*7680*/  FMUL.FTZ R81, R180.reuse, R177 ;  /* 0x000000b1b4517220 */ /* 0x040fe20000410000 */
[-C--:B------:R-:W-:Y:S01]  /*7690*/  FMUL.FTZ R180, R180, R175.reuse ;  /* 0x000000afb4b47220 */ /* 0x080fe20000410000 */
[----:B------:R-:W-:Y:S02]  /*76a0*/  PRMT R55, R179, 0x5410, R55 ;  /* 0x00005410b3377816 */ /* 0x000fe40000000037 */
[----:B------:R-:W-:Y:S01]  /*76b0*/  PRMT R85, R155, 0x5432, R174 ;  /* 0x000054329b557816 */ /* 0x000fe200000000ae */
[C---:B------:R-:W-:Y:S01]  /*76c0*/  FFMA.FTZ R176, R178.reuse, R175, -R81 ;  /* 0x000000afb2b07223 */ /* 0x040fe20000010851 */
[----:B------:R-:W-:Y:S01]  /*76d0*/  FFMA.FTZ R174, R178, R177, R180 ;  /* 0x000000b1b2ae7223 */ /* 0x000fe200000100b4 */
[C---:B------:R-:W-:Y:S01]  /*76e0*/  IMAD.U32 R178, R87.reuse, 0x10000, RZ ;  /* 0x0001000057b27824 */ /* 0x040fe200078e00ff */
[----:B------:R-:W-:Y:S01]  /*76f0*/  LOP3.LUT R87, R87, 0xffff0000, RZ, 0xc0, !PT ;  /* 0xffff000057577812 */ /* 0x000fe200078ec0ff */
[C---:B------:R-:W-:Y:S01]  /*7700*/  IMAD.U32 R175, R55.reuse, 0x10000, RZ ;  /* 0x0001000037af7824 */ /* 0x040fe200078e00ff */
[----:B------:R-:W-:Y:S01]  /*7710*/  LOP3.LUT R55, R55, 0xffff0000, RZ, 0xc0, !PT ;  /* 0xffff000037377812 */ /* 0x000fe200078ec0ff */
[----:B------:R-:W-:Y:S01]  /*7720*/  IMAD.U32 R177, R85, 0x10000, RZ ;  /* 0x0001000055b17824 */ /* 0x000fe200078e00ff */
[----:B------:R-:W-:Y:S01]  /*7730*/  PRMT R40, R156, 0x5432, R40 ;  /* 0x000054329c287816 */ /* 0x000fe20000000028 */
[----:B------:R-:W-:-:S02]  /*7740*/  IMAD.U32 R180, R83, 0x10000, RZ ;  /* 0x0001000053b47824 */ /* 0x000fc400078e00ff */
[C---:B------:R-:W-:Y:S01]  /*7750*/  FMUL.FTZ R179, R178.reuse, R175 ;  /* 0x000000afb2b37220 */ /* 0x040fe20000410000 */
[----:B------:R-:W-:Y:S01]  /*7760*/  FMUL.FTZ R178, R178, R177 ;  /* 0x000000b1b2b27220 */ /* 0x000fe20000410000 */
[----:B------:R-:W-:Y:S01]  /*7770*/  FMUL.FTZ R181, R87, R55 ;  /* 0x0000003757b57220 */ /* 0x000fe20000410000 */
[----:B------:R-:W-:Y:S01]  /*7780*/  PRMT R52, R163, 0x5432, R52 ;  /* 0x00005432a3347816 */ /* 0x000fe20000000034 */
[C---:B------:R-:W-:Y:S01]  /*7790*/  FFMA.FTZ R177, R180.reuse, R177, -R179 ;  /* 0x000000b1b4b17223 */ /* 0x040fe200000108b3 */
[----:B------:R-:W-:Y:S01]  /*77a0*/  LOP3.LUT R179, R85, 0xffff0000, RZ, 0xc0, !PT ;  /* 0xffff000055b37812 */ /* 0x000fe200078ec0ff */
[----:B------:R-:W-:Y:S01]  /*77b0*/  FFMA.FTZ R175, R180, R175, R178 ;  /* 0x000000afb4af7223 */ /* 0x000fe200000100b2 */
[----:B------:R-:W-:Y:S01]  /*77c0*/  LOP3.LUT R178, R83, 0xffff0000, RZ, 0xc0, !PT ;  /* 0xffff000053b27812 */ /* 0x000fe200078ec0ff */
[C---:B------:R-:W-:Y:S01]  /*77d0*/  IMAD.U32 R81, R84.reuse, 0x10000, RZ ;  /* 0x0001000054517824 */ /* 0x040fe200078e00ff */
[----:B------:R-:W-:Y:S01]  /*77e0*/  LOP3.LUT R84, R84, 0xffff0000, RZ, 0xc0, !PT ;  /* 0xffff000054547812 */ /* 0x000fe200078ec0ff */
[----:B------:R-:W-:Y:S01]  /*77f0*/  FMUL.FTZ R180, R87, R179 ;  /* 0x000000b357b47220 */ /* 0x000fe20000410000 */
[----:B------:R-:W-:-:S02]  /*7800*/  IMAD.U32 R87, R52, 0x10000, RZ ;  /* 0x0001000034577824 */ /* 0x000fc400078e00ff */
[----:B------:R-:W-:Y:S01]  /*7810*/  FFMA.FTZ R182, R178, R179, -R181 ;  /* 0x000000b3b2b67223 */ /* 0x000fe200000108b5 */
[----:B------:R-:W-:Y:S01]  /*7820*/  LOP3.LUT R179, R52, 0xffff0000, RZ, 0xc0, !PT ;  /* 0xffff000034b37812 */ /* 0x000fe200078ec0ff */
[----:B------:R-:W-:Y:S01]  /*7830*/  FFMA.FTZ R180, R178, R55, R180 ;  /* 0x00000037b2b47223 */ /* 0x000fe200000100b4 */
[C---:B------:R-:W-:Y:S01]  /*7840*/  IMAD.U32 R55, R40.reuse, 0x10000, RZ ;  /* 0x0001000028377824 */ /* 0x040fe200078e00ff */
[----:B------:R-:W-:Y:S01]  /*7850*/  PRMT R41, R183, 0x5410, R41 ;  /* 0x00005410b7297816 */ /* 0x000fe20000000029 */
[C---:B------:R-:W-:Y:S01]  /*7860*/  FMUL.FTZ R181, R81.reuse, R87 ;  /* 0x0000005751b57220 */ /* 0x040fe20000410000 */
[----:B------:R-:W-:Y:S01]  /*7870*/  LOP3.LUT R183, R40, 0xffff0000, RZ, 0xc0, !PT ;  /* 0xffff000028b77812 */ /* 0x000fe200078ec0ff */
[----:B------:R-:W-:Y:S01]  /*7880*/  FMUL.FTZ R40, R81, R55 ;  /* 0x0000003751287220 */ /* 0x000fe20000410000 */
[----:B------:R-:W-:Y:S01]  /*7890*/  LOP3.LUT R80, R80, 0xffff0000, RZ, 0xc0, !PT ;  /* 0xffff000050507812 */ /* 0x000fe200078ec0ff */
[----:B------:R-:W-:Y:S01]  /*78a0*/  FMUL.FTZ R81, R84, R179 ;  /* 0x000000b354517220 */ /* 0x000fe20000410000 */
[----:B------:R-:W-:Y:S01]  /*78b0*/  PRMT R42, R162, 0x5432, R42 ;  /* 0x00005432a22a7816 */ /* 0x000fe2000000002a */
[----:B------:R-:W-:Y:S01]  /*78c0*/  FFMA.FTZ R181, R54, R55, -R181 ;  /* 0x0000003736b57223 */ /* 0x000fe200000108b5 */
[----:B------:R-:W-:-:S02]  /*78d0*/  IMAD.U32 R85, R86, 0x10000, RZ ;  /* 0x0001000056557824 */ /* 0x000fc400078e00ff */
[----:B------:R-:W-:Y:S01]  /*78e0*/  FFMA.FTZ R40, R54, R87, R40 ;  /* 0x0000005736287223 */ /* 0x000fe20000010028 */
[-C--:B------:R-:W-:Y:S01]  /*78f0*/  FMUL.FTZ R55, R84, R183.reuse ;  /* 0x000000b754377220 */ /* 0x080fe20000410000 */
[----:B------:R-:W-:Y:S01]  /*7900*/  FFMA.FTZ R52, R80, R183, -R81 ;  /* 0x000000b750347223 */ /* 0x000fe20000010851 */
[----:B------:R-:W-:Y:S01]  /*7910*/  LOP3.LUT R86, R86, 0xffff0000, RZ, 0xc0, !PT ;  /* 0xffff000056567812 */ /* 0x000fe200078ec0ff */
[C---:B------:R-:W-:Y:S01]  /*7920*/  IMAD.U32 R54, R42.reuse, 0x10000, RZ ;  /* 0x000100002a367824 */ /* 0x040fe200078e00ff */
[----:B------:R-:W-:Y:S01]  /*7930*/  LOP3.LUT R81, R42, 0xffff0000, RZ, 0xc0, !PT ;  /* 0xffff00002a517812 */ /* 0x000fe200078ec0ff */
[C---:B------:R-:W-:Y:S01]  /*7940*/  IMAD.U32 R84, R41.reuse, 0x10000, RZ ;  /* 0x0001000029547824 */ /* 0x040fe200078e00ff */
[----:B------:R-:W-:Y:S01]  /*7950*/  LOP3.LUT R41, R41, 0xffff0000, RZ, 0xc0, !PT ;  /* 0xffff000029297812 */ /* 0x000fe200078ec0ff */
[C---:B------:R-:W-:Y:S02]  /*7960*/  IMAD.U32 R83, R82.reuse, 0x10000, RZ ;  /* 0x0001000052537824 */ /* 0x040fe400078e00ff */
[C---:B------:R-:W-:Y:S01]  /*7970*/  FMUL.FTZ R42, R85.reuse, R54 ;  /* 0x00000036552a7220 */ /* 0x040fe20000410000 */
[-C--:B------:R-:W-:Y:S01]  /*7980*/  FMUL.FTZ R87, R85, R84.reuse ;  /* 0x0000005455577220 */ /* 0x080fe20000410000 */
[----:B------:R-:W-:Y:S01]  /*7990*/  LOP3.LUT R82, R82, 0xffff0000, RZ, 0xc0, !PT ;  /* 0xffff000052527812 */ /* 0x000fe200078ec0ff */
[C---:B------:R-:W-:Y:S01]  /*79a0*/  FMUL.FTZ R85, R86.reuse, R81 ;  /* 0x0000005156557220 */ /* 0x040fe20000410000 */
[-C--:B------:R-:W-:Y:S01]  /*79b0*/  FMUL.FTZ R86, R86, R41.reuse ;  /* 0x0000002956567220 */ /* 0x080fe20000410000 */
[C---:B------:R-:W-:Y:S01]  /*79c0*/  FFMA.FTZ R42, R83.reuse, R84, -R42 ;  /* 0x00000054532a7223 */ /* 0x040fe2000001082a */
[----:B------:R-:W-:Y:S01]  /*79d0*/  FFMA.FTZ R87, R83, R54, R87 ;  /* 0x0000003653577223 */ /* 0x000fe20000010057 */
        /* <DEDUP_REMOVED lines=13> */
.L_x_1397:
[----:B------:R-:W-:Y:S05]  /*7ab0*/  BSYNC B3 ;  /* 0x0000000000037941 */ /* 0x000fea0003800000 */
.L_x_1396:
[----:B------:R-:W-:Y:S01]  /*7ac0*/  ISETP.GE.AND P4, PT, R173, R147, PT ;  /* 0x00000093ad00720c */ /* 0x000fe20003f86270 */
[----:B------:R-:W-:-:S12]  /*7ad0*/  ULDC.64 UR4, c[0x0][0x208] ;  /* 0x0000820000047ab9 */ /* 0x000fd80000000a00 */
        /* <DEDUP_REMOVED lines=9> */
.L_x_1395:
[----:B------:R-:W-:Y:S05]  /*7b70*/  BSYNC B2 ;  /* 0x0000000000027941 */ /* 0x000fea0003800000 */
.L_x_1394:
[----:B------:R-:W-:Y:S01]  /*7b80*/  ISETP.NE.AND P4, PT, R21, RZ, PT ;  /* 0x000000ff1500720c */ /* 0x000fe20003f85270 */
[----:B------:R-:W-:-:S12]  /*7b90*/  BSSY B2, `(.L_x_1398) ;  /* 0x0000081000027945 */ /* 0x000fd80003800000 */
[----:B------:R-:W-:Y:S05]  /*7ba0*/  @!P4 BRA `(.L_x_1399) ;  /* 0x0000000400fcc947 */ /* 0x000fea0003800000 */
[----:B0-----:R-:W-:Y:S01]  /*7bb0*/  SEL R40, R124, R149, !P1 ;  /* 0x000000957c287207 */ /* 0x001fe20004800000 */
[----:B------:R-:W-:Y:S01]  /*7bc0*/  BSSY B3, `(.L_x_1400) ;  /* 0x0000072000037945 */ /* 0x000fe20003800000 */
[----:B------:R-:W-:Y:S02]  /*7bd0*/  IADD3 R80, P4, P5, R108, R130, R14 ;  /* 0x000000826c507210 */ /* 0x000fe40007d9e00e */
[----:B------:R-:W-:Y:S02]  /*7be0*/  SHF.R.S32.HI R41, RZ, 0x1f, R40 ;  /* 0x0000001fff297819 */ /* 0x000fe40000011428 */
[----:B------:R-:W-:Y:S02]  /*7bf0*/  IADD3.X R81, R4, R157, R113, P4, P5 ;  /* 0x0000009d04517210 */ /* 0x000fe400027ea471 */
[----:B------:R-:W-:Y:S02]  /*7c00*/  LEA.HI R41, R41, R40, RZ, 0x4 ;  /* 0x0000002829297211 */ /* 0x000fe400078f20ff */
[----:B------:R-:W-:-:S02]  /*7c10*/  ISETP.GE.AND P4, PT, R198, R119, PT ;  /* 0x00000077c600720c */ /* 0x000fc40003f86270 */
        /* <DEDUP_REMOVED lines=24> */
[----:B------:R-:W-:Y:S02]  /*7da0*/  SHF.R.U32.HI R48, RZ, 0x10, R49 ;  /* 0x00000010ff307819 */ /* 0x000fe40000011631 */
[----:B------:R-:W-:-:S02]  /*7db0*/  SHF.R.U32.HI R37, RZ, 0x10, R37 ;  /* 0x00000010ff257819 */ /* 0x000fc40000011625 */
[----:B------:R-:W-:Y:S02]  /*7dc0*/  PRMT R48, R161, 0x5432, R48 ;  /* 0x00005432a1307816 */ /* 0x000fe40000000030 */
[----:B------:R-:W-:Y:S02]  /*7dd0*/  PRMT R37, R237, 0x5410, R37 ;  /* 0x00005410ed257816 */ /* 0x000fe40000000025 */
[--C-:B------:R-:W-:Y:S01]  /*7de0*/  SHF.R.U64 R49, R50, 0x10, R51.reuse ;  /* 0x0000001032317819 */ /* 0x100fe20000001233 */
[C---:B------:R-:W-:Y:S01]  /*7df0*/  IMAD.U32 R174, R48.reuse, 0x10000, RZ ;  /* 0x0001000030ae7824 */ /* 0x040fe200078e00ff */
[----:B------:R-:W-:Y:S01]  /*7e00*/  SHF.R.U32.HI R50, RZ, 0x10, R51 ;  /* 0x00000010ff327819 */ /* 0x000fe20000011633 */
[----:B------:R-:W-:Y:S01]  /*7e10*/  IMAD.U32 R176, R37, 0x10000, RZ ;  /* 0x0001000025b07824 */ /* 0x000fe200078e00ff */
[----:B------:R-:W-:Y:S01]  /*7e20*/  LOP3.LUT R175, R48, 0xffff0000, RZ, 0xc0, !PT ;  /* 0xffff000030af7812 */ /* 0x000fe200078ec0ff */
[----:B------:R-:W-:Y:S02]  /*7e30*/  IMAD.U32 R51, R41, 0x10000, RZ ;  /* 0x0001000029337824 */ /* 0x000fe400078e00ff */
[----:B------:R-:W-:Y:S01]  /*7e40*/  FMUL.FTZ R178, R85, R174 ;  /* 0x000000ae55b27220 */ /* 0x000fe20000410000 */
[----:B------:R-:W-:Y:S01]  /*7e50*/  PRMT R50, R159, 0x5432, R50 ;  /* 0x000054329f327816 */ /* 0x000fe20000000032 */
[-C--:B------:R-:W-:Y:S01]  /*7e60*/  FMUL.FTZ R48, R85, R176.reuse ;  /* 0x000000b055307220 */ /* 0x080fe20000410000 */
[----:B------:R-:W-:Y:S01]  /*7e70*/  PRMT R82, R153, 0x5432, R82 ;  /* 0x0000543299527816 */ /* 0x000fe20000000052 */
[----:B------:R-:W-:Y:S01]  /*7e80*/  FFMA.FTZ R178, R51, R176, -R178 ;  /* 0x000000b033b27223 */ /* 0x000fe200000108b2 */
[----:B------:R-:W-:Y:S01]  /*7e90*/  LOP3.LUT R86, R53, 0xffff0000, RZ, 0xc0, !PT ;  /* 0xffff000035567812 */ /* 0x000fe200078ec0ff */
[----:B------:R-:W-:Y:S01]  /*7ea0*/  IMAD.U32 R176, R50, 0x10000, RZ ;  /* 0x0001000032b07824 */ /* 0x000fe200078e00ff */
[----:B------:R-:W-:Y:S01]  /*7eb0*/  LOP3.LUT R37, R37, 0xffff0000, RZ, 0xc0, !PT ;  /* 0xffff000025257812 */ /* 0x000fe200078ec0ff */
[----:B------:R-:W-:Y:S01]  /*7ec0*/  FFMA.FTZ R48, R51, R174, R48 ;  /* 0x000000ae33307223 */ /* 0x000fe20000010030 */
[----:B------:R-:W-:-:S02]  /*7ed0*/  IMAD.U32 R174, R82, 0x10000, RZ ;  /* 0x0001000052ae7824 */ /* 0x000fc400078e00ff */
[C---:B------:R-:W-:Y:S01]  /*7ee0*/  FMUL.FTZ R85, R86.reuse, R175 ;  /* 0x000000af56557220 */ /* 0x040fe20000410000 */
[----:B------:R-:W-:Y:S01]  /*7ef0*/  LOP3.LUT R84, R41, 0xffff0000, RZ, 0xc0, !PT ;  /* 0xffff000029547812 */ /* 0x000fe200078ec0ff */
[-C--:B------:R-:W-:Y:S01]  /*7f00*/  FMUL.FTZ R51, R86, R37.reuse ;  /* 0x0000002556337220 */ /* 0x080fe20000410000 */
[----:B------:R-:W-:Y:S01]  /*7f10*/  PRMT R39, R160, 0x5432, R39 ;  /* 0x00005432a0277816 */ /* 0x000fe20000000027 */
[----:B------:R-:W-:Y:S01]  /*7f20*/  FMUL.FTZ R86, R173, R176 ;  /* 0x000000b0ad567220 */ /* 0x000fe20000410000 */
[----:B------:R-:W-:Y:S01]  /*7f30*/  LOP3.LUT R55, R55, 0xffff0000, RZ, 0xc0, !PT ;  /* 0xffff000037377812 */ /* 0x000fe200078ec0ff */
[-C--:B------:R-:W-:Y:S01]  /*7f40*/  FMUL.FTZ R173, R173, R174.reuse ;  /* 0x000000aeadad7220 */ /* 0x080fe20000410000 */
[----:B------:R-:W-:Y:S01]  /*7f50*/  PRMT R36, R154, 0x5432, R36 ;  /* 0x000054329a247816 */ /* 0x000fe20000000024 */
[----:B------:R-:W-:Y:S01]  /*7f60*/  FFMA.FTZ R86, R171, R174, -R86 ;  /* 0x000000aeab567223 */ /* 0x000fe20000010856 */
[----:B------:R-:W-:Y:S01]  /*7f70*/  LOP3.LUT R50, R50, 0xffff0000, RZ, 0xc0, !PT ;  /* 0xffff000032327812 */ /* 0x000fe200078ec0ff */
[----:B------:R-:W-:Y:S01]  /*7f80*/  IMAD.U32 R53, R52, 0x10000, RZ ;  /* 0x0001000034357824 */ /* 0x000fe200078e00ff */
[----:B------:R-:W-:Y:S01]  /*7f90*/  LOP3.LUT R82, R82, 0xffff0000, RZ, 0xc0, !PT ;  /* 0xffff000052527812 */ /* 0x000fe200078ec0ff */
[C---:B------:R-:W-:Y:S01]  /*7fa0*/  FFMA.FTZ R85, R84.reuse, R37, -R85 ;  /* 0x0000002554557223 */ /* 0x040fe20000010855 */
[----:B------:R-:W-:Y:S01]  /*7fb0*/  LOP3.LUT R43, R43, 0xffff0000, RZ, 0xc0, !PT ;  /* 0xffff00002b2b7812 */ /* 0x000fe200078ec0ff */
[----:B------:R-:W-:Y:S01]  /*7fc0*/  FFMA.FTZ R51, R84, R175, R51 ;  /* 0x000000af54337223 */ /* 0x000fe20000010033 */
[----:B------:R-:W-:Y:S01]  /*7fd0*/  FFMA.FTZ R173, R171, R176, R173 ;  /* 0x000000b0abad7223 */ /* 0x000fe200000100ad */
[----:B------:R-:W-:Y:S01]  /*7fe0*/  IMAD.U32 R174, R39, 0x10000, RZ ;  /* 0x0001000027ae7824 */ /* 0x000fe200078e00ff */
[----:B------:R-:W-:Y:S01]  /*7ff0*/  LOP3.LUT R52, R52, 0xffff0000, RZ, 0xc0, !PT ;  /* 0xffff000034347812 */ /* 0x000fe200078ec0ff */
[----:B------:R-:W-:Y:S01]  /*8000*/  FMUL.FTZ R176, R55, R50 ;  /* 0x0000003237b07220 */ /* 0x000fe20000410000 */
[----:B------:R-:W-:-:S02]  /*8010*/  IMAD.U32 R84, R36, 0x10000, RZ ;  /* 0x0001000024547824 */ /* 0x000fc400078e00ff */
[----:B------:R-:W-:Y:S01]  /*8020*/  FMUL.FTZ R180, R55, R82 ;  /* 0x0000005237b47220 */ /* 0x000fe20000410000 */
[----:B------:R-:W-:Y:S01]  /*8030*/  LOP3.LUT R39, R39, 0xffff0000, RZ, 0xc0, !PT ;  /* 0xffff000027277812 */ /* 0x000fe200078ec0ff */
[----:B------:R-:W-:Y:S01]  /*8040*/  IMAD.U32 R41, R40, 0x10000, RZ ;  /* 0x0001000028297824 */ /* 0x000fe200078e00ff */
[----:B------:R-:W-:Y:S01]  /*8050*/  LOP3.LUT R55, R36, 0xffff0000, RZ, 0xc0, !PT ;  /* 0xffff000024377812 */ /* 0x000fe200078ec0ff */
[----:B------:R-:W-:Y:S01]  /*8060*/  FMUL.FTZ R36, R53, R174 ;  /* 0x000000ae35247220 */ /* 0x000fe20000410000 */
[----:B------:R-:W-:Y:S01]  /*8070*/  PRMT R49, R158, 0x5432, R49 ;  /* 0x000054329e317816 */ /* 0x000fe20000000031 */
[----:B------:R-:W-:Y:S01]  /*8080*/  FFMA.FTZ R37, R43, R82, -R176 ;  /* 0x000000522b257223 */ /* 0x000fe200000108b0 */
[----:B------:R-:W-:Y:S01]  /*8090*/  LOP3.LUT R40, R40, 0xffff0000, RZ, 0xc0, !PT ;  /* 0xffff000028287812 */ /* 0x000fe200078ec0ff */
[----:B------:R-:W-:Y:S01]  /*80a0*/  FMUL.FTZ R53, R53, R84 ;  /* 0x0000005435357220 */ /* 0x000fe20000410000 */
[----:B------:R-:W-:Y:S01]  /*80b0*/  FFMA.FTZ R180, R43, R50, R180 ;  /* 0x000000322bb47223 */ /* 0x000fe200000100b4 */
[----:B------:R-:W-:Y:S01]  /*80c0*/  FMUL.FTZ R43, R52, R39 ;  /* 0x00000027342b7220 */ /* 0x000fe20000410000 */
[----:B------:R-:W-:Y:S01]  /*80d0*/  PRMT R38, R152, 0x5432, R38 ;  /* 0x0000543298267816 */ /* 0x000fe20000000026 */
[----:B------:R-:W-:Y:S01]  /*80e0*/  FFMA.FTZ R36, R41, R84, -R36 ;  /* 0x0000005429247223 */ /* 0x000fe20000010824 */
[----:B------:R-:W-:Y:S01]  /*80f0*/  LOP3.LUT R172, R42, 0xffff0000, RZ, 0xc0, !PT ;  /* 0xffff00002aac7812 */ /* 0x000fe200078ec0ff */
[----:B------:R-:W-:-:S02]  /*8100*/  IMAD.U32 R42, R54, 0x10000, RZ ;  /* 0x00010000362a7824 */ /* 0x000fc400078e00ff */
[----:B------:R-:W-:Y:S01]  /*8110*/  FFMA.FTZ R53, R41, R174, R53 ;  /* 0x000000ae29357223 */ /* 0x000fe20000010035 */
[C---:B------:R-:W-:Y:S01]  /*8120*/  IMAD.U32 R50, R49.reuse, 0x10000, RZ ;  /* 0x0001000031327824 */ /* 0x040fe200078e00ff */
[----:B------:R-:W-:Y:S01]  /*8130*/  LOP3.LUT R54, R54, 0xffff0000, RZ, 0xc0, !PT ;  /* 0xffff000036367812 */ /* 0x000fe200078ec0ff */
[-C--:B------:R-:W-:Y:S01]  /*8140*/  FMUL.FTZ R41, R52, R55.reuse ;  /* 0x0000003734297220 */ /* 0x080fe20000410000 */
[----:B------:R-:W-:Y:S01]  /*8150*/  FFMA.FTZ R43, R40, R55, -R43 ;  /* 0x00000037282b7223 */ /* 0x000fe2000001082b */
[----:B------:R-:W-:Y:S01]  /*8160*/  LOP3.LUT R49, R49, 0xffff0000, RZ, 0xc0, !PT ;  /* 0xffff000031317812 */ /* 0x000fe200078ec0ff */
[C---:B------:R-:W-:Y:S01]  /*8170*/  IMAD.U32 R52, R38.reuse, 0x10000, RZ ;  /* 0x0001000026347824 */ /* 0x040fe200078e00ff */
[----:B------:R-:W-:Y:S01]  /*8180*/  LOP3.LUT R55, R38, 0xffff0000, RZ, 0xc0, !PT ;  /* 0xffff000026377812 */ /* 0x000fe200078ec0ff */
[----:B------:R-:W-:Y:S01]  /*8190*/  FFMA.FTZ R40, R40, R39, R41 ;  /* 0x0000002728287223 */ /* 0x000fe20000010029 */
[----:B------:R-:W-:Y:S01]  /*81a0*/  FMUL.FTZ R38, R42, R50 ;  /* 0x000000322a267220 */ /* 0x000fe20000410000 */
[----:B------:R-:W-:Y:S01]  /*81b0*/  FMUL.FTZ R39, R54, R49 ;  /* 0x0000003136277220 */ /* 0x000fe20000410000 */
        /* <DEDUP_REMOVED lines=17> */
[----:B------:R-:W-:-:S07]  /*82d0*/  F2FP.BF16.F32.PACK_AB R42, R39, R38 ;  /* 0x00000026272a723e */ /* 0x000fce00000010ff */
.L_x_1401:
[----:B------:R-:W-:Y:S05]  /*82e0*/  BSYNC B3 ;  /* 0x0000000000037941 */ /* 0x000fea0003800000 */
.L_x_1400:
        /* <DEDUP_REMOVED lines=11> */
.L_x_1399:
[----:B------:R-:W-:Y:S05]  /*83a0*/  BSYNC B2 ;  /* 0x0000000000027941 */ /* 0x000fea0003800000 */
.L_x_1398:
[----:B------:R-:W-:-:S13]  /*83b0*/  ISETP.NE.AND P4, PT, R25, RZ, PT ;  /* 0x000000ff1900720c */ /* 0x000fda0003f85270 */
[----:B------:R-:W-:Y:S05]  /*83c0*/  @!P4 BRA `(.L_x_1393) ;  /* 0x00000008000cc947 */ /* 0x000fea0003800000 */
[----:B------:R-:W-:Y:S01]  /*83d0*/  LOP3.LUT P6, RZ, R16, 0x1, RZ, 0xc0, !PT ;  /* 0x0000000110ff7812 */ /* 0x000fe200078cc0ff */
[----:B------:R-:W-:Y:S01]  /*83e0*/  BSSY B2, `(.L_x_1402) ;  /* 0x0000076000027945 */ /* 0x000fe20003800000 */
[----:B------:R-:W-:Y:S02]  /*83f0*/  IADD3 R48, P4, P5, R108, R130, R15 ;  /* 0x000000826c307210 */ /* 0x000fe40007d9e00f */
[----:B---3--:R-:W-:Y:S02]  /*8400*/  SEL R36, R124, R149, !P6 ;  /* 0x000000957c247207 */ /* 0x008fe40007000000 */
[----:B------:R-:W-:Y:S02]  /*8410*/  IADD3.X R49, R4, R157, R112, P4, P5 ;  /* 0x0000009d04317210 */ /* 0x000fe400027ea470 */
[----:B------:R-:W-:Y:S02]  /*8420*/  SHF.R.S32.HI R37, RZ, 0x1f, R36 ;  /* 0x0000001fff257819 */ /* 0x000fe40000011424 */
[----:B------:R-:W-:-:S02]  /*8430*/  ISETP.GE.AND P4, PT, R199, R119, PT ;  /* 0x00000077c700720c */ /* 0x000fc40003f86270 */
        /* <DEDUP_REMOVED lines=25> */
[--C-:B------:R-:W-:Y:S01]  /*85d0*/  SHF.R.U64 R53, R32, 0x10, R33.reuse ;  /* 0x0000001020357819 */ /* 0x100fe20000001221 */
[----:B------:R-:W-:Y:S01]  /*85e0*/  IMAD.U32 R54, R38, 0x10000, RZ ;  /* 0x0001000026367824 */ /* 0x000fe200078e00ff */
[----:B------:R-:W-:-:S02]  /*85f0*/  SHF.R.U32.HI R33, RZ, 0x10, R33 ;  /* 0x00000010ff217819 */ /* 0x000fc40000011621 */
[----:B------:R-:W-:Y:S02]  /*8600*/  PRMT R236, R236, 0x5410, R45 ;  /* 0x00005410ecec7816 */ /* 0x000fe4000000002d */
[----:B------:R-:W-:Y:S02]  /*8610*/  PRMT R202, R202, 0x5410, R33 ;  /* 0x00005410caca7816 */ /* 0x000fe40000000021 */
[--C-:B------:R-:W-:Y:S01]  /*8620*/  SHF.R.U64 R32, R46, 0x10, R47.reuse ;  /* 0x000000102e207819 */ /* 0x100fe2000000122f */
[----:B------:R-:W-:Y:S01]  /*8630*/  IMAD.U32 R33, R236, 0x10000, RZ ;  /* 0x00010000ec217824 */ /* 0x000fe200078e00ff */
[----:B------:R-:W-:Y:S02]  /*8640*/  SHF.R.U32.HI R46, RZ, 0x10, R47 ;  /* 0x00000010ff2e7819 */ /* 0x000fe4000001162f */
[----:B------:R-:W-:Y:S01]  /*8650*/  PRMT R212, R212, 0x5410, R35 ;  /* 0x00005410d4d47816 */ /* 0x000fe20000000023 */
[----:B------:R-:W-:Y:S02]  /*8660*/  IMAD.U32 R35, R202, 0x10000, RZ ;  /* 0x00010000ca237824 */ /* 0x000fe400078e00ff */
[----:B------:R-:W-:Y:S01]  /*8670*/  FMUL.FTZ R45, R50, R33 ;  /* 0x00000021322d7220 */ /* 0x000fe20000410000 */
[----:B------:R-:W-:-:S02]  /*8680*/  PRMT R191, R191, 0x5410, R34 ;  /* 0x00005410bfbf7816 */ /* 0x000fc40000000022 */
[----:B------:R-:W-:Y:S01]  /*8690*/  LOP3.LUT R52, R41, 0xffff0000, RZ, 0xc0, !PT ;  /* 0xffff000029347812 */ /* 0x000fe200078ec0ff */
[----:B------:R-:W-:Y:S01]  /*86a0*/  IMAD.U32 R41, R40, 0x10000, RZ ;  /* 0x0001000028297824 */ /* 0x000fe200078e00ff */
[----:B------:R-:W-:Y:S02]  /*86b0*/  LOP3.LUT R34, R236, 0xffff0000, RZ, 0xc0, !PT ;  /* 0xffff0000ec227812 */ /* 0x000fe400078ec0ff */
[----:B------:R-:W-:Y:S01]  /*86c0*/  PRMT R200, R200, 0x5410, R53 ;  /* 0x00005410c8c87816 */ /* 0x000fe20000000035 */
[-C--:B------:R-:W-:Y:S01]  /*86d0*/  FMUL.FTZ R53, R50, R35.reuse ;  /* 0x0000002332357220 */ /* 0x080fe20000410000 */
[----:B------:R-:W-:Y:S01]  /*86e0*/  PRMT R203, R203, 0x5410, R32 ;  /* 0x00005410cbcb7816 */ /* 0x000fe20000000020 */
[----:B------:R-:W-:Y:S01]  /*86f0*/  FFMA.FTZ R32, R44, R35, -R45 ;  /* 0x000000232c207223 */ /* 0x000fe2000001082d */
[----:B------:R-:W-:Y:S01]  /*8700*/  PRMT R207, R207, 0x5410, R46 ;  /* 0x00005410cfcf7816 */ /* 0x000fe2000000002e */
[----:B------:R-:W-:Y:S01]  /*8710*/  FMUL.FTZ R46, R52, R34 ;  /* 0x00000022342e7220 */ /* 0x000fe20000410000 */
[----:B------:R-:W-:Y:S01]  /*8720*/  LOP3.LUT R35, R202, 0xffff0000, RZ, 0xc0, !PT ;  /* 0xffff0000ca237812 */ /* 0x000fe200078ec0ff */
[----:B------:R-:W-:Y:S01]  /*8730*/  FFMA.FTZ R33, R44, R33, R53 ;  /* 0x000000212c217223 */ /* 0x000fe20000010035 */
[----:B------:R-:W-:Y:S01]  /*8740*/  LOP3.LUT R47, R37, 0xffff0000, RZ, 0xc0, !PT ;  /* 0xffff0000252f7812 */ /* 0x000fe200078ec0ff */
[----:B------:R-:W-:Y:S01]  /*8750*/  IMAD.U32 R45, R207, 0x10000, RZ ;  /* 0x00010000cf2d7824 */ /* 0x000fe200078e00ff */
[----:B------:R-:W-:Y:S01]  /*8760*/  PRMT R190, R190, 0x5410, R55 ;  /* 0x00005410bebe7816 */ /* 0x000fe20000000037 */
[----:B------:R-:W-:-:S02]  /*8770*/  IMAD.U32 R53, R191, 0x10000, RZ ;  /* 0x00010000bf357824 */ /* 0x000fc400078e00ff */
[-C--:B------:R-:W-:Y:S01]  /*8780*/  FMUL.FTZ R52, R52, R35.reuse ;  /* 0x0000002334347220 */ /* 0x080fe20000410000 */
[----:B------:R-:W-:Y:S01]  /*8790*/  FFMA.FTZ R35, R47, R35, -R46 ;  /* 0x000000232f237223 */ /* 0x000fe2000001082e */
[----:B------:R-:W-:Y:S01]  /*87a0*/  LOP3.LUT R43, R43, 0xffff0000, RZ, 0xc0, !PT ;  /* 0xffff00002b2b7812 */ /* 0x000fe200078ec0ff */
[C---:B------:R-:W-:Y:S01]  /*87b0*/  FMUL.FTZ R55, R82.reuse, R45 ;  /* 0x0000002d52377220 */ /* 0x040fe20000410000 */
[----:B------:R-:W-:Y:S01]  /*87c0*/  LOP3.LUT R46, R207, 0xffff0000, RZ, 0xc0, !PT ;  /* 0xffff0000cf2e7812 */ /* 0x000fe200078ec0ff */
[-C--:B------:R-:W-:Y:S01]  /*87d0*/  FMUL.FTZ R82, R82, R53.reuse ;  /* 0x0000003552527220 */ /* 0x080fe20000410000 */
[----:B------:R-:W-:Y:S01]  /*87e0*/  FFMA.FTZ R34, R47, R34, R52 ;  /* 0x000000222f227223 */ /* 0x000fe20000010034 */
[----:B------:R-:W-:Y:S01]  /*87f0*/  LOP3.LUT R52, R191, 0xffff0000, RZ, 0xc0, !PT ;  /* 0xffff0000bf347812 */ /* 0x000fe200078ec0ff */
[C---:B------:R-:W-:Y:S01]  /*8800*/  FFMA.FTZ R44, R80.reuse, R53, -R55 ;  /* 0x00000035502c7223 */ /* 0x040fe20000010837 */
[----:B------:R-:W-:Y:S01]  /*8810*/  LOP3.LUT R39, R39, 0xffff0000, RZ, 0xc0, !PT ;  /* 0xffff000027277812 */ /* 0x000fe200078ec0ff */
[----:B------:R-:W-:Y:S01]  /*8820*/  FFMA.FTZ R80, R80, R45, R82 ;  /* 0x0000002d50507223 */ /* 0x000fe20000010052 */
[C---:B------:R-:W-:Y:S01]  /*8830*/  FMUL.FTZ R84, R43.reuse, R46 ;  /* 0x0000002e2b547220 */ /* 0x040fe20000410000 */
[----:B------:R-:W-:Y:S01]  /*8840*/  IMAD.U32 R82, R212, 0x10000, RZ ;  /* 0x00010000d4527824 */ /* 0x000fe200078e00ff */
[----:B------:R-:W-:Y:S01]  /*8850*/  LOP3.LUT R40, R40, 0xffff0000, RZ, 0xc0, !PT ;  /* 0xffff000028287812 */ /* 0x000fe200078ec0ff */
[----:B------:R-:W-:Y:S01]  /*8860*/  IMAD.U32 R50, R200, 0x10000, RZ ;  /* 0x00010000c8327824 */ /* 0x000fe200078e00ff */
[----:B------:R-:W-:Y:S01]  /*8870*/  LOP3.LUT R45, R212, 0xffff0000, RZ, 0xc0, !PT ;  /* 0xffff0000d42d7812 */ /* 0x000fe200078ec0ff */
[-C--:B------:R-:W-:Y:S01]  /*8880*/  FMUL.FTZ R86, R43, R52.reuse ;  /* 0x000000342b567220 */ /* 0x080fe20000410000 */
[----:B------:R-:W-:Y:S01]  /*8890*/  FFMA.FTZ R43, R39, R52, -R84 ;  /* 0x00000034272b7223 */ /* 0x000fe20000010854 */
[----:B------:R-:W-:Y:S01]  /*88a0*/  IMAD.U32 R37, R36, 0x10000, RZ ;  /* 0x0001000024257824 */ /* 0x000fe200078e00ff */
[----:B------:R-:W-:Y:S01]  /*88b0*/  LOP3.LUT R47, R200, 0xffff0000, RZ, 0xc0, !PT ;  /* 0xffff0000c82f7812 */ /* 0x000fe200078ec0ff */
[C---:B------:R-:W-:Y:S01]  /*88c0*/  FMUL.FTZ R52, R41.reuse, R82 ;  /* 0x0000005229347220 */ /* 0x040fe20000410000 */
[----:B------:R-:W-:Y:S01]  /*88d0*/  LOP3.LUT R36, R36, 0xffff0000, RZ, 0xc0, !PT ;  /* 0xffff000024247812 */ /* 0x000fe200078ec0ff */
[-C--:B------:R-:W-:Y:S01]  /*88e0*/  FMUL.FTZ R53, R41, R50.reuse ;  /* 0x0000003229357220 */ /* 0x080fe20000410000 */
[----:B------:R-:W-:Y:S01]  /*88f0*/  FMUL.FTZ R55, R40, R45 ;  /* 0x0000002d28377220 */ /* 0x000fe20000410000 */
[C---:B------:R-:W-:Y:S01]  /*8900*/  FFMA.FTZ R41, R37.reuse, R50, -R52 ;  /* 0x0000003225297223 */ /* 0x040fe20000010834 */
[----:B------:R-:W-:Y:S01]  /*8910*/  LOP3.LUT R81, R38, 0xffff0000, RZ, 0xc0, !PT ;  /* 0xffff000026517812 */ /* 0x000fe200078ec0ff */
[----:B------:R-:W-:Y:S01]  /*8920*/  FFMA.FTZ R37, R37, R82, R53 ;  /* 0x0000005225257223 */ /* 0x000fe20000010035 */
[----:B------:R-:W-:Y:S01]  /*8930*/  FMUL.FTZ R83, R40, R47 ;  /* 0x0000002f28537220 */ /* 0x000fe20000410000 */
[----:B------:R-:W-:-:S02]  /*8940*/  IMAD.U32 R38, R42, 0x10000, RZ ;  /* 0x000100002a267824 */ /* 0x000fc400078e00ff */
[----:B------:R-:W-:Y:S01]  /*8950*/  FFMA.FTZ R40, R36, R47, -R55 ;  /* 0x0000002f24287223 */ /* 0x000fe20000010837 */
[C---:B------:R-:W-:Y:S01]  /*8960*/  IMAD.U32 R53, R203.reuse, 0x10000, RZ ;  /* 0x00010000cb357824 */ /* 0x040fe200078e00ff */
[----:B------:R-:W-:Y:S01]  /*8970*/  LOP3.LUT R42, R42, 0xffff0000, RZ, 0xc0, !PT ;  /* 0xffff00002a2a7812 */ /* 0x000fe200078ec0ff */
[C---:B------:R-:W-:Y:S01]  /*8980*/  IMAD.U32 R47, R190.reuse, 0x10000, RZ ;  /* 0x00010000be2f7824 */ /* 0x040fe200078e00ff */
[----:B------:R-:W-:Y:S01]  /*8990*/  LOP3.LUT R203, R203, 0xffff0000, RZ, 0xc0, !PT ;  /* 0xffff0000cbcb7812 */ /* 0x000fe200078ec0ff */
[----:B------:R-:W-:Y:S01]  /*89a0*/  FFMA.FTZ R39, R39, R46, R86 ;  /* 0x0000002e27277223 */ /* 0x000fe20000010056 */
        /* <DEDUP_REMOVED lines=22> */
[----:B------:R-:W-:Y:S02]  /*8b10*/  IMAD.MOV.U32 R41, RZ, RZ, R33 ;  /* 0x000000ffff297224 */ /* 0x000fe400078e0021 */
[----:B------:R-:W-:Y:S02]  /*8b20*/  IMAD.MOV.U32 R42, RZ, RZ, R81 ;  /* 0x000000ffff2a7224 */ /* 0x000fe400078e0051 */
[----:B------:R-:W-:-:S07]  /*8b30*/  IMAD.MOV.U32 R43, RZ, RZ, R80 ;  /* 0x000000ffff2b7224 */ /* 0x000fce00078e0050 */
.L_x_1403:
[----:B------:R-:W-:Y:S05]  /*8b40*/  BSYNC B2 ;  /* 0x0000000000027941 */ /* 0x000fea0003800000 */
.L_x_1402:
        /* <DEDUP_REMOVED lines=11> */
.L_x_1393:
[----:B------:R-:W-:Y:S05]  /*8c00*/  BSYNC B1 ;  /* 0x0000000000017941 */ /* 0x000fea0003800000 */
.L_x_1392:
        /* <DEDUP_REMOVED lines=47> */
[----:B------:R-:W-:Y:S02]  /*8f00*/  SHF.R.U64 R54, R66, 0x10, R67 ;  /* 0x0000001042367819 */ /* 0x000fe40000001243 */
[----:B------:R-:W-:-:S02]  /*8f10*/  PRMT R189, R189, 0x5410, R76 ;  /* 0x00005410bdbd7816 */ /* 0x000fc4000000004c */
[----:B------:R-:W-:Y:S02]  /*8f20*/  PRMT R185, R185, 0x5410, R64 ;  /* 0x00005410b9b97816 */ /* 0x000fe40000000040 */
[----:B------:R-:W-:Y:S02]  /*8f30*/  SHF.R.U64 R55, R78, 0x10, R79 ;  /* 0x000000104e377819 */ /* 0x000fe4000000124f */
[----:B------:R-:W-:Y:S01]  /*8f40*/  PRMT R169, R169, 0x5410, R54 ;  /* 0x00005410a9a97816 */ /* 0x000fe20000000036 */
[----:B------:R-:W-:Y:S01]  /*8f50*/  IMAD.U32 R54, R189, 0x10000, RZ ;  /* 0x00010000bd367824 */ /* 0x000fe200078e00ff */
[----:B------:R-:W-:Y:S01]  /*8f60*/  LOP3.LUT R49, R39, 0xffff0000, RZ, 0xc0, !PT ;  /* 0xffff000027317812 */ /* 0x000fe200078ec0ff */
[----:B------:R-:W-:Y:S01]  /*8f70*/  IMAD.U32 R39, R185, 0x10000, RZ ;  /* 0x00010000b9277824 */ /* 0x000fe200078e00ff */
[----:B------:R-:W-:Y:S02]  /*8f80*/  SHF.R.U32.HI R67, RZ, 0x10, R67 ;  /* 0x00000010ff437819 */ /* 0x000fe40000011643 */
[----:B------:R-:W-:-:S02]  /*8f90*/  SHF.R.U32.HI R78, RZ, 0x10, R79 ;  /* 0x00000010ff4e7819 */ /* 0x000fc4000001164f */
[----:B------:R-:W-:Y:S01]  /*8fa0*/  PRMT R186, R186, 0x5410, R55 ;  /* 0x00005410baba7816 */ /* 0x000fe20000000037 */
[-C--:B------:R-:W-:Y:S01]  /*8fb0*/  FMUL.FTZ R55, R53, R54.reuse ;  /* 0x0000003635377220 */ /* 0x080fe20000410000 */
[----:B------:R-:W-:Y:S01]  /*8fc0*/  LOP3.LUT R50, R37, 0xffff0000, RZ, 0xc0, !PT ;  /* 0xffff000025327812 */ /* 0x000fe200078ec0ff */
[-C--:B------:R-:W-:Y:S01]  /*8fd0*/  FMUL.FTZ R53, R53, R39.reuse ;  /* 0x0000002735357220 */ /* 0x080fe20000410000 */
[----:B------:R-:W-:Y:S01]  /*8fe0*/  LOP3.LUT R189, R189, 0xffff0000, RZ, 0xc0, !PT ;  /* 0xffff0000bdbd7812 */ /* 0x000fe200078ec0ff */
[----:B------:R-:W-:Y:S01]  /*8ff0*/  FFMA.FTZ R39, R48, R39, -R55 ;  /* 0x0000002730277223 */ /* 0x000fe20000010837 */
[----:B------:R-:W-:Y:S01]  /*9000*/  PRMT R170, R170, 0x5410, R67 ;  /* 0x00005410aaaa7816 */ /* 0x000fe20000000043 */
[----:B------:R-:W-:Y:S01]  /*9010*/  FFMA.FTZ R48, R48, R54, R53 ;  /* 0x0000003630307223 */ /* 0x000fe20000010035 */
[----:B------:R-:W-:Y:S01]  /*9020*/  PRMT R187, R187, 0x5410, R78 ;  /* 0x00005410bbbb7816 */ /* 0x000fe2000000004e */
[----:B------:R-:W-:Y:S01]  /*9030*/  FMUL.FTZ R64, R50, R189 ;  /* 0x000000bd32407220 */ /* 0x000fe20000410000 */
[----:B------:R-:W-:Y:S01]  /*9040*/  LOP3.LUT R185, R185, 0xffff0000, RZ, 0xc0, !PT ;  /* 0xffff0000b9b97812 */ /* 0x000fe200078ec0ff */
[----:B------:R-:W-:Y:S01]  /*9050*/  IMAD.U32 R53, R170, 0x10000, RZ ;  /* 0x00010000aa357824 */ /* 0x000fe200078e00ff */
[----:B------:R-:W-:Y:S01]  /*9060*/  LOP3.LUT R47, R33, 0xffff0000, RZ, 0xc0, !PT ;  /* 0xffff0000212f7812 */ /* 0x000fe200078ec0ff */
[C---:B------:R-:W-:Y:S01]  /*9070*/  IMAD.U32 R55, R187.reuse, 0x10000, RZ ;  /* 0x00010000bb377824 */ /* 0x040fe200078e00ff */
[----:B------:R-:W-:Y:S01]  /*9080*/  LOP3.LUT R187, R187, 0xffff0000, RZ, 0xc0, !PT ;  /* 0xffff0000bbbb7812 */ /* 0x000fe200078ec0ff */
[----:B------:R-:W-:Y:S01]  /*9090*/  FMUL.FTZ R54, R50, R185 ;  /* 0x000000b932367220 */ /* 0x000fe20000410000 */
[C---:B------:R-:W-:Y:S01]  /*90a0*/  FMUL.FTZ R66, R52.reuse, R53 ;  /* 0x0000003534427220 */ /* 0x040fe20000410000 */
[----:B------:R-:W-:Y:S01]  /*90b0*/  FFMA.FTZ R50, R47, R185, -R64 ;  /* 0x000000b92f327223 */ /* 0x000fe20000010840 */
[-C--:B------:R-:W-:Y:S01]  /*90c0*/  FMUL.FTZ R64, R52, R55.reuse ;  /* 0x0000003734407220 */ /* 0x080fe20000410000 */
[----:B------:R-:W-:Y:S01]  /*90d0*/  PRMT R188, R188, 0x5410, R65 ;  /* 0x00005410bcbc7816 */ /* 0x000fe20000000041 */
[----:B------:R-:W-:Y:S01]  /*90e0*/  FFMA.FTZ R65, R51, R55, R66 ;  /* 0x0000003733417223 */ /* 0x000fe20000010042 */
[----:B------:R-:W-:Y:S01]  /*90f0*/  LOP3.LUT R46, R35, 0xffff0000, RZ, 0xc0, !PT ;  /* 0xffff0000232e7812 */ /* 0x000fe200078ec0ff */
[----:B------:R-:W-:Y:S01]  /*9100*/  FFMA.FTZ R52, R51, R53, -R64 ;  /* 0x0000003533347223 */ /* 0x000fe20000010840 */
[----:B------:R-:W-:Y:S01]  /*9110*/  LOP3.LUT R170, R170, 0xffff0000, RZ, 0xc0, !PT ;  /* 0xffff0000aaaa7812 */ /* 0x000fe200078ec0ff */
[----:B------:R-:W-:Y:S01]  /*9120*/  FMUL.FTZ R51, R49, R187 ;  /* 0x000000bb31337220 */ /* 0x000fe20000410000 */
[----:B------:R-:W-:Y:S01]  /*9130*/  PRMT R184, R184, 0x5410, R81 ;  /* 0x00005410b8b87816 */ /* 0x000fe20000000051 */
[C---:B------:R-:W-:Y:S01]  /*9140*/  IMAD.U32 R37, R36.reuse, 0x10000, RZ ;  /* 0x0001000024257824 */ /* 0x040fe200078e00ff */
[----:B------:R-:W-:Y:S01]  /*9150*/  LOP3.LUT R44, R36, 0xffff0000, RZ, 0xc0, !PT ;  /* 0xffff0000242c7812 */ /* 0x000fe200078ec0ff */
[----:B------:R-:W-:Y:S01]  /*9160*/  FFMA.FTZ R67, R46, R170, -R51 ;  /* 0x000000aa2e437223 */ /* 0x000fe20000010833 */
[----:B------:R-:W-:Y:S01]  /*9170*/  FFMA.FTZ R47, R47, R189, R54 ;  /* 0x000000bd2f2f7223 */ /* 0x000fe20000010036 */
[----:B------:R-:W-:-:S02]  /*9180*/  IMAD.U32 R64, R188, 0x10000, RZ ;  /* 0x00010000bc407824 */ /* 0x000fc400078e00ff */
[----:B------:R-:W-:Y:S01]  /*9190*/  FMUL.FTZ R53, R49, R170 ;  /* 0x000000aa31357220 */ /* 0x000fe20000410000 */
[----:B------:R-:W-:Y:S01]  /*91a0*/  LOP3.LUT R51, R188, 0xffff0000, RZ, 0xc0, !PT ;  /* 0xffff0000bc337812 */ /* 0x000fe200078ec0ff */
[C---:B------:R-:W-:Y:S01]  /*91b0*/  IMAD.U32 R54, R184.reuse, 0x10000, RZ ;  /* 0x00010000b8367824 */ /* 0x040fe200078e00ff */
[----:B------:R-:W-:Y:S01]  /*91c0*/  LOP3.LUT R49, R184, 0xffff0000, RZ, 0xc0, !PT ;  /* 0xffff0000b8317812 */ /* 0x000fe200078ec0ff */
[C---:B------:R-:W-:Y:S01]  /*91d0*/  IMAD.U32 R33, R32.reuse, 0x10000, RZ ;  /* 0x0001000020217824 */ /* 0x040fe200078e00ff */
[----:B------:R-:W-:Y:S01]  /*91e0*/  LOP3.LUT R32, R32, 0xffff0000, RZ, 0xc0, !PT ;  /* 0xffff000020207812 */ /* 0x000fe200078ec0ff */
[C---:B------:R-:W-:Y:S01]  /*91f0*/  FMUL.FTZ R66, R37.reuse, R64 ;  /* 0x0000004025427220 */ /* 0x040fe20000410000 */
[----:B------:R-:W-:Y:S01]  /*9200*/  FFMA.FTZ R46, R46, R187, R53 ;  /* 0x000000bb2e2e7223 */ /* 0x000fe20000010035 */
[----:B------:R-:W-:Y:S01]  /*9210*/  FMUL.FTZ R37, R37, R54 ;  /* 0x0000003625257220 */ /* 0x000fe20000410000 */
[----:B------:R-:W-:Y:S01]  /*9220*/  FMUL.FTZ R53, R44, R51 ;  /* 0x000000332c357220 */ /* 0x000fe20000410000 */
[C---:B------:R-:W-:Y:S01]  /*9230*/  IMAD.U32 R35, R34.reuse, 0x10000, RZ ;  /* 0x0001000022237824 */ /* 0x040fe200078e00ff */
[----:B------:R-:W-:Y:S01]  /*9240*/  LOP3.LUT R36, R34, 0xffff0000, RZ, 0xc0, !PT ;  /* 0xffff000022247812 */ /* 0x000fe200078ec0ff */
[----:B------:R-:W-:-:S02]  /*9250*/  IMAD.U32 R34, R38, 0x10000, RZ ;  /* 0x0001000026227824 */ /* 0x000fc400078e00ff */
[C---:B------:R-:W-:Y:S01]  /*9260*/  FFMA.FTZ R66, R33.reuse, R54, -R66 ;  /* 0x0000003621427223 */ /* 0x040fe20000010842 */
[----:B------:R-:W-:Y:S01]  /*9270*/  FFMA.FTZ R64, R33, R64, R37 ;  /* 0x0000004021407223 */ /* 0x000fe20000010025 */
[-C--:B------:R-:W-:Y:S01]  /*9280*/  FMUL.FTZ R55, R44, R49.reuse ;  /* 0x000000312c377220 */ /* 0x080fe20000410000 */
[----:B------:R-:W-:Y:S01]  /*9290*/  FFMA.FTZ R53, R32, R49, -R53 ;  /* 0x0000003120357223 */ /* 0x000fe20000010835 */
[----:B------:R-:W-:Y:S01]  /*92a0*/  LOP3.LUT R38, R38, 0xffff0000, RZ, 0xc0, !PT ;  /* 0xffff000026267812 */ /* 0x000fe200078ec0ff */
[C---:B------:R-:W-:Y:S01]  /*92b0*/  IMAD.U32 R33, R169.reuse, 0x10000, RZ ;  /* 0x00010000a9217824 */ /* 0x040fe200078e00ff */
[C---:B------:R-:W-:Y:S01]  /*92c0*/  LOP3.LUT R49, R186.reuse, 0xffff0000, RZ, 0xc0, !PT ;  /* 0xffff0000ba317812 */ /* 0x040fe200078ec0ff */
[----:B------:R-:W-:Y:S01]  /*92d0*/  IMAD.U32 R37, R186, 0x10000, RZ ;  /* 0x00010000ba257824 */ /* 0x000fe200078e00ff */
[----:B------:R-:W-:Y:S01]  /*92e0*/  LOP3.LUT R169, R169, 0xffff0000, RZ, 0xc0, !PT ;  /* 0xffff0000a9a97812 */ /* 0x000fe200078ec0ff */
[----:B------:R-:W-:Y:S01]  /*92f0*/  FFMA.FTZ R55, R32, R51, R55 ;  /* 0x0000003320377223 */ /* 0x000fe20000010037 */
[----:B------:R-:W-:Y:S01]  /*9300*/  F2FP.BF16.F32.PACK_AB R66, R53, R66 ;  /* 0x000000423542723e */ /* 0x000fe200000010ff */
[----:B------:R-:W-:Y:S01]  /*9310*/  FMUL.FTZ R32, R34, R37 ;  /* 0x0000002522207220 */ /* 0x000fe20000410000 */
[----:B------:R-:W-:Y:S01]  /*9320*/  FMUL.FTZ R51, R38, R49 ;  /* 0x0000003126337220 */ /* 0x000fe20000410000 */
[----:B------:R-:W-:Y:S01]  /*9330*/  FMUL.FTZ R34, R34, R33 ;  /* 0x0000002122227220 */ /* 0x000fe20000410000 */
[----:B------:R-:W-:Y:S01]  /*9340*/  FMUL.FTZ R38, R38, R169 ;  /* 0x000000a926267220 */ /* 0x000fe20000410000 */
[C---:B------:R-:W-:Y:S01]  /*9350*/  FFMA.FTZ R32, R35.reuse, R33, -R32 ;  /* 0x0000002123207223 */ /* 0x040fe20000010820 */
[C---:B------:R-:W-:Y:S01]  /*9360*/  FFMA.FTZ R51, R36.reuse, R169, -R51 ;  /* 0x000000a924337223 */ /* 0x040fe20000010833 */
[----:B------:R-:W-:Y:S01]  /*9370*/  FFMA.FTZ R34, R35, R37, R34 ;  /* 0x0000002523227223 */ /* 0x000fe20000010022 */
[----:B------:R-:W-:Y:S01]  /*9380*/  FFMA.FTZ R49, R36, R49, R38 ;  /* 0x0000003124317223 */ /* 0x000fe20000010026 */
[----:B------:R-:W-:-:S02]  /*9390*/  F2FP.BF16.F32.PACK_AB R33, R50, R39 ;  /* 0x000000273221723e */ /* 0x000fc400000010ff */
[----:B------:R-:W-:Y:S01]  /*93a0*/  F2FP.BF16.F32.PACK_AB R38, R51, R32 ;  /* 0x000000203326723e */ /* 0x000fe200000010ff */
[----:B------:R-:W-:Y:S01]  /*93b0*/  IMAD.MOV.U32 R32, RZ, RZ, R66 ;  /* 0x000000ffff207224 */ /* 0x000fe200078e0042 */
[----:B------:R-:W-:Y:S02]  /*93c0*/  F2FP.BF16.F32.PACK_AB R44, R49, R34 ;  /* 0x00000022312c723e */ /* 0x000fe400000010ff */
[----:B------:R-:W-:Y:S01]  /*93d0*/  F2FP.BF16.F32.PACK_AB R35, R67, R52 ;  /* 0x000000344323723e */ /* 0x000fe200000010ff */
[----:B------:R-:W-:Y:S01]  /*93e0*/  IMAD.MOV.U32 R34, RZ, RZ, R38 ;  /* 0x000000ffff227224 */ /* 0x000fe200078e0026 */
[----:B------:R-:W-:Y:S01]  /*93f0*/  F2FP.BF16.F32.PACK_AB R37, R47, R48 ;  /* 0x000000302f25723e */ /* 0x000fe200000010ff */
[----:B------:R-:W-:Y:S01]  /*9400*/  IMAD.MOV.U32 R38, RZ, RZ, R44 ;  /* 0x000000ffff267224 */ /* 0x000fe200078e002c */
[----:B------:R-:W-:Y:S02]  /*9410*/  F2FP.BF16.F32.PACK_AB R39, R46, R65 ;  /* 0x000000412e27723e */ /* 0x000fe400000010ff */
[----:B------:R-:W-:-:S07]  /*9420*/  F2FP.BF16.F32.PACK_AB R36, R55, R64 ;  /* 0x000000403724723e */ /* 0x000fce00000010ff */
.L_x_1407:
[----:B------:R-:W-:Y:S05]  /*9430*/  BSYNC B2 ;  /* 0x0000000000027941 */ /* 0x000fea0003800000 */
.L_x_1406:
[----:B------:R-:W-:Y:S02]  /*9440*/  ULDC.64 UR4, c[0x0][0x208] ;  /* 0x0000820000047ab9 */ /* 0x000fe40000000a00 */
[----:B0-----:R4:W-:Y:S04]  /*9450*/  STG.E.128 desc[UR4][R40.64], R32 ;  /* 0x0000002028007986 */ /* 0x0019e8000c101d04 */
[----:B--2---:R4:W-:Y:S02]  /*9460*/  @!P3 STG.E.128 desc[UR4][R42.64], R36 ;  /* 0x000000242a00b986 */ /* 0x0049e4000c101d04 */
.L_x_1405:
[----:B------:R-:W-:Y:S05]  /*9470*/  BSYNC B1 ;  /* 0x0000000000017941 */ /* 0x000fea0003800000 */
.L_x_1404:
        /* <DEDUP_REMOVED lines=36> */
[----:B------:R-:W-:Y:S01]  /*96c0*/  SHF.R.U64 R64, R60, 0x10, R61 ;  /* 0x000000103c407819 */ /* 0x000fe2000000123d */
[----:B0-----:R-:W-:Y:S01]  /*96d0*/  IMAD.U32 R47, R33, 0x10000, RZ ;  /* 0x00010000212f7824 */ /* 0x001fe200078e00ff */
[----:B------:R-:W-:Y:S01]  /*96e0*/  SHF.R.U64 R62, R72, 0x10, R73 ;  /* 0x00000010483e7819 */ /* 0x000fe20000001249 */
[----:B------:R-:W-:Y:S01]  /*96f0*/  IMAD.U32 R52, R39, 0x10000, RZ ;  /* 0x0001000027347824 */ /* 0x000fe200078e00ff */
[----:B------:R-:W-:Y:S01]  /*9700*/  SHF.R.U32.HI R61, RZ, 0x10, R61 ;  /* 0x00000010ff3d7819 */ /* 0x000fe2000001163d */
[----:B------:R-:W-:Y:S01]  /*9710*/  IMAD.U32 R49, R35, 0x10000, RZ ;  /* 0x0001000023317824 */ /* 0x000fe200078e00ff */
[----:B------:R-:W-:Y:S01]  /*9720*/  SHF.R.U32.HI R73, RZ, 0x10, R73 ;  /* 0x00000010ff497819 */ /* 0x000fe20000011649 */
[----:B------:R-:W-:Y:S01]  /*9730*/  IMAD.U32 R44, R32, 0x10000, RZ ;  /* 0x00010000202c7824 */ /* 0x000fe200078e00ff */
[----:B------:R-:W-:-:S02]  /*9740*/  PRMT R164, R164, 0x5410, R61 ;  /* 0x00005410a4a47816 */ /* 0x000fc4000000003d */
[----:B------:R-:W-:Y:S02]  /*9750*/  PRMT R168, R168, 0x5410, R73 ;  /* 0x00005410a8a87816 */ /* 0x000fe40000000049 */
[--C-:B------:R-:W-:Y:S01]  /*9760*/  SHF.R.U64 R60, R74, 0x10, R75.reuse ;  /* 0x000000104a3c7819 */ /* 0x100fe2000000124b */
[----:B------:R-:W-:Y:S01]  /*9770*/  IMAD.U32 R53, R164, 0x10000, RZ ;  /* 0x00010000a4357824 */ /* 0x000fe200078e00ff */
[----:B------:R-:W-:Y:S02]  /*9780*/  SHF.R.U32.HI R75, RZ, 0x10, R75 ;  /* 0x00000010ff4b7819 */ /* 0x000fe4000001164b */
[----:B------:R-:W-:Y:S01]  /*9790*/  PRMT R161, R161, 0x5410, R54 ;  /* 0x00005410a1a17816 */ /* 0x000fe20000000036 */
[----:B------:R-:W-:Y:S01]  /*97a0*/  IMAD.U32 R54, R168, 0x10000, RZ ;  /* 0x00010000a8367824 */ /* 0x000fe200078e00ff */
[----:B------:R-:W-:Y:S02]  /*97b0*/  SHF.R.U32.HI R63, RZ, 0x10, R63 ;  /* 0x00000010ff3f7819 */ /* 0x000fe4000001163f */
[----:B------:R-:W-:-:S02]  /*97c0*/  PRMT R166, R166, 0x5410, R75 ;  /* 0x00005410a6a67816 */ /* 0x000fc4000000004b */
[----:B------:R-:W-:Y:S01]  /*97d0*/  PRMT R167, R167, 0x5410, R62 ;  /* 0x00005410a7a77816 */ /* 0x000fe2000000003e */
[CC--:B------:R-:W-:Y:S01]  /*97e0*/  FMUL.FTZ R62, R50.reuse, R53.reuse ;  /* 0x00000035323e7220 */ /* 0x0c0fe20000410000 */
[----:B------:R-:W-:Y:S01]  /*97f0*/  PRMT R165, R165, 0x5410, R60 ;  /* 0x00005410a5a57816 */ /* 0x000fe2000000003c */
[-C--:B------:R-:W-:Y:S01]  /*9800*/  FMUL.FTZ R60, R50, R54.reuse ;  /* 0x00000036323c7220 */ /* 0x080fe20000410000 */
[----:B------:R-:W-:Y:S01]  /*9810*/  LOP3.LUT R51, R37, 0xffff0000, RZ, 0xc0, !PT ;  /* 0xffff000025337812 */ /* 0x000fe200078ec0ff */
[----:B------:R-:W-:Y:S01]  /*9820*/  IMAD.U32 R50, R166, 0x10000, RZ ;  /* 0x00010000a6327824 */ /* 0x000fe200078e00ff */
[----:B------:R-:W-:Y:S01]  /*9830*/  PRMT R162, R162, 0x5410, R63 ;  /* 0x00005410a2a27816 */ /* 0x000fe2000000003f */
[C---:B------:R-:W-:Y:S01]  /*9840*/  FFMA.FTZ R60, R47.reuse, R53, -R60 ;  /* 0x000000352f3c7223 */ /* 0x040fe2000001083c */
[----:B------:R-:W-:Y:S01]  /*9850*/  LOP3.LUT R168, R168, 0xffff0000, RZ, 0xc0, !PT ;  /* 0xffff0000a8a87812 */ /* 0x000fe200078ec0ff */
[----:B------:R-:W-:Y:S01]  /*9860*/  FFMA.FTZ R62, R47, R54, R62 ;  /* 0x000000362f3e7223 */ /* 0x000fe2000001003e */
[----:B------:R-:W-:Y:S01]  /*9870*/  LOP3.LUT R164, R164, 0xffff0000, RZ, 0xc0, !PT ;  /* 0xffff0000a4a47812 */ /* 0x000fe200078ec0ff */
[----:B------:R-:W-:Y:S01]  /*9880*/  IMAD.U32 R47, R162, 0x10000, RZ ;  /* 0x00010000a22f7824 */ /* 0x000fe200078e00ff */
[----:B------:R-:W-:Y:S01]  /*9890*/  LOP3.LUT R48, R33, 0xffff0000, RZ, 0xc0, !PT ;  /* 0xffff000021307812 */ /* 0x000fe200078ec0ff */
[----:B------:R-:W-:Y:S01]  /*98a0*/  FMUL.FTZ R53, R51, R168 ;  /* 0x000000a833357220 */ /* 0x000fe20000410000 */
[----:B------:R-:W-:Y:S01]  /*98b0*/  PRMT R163, R163, 0x5410, R64 ;  /* 0x00005410a3a37816 */ /* 0x000fe20000000040 */
[----:B------:R-:W-:Y:S01]  /*98c0*/  FMUL.FTZ R51, R51, R164 ;  /* 0x000000a433337220 */ /* 0x000fe20000410000 */
[C---:B------:R-:W-:Y:S01]  /*98d0*/  FMUL.FTZ R54, R52.reuse, R50 ;  /* 0x0000003234367220 */ /* 0x040fe20000410000 */
[----:B------:R-:W-:Y:S01]  /*98e0*/  LOP3.LUT R39, R39, 0xffff0000, RZ, 0xc0, !PT ;  /* 0xffff000027277812 */ /* 0x000fe200078ec0ff */
[----:B------:R-:W-:Y:S01]  /*98f0*/  FMUL.FTZ R55, R52, R47 ;  /* 0x0000002f34377220 */ /* 0x000fe20000410000 */
[----:B------:R-:W-:Y:S01]  /*9900*/  LOP3.LUT R166, R166, 0xffff0000, RZ, 0xc0, !PT ;  /* 0xffff0000a6a67812 */ /* 0x000fe200078ec0ff */
[----:B------:R-:W-:Y:S01]  /*9910*/  FFMA.FTZ R53, R48, R164, -R53 ;  /* 0x000000a430357223 */ /* 0x000fe20000010835 */
[----:B------:R-:W-:Y:S01]  /*9920*/  LOP3.LUT R162, R162, 0xffff0000, RZ, 0xc0, !PT ;  /* 0xffff0000a2a27812 */ /* 0x000fe200078ec0ff */
[----:B------:R-:W-:Y:S01]  /*9930*/  FFMA.FTZ R51, R48, R168, R51 ;  /* 0x000000a830337223 */ /* 0x000fe20000010033 */
[----:B------:R-:W-:-:S02]  /*9940*/  IMAD.U32 R37, R36, 0x10000, RZ ;  /* 0x0001000024257824 */ /* 0x000fc400078e00ff */
[----:B------:R-:W-:Y:S01]  /*9950*/  FFMA.FTZ R54, R49, R47, -R54 ;  /* 0x0000002f31367223 */ /* 0x000fe20000010836 */
[----:B------:R-:W-:Y:S02]  /*9960*/  IMAD.U32 R48, R167, 0x10000, RZ ;  /* 0x00010000a7307824 */ /* 0x000fe400078e00ff */
[----:B------:R-:W-:Y:S01]  /*9970*/  FFMA.FTZ R55, R49, R50, R55 ;  /* 0x0000003231377223 */ /* 0x000fe20000010037 */
[----:B------:R-:W-:Y:S01]  /*9980*/  IMAD.U32 R47, R163, 0x10000, RZ ;  /* 0x00010000a32f7824 */ /* 0x000fe200078e00ff */
[----:B------:R-:W-:Y:S01]  /*9990*/  LOP3.LUT R46, R35, 0xffff0000, RZ, 0xc0, !PT ;  /* 0xffff0000232e7812 */ /* 0x000fe200078ec0ff */
[C---:B------:R-:W-:Y:S01]  /*99a0*/  FMUL.FTZ R49, R39.reuse, R166 ;  /* 0x000000a627317220 */ /* 0x040fe20000410000 */
[----:B------:R-:W-:Y:S01]  /*99b0*/  FMUL.FTZ R61, R39, R162 ;  /* 0x000000a2273d7220 */ /* 0x000fe20000410000 */
[----:B------:R-:W-:Y:S01]  /*99c0*/  LOP3.LUT R36, R36, 0xffff0000, RZ, 0xc0, !PT ;  /* 0xffff000024247812 */ /* 0x000fe200078ec0ff */
[----:B------:R-:W-:Y:S01]  /*99d0*/  FMUL.FTZ R39, R37, R48 ;  /* 0x0000003025277220 */ /* 0x000fe20000410000 */
[----:B------:R-:W-:Y:S01]  /*99e0*/  LOP3.LUT R167, R167, 0xffff0000, RZ, 0xc0, !PT ;  /* 0xffff0000a7a77812 */ /* 0x000fe200078ec0ff */
[-C--:B------:R-:W-:Y:S01]  /*99f0*/  FMUL.FTZ R37, R37, R47.reuse ;  /* 0x0000002f25257220 */ /* 0x080fe20000410000 */
[----:B------:R-:W-:Y:S01]  /*9a00*/  LOP3.LUT R163, R163, 0xffff0000, RZ, 0xc0, !PT ;  /* 0xffff0000a3a37812 */ /* 0x000fe200078ec0ff */
[----:B------:R-:W-:Y:S01]  /*9a10*/  FFMA.FTZ R49, R46, R162, -R49 ;  /* 0x000000a22e317223 */ /* 0x000fe20000010831 */
[----:B------:R-:W-:Y:S01]  /*9a20*/  LOP3.LUT R33, R32, 0xffff0000, RZ, 0xc0, !PT ;  /* 0xffff000020217812 */ /* 0x000fe200078ec0ff */
[----:B------:R-:W-:Y:S01]  /*9a30*/  FFMA.FTZ R166, R46, R166, R61 ;  /* 0x000000a62ea67223 */ /* 0x000fe2000001003d */
[----:B------:R-:W-:Y:S01]  /*9a40*/  FFMA.FTZ R39, R44, R47, -R39 ;  /* 0x0000002f2c277223 */ /* 0x000fe20000010827 */
[----:B------:R-:W-:Y:S01]  /*9a50*/  FMUL.FTZ R46, R36, R167 ;  /* 0x000000a7242e7220 */ /* 0x000fe20000410000 */
[----:B------:R-:W-:Y:S01]  /*9a60*/  FFMA.FTZ R44, R44, R48, R37 ;  /* 0x000000302c2c7223 */ /* 0x000fe20000010025 */
[----:B------:R-:W-:-:S02]  /*9a70*/  IMAD.U32 R35, R38, 0x10000, RZ ;  /* 0x0001000026237824 */ /* 0x000fc400078e00ff */
[-C--:B------:R-:W-:Y:S01]  /*9a80*/  FMUL.FTZ R48, R36, R163.reuse ;  /* 0x000000a324307220 */ /* 0x080fe20000410000 */
[----:B------:R-:W-:Y:S01]  /*9a90*/  IMAD.U32 R37, R165, 0x10000, RZ ;  /* 0x00010000a5257824 */ /* 0x000fe200078e00ff */
[----:B------:R-:W-:Y:S01]  /*9aa0*/  LOP3.LUT R38, R38, 0xffff0000, RZ, 0xc0, !PT ;  /* 0xffff000026267812 */ /* 0x000fe200078ec0ff */
[----:B------:R-:W-:Y:S01]  /*9ab0*/  IMAD.U32 R36, R161, 0x10000, RZ ;  /* 0x00010000a1247824 */ /* 0x000fe200078e00ff */
[----:B------:R-:W-:Y:S01]  /*9ac0*/  LOP3.LUT R165, R165, 0xffff0000, RZ, 0xc0, !PT ;  /* 0xffff0000a5a57812 */ /* 0x000fe200078ec0ff */
[----:B------:R-:W-:Y:S01]  /*9ad0*/  FFMA.FTZ R46, R33, R163, -R46 ;  /* 0x000000a3212e7223 */ /* 0x000fe2000001082e */
[----:B------:R-:W-:Y:S01]  /*9ae0*/  LOP3.LUT R161, R161, 0xffff0000, RZ, 0xc0, !PT ;  /* 0xffff0000a1a17812 */ /* 0x000fe200078ec0ff */
[C---:B------:R-:W-:Y:S02]  /*9af0*/  IMAD.U32 R32, R34.reuse, 0x10000, RZ ;  /* 0x0001000022207824 */ /* 0x040fe400078e00ff */
        /* <DEDUP_REMOVED lines=19> */
[----:B------:R-:W-:-:S02]  /*9c30*/  F2FP.BF16.F32.PACK_AB R37, R51, R62 ;  /* 0x0000003e3325723e */ /* 0x000fc400000010ff */
[----:B------:R-:W-:-:S07]  /*9c40*/  F2FP.BF16.F32.PACK_AB R38, R165, R48 ;  /* 0x00000030a526723e */ /* 0x000fce00000010ff */
.L_x_1411:
[----:B------:R-:W-:Y:S05]  /*9c50*/  BSYNC B2 ;  /* 0x0000000000027941 */ /* 0x000fea0003800000 */
.L_x_1410:
[----:B------:R-:W-:Y:S02]  /*9c60*/  ULDC.64 UR4, c[0x0][0x208] ;  /* 0x0000820000047ab9 */ /* 0x000fe40000000a00 */
[----:B0-----:R0:W-:Y:S04]  /*9c70*/  STG.E.128 desc[UR4][R40.64], R32 ;  /* 0x0000002028007986 */ /* 0x0011e8000c101d04 */
[----:B--2---:R0:W-:Y:S02]  /*9c80*/  @!P3 STG.E.128 desc[UR4][R42.64], R36 ;  /* 0x000000242a00b986 */ /* 0x0041e4000c101d04 */
.L_x_1409:
[----:B------:R-:W-:Y:S05]  /*9c90*/  BSYNC B1 ;  /* 0x0000000000017941 */ /* 0x000fea0003800000 */
.L_x_1408:
[----:B------:R-:W-:-:S13]  /*9ca0*/  ISETP.NE.AND P3, PT, R25, RZ, PT ;  /* 0x000000ff1900720c */ /* 0x000fda0003f65270 */
[----:B------:R-:W-:Y:S05]  /*9cb0*/  @!P3 BRA `(.L_x_1362) ;  /* 0x0000000800e8b947 */ /* 0x000fea0003800000 */
[----:B------:R-:W-:Y:S01]  /*9cc0*/  LOP3.LUT P5, RZ, R16, 0x1, RZ, 0xc0, !PT ;  /* 0x0000000110ff7812 */ /* 0x000fe200078ac0ff */
[----:B------:R-:W-:Y:S01]  /*9cd0*/  BSSY B1, `(.L_x_1412) ;  /* 0x0000073000017945 */ /* 0x000fe20003800000 */
[----:B0---4-:R-:W-:Y:S02]  /*9ce0*/  IADD3 R35, P3, P4, R108, R128, R15 ;  /* 0x000000806c237210 */ /* 0x011fe40007c7e00f */
[----:B------:R-:W-:Y:S02]  /*9cf0*/  SEL R149, R124, R149, !P5 ;  /* 0x000000957c957207 */ /* 0x000fe40006800000 */
[----:B---3--:R-:W-:Y:S02]  /*9d00*/  IADD3.X R38, R4, R45, R112, P3, P4 ;  /* 0x0000002d04267210 */ /* 0x008fe40001fe8470 */
[----:B------:R-:W-:Y:S02]  /*9d10*/  SHF.R.S32.HI R32, RZ, 0x1f, R149 ;  /* 0x0000001fff207819 */ /* 0x000fe40000011495 */
[----:B------:R-:W-:-:S02]  /*9d20*/  LEA R40, P3, R35, R120, 0x1 ;  /* 0x0000007823287211 */ /* 0x000fc400078608ff */
[----:B------:R-:W-:Y:S02]  /*9d30*/  LEA.HI R32, R32, R149, RZ, 0x4 ;  /* 0x0000009520207211 */ /* 0x000fe400078f20ff */
[----:B------:R-:W-:Y:S02]  /*9d40*/  LEA.HI.X R41, R35, R121, R38, 0x1, P3 ;  /* 0x0000007923297211 */ /* 0x000fe400018f0c26 */
[----:B------:R-:W-:Y:S02]  /*9d50*/  LEA.HI.SX32 R32, R32, R115, 0x1c ;  /* 0x0000007320207211 */ /* 0x000fe400078fe2ff */
[----:B------:R-:W-:Y:S02]  /*9d60*/  ISETP.GE.AND P3, PT, R199, R119, PT ;  /* 0x00000077c700720c */ /* 0x000fe40003f66270 */
        /* <DEDUP_REMOVED lines=19> */
[--C-:B------:R-:W-:Y:S01]  /*9ea0*/  SHF.R.U64 R55, R56, 0x10, R57.reuse ;  /* 0x0000001038377819 */ /* 0x100fe20000001239 */
[----:B------:R-:W-:Y:S01]  /*9eb0*/  IMAD.U32 R50, R39, 0x10000, RZ ;  /* 0x0001000027327824 */ /* 0x000fe200078e00ff */
[----:B------:R-:W-:Y:S02]  /*9ec0*/  SHF.R.U32.HI R56, RZ, 0x10, R57 ;  /* 0x00000010ff387819 */ /* 0x000fe40000011639 */
[----:B------:R-:W-:Y:S02]  /*9ed0*/  PRMT R160, R160, 0x5410, R69 ;  /* 0x00005410a0a07816 */ /* 0x000fe40000000045 */
[----:B------:R-:W-:-:S02]  /*9ee0*/  SHF.R.U64 R53, R58, 0x10, R59 ;  /* 0x000000103a357819 */ /* 0x000fc4000000123b */
[----:B------:R-:W-:Y:S02]  /*9ef0*/  SHF.R.U64 R57, R70, 0x10, R71 ;  /* 0x0000001046397819 */ /* 0x000fe40000001247 */
[----:B------:R-:W-:Y:S01]  /*9f00*/  PRMT R154, R154, 0x5410, R55 ;  /* 0x000054109a9a7816 */ /* 0x000fe20000000037 */
[----:B------:R-:W-:Y:S01]  /*9f10*/  IMAD.U32 R55, R160, 0x10000, RZ ;  /* 0x00010000a0377824 */ /* 0x000fe200078e00ff */
[----:B------:R-:W-:Y:S02]  /*9f20*/  PRMT R155, R155, 0x5410, R56 ;  /* 0x000054109b9b7816 */ /* 0x000fe40000000038 */
[----:B------:R-:W-:Y:S02]  /*9f30*/  SHF.R.U32.HI R71, RZ, 0x10, R71 ;  /* 0x00000010ff477819 */ /* 0x000fe40000011647 */
[----:B------:R-:W-:Y:S02]  /*9f40*/  SHF.R.U32.HI R58, RZ, 0x10, R59 ;  /* 0x00000010ff3a7819 */ /* 0x000fe4000001163b */
[----:B------:R-:W-:Y:S01]  /*9f50*/  PRMT R152, R152, 0x5410, R53 ;  /* 0x0000541098987816 */ /* 0x000fe20000000035 */
        /* <DEDUP_REMOVED lines=10> */
[----:B------:R-:W-:Y:S01]  /*a000*/  IMAD.U32 R53, R153, 0x10000, RZ ;  /* 0x0001000099357824 */ /* 0x000fe200078e00ff */
[----:B------:R-:W-:Y:S01]  /*a010*/  LOP3.LUT R155, R155, 0xffff0000, RZ, 0xc0, !PT ;  /* 0xffff00009b9b7812 */ /* 0x000fe200078ec0ff */
[----:B------:R-:W-:Y:S01]  /*a020*/  FFMA.FTZ R59, R44, R55, R59 ;  /* 0x000000372c3b7223 */ /* 0x000fe2000001003b */
        /* <DEDUP_REMOVED lines=8> */
[----:B------:R-:W-:Y:S01]  /*a0b0*/  PRMT R159, R159, 0x5410, R52 ;  /* 0x000054109f9f7816 */ /* 0x000fe20000000034 */
[----:B------:R-:W-:-:S02]  /*a0c0*/  IMAD.U32 R36, R35, 0x10000, RZ ;  /* 0x0001000023247824 */ /* 0x000fc400078e00ff */
[----:B------:R-:W-:Y:S01]  /*a0d0*/  FMUL.FTZ R50, R50, R53 ;  /* 0x0000003532327220 */ /* 0x000fe20000410000 */
[----:B------:R-:W-:Y:S01]  /*a0e0*/  LOP3.LUT R35, R35, 0xffff0000, RZ, 0xc0, !PT ;  /* 0xffff000023237812 */ /* 0x000fe200078ec0ff */
[C---:B------:R-:W-:Y:S01]  /*a0f0*/  FFMA.FTZ R61, R46.reuse, R155, -R61 ;  /* 0x0000009b2e3d7223 */ /* 0x040fe2000001083d */
[----:B------:R-:W-:Y:S01]  /*a100*/  LOP3.LUT R44, R153, 0xffff0000, RZ, 0xc0, !PT ;  /* 0xffff0000992c7812 */ /* 0x000fe200078ec0ff */
[----:B------:R-:W-:Y:S01]  /*a110*/  FFMA.FTZ R160, R46, R160, R49 ;  /* 0x000000a02ea07223 */ /* 0x000fe20000010031 */
[----:B------:R-:W-:Y:S01]  /*a120*/  FMUL.FTZ R48, R51, R158 ;  /* 0x0000009e33307220 */ /* 0x000fe20000410000 */
[C---:B------:R-:W-:Y:S01]  /*a130*/  FFMA.FTZ R55, R36.reuse, R53, -R55 ;  /* 0x0000003524377223 */ /* 0x040fe20000010837 */
[----:B------:R-:W-:Y:S01]  /*a140*/  FFMA.FTZ R57, R36, R57, R50 ;  /* 0x0000003924397223 */ /* 0x000fe20000010032 */
[----:B------:R-:W-:Y:S02]  /*a150*/  IMAD.U32 R46, R159, 0x10000, RZ ;  /* 0x000100009f2e7824 */ /* 0x000fe400078e00ff */
[----:B------:R-:W-:Y:S01]  /*a160*/  FFMA.FTZ R56, R35, R44, -R48 ;  /* 0x0000002c23387223 */ /* 0x000fe20000010830 */
[----:B------:R-:W-:-:S02]  /*a170*/  IMAD.U32 R36, R154, 0x10000, RZ ;  /* 0x000100009a247824 */ /* 0x000fc400078e00ff */
[----:B------:R-:W-:Y:S01]  /*a180*/  FMUL.FTZ R50, R51, R44 ;  /* 0x0000002c33327220 */ /* 0x000fe20000410000 */
[C---:B------:R-:W-:Y:S01]  /*a190*/  FMUL.FTZ R48, R37.reuse, R46 ;  /* 0x0000002e25307220 */ /* 0x040fe20000410000 */
[----:B------:R-:W-:Y:S02]  /*a1a0*/  IMAD.U32 R33, R32, 0x10000, RZ ;  /* 0x0001000020217824 */ /* 0x000fe400078e00ff */
[-C--:B------:R-:W-:Y:S01]  /*a1b0*/  FMUL.FTZ R37, R37, R36.reuse ;  /* 0x0000002425257220 */ /* 0x080fe20000410000 */
[----:B------:R-:W-:Y:S01]  /*a1c0*/  LOP3.LUT R44, R159, 0xffff0000, RZ, 0xc0, !PT ;  /* 0xffff00009f2c7812 */ /* 0x000fe200078ec0ff */
[C---:B------:R-:W-:Y:S02]  /*a1d0*/  IMAD.U32 R39, R38.reuse, 0x10000, RZ ;  /* 0x0001000026277824 */ /* 0x040fe400078e00ff */
[C---:B------:R-:W-:Y:S01]  /*a1e0*/  FFMA.FTZ R48, R33.reuse, R36, -R48 ;  /* 0x0000002421307223 */ /* 0x040fe20000010830 */
[----:B------:R-:W-:Y:S01]  /*a1f0*/  FFMA.FTZ R46, R33, R46, R37 ;  /* 0x0000002e212e7223 */ /* 0x000fe20000010025 */
[----:B------:R-:W-:Y:S01]  /*a200*/  LOP3.LUT R38, R38, 0xffff0000, RZ, 0xc0, !PT ;  /* 0xffff000026267812 */ /* 0x000fe200078ec0ff */
[----:B------:R-:W-:Y:S01]  /*a210*/  FFMA.FTZ R158, R35, R158, R50 ;  /* 0x0000009e239e7223 */ /* 0x000fe20000010032 */
[----:B------:R-:W-:Y:S01]  /*a220*/  LOP3.LUT R154, R154, 0xffff0000, RZ, 0xc0, !PT ;  /* 0xffff00009a9a7812 */ /* 0x000fe200078ec0ff */
[C---:B------:R-:W-:Y:S01]  /*a230*/  IMAD.U32 R36, R156.reuse, 0x10000, RZ ;  /* 0x000100009c247824 */ /* 0x040fe200078e00ff */
[----:B------:R-:W-:Y:S01]  /*a240*/  LOP3.LUT R37, R156, 0xffff0000, RZ, 0xc0, !PT ;  /* 0xffff00009c257812 */ /* 0x000fe200078ec0ff */
[----:B------:R-:W-:Y:S01]  /*a250*/  IMAD.U32 R33, R152, 0x10000, RZ ;  /* 0x0001000098217824 */ /* 0x000fe200078e00ff */
[----:B------:R-:W-:Y:S01]  /*a260*/  LOP3.LUT R43, R32, 0xffff0000, RZ, 0xc0, !PT ;  /* 0xffff0000202b7812 */ /* 0x000fe200078ec0ff */
[----:B------:R-:W-:Y:S01]  /*a270*/  FMUL.FTZ R50, R47, R44 ;  /* 0x0000002c2f327220 */ /* 0x000fe20000410000 */
[----:B------:R-:W-:Y:S01]  /*a280*/  LOP3.LUT R35, R152, 0xffff0000, RZ, 0xc0, !PT ;  /* 0xffff000098237812 */ /* 0x000fe200078ec0ff */
[----:B------:R-:W-:-:S02]  /*a290*/  IMAD.U32 R32, R34, 0x10000, RZ ;  /* 0x0001000022207824 */ /* 0x000fc400078e00ff */
[----:B------:R-:W-:Y:S01]  /*a2a0*/  FMUL.FTZ R49, R39, R36 ;  /* 0x0000002427317220 */ /* 0x000fe20000410000 */
[----:B------:R-:W-:Y:S01]  /*a2b0*/  LOP3.LUT R34, R34, 0xffff0000, RZ, 0xc0, !PT ;  /* 0xffff000022227812 */ /* 0x000fe200078ec0ff */
[-C--:B------:R-:W-:Y:S01]  /*a2c0*/  FMUL.FTZ R52, R47, R154.reuse ;  /* 0x0000009a2f347220 */ /* 0x080fe20000410000 */
[----:B------:R-:W-:Y:S01]  /*a2d0*/  FMUL.FTZ R39, R39, R33 ;  /* 0x0000002127277220 */ /* 0x000fe20000410000 */
[C---:B------:R-:W-:Y:S01]  /*a2e0*/  FMUL.FTZ R51, R38.reuse, R37 ;  /* 0x0000002526337220 */ /* 0x040fe20000410000 */
[C---:B------:R-:W-:Y:S01]  /*a2f0*/  FFMA.FTZ R47, R43.reuse, R154, -R50 ;  /* 0x0000009a2b2f7223 */ /* 0x040fe20000010832 */
[----:B------:R-:W-:Y:S01]  /*a300*/  FMUL.FTZ R38, R38, R35 ;  /* 0x0000002326267220 */ /* 0x000fe20000410000 */
[C---:B------:R-:W-:Y:S01]  /*a310*/  FFMA.FTZ R49, R32.reuse, R33, -R49 ;  /* 0x0000002120317223 */ /* 0x040fe20000010831 */
[----:B------:R-:W-:Y:S01]  /*a320*/  FFMA.FTZ R39, R32, R36, R39 ;  /* 0x0000002420277223 */ /* 0x000fe20000010027 */
        /* <DEDUP_REMOVED lines=13> */
.L_x_1413:
[----:B------:R-:W-:Y:S05]  /*a400*/  BSYNC B1 ;  /* 0x0000000000017941 */ /* 0x000fea0003800000 */
.L_x_1412:
[----:B------:R-:W-:Y:S01]  /*a410*/  ISETP.GE.AND P3, PT, R42, R147, PT ;  /* 0x000000932a00720c */ /* 0x000fe20003f66270 */
[----:B------:R-:W-:Y:S02]  /*a420*/  ULDC.64 UR4, c[0x0][0x208] ;  /* 0x0000820000047ab9 */ /* 0x000fe40000000a00 */
[----:B0-----:R0:W-:Y:S10]  /*a430*/  STG.E.128 desc[UR4][R40.64], R32 ;  /* 0x0000002028007986 */ /* 0x0011f4000c101d04 */
[----:B------:R-:W-:Y:S05]  /*a440*/  @P3 BRA `(.L_x_1362) ;  /* 0x0000000400043947 */ /* 0x000fea0003800000 */
[--C-:B0-----:R-:W-:Y:S01]  /*a450*/  SHF.R.S32.HI R32, RZ, 0x1f, R42.reuse ;  /* 0x0000001fff207819 */ /* 0x101fe2000001142a */
[----:B------:R-:W-:Y:S01]  /*a460*/  ULDC.64 UR4, c[0x0][0x208] ;  /* 0x0000820000047ab9 */ /* 0x000fe20000000a00 */
[----:B------:R-:W-:-:S04]  /*a470*/  IADD3 R42, P3, P4, R108, R128, R42 ;  /* 0x000000806c2a7210 */ /* 0x000fc80007c7e02a */
[----:B------:R-:W-:Y:S02]  /*a480*/  IADD3.X R45, R4, R45, R32, P3, P4 ;  /* 0x0000002d042d7210 */ /* 0x000fe40001fe8420 */
[----:B------:R-:W-:-:S04]  /*a490*/  LEA R120, P3, R42, R120, 0x1 ;  /* 0x000000782a787211 */ /* 0x000fc800078608ff */
[----:B------:R-:W-:-:S05]  /*a4a0*/  LEA.HI.X R121, R42, R121, R45, 0x1, P3 ;  /* 0x000000792a797211 */ /* 0x000fca00018f0c2d */
[----:B--2---:R0:W-:Y:S01]  /*a4b0*/  STG.E.128 desc[UR4][R120.64], R36 ;  /* 0x0000002478007986 */ /* 0x0041e2000c101d04 */
[----:B------:R-:W-:Y:S05]  /*a4c0*/  BRA `(.L_x_1362) ;  /* 0x0000000000e47947 */ /* 0x000fea0003800000 */
.L_x_1329:
[----:B------:R-:W-:-:S04]  /*a4d0*/  ULOP3.LUT UR4, UR60, 0x1, URZ, 0xfc, !UPT ;  /* 0x000000013c047892 */ /* 0x000fc8000f8efc3f */
[----:B------:R-:W-:-:S06]  /*a4e0*/  UISETP.NE.AND UP0, UPT, UR4, 0x3, UPT ;  /* 0x000000030400788c */ /* 0x000fcc000bf05270 */
[----:B------:R-:W-:-:S13]  /*a4f0*/  PLOP3.LUT P2, PT, PT, PT, UP0, 0x80, 0x0 ;  /* 0x000000000000781c */ /* 0x000fda0003f4f008 */
[----:B------:R-:W-:Y:S05]  /*a500*/  @!P2 BRA `(.L_x_1414) ;  /* 0x000000000004a947 */ /* 0x000fea0003800000 */
[----:B------:R-:W-:Y:S01]  /*a510*/  BPT.TRAP 0x1 ;  /* 0x000000040000795c */ /* 0x000fe20000300000 */
.L_x_1414:
[----:B------:R-:W-:Y:S01]  /*a520*/  IMAD R89, R22, 0x8, R17 ;  /* 0x0000000816597824 */ /* 0x000fe200078e0211 */
[----:B------:R-:W-:Y:S01]  /*a530*/  SHF.L.U32 R90, R204, 0x1f, RZ ;  /* 0x0000001fcc5a7819 */ /* 0x000fe200000006ff */
[----:B------:R-:W-:Y:S01]  /*a540*/  IMAD R88, R2, -0x60, R24 ;  /* 0xffffffa002587824 */ /* 0x000fe200078e0218 */
[----:B------:R-:W-:Y:S02]  /*a550*/  BSSY B1, `(.L_x_1415) ;  /* 0x0000004000017945 */ /* 0x000fe40003800000 */
[----:B------:R-:W0:Y:S02]  /*a560*/  SYNCS.PHASECHK.TRANS64.TRYWAIT P3, [R89+URZ+0x30890], R90 ;  /* 0x0308905a590075a7 */ /* 0x000e24000806017f */
[----:B------:R-:W-:Y:S01]  /*a570*/  VIMNMX R88, R88, 0x60, PT ;  /* 0x0000006058587848 */ /* 0x000fe20003fe0100 */
[----:B0-----:R-:W-:Y:S06]  /*a580*/  @!P3 BRA `(.L_x_1416) ;  /* 0x000001e40018b947 */ /* 0x001fec0003800000 */
.L_x_1732:
[----:B------:R-:W-:Y:S05]  /*a590*/  BSYNC B1 ;  /* 0x0000000000017941 */ /* 0x000fea0003800000 */
.L_x_1415:
[----:B------:R-:W-:Y:S01]  /*a5a0*/  ISETP.GE.AND P3, PT, R195, R88, PT ;  /* 0x00000058c300720c */ /* 0x000fe20003f66270 */
[----:B------:R-:W-:-:S12]  /*a5b0*/  BSSY B1, `(.L_x_1417) ;  /* 0x0000015000017945 */ /* 0x000fd80003800000 */
[----:B------:R-:W-:Y:S05]  /*a5c0*/  @P3 BRA `(.L_x_1418) ;  /* 0x00000000004c3947 */ /* 0x000fea0003800000 */
[----:B------:R-:W-:Y:S01]  /*a5d0*/  ISETP.NE.AND P3, PT, R20, RZ, PT ;  /* 0x000000ff1400720c */ /* 0x000fe20003f65270 */
[----:B------:R-:W-:-:S12]  /*a5e0*/  ULDC.64 UR4, c[0x0][0x208] ;  /* 0x0000820000047ab9 */ /* 0x000fd80000000a00 */
[----:B------:R-:W1:Y:S04]  /*a5f0*/  @P3 LDS.128 R32, [R30+0x1e000] ;  /* 0x01e000001e203984 */ /* 0x000e680000000c00 */
[----:B-1----:R-:W-:Y:S01]  /*a600*/  @P3 STG.E.128 desc[UR4][R38.64], R32 ;  /* 0x0000002026003986 */ /* 0x002fe2000c101d04 */
[----:B------:R-:W-:-:S13]  /*a610*/  ISETP.NE.AND P3, PT, R21, RZ, PT ;  /* 0x000000ff1500720c */ /* 0x000fda0003f65270 */
        /* <DEDUP_REMOVED lines=13> */
[----:B-1----:R1:W-:Y:S02]  /*a6f0*/  @P3 STG.E.128 desc[UR4][R38.64+0x140], R32 ;  /* 0x0001402026003986 */ /* 0x0023e4000c101d04 */
.L_x_1418:
[----:B------:R-:W-:Y:S05]  /*a700*/  BSYNC B1 ;  /* 0x0000000000017941 */ /* 0x000fea0003800000 */
.L_x_1417:
[----:B------:R-:W-:-:S13]  /*a710*/  ISETP.GE.AND P3, PT, R221, R88, PT ;  /* 0x00000058dd00720c */ /* 0x000fda0003f66270 */
[----:B------:R-:W-:Y:S05]  /*a720*/  @P3 BRA `(.L_x_1362) ;  /* 0x00000000004c3947 */ /* 0x000fea0003800000 */
[----:B------:R-:W-:Y:S01]  /*a730*/  ISETP.NE.AND P3, PT, R20, RZ, PT ;  /* 0x000000ff1400720c */ /* 0x000fe20003f65270 */
[----:B------:R-:W-:-:S12]  /*a740*/  ULDC.64 UR4, c[0x0][0x208] ;  /* 0x0000820000047ab9 */ /* 0x000fd80000000a00 */
[----:B-1----:R-:W1:Y:S04]  /*a750*/  @P3 LDS.128 R32, [R30+0x20000] ;  /* 0x020000001e203984 */ /* 0x002e680000000c00 */
        /* <DEDUP_REMOVED lines=16> */
.L_x_1362:
[----:B------:R-:W-:Y:S05]  /*a860*/  BSYNC B0 ;  /* 0x0000000000007941 */ /* 0x000fea0003800000 */
.L_x_1328:
        /* <DEDUP_REMOVED lines=17> */
.L_x_1420:
[----:B------:R-:W-:Y:S05]  /*a980*/  BSYNC B0 ;  /* 0x0000000000007941 */ /* 0x000fea0003800000 */
.L_x_1419:
[----:B------:R-:W1:Y:S01]  /*a990*/  SYNCS.PHASECHK.TRANS64.TRYWAIT P2, [R89+URZ+0x308b0], R90 ;  /* 0x0308b05a590075a7 */ /* 0x000e62000804017f */
[----:B------:R-:W-:Y:S01]  /*a9a0*/  ULDC UR61, c[0x0][0x2e4] ;  /* 0x0000b900003d7ab9 */ /* 0x000fe20000000800 */
[----:B------:R-:W-:Y:S01]  /*a9b0*/  ULDC.64 UR56, c[0x0][0x318] ;  /* 0x0000c60000387ab9 */ /* 0x000fe20000000a00 */
[----:B------:R-:W-:Y:S01]  /*a9c0*/  ULDC.64 UR58, c[0x0][0x308] ;  /* 0x0000c200003a7ab9 */ /* 0x000fe20000000a00 */
[----:B------:R-:W-:Y:S04]  /*a9d0*/  BSSY B0, `(.L_x_1421) ;  /* 0x0000002000007945 */ /* 0x000fe80003800000 */
[----:B-1----:R-:W-:Y:S05]  /*a9e0*/  @!P2 BRA `(.L_x_1422) ;  /* 0x000001e00014a947 */ /* 0x002fea0003800000 */
.L_x_1733:
[----:B------:R-:W-:Y:S05]  /*a9f0*/  BSYNC B0 ;  /* 0x0000000000007941 */ /* 0x000fea0003800000 */
.L_x_1421:
[----:B------:R-:W-:Y:S01]  /*aa00*/  ISETP.GE.AND P2, PT, R195, R88, PT ;  /* 0x00000058c300720c */ /* 0x000fe20003f46270 */
[----:B------:R-:W-:Y:S01]  /*aa10*/  BSSY B0, `(.L_x_1423) ;  /* 0x000001e000007945 */ /* 0x000fe20003800000 */
[----:B------:R-:W-:-:S11]  /*aa20*/  IMAD.WIDE R36, R2, 0x60, R122 ;  /* 0x0000006002247825 */ /* 0x000fd600078e027a */
[----:B------:R-:W-:Y:S05]  /*aa30*/  @P2 BRA `(.L_x_1424) ;  /* 0x00000000006c2947 */ /* 0x000fea0003800000 */
[----:B------:R-:W-:Y:S01]  /*aa40*/  IMAD R35, R37, UR56, RZ ;  /* 0x0000003825237c24 */ /* 0x000fe2000f8e02ff */
[----:B------:R-:W-:Y:S01]  /*aa50*/  ULDC.64 UR4, c[0x0][0x208] ;  /* 0x0000820000047ab9 */ /* 0x000fe20000000a00 */
[----:B0-----:R-:W-:Y:S02]  /*aa60*/  IMAD.MOV.U32 R32, RZ, RZ, R106 ;  /* 0x000000ffff207224 */ /* 0x001fe400078e006a */
[----:B------:R-:W-:Y:S02]  /*aa70*/  IMAD.MOV.U32 R33, RZ, RZ, R29 ;  /* 0x000000ffff217224 */ /* 0x000fe400078e001d */
[C---:B------:R-:W-:Y:S02]  /*aa80*/  IMAD R35, R36.reuse, UR57, R35 ;  /* 0x0000003924237c24 */ /* 0x040fe4000f8e0223 */
[----:B------:R-:W-:-:S04]  /*aa90*/  IMAD.WIDE.U32 R32, R36, UR56, R32 ;  /* 0x0000003824207c25 */ /* 0x000fc8000f8e0020 */
[----:B------:R-:W-:Y:S01]  /*aaa0*/  IMAD.IADD R33, R33, 0x1, R35 ;  /* 0x0000000121217824 */ /* 0x000fe200078e0223 */
[----:B------:R-:W-:-:S04]  /*aab0*/  LEA R38, P2, R32, UR58, 0x1 ;  /* 0x0000003a20267c11 */ /* 0x000fc8000f8408ff */
[----:B------:R-:W-:Y:S02]  /*aac0*/  LEA.HI.X R39, R32, UR59, R33, 0x1, P2 ;  /* 0x0000003b20277c11 */ /* 0x000fe400090f0c21 */
[----:B------:R-:W-:-:S13]  /*aad0*/  ISETP.GE.AND P2, PT, R192, UR61, PT ;  /* 0x0000003dc0007c0c */ /* 0x000fda000bf46270 */
[----:B------:R-:W0:Y:S04]  /*aae0*/  @!P2 LDS.128 R32, [R30] ;  /* 0x000000001e20a984 */ /* 0x000e280000000c00 */
[----:B0-----:R-:W-:Y:S01]  /*aaf0*/  @!P2 STG.E.128 desc[UR4][R38.64], R32 ;  /* 0x000000202600a986 */ /* 0x001fe2000c101d04 */
[----:B------:R-:W-:-:S13]  /*ab00*/  ISETP.GE.AND P2, PT, R198, UR61, PT ;  /* 0x0000003dc6007c0c */ /* 0x000fda000bf46270 */
[----:B------:R-:W0:Y:S04]  /*ab10*/  @!P2 LDS.128 R32, [R31] ;  /* 0x000000001f20a984 */ /* 0x000e280000000c00 */
[----:B0-----:R-:W-:Y:S01]  /*ab20*/  @!P2 STG.E.128 desc[UR4][R38.64+0x40], R32 ;  /* 0x000040202600a986 */ /* 0x001fe2000c101d04 */
[----:B------:R-:W-:-:S13]  /*ab30*/  ISETP.GE.AND P2, PT, R199, UR61, PT ;  /* 0x0000003dc7007c0c */ /* 0x000fda000bf46270 */
[----:B------:R-:W0:Y:S04]  /*ab40*/  @!P2 LDS.128 R32, [R30+0x3000] ;  /* 0x003000001e20a984 */ /* 0x000e280000000c00 */
        /* <DEDUP_REMOVED lines=9> */
[----:B0-----:R2:W-:Y:S02]  /*abe0*/  @!P2 STG.E.128 desc[UR4][R38.64+0x140], R32 ;  /* 0x000140202600a986 */ /* 0x0015e4000c101d04 */
.L_x_1424:
[----:B------:R-:W-:Y:S05]  /*abf0*/  BSYNC B0 ;  /* 0x0000000000007941 */ /* 0x000fea0003800000 */
.L_x_1423:
[----:B------:R-:W-:Y:S01]  /*ac00*/  ISETP.GE.AND P2, PT, R221, R88, PT ;  /* 0x00000058dd00720c */ /* 0x000fe20003f46270 */
[----:B------:R-:W-:-:S12]  /*ac10*/  BSSY B0, `(.L_x_1425) ;  /* 0x000001f000007945 */ /* 0x000fd80003800000 */
[----:B------:R-:W-:Y:S05]  /*ac20*/  @P2 BRA `(.L_x_1426) ;  /* 0x0000000000742947 */ /* 0x000fea0003800000 */
[----:B--2---:R-:W-:Y:S01]  /*ac30*/  IADD3 R35, P2, R36, 0x40, RZ ;  /* 0x0000004024237810 */ /* 0x004fe20007f5e0ff */
[----:B0-----:R-:W-:Y:S01]  /*ac40*/  IMAD.MOV.U32 R32, RZ, RZ, R106 ;  /* 0x000000ffff207224 */ /* 0x001fe200078e006a */
[----:B------:R-:W-:Y:S01]  /*ac50*/  ULDC.64 UR4, c[0x0][0x208] ;  /* 0x0000820000047ab9 */ /* 0x000fe20000000a00 */
[----:B------:R-:W-:Y:S02]  /*ac60*/  IMAD.MOV.U32 R33, RZ, RZ, R29 ;  /* 0x000000ffff217224 */ /* 0x000fe400078e001d */
[----:B------:R-:W-:Y:S02]  /*ac70*/  IMAD.X R36, RZ, RZ, R37, P2 ;  /* 0x000000ffff247224 */ /* 0x000fe400010e0625 */
[----:B------:R-:W-:-:S04]  /*ac80*/  IMAD.WIDE.U32 R32, R35, UR56, R32 ;  /* 0x0000003823207c25 */ /* 0x000fc8000f8e0020 */
[----:B------:R-:W-:-:S04]  /*ac90*/  IMAD R36, R36, UR56, RZ ;  /* 0x0000003824247c24 */ /* 0x000fc8000f8e02ff */
[----:B------:R-:W-:Y:S01]  /*aca0*/  IMAD R35, R35, UR57, R36 ;  /* 0x0000003923237c24 */ /* 0x000fe2000f8e0224 */
[----:B------:R-:W-:-:S03]  /*acb0*/  LEA R36, P2, R32, UR58, 0x1 ;  /* 0x0000003a20247c11 */ /* 0x000fc6000f8408ff */
[----:B------:R-:W-:-:S05]  /*acc0*/  IMAD.IADD R33, R33, 0x1, R35 ;  /* 0x0000000121217824 */ /* 0x000fca00078e0223 */
[----:B------:R-:W-:Y:S02]  /*acd0*/  LEA.HI.X R37, R32, UR59, R33, 0x1, P2 ;  /* 0x0000003b20257c11 */ /* 0x000fe400090f0c21 */
        /* <DEDUP_REMOVED lines=18> */
.L_x_1426:
[----:B------:R-:W-:Y:S05]  /*ae00*/  BSYNC B0 ;  /* 0x0000000000007941 */ /* 0x000fea0003800000 */
.L_x_1425:
[----:B------:R-:W-:Y:S01]  /*ae10*/  @!PT LDS RZ, [RZ] ;  /* 0x00000000fffff984 */ /* 0x000fe20000000800 */
[----:B------:R-:W-:Y:S01]  /*ae20*/  @!PT LDS RZ, [RZ] ;  /* 0x00000000fffff984 */ /* 0x000fe20000000800 */
[----:B------:R-:W-:Y:S01]  /*ae30*/  @!PT LDS RZ, [RZ] ;  /* 0x00000000fffff984 */ /* 0x000fe20000000800 */
[----:B------:R-:W-:Y:S01]  /*ae40*/  @!PT LDS RZ, [RZ] ;  /* 0x00000000fffff984 */ /* 0x000fe20000000800 */
[----:B------:R4:W-:Y:S06]  /*ae50*/  MEMBAR.ALL.CTA ;  /* 0x0000000000007992 */ /* 0x0009ec0000008000 */
[----:B----4-:R-:W4:Y:S01]  /*ae60*/  FENCE.VIEW.ASYNC.S ;  /* 0x00000000000073c6 */ /* 0x010f220000000000 */
[----:B-1----:R-:W-:Y:S01]  /*ae70*/  @!P3 VIADD R89, R89, 0x308c0 ;  /* 0x000308c05959b836 */ /* 0x002fe20000000000 */
[----:B----4-:R1:W-:Y:S01]  /*ae80*/  BAR.SYNC.DEFER_BLOCKING R151, 0x80 ;  /* 0x000200970000751d */ /* 0x0103e20000010000 */
[----:B------:R-:W-:Y:S01]  /*ae90*/  LOP3.LUT P4, RZ, R16, 0x2, RZ, 0xc0, !PT ;  /* 0x0000000210ff7812 */ /* 0x000fe2000788c0ff */
[----:B------:R-:W-:-:S02]  /*aea0*/  VIADD R22, R22, 0x1 ;  /* 0x0000000116167836 */ /* 0x000fc40000000000 */
[----:B------:R-:W-:Y:S02]  /*aeb0*/  @!P3 PRMT R89, RZ, 0x654, R89 ;  /* 0x00000654ff59b816 */ /* 0x000fe40000000059 */
[----:B------:R-:W-:Y:S02]  /*aec0*/  PLOP3.LUT P2, PT, PT, PT, PT, 0x8, 0x0 ;  /* 0x000000000000781c */ /* 0x000fe40003f4e170 */
[----:B------:R1:W-:Y:S01]  /*aed0*/  @!P3 SYNCS.ARRIVE.TRANS64.RED.A1T0 RZ, [R89+URZ], RZ ;  /* 0x000000ff59ffb9a7 */ /* 0x0003e2000810043f */
[----:B------:R-:W-:-:S04]  /*aee0*/  ISETP.NE.AND P3, PT, R22, 0x2, PT ;  /* 0x000000021600780c */ /* 0x000fc80003f65270 */
[----:B------:R-:W-:Y:S02]  /*aef0*/  SEL R31, RZ, 0x1, P3 ;  /* 0x00000001ff1f7807 */ /* 0x000fe40001800000 */
[----:B------:R-:W-:Y:S02]  /*af00*/  SEL R22, R22, RZ, P3 ;  /* 0x000000ff16167207 */ /* 0x000fe40001800000 */
[----:B------:R-:W-:Y:S01]  /*af10*/  LOP3.LUT R204, R204, R31, RZ, 0x3c, !PT ;  /* 0x0000001fcccc7212 */ /* 0x000fe200078e3cff */
[----:B-1----:R-:W-:Y:S06]  /*af20*/  @P4 BRA `(.L_x_1427) ;  /* 0xffffff7800a84947 */ /* 0x002fec000383ffff */
.L_x_1323:
[----:B------:R-:W1:Y:S01]  /*af30*/  LDC.64 R4, c[0x0][0x9e0] ;  /* 0x00027800ff047b82 */ /* 0x000e620000000a00 */
[----:B------:R-:W-:Y:S01]  /*af40*/  BSSY B0, `(.L_x_1428) ;  /* 0x0000005000007945 */ /* 0x000fe20003800000 */
[----:B-1----:R-:W-:-:S03]  /*af50*/  ISETP.GE.AND P0, PT, R5, 0x1, PT ;  /* 0x000000010500780c */ /* 0x002fc60003f06270 */
[----:B------:R-:W-:Y:S10]  /*af60*/  @P2 BRA `(.L_x_1429) ;  /* 0x0000000000082947 */ /* 0x000ff40003800000 */
[----:B------:R-:W1:Y:S02]  /*af70*/  FENCE.VIEW.ASYNC.G ;  /* 0x00000000000073c6 */ /* 0x000e640000000100 */
[----:B-1----:R-:W-:Y:S06]  /*af80*/  BAR.ARV 0xc, 0x120 ;  /* 0x0304800000007b1d */ /* 0x002fec0000002000 */
.L_x_1429:
[----:B------:R-:W-:Y:S05]  /*af90*/  BSYNC B0 ;  /* 0x0000000000007941 */ /* 0x000fea0003800000 */
.L_x_1428:
[----:B------:R-:W-:Y:S01]  /*afa0*/  IMAD.IADD R0, R146, 0x1, R4 ;  /* 0x0000000192007824 */ /* 0x000fe200078e0204 */
[----:B------:R-:W-:Y:S06]  /*afb0*/  @!P0 BRA `(.L_x_1430) ;  /* 0x0000000000488947 */ /* 0x000fec0003800000 */
[C---:B------:R-:W-:Y:S01]  /*afc0*/  ISETP.GT.AND P1, PT, R146.reuse, RZ, PT ;  /* 0x000000ff9200720c */ /* 0x040fe20003f24270 */
[----:B------:R-:W-:Y:S01]  /*afd0*/  BSSY B0, `(.L_x_1431) ;  /* 0x000000e000007945 */ /* 0x000fe20003800000 */
[----:B------:R-:W-:-:S11]  /*afe0*/  VIADD R2, R146, 0xffffffff ;  /* 0xffffffff92027836 */ /* 0x000fd60000000000 */
        /* <DEDUP_REMOVED lines=8> */
.L_x_1432:
[----:B------:R-:W-:-:S13]  /*b070*/  ISETP.NE.AND P1, PT, R5, 0x1, PT ;  /* 0x000000010500780c */ /* 0x000fda0003f25270 */
[----:B------:R-:W1:Y:S02]  /*b080*/  @P1 LDC.64 R6, c[0x0][0x9e8] ;  /* 0x00027a00ff061b82 */ /* 0x000e640000000a00 */
[----:B-1----:R-:W-:-:S05]  /*b090*/  @P1 IMAD.HI.U32 R4, R2, R6, RZ ;  /* 0x0000000602041227 */ /* 0x002fca00078e00ff */
[----:B------:R-:W-:-:S07]  /*b0a0*/  @P1 SHF.R.U32.HI R2, RZ, R7, R4 ;  /* 0x00000007ff021219 */ /* 0x000fce0000011604 */
.L_x_1433:
[----:B------:R-:W-:Y:S05]  /*b0b0*/  BSYNC B0 ;  /* 0x0000000000007941 */ /* 0x000fea0003800000 */
.L_x_1431:
[----:B------:R-:W-:-:S05]  /*b0c0*/  IMAD R3, R2, R5, R5 ;  /* 0x0000000502037224 */ /* 0x000fca00078e0205 */
[----:B------:R-:W-:-:S07]  /*b0d0*/  VIMNMX R0, R0, R3, PT ;  /* 0x0000000300007248 */ /* 0x000fce0003fe0100 */
.L_x_1430:
[----:B------:R-:W-:Y:S01]  /*b0e0*/  VIADD R0, R0, 0x5f ;  /* 0x0000005f00007836 */ /* 0x000fe20000000000 */
[----:B------:R-:W-:-:S03]  /*b0f0*/  ULDC UR4, c[0x0][0x9dc] ;  /* 0x0002770000047ab9 */ /* 0x000fc60000000800 */
[----:B------:R-:W-:-:S05]  /*b100*/  IMAD.HI R0, R0, 0x2aaaaaab, RZ ;  /* 0x2aaaaaab00007827 */ /* 0x000fca00078e02ff */
[----:B------:R-:W-:-:S04]  /*b110*/  SHF.R.U32.HI R3, RZ, 0x1f, R0 ;  /* 0x0000001fff037819 */ /* 0x000fc80000011600 */
[----:B------:R-:W-:Y:S01]  /*b120*/  LEA.HI.SX32 R3, R0, R3, 0x1c ;  /* 0x0000000300037211 */ /* 0x000fe200078fe2ff */
[----:B------:R-:W-:-:S03]  /*b130*/  VIADD R0, R145, -UR4 ;  /* 0x8000000491007c36 */ /* 0x000fc60008000000 */
[----:B------:R-:W-:Y:S01]  /*b140*/  VIMNMX R150, R150, R3, PT ;  /* 0x0000000396967248 */ /* 0x000fe20003fe0100 */
[----:B------:R-:W-:Y:S06]  /*b150*/  @!P0 BRA `(.L_x_1434) ;  /* 0x0000000000448947 */ /* 0x000fec0003800000 */
[----:B------:R-:W-:Y:S01]  /*b160*/  ISETP.GT.AND P0, PT, R145, -0x1, PT ;  /* 0xffffffff9100780c */ /* 0x000fe20003f04270 */
[----:B------:R-:W-:-:S12]  /*b170*/  BSSY B0, `(.L_x_1435) ;  /* 0x000000d000007945 */ /* 0x000fd80003800000 */
        /* <DEDUP_REMOVED lines=8> */
.L_x_1436:
[----:B------:R-:W-:-:S13]  /*b200*/  ISETP.NE.AND P0, PT, R5, 0x1, PT ;  /* 0x000000010500780c */ /* 0x000fda0003f05270 */
[----:B------:R-:W1:Y:S02]  /*b210*/  @P0 LDC.64 R2, c[0x0][0x9e8] ;  /* 0x00027a00ff020b82 */ /* 0x000e640000000a00 */
[----:B-1----:R-:W-:-:S05]  /*b220*/  @P0 IMAD.HI.U32 R2, R145, R2, RZ ;  /* 0x0000000291020227 */ /* 0x002fca00078e00ff */
[----:B------:R-:W-:-:S07]  /*b230*/  @P0 SHF.R.U32.HI R145, RZ, R3, R2 ;  /* 0x00000003ff910219 */ /* 0x000fce0000011602 */
.L_x_1437:
[----:B------:R-:W-:Y:S05]  /*b240*/  BSYNC B0 ;  /* 0x0000000000007941 */ /* 0x000fea0003800000 */
.L_x_1435:
[----:B------:R-:W-:-:S05]  /*b250*/  IMAD R145, R145, R5, RZ ;  /* 0x0000000591917224 */ /* 0x000fca00078e02ff */
[----:B------:R-:W-:-:S07]  /*b260*/  VIMNMX R0, R0, R145, !PT ;  /* 0x0000009100007248 */ /* 0x000fce0007fe0100 */
.L_x_1434:
[----:B------:R-:W-:Y:S01]  /*b270*/  IMAD.HI R0, R0, 0x2aaaaaab, RZ ;  /* 0x2aaaaaab00007827 */ /* 0x000fe200078e02ff */
[----:B------:R-:W-:Y:S02]  /*b280*/  PLOP3.LUT P0, PT, PT, PT, PT, 0x80, 0x0 ;  /* 0x000000000000781c */ /* 0x000fe40003f0f070 */
[----:B------:R-:W-:Y:S02]  /*b290*/  CS2R R118, SRZ ;  /* 0x0000000000767805 */ /* 0x000fe4000001ff00 */
[----:B------:R-:W-:Y:S02]  /*b2a0*/  CS2R R116, SRZ ;  /* 0x0000000000747805 */ /* 0x000fe4000001ff00 */
[----:B------:R-:W-:Y:S02]  /*b2b0*/  CS2R R114, SRZ ;  /* 0x0000000000727805 */ /* 0x000fe4000001ff00 */
[----:B------:R-:W-:Y:S02]  /*b2c0*/  SHF.R.U32.HI R3, RZ, 0x1f, R0 ;  /* 0x0000001fff037819 */ /* 0x000fe40000011600 */
[----:B------:R-:W-:-:S02]  /*b2d0*/  CS2R R112, SRZ ;  /* 0x0000000000707805 */ /* 0x000fc4000001ff00 */
[----:B------:R-:W-:Y:S01]  /*b2e0*/  CS2R R106, SRZ ;  /* 0x00000000006a7805 */ /* 0x000fe2000001ff00 */
[----:B------:R-:W-:Y:S01]  /*b2f0*/  IMAD.MOV.U32 R110, RZ, RZ, RZ ;  /* 0x000000ffff6e7224 */ /* 0x000fe200078e00ff */
[----:B------:R-:W-:Y:S02]  /*b300*/  LEA.HI.SX32 R212, R0, R3, 0x1c ;  /* 0x0000000300d47211 */ /* 0x000fe400078fe2ff */
[----:B------:R-:W-:Y:S02]  /*b310*/  CS2R R2, SRZ ;  /* 0x0000000000027805 */ /* 0x000fe4000001ff00 */
[----:B------:R-:W-:Y:S02]  /*b320*/  CS2R R108, SRZ ;  /* 0x00000000006c7805 */ /* 0x000fe4000001ff00 */
[----:B------:R-:W-:Y:S02]  /*b330*/  CS2R R54, SRZ ;  /* 0x0000000000367805 */ /* 0x000fe4000001ff00 */
[----:B------:R-:W-:-:S02]  /*b340*/  VIMNMX R212, RZ, R212, !PT ;  /* 0x000000d4ffd47248 */ /* 0x000fc40007fe0100 */
[----:B------:R-:W-:Y:S01]  /*b350*/  CS2R R104, SRZ ;  /* 0x0000000000687805 */ /* 0x000fe2000001ff00 */
[----:B------:R-:W-:Y:S01]  /*b360*/  IMAD.MOV.U32 R103, RZ, RZ, RZ ;  /* 0x000000ffff677224 */ /* 0x000fe200078e00ff */
[----:B------:R-:W-:Y:S02]  /*b370*/  CS2R R98, SRZ ;  /* 0x0000000000627805 */ /* 0x000fe4000001ff00 */
[----:B------:R-:W-:Y:S02]  /*b380*/  ISETP.GT.AND P1, PT, R150, R212, PT ;  /* 0x000000d49600720c */ /* 0x000fe40003f24270 */
[----:B------:R-:W-:Y:S02]  /*b390*/  CS2R R100, SRZ ;  /* 0x0000000000647805 */ /* 0x000fe4000001ff00 */
[----:B------:R-:W-:Y:S01]  /*b3a0*/  CS2R R96, SRZ ;  /* 0x0000000000607805 */ /* 0x000fe2000001ff00 */
[----:B------:R-:W-:Y:S01]  /*b3b0*/  IMAD.MOV.U32 R95, RZ, RZ, RZ ;  /* 0x000000ffff5f7224 */ /* 0x000fe200078e00ff */
[----:B------:R-:W-:-:S02]  /*b3c0*/  CS2R R90, SRZ ;  /* 0x00000000005a7805 */ /* 0x000fc4000001ff00 */
[----:B------:R-:W-:Y:S02]  /*b3d0*/  CS2R R92, SRZ ;  /* 0x00000000005c7805 */ /* 0x000fe4000001ff00 */
[----:B------:R-:W-:Y:S02]  /*b3e0*/  CS2R R62, SRZ ;  /* 0x00000000003e7805 */ /* 0x000fe4000001ff00 */
[----:B------:R-:W-:Y:S01]  /*b3f0*/  CS2R R88, SRZ ;  /* 0x0000000000587805 */ /* 0x000fe2000001ff00 */
[----:B------:R-:W-:Y:S01]  /*b400*/  IMAD.MOV.U32 R87, RZ, RZ, RZ ;  /* 0x000000ffff577224 */ /* 0x000fe200078e00ff */
[----:B------:R-:W-:Y:S02]  /*b410*/  CS2R R82, SRZ ;  /* 0x0000000000527805 */ /* 0x000fe4000001ff00 */
[----:B------:R-:W-:Y:S02]  /*b420*/  CS2R R84, SRZ ;  /* 0x0000000000547805 */ /* 0x000fe4000001ff00 */
[----:B------:R-:W-:Y:S01]  /*b430*/  CS2R R80, SRZ ;  /* 0x0000000000507805 */ /* 0x000fe2000001ff00 */
[----:B------:R-:W-:Y:S01]  /*b440*/  IMAD.MOV.U32 R79, RZ, RZ, RZ ;  /* 0x000000ffff4f7224 */ /* 0x000fe200078e00ff */
        /* <DEDUP_REMOVED lines=18> */
[----:B------:R-:W-:Y:S02]  /*b570*/  CS2R R44, SRZ ;  /* 0x00000000002c7805 */ /* 0x000fe4000001ff00 */
[----:B------:R-:W-:-:S02]  /*b580*/  CS2R R120, SRZ ;  /* 0x0000000000787805 */ /* 0x000fc4000001ff00 */
[----:B------:R-:W-:Y:S02]  /*b590*/  CS2R R40, SRZ ;  /* 0x0000000000287805 */ /* 0x000fe4000001ff00 */
[----:B------:R-:W-:Y:S02]  /*b5a0*/  CS2R R132, SRZ ;  /* 0x0000000000847805 */ /* 0x000fe4000001ff00 */
[----:B---3--:R-:W-:Y:S02]  /*b5b0*/  CS2R R36, SRZ ;  /* 0x0000000000247805 */ /* 0x008fe4000001ff00 */
[----:B------:R-:W-:Y:S02]  /*b5c0*/  CS2R R122, SRZ ;  /* 0x00000000007a7805 */ /* 0x000fe4000001ff00 */
[----:B0-2---:R-:W-:Y:S02]  /*b5d0*/  CS2R R32, SRZ ;  /* 0x0000000000207805 */ /* 0x005fe4000001ff00 */
[----:B------:R-:W-:-:S02]  /*b5e0*/  CS2R R134, SRZ ;  /* 0x0000000000867805 */ /* 0x000fc4000001ff00 */
[----:B------:R-:W-:Y:S02]  /*b5f0*/  CS2R R28, SRZ ;  /* 0x00000000001c7805 */ /* 0x000fe4000001ff00 */
[----:B------:R-:W-:Y:S01]  /*b600*/  CS2R R24, SRZ ;  /* 0x0000000000187805 */ /* 0x000fe2000001ff00 */
[----:B------:R-:W-:Y:S06]  /*b610*/  @!P1 BRA `(.L_x_1438) ;  /* 0x00000144007c9947 */ /* 0x000fec0003800000 */
[----:B------:R-:W2:Y:S04]  /*b620*/  LDL R4, [R1+0x38] ;  /* 0x0000380001047983 */ /* 0x000ea80000100800 */
[----:B------:R-:W0:Y:S02]  /*b630*/  SHFL.IDX PT, R0, R234, RZ, 0x1f ;  /* 0x00001fffea007589 */ /* 0x000e2400000e0000 */
[----:B0-----:R-:W-:-:S04]  /*b640*/  LEA.HI R2, R0, R0, RZ, 0x1 ;  /* 0x0000000000027211 */ /* 0x001fc800078f08ff */
[----:B------:R-:W-:-:S05]  /*b650*/  LOP3.LUT R3, R2, 0x1e, RZ, 0xc0, !PT ;  /* 0x0000001e02037812 */ /* 0x000fca00078ec0ff */
[----:B------:R-:W-:Y:S01]  /*b660*/  IMAD.IADD R3, R0, 0x1, -R3 ;  /* 0x0000000100037824 */ /* 0x000fe200078e0a03 */
[----:B--2---:R-:W-:-:S13]  /*b670*/  R2UR UR4, R4 ;  /* 0x00000000040472ca */ /* 0x004fda00000e0000 */
[----:B------:R-:W-:Y:S02]  /*b680*/  ULOP3.LUT UP0, URZ, UR4, 0x1bf, URZ, 0xc0, !UPT ;  /* 0x000001bf043f7892 */ /* 0x000fe4000f80c03f */
[----:B------:R-:W-:-:S04]  /*b690*/  LEA R3, R3, UR4, 0xd ;  /* 0x0000000403037c11 */ /* 0x000fc8000f8e68ff */
[----:B------:R-:W-:Y:S02]  /*b6a0*/  SHF.R.U32.HI R3, RZ, 0x4, R3 ;  /* 0x00000004ff037819 */ /* 0x000fe40000011603 */
[----:B------:R-:W-:Y:S02]  /*b6b0*/  PLOP3.LUT P0, PT, PT, PT, UP0, 0x80, 0x0 ;  /* 0x000000000000781c */ /* 0x000fe40003f0f008 */
[----:B------:R-:W-:-:S11]  /*b6c0*/  LOP3.LUT R68, R3, 0x3fff, RZ, 0xc0, !PT ;  /* 0x00003fff03447812 */ /* 0x000fd600078ec0ff */
        /* <DEDUP_REMOVED lines=17> */
.L_x_1439:
        /* <DEDUP_REMOVED lines=12> */
.L_x_1443:
[----:B-1----:R1:W2:Y:S02]  /*b8a0*/  SYNCS.PHASECHK.TRANS64.TRYWAIT P0, [R17+URZ+0x30800], R0 ;  /* 0x03080000110075a7 */ /* 0x0022a4000800017f */
[----:B--2---:R-:W-:Y:S05]  /*b8b0*/  @!P0 NANOSLEEP.SYNCS 0x989680 ;  /* 0x009896800000895d */ /* 0x004fea0003900000 */
[----:B------:R-:W2:Y:S02]  /*b8c0*/  @!P0 SYNCS.PHASECHK.TRANS64 P0, [R17+URZ+0x30800], R0 ;  /* 0x03080000110085a7 */ /* 0x000ea4000800007f */
[----:B--2---:R-:W-:Y:S05]  /*b8d0*/  @!P0 BRA `(.L_x_1443) ;  /* 0xfffffffc00f08947 */ /* 0x004fea000383ffff */
.L_x_1442:
[----:B------:R-:W-:Y:S05]  /*b8e0*/  BSYNC B0 ;  /* 0x0000000000007941 */ /* 0x000fea0003800000 */
.L_x_1441:
[----:B------:R-:W-:Y:S05]  /*b8f0*/  BRA `(.L_x_1444) ;  /* 0x00000074001c7947 */ /* 0x000fea0003800000 */
.L_x_1440:
[----:B------:R-:W2:Y:S01]  /*b900*/  LDL R0, [R1+0x38] ;  /* 0x0000380001007983 */ /* 0x000ea20000100800 */
[----:B------:R-:W0:Y:S01]  /*b910*/  LDC.64 R10, c[0x0][0x3d8] ;  /* 0x0000f600ff0a7b82 */ /* 0x000e220000000a00 */
[----:B-----5:R-:W-:Y:S01]  /*b920*/  SHF.R.S32.HI R9, RZ, 0x1f, R144 ;  /* 0x0000001fff097819 */ /* 0x020fe20000011490 */
[--C-:B------:R-:W-:Y:S01]  /*b930*/  IMAD.MOV.U32 R2, RZ, RZ, R18.reuse ;  /* 0x000000ffff027224 */ /* 0x100fe200078e0012 */
[----:B------:R-:W-:Y:S02]  /*b940*/  SHF.R.S32.HI R3, RZ, 0x1f, R18 ;  /* 0x0000001fff037819 */ /* 0x000fe40000011412 */
[----:B------:R-:W-:-:S03]  /*b950*/  SHF.R.S32.HI R7, RZ, 0x1f, R192 ;  /* 0x0000001fff077819 */ /* 0x000fc600000114c0 */
[----:B------:R-:W1:Y:S01]  /*b960*/  LDC.64 R12, c[0x0][0x3e8] ;  /* 0x0000fa00ff0c7b82 */ /* 0x000e620000000a00 */
[-C--:B0-----:R-:W-:Y:S01]  /*b970*/  IMAD R6, R222, R10.reuse, RZ ;  /* 0x0000000ade067224 */ /* 0x081fe200078e02ff */
[----:B------:R-:W-:Y:S01]  /*b980*/  SHF.L.U64.HI R74, R10, 0x6, R11 ;  /* 0x000000060a4a7819 */ /* 0x000fe2000001020b */
[----:B------:R-:W-:-:S04]  /*b990*/  IMAD.WIDE.U32 R72, R144, R10, RZ ;  /* 0x0000000a90487225 */ /* 0x000fc800078e00ff */
[----:B------:R-:W-:Y:S01]  /*b9a0*/  IMAD.WIDE.U32 R4, R195, R10, R2 ;  /* 0x0000000ac3047225 */ /* 0x000fe200078e0002 */
[----:B-1----:R-:W-:-:S03]  /*b9b0*/  SHF.L.U64.HI R69, R12, 0x6, R13 ;  /* 0x000000060c457819 */ /* 0x002fc6000001020d */
[C---:B------:R-:W-:Y:S01]  /*b9c0*/  IMAD R83, R195.reuse, R11, R6 ;  /* 0x0000000bc3537224 */ /* 0x040fe200078e0206 */
[----:B------:R-:W-:Y:S01]  /*b9d0*/  IADD3 R79, P0, R4, R72, RZ ;  /* 0x00000048044f7210 */ /* 0x000fe20007f1e0ff */
[----:B------:R-:W-:Y:S02]  /*b9e0*/  IMAD.MOV.U32 R6, RZ, RZ, R192 ;  /* 0x000000ffff067224 */ /* 0x000fe400078e00c0 */
[----:B------:R-:W-:-:S04]  /*b9f0*/  IMAD.WIDE.U32 R2, R195, R12, R2 ;  /* 0x0000000cc3027225 */ /* 0x000fc800078e0002 */
[----:B------:R-:W-:Y:S02]  /*ba00*/  IMAD.SHL.U32 R76, R10, 0x40, RZ ;  /* 0x000000400a4c7824 */ /* 0x000fe400078e00ff */
[----:B------:R-:W-:Y:S01]  /*ba10*/  IMAD.SHL.U32 R75, R12, 0x40, RZ ;  /* 0x000000400c4b7824 */ /* 0x000fe200078e00ff */
[----:B--2---:R-:W-:Y:S01]  /*ba20*/  R2UR UR4, R0 ;  /* 0x00000000000472ca */ /* 0x004fe200000e0000 */
[C---:B------:R-:W-:Y:S02]  /*ba30*/  IMAD R0, R9.reuse, R10, RZ ;  /* 0x0000000a09007224 */ /* 0x040fe400078e02ff */
[----:B------:R-:W-:Y:S02]  /*ba40*/  IMAD R9, R9, R12, RZ ;  /* 0x0000000c09097224 */ /* 0x000fe400078e02ff */
[C---:B------:R-:W-:Y:S02]  /*ba50*/  IMAD R61, R144.reuse, R11, R0 ;  /* 0x0000000b903d7224 */ /* 0x040fe400078e0200 */
[----:B------:R-:W-:-:S02]  /*ba60*/  IMAD R9, R144, R13, R9 ;  /* 0x0000000d90097224 */ /* 0x000fc400078e0209 */
[----:B------:R-:W-:Y:S02]  /*ba70*/  IMAD.IADD R61, R61, 0x1, R73 ;  /* 0x000000013d3d7824 */ /* 0x000fe400078e0249 */
[----:B------:R-:W-:Y:S02]  /*ba80*/  IMAD R0, R222, R12, RZ ;  /* 0x0000000cde007224 */ /* 0x000fe400078e02ff */
[----:B------:R-:W-:Y:S01]  /*ba90*/  ULOP3.LUT UP0, URZ, UR4, 0x3ff, URZ, 0xc0, !UPT ;  /* 0x000003ff043f7892 */ /* 0x000fe2000f80c03f */
[----:B------:R-:W-:Y:S01]  /*baa0*/  IADD3.X R81, R61, R5, R83, P0, !PT ;  /* 0x000000053d517210 */ /* 0x000fe200007fe453 */
[----:B------:R-:W-:-:S04]  /*bab0*/  IMAD.WIDE.U32 R4, R195, R10, R6 ;  /* 0x0000000ac3047225 */ /* 0x000fc800078e0006 */
[----:B------:R-:W-:Y:S01]  /*bac0*/  IMAD.WIDE.U32 R144, R144, R12, RZ ;  /* 0x0000000c90907225 */ /* 0x000fe200078e00ff */
[----:B------:R-:W-:-:S03]  /*bad0*/  IADD3 R71, P1, R4, R72, RZ ;  /* 0x0000004804477210 */ /* 0x000fc60007f3e0ff */
[----:B------:R-:W-:Y:S01]  /*bae0*/  IMAD.WIDE.U32 R6, R195, R12, R6 ;  /* 0x0000000cc3067225 */ /* 0x000fe200078e0006 */
[----:B------:R-:W-:Y:S02]  /*baf0*/  IADD3.X R83, R61, R83, R5, P1, !PT ;  /* 0x000000533d537210 */ /* 0x000fe40000ffe405 */
[----:B------:R-:W-:Y:S01]  /*bb00*/  PLOP3.LUT P1, PT, PT, PT, UP0, 0x80, 0x0 ;  /* 0x000000000000781c */ /* 0x000fe20003f2f008 */
[----:B------:R-:W-:Y:S01]  /*bb10*/  IMAD R0, R195, R13, R0 ;  /* 0x0000000dc3007224 */ /* 0x000fe200078e0200 */
[-C--:B------:R-:W-:Y:S01]  /*bb20*/  IADD3 R60, P0, R2, R144.reuse, RZ ;  /* 0x00000090023c7210 */ /* 0x080fe20007f1e0ff */
[----:B------:R-:W-:Y:S01]  /*bb30*/  IMAD.IADD R77, R9, 0x1, R145 ;  /* 0x00000001094d7824 */ /* 0x000fe200078e0291 */
[----:B------:R-:W-:-:S04]  /*bb40*/  IADD3 R70, P2, R6, R144, RZ ;  /* 0x0000009006467210 */ /* 0x000fc80007f5e0ff */
[C---:B------:R-:W-:Y:S02]  /*bb50*/  IADD3.X R78, R77.reuse, R3, R0, P0, !PT ;  /* 0x000000034d4e7210 */ /* 0x040fe400007fe400 */
[----:B------:R-:W-:-:S03]  /*bb60*/  IADD3.X R80, R77, R0, R7, P2, !PT ;  /* 0x000000004d507210 */ /* 0x000fc600017fe407 */
        /* <DEDUP_REMOVED lines=17> */
.L_x_1445:
[----:B------:R-:W0:Y:S01]  /*bc80*/  LDC.64 R12, c[0x0][0x3d8] ;  /* 0x0000f600ff0c7b82 */ /* 0x000e220000000a00 */
[----:B------:R-:W-:Y:S01]  /*bc90*/  SHF.R.S32.HI R5, RZ, 0x1f, R201 ;  /* 0x0000001fff057819 */ /* 0x000fe200000114c9 */
[----:B------:R-:W-:Y:S01]  /*bca0*/  ULDC.U8 UR4, c[0x0][0x3f0] ;  /* 0x0000fc0000047ab9 */ /* 0x000fe20000000000 */
[----:B------:R-:W-:Y:S01]  /*bcb0*/  BSSY B0, `(.L_x_1446) ;  /* 0x0000703000007945 */ /* 0x000fe20003800000 */
[----:B------:R-:W-:-:S04]  /*bcc0*/  ISETP.NE.AND P0, PT, RZ, UR4, PT ;  /* 0x00000004ff007c0c */ /* 0x000fc8000bf05270 */
[----:B------:R-:W1:Y:S01]  /*bcd0*/  LDC.64 R2, c[0x0][0x3e8] ;  /* 0x0000fa00ff027b82 */ /* 0x000e620000000a00 */
[----:B0-----:R-:W-:-:S04]  /*bce0*/  IMAD R0, R5, R12, RZ ;  /* 0x0000000c05007224 */ /* 0x001fc800078e02ff */
[C---:B------:R-:W-:Y:S02]  /*bcf0*/  IMAD R9, R201.reuse, R13, R0 ;  /* 0x0000000dc9097224 */ /* 0x040fe400078e0200 */
[----:B------:R-:W-:Y:S02]  /*bd00*/  IMAD R0, R201, -0x80, R197 ;  /* 0xffffff80c9007824 */ /* 0x000fe400078e02c5 */
[----:B-1----:R-:W-:Y:S02]  /*bd10*/  IMAD R8, R5, R2, RZ ;  /* 0x0000000205087224 */ /* 0x002fe400078e02ff */
[----:B------:R-:W-:-:S04]  /*bd20*/  IMAD.WIDE.U32 R4, R201, R12, RZ ;  /* 0x0000000cc9047225 */ /* 0x000fc800078e00ff */
[----:B------:R-:W-:-:S04]  /*bd30*/  IMAD.WIDE.U32 R6, R201, R2, RZ ;  /* 0x00000002c9067225 */ /* 0x000fc800078e00ff */
[----:B------:R-:W-:Y:S01]  /*bd40*/  IMAD R11, R201, R3, R8 ;  /* 0x00000003c90b7224 */ /* 0x000fe200078e0208 */
[----:B------:R-:W-:Y:S01]  /*bd50*/  VIMNMX R8, R0, 0x80, PT ;  /* 0x0000008000087848 */ /* 0x000fe20003fe0100 */
[----:B------:R-:W-:Y:S02]  /*bd60*/  IMAD.IADD R9, R5, 0x1, R9 ;  /* 0x0000000105097824 */ /* 0x000fe400078e0209 */
[----:B------:R-:W-:Y:S02]  /*bd70*/  IMAD.IADD R5, R7, 0x1, R11 ;  /* 0x0000000107057824 */ /* 0x000fe400078e020b */
[C---:B------:R-:W-:Y:S01]  /*bd80*/  IMAD.SHL.U32 R84, R4.reuse, 0x80, RZ ;  /* 0x0000008004547824 */ /* 0x040fe200078e00ff */
[----:B------:R-:W-:Y:S01]  /*bd90*/  SHF.L.U64.HI R82, R4, 0x7, R9 ;  /* 0x0000000704527819 */ /* 0x000fe20000010209 */
[C---:B------:R-:W-:Y:S01]  /*bda0*/  IMAD.SHL.U32 R87, R6.reuse, 0x80, RZ ;  /* 0x0000008006577824 */ /* 0x040fe200078e00ff */
[----:B------:R-:W-:Y:S01]  /*bdb0*/  SHF.L.U64.HI R85, R6, 0x7, R5 ;  /* 0x0000000706557819 */ /* 0x000fe20000010205 */
[----:B------:R-:W-:Y:S06]  /*bdc0*/  @!P0 BRA `(.L_x_1447) ;  /* 0x0000003400ec8947 */ /* 0x000fec0003800000 */
[----:B------:R-:W0:Y:S01]  /*bdd0*/  LDC R80, c[0x0][0x428] ;  /* 0x00010a00ff507b82 */ /* 0x000e220000000800 */
        /* <DEDUP_REMOVED lines=18> */
[----:B------:R-:W-:Y:S01]  /*bf00*/  VIADD R7, R18, 0x20 ;  /* 0x0000002012077836 */ /* 0x000fe20000000000 */
[----:B------:R-:W-:Y:S01]  /*bf10*/  ULDC UR6, c[0x0][0x3d4] ;  /* 0x0000f50000067ab9 */ /* 0x000fe20000000800 */
[----:B------:R-:W-:Y:S01]  /*bf20*/  LEA R4, P3, R0, UR4, 0x1 ;  /* 0x0000000400047c11 */ /* 0x000fe2000f8608ff */
[----:B------:R-:W-:Y:S01]  /*bf30*/  IMAD.X R5, R82, 0x1, R81, P1 ;  /* 0x0000000152057824 */ /* 0x000fe200008e0651 */
[----:B------:R-:W-:Y:S01]  /*bf40*/  CS2R R66, SRZ ;  /* 0x0000000000427805 */ /* 0x000fe2000001ff00 */
[C---:B------:R-:W-:Y:S01]  /*bf50*/  VIADD R6, R18.reuse, 0x10 ;  /* 0x0000001012067836 */ /* 0x040fe20000000000 */
[----:B------:R-:W-:Y:S01]  /*bf60*/  ISETP.GE.AND P1, PT, R7, UR6, PT ;  /* 0x0000000607007c0c */ /* 0x000fe2000bf26270 */
[----:B------:R-:W-:Y:S01]  /*bf70*/  VIADD R9, R18, 0x30 ;  /* 0x0000003012097836 */ /* 0x000fe20000000000 */
[----:B------:R-:W-:Y:S01]  /*bf80*/  LEA.HI.X R5, R0, UR5, R5, 0x1, P3 ;  /* 0x0000000500057c11 */ /* 0x000fe200098f0c05 */
[----:B------:R-:W-:Y:S01]  /*bf90*/  ULDC.64 UR4, c[0x0][0x3e0] ;  /* 0x0000f80000047ab9 */ /* 0x000fe20000000a00 */
[----:B------:R-:W-:Y:S01]  /*bfa0*/  IADD3 R0, P4, R87, R60, RZ ;  /* 0x0000003c57007210 */ /* 0x000fe20007f9e0ff */
[----:B------:R-:W-:Y:S01]  /*bfb0*/  VIADD R10, R18, 0x40 ;  /* 0x00000040120a7836 */ /* 0x000fe20000000000 */
[----:B------:R-:W-:Y:S01]  /*bfc0*/  ISETP.GE.AND P2, PT, R6, UR6, PT ;  /* 0x0000000606007c0c */ /* 0x000fe2000bf46270 */
[----:B------:R-:W-:Y:S01]  /*bfd0*/  VIADD R11, R18, 0x50 ;  /* 0x00000050120b7836 */ /* 0x000fe20000000000 */
[----:B------:R-:W-:Y:S01]  /*bfe0*/  LEA R6, P6, R0, UR4, 0x1 ;  /* 0x0000000400067c11 */ /* 0x000fe2000f8c08ff */
[----:B------:R-:W-:Y:S01]  /*bff0*/  IMAD.X R7, R85, 0x1, R78, P4 ;  /* 0x0000000155077824 */ /* 0x000fe200020e064e */
[----:B------:R-:W-:-:S02]  /*c000*/  ISETP.GE.AND P3, PT, R18, UR6, PT ;  /* 0x0000000612007c0c */ /* 0x000fc4000bf66270 */
[----:B------:R-:W-:Y:S02]  /*c010*/  CS2R R62, SRZ ;  /* 0x00000000003e7805 */ /* 0x000fe4000001ff00 */
[----:B------:R-:W-:Y:S02]  /*c020*/  ISETP.GE.AND P5, PT, R9, UR6, PT ;  /* 0x0000000609007c0c */ /* 0x000fe4000bfa6270 */
[----:B------:R-:W-:Y:S02]  /*c030*/  CS2R R56, SRZ ;  /* 0x0000000000387805 */ /* 0x000fe4000001ff00 */
[----:B------:R-:W-:Y:S02]  /*c040*/  LEA.HI.X R7, R0, UR5, R7, 0x1, P6 ;  /* 0x0000000500077c11 */ /* 0x000fe4000b0f0c07 */
[----:B------:R-:W-:Y:S02]  /*c050*/  CS2R R52, SRZ ;  /* 0x0000000000347805 */ /* 0x000fe4000001ff00 */
[----:B------:R-:W-:-:S02]  /*c060*/  ISETP.GE.AND P4, PT, R10, UR6, PT ;  /* 0x000000060a007c0c */ /* 0x000fc4000bf86270 */
[----:B------:R-:W-:Y:S02]  /*c070*/  CS2R R48, SRZ ;  /* 0x0000000000307805 */ /* 0x000fe4000001ff00 */
[----:B------:R-:W-:Y:S02]  /*c080*/  ISETP.GE.AND P6, PT, R11, UR6, PT ;  /* 0x000000060b007c0c */ /* 0x000fe4000bfc6270 */
[----:B------:R-:W-:Y:S02]  /*c090*/  CS2R R46, SRZ ;  /* 0x00000000002e7805 */ /* 0x000fe4000001ff00 */
[----:B------:R-:W-:Y:S02]  /*c0a0*/  CS2R R70, SRZ ;  /* 0x0000000000467805 */ /* 0x000fe4000001ff00 */
[----:B------:R-:W-:Y:S02]  /*c0b0*/  CS2R R64, SRZ ;  /* 0x0000000000407805 */ /* 0x000fe4000001ff00 */
[----:B------:R-:W-:-:S02]  /*c0c0*/  CS2R R58, SRZ ;  /* 0x00000000003a7805 */ /* 0x000fc4000001ff00 */
[----:B------:R-:W-:Y:S02]  /*c0d0*/  CS2R R54, SRZ ;  /* 0x0000000000367805 */ /* 0x000fe4000001ff00 */
[----:B------:R-:W-:Y:S02]  /*c0e0*/  CS2R R50, SRZ ;  /* 0x0000000000327805 */ /* 0x000fe4000001ff00 */
[----:B------:R-:W-:Y:S01]  /*c0f0*/  CS2R R44, SRZ ;  /* 0x00000000002c7805 */ /* 0x000fe2000001ff00 */
[----:B------:R-:W-:Y:S02]  /*c100*/  ULDC.64 UR8, c[0x0][0x208] ;  /* 0x0000820000087ab9 */ /* 0x000fe40000000a00 */
        /* <DEDUP_REMOVED lines=12> */
.L_x_1449:
[----:B------:R-:W-:Y:S05]  /*c1d0*/  BSYNC B1 ;  /* 0x0000000000017941 */ /* 0x000fea0003800000 */
.L_x_1448:
[----:B------:R-:W-:Y:S01]  /*c1e0*/  ISETP.GE.AND P1, PT, R221, R8, PT ;  /* 0x00000008dd00720c */ /* 0x000fe20003f26270 */
[----:B------:R-:W-:Y:S01]  /*c1f0*/  BSSY B1, `(.L_x_1450) ;  /* 0x000003e000017945 */ /* 0x000fe20003800000 */
[----:B------:R-:W-:Y:S02]  /*c200*/  LOP3.LUT R0, R208, 0x18, R192, 0xf8, !PT ;  /* 0x00000018d0007812 */ /* 0x000fe400078ef8c0 */
        /* <DEDUP_REMOVED lines=10> */
[----:B------:R-:W-:Y:S02]  /*c2b0*/  LOP3.LUT R11, R0, R209, RZ, 0x3c, !PT ;  /* 0x000000d1000b7212 */ /* 0x000fe400078e3cff */
[----:B------:R-:W-:Y:S01]  /*c2c0*/  CS2R R20, SRZ ;  /* 0x0000000000147805 */ /* 0x000fe2000001ff00 */
[----:B------:R-:W-:Y:S06]  /*c2d0*/  @P1 BRA `(.L_x_1451) ;  /* 0x0000000000bc1947 */ /* 0x000fec0003800000 */
[----:B------:R-:W-:Y:S01]  /*c2e0*/  IADD3 R75, P4, P5, R60, R75, R87 ;  /* 0x0000004b3c4b7210 */ /* 0x000fe20007d9e057 */
[C---:B-1----:R-:W-:Y:S01]  /*c2f0*/  VIADD R4, R18.reuse, 0x10 ;  /* 0x0000001012047836 */ /* 0x042fe20000000000 */
[----:B------:R-:W-:Y:S01]  /*c300*/  IADD3 R76, P2, P3, R79, R76, R84 ;  /* 0x0000004c4f4c7210 */ /* 0x000fe20007b5e054 */
[----:B------:R-:W-:Y:S01]  /*c310*/  VIADD R6, R18, 0x20 ;  /* 0x0000002012067836 */ /* 0x000fe20000000000 */
[----:B------:R-:W-:Y:S01]  /*c320*/  ULDC UR8, c[0x0][0x3d4] ;  /* 0x0000f50000087ab9 */ /* 0x000fe20000000800 */
[----:B------:R-:W-:Y:S01]  /*c330*/  IADD3.X R0, R78, R69, R85, P4, P5 ;  /* 0x000000454e007210 */ /* 0x000fe200027ea455 */
[----:B------:R-:W-:Y:S01]  /*c340*/  ULDC.64 UR4, c[0x0][0x3c8] ;  /* 0x0000f20000047ab9 */ /* 0x000fe20000000a00 */
[----:B------:R-:W-:Y:S01]  /*c350*/  IADD3.X R5, R81, R74, R82, P2, P3 ;  /* 0x0000004a51057210 */ /* 0x000fe200017e6452 */
[----:B------:R-:W-:Y:S01]  /*c360*/  ULDC.64 UR6, c[0x0][0x3e0] ;  /* 0x0000f80000067ab9 */ /* 0x000fe20000000a00 */
[C---:B------:R-:W-:Y:S01]  /*c370*/  ISETP.GE.AND P5, PT, R18.reuse, UR8, PT ;  /* 0x0000000812007c0c */ /* 0x040fe2000bfa6270 */
[----:B------:R-:W-:Y:S01]  /*c380*/  VIADD R7, R18, 0x30 ;  /* 0x0000003012077836 */ /* 0x000fe20000000000 */
[----:B------:R-:W-:-:S02]  /*c390*/  ISETP.GE.AND P2, PT, R4, UR8, PT ;  /* 0x0000000804007c0c */ /* 0x000fc4000bf46270 */
[----:B------:R-:W-:Y:S02]  /*c3a0*/  CS2R R40, SRZ ;  /* 0x0000000000287805 */ /* 0x000fe4000001ff00 */
[----:B------:R-:W-:Y:S02]  /*c3b0*/  LEA R4, P3, R76, UR4, 0x1 ;  /* 0x000000044c047c11 */ /* 0x000fe4000f8608ff */
[----:B------:R-:W-:Y:S02]  /*c3c0*/  CS2R R42, SRZ ;  /* 0x00000000002a7805 */ /* 0x000fe4000001ff00 */
[----:B------:R-:W-:Y:S01]  /*c3d0*/  ISETP.GE.AND P4, PT, R6, UR8, PT ;  /* 0x0000000806007c0c */ /* 0x000fe2000bf86270 */
[----:B------:R-:W-:Y:S01]  /*c3e0*/  VIADD R8, R18, 0x40 ;  /* 0x0000004012087836 */ /* 0x000fe20000000000 */
[----:B------:R-:W-:Y:S01]  /*c3f0*/  LEA R6, P6, R75, UR6, 0x1 ;  /* 0x000000064b067c11 */ /* 0x000fe2000f8c08ff */
[----:B------:R-:W-:Y:S01]  /*c400*/  ULDC.64 UR10, c[0x0][0x208] ;  /* 0x00008200000a7ab9 */ /* 0x000fe20000000a00 */
[----:B------:R-:W-:-:S02]  /*c410*/  LEA.HI.X R5, R76, UR5, R5, 0x1, P3 ;  /* 0x000000054c057c11 */ /* 0x000fc400098f0c05 */
[----:B------:R-:W-:Y:S02]  /*c420*/  ISETP.GE.AND P3, PT, R7, UR8, PT ;  /* 0x0000000807007c0c */ /* 0x000fe4000bf66270 */
[----:B------:R-:W-:Y:S01]  /*c430*/  LEA.HI.X R7, R75, UR7, R0, 0x1, P6 ;  /* 0x000000074b077c11 */ /* 0x000fe2000b0f0c00 */
[----:B------:R-:W-:Y:S01]  /*c440*/  VIADD R0, R18, 0x50 ;  /* 0x0000005012007836 */ /* 0x000fe20000000000 */
[----:B------:R2:W5:Y:S01]  /*c450*/  @!P5 LDG.E.64 R40, desc[UR10][R4.64] ;  /* 0x0000000a0428d981 */ /* 0x000562000c1e1b00 */
[----:B------:R-:W-:-:S03]  /*c460*/  ISETP.GE.AND P6, PT, R8, UR8, PT ;  /* 0x0000000808007c0c */ /* 0x000fc6000bfc6270 */
[----:B------:R2:W5:Y:S01]  /*c470*/  @!P5 LDG.E.64 R42, desc[UR10][R6.64] ;  /* 0x0000000a062ad981 */ /* 0x000562000c1e1b00 */
[----:B------:R-:W-:Y:S02]  /*c480*/  ISETP.GE.AND P5, PT, R0, UR8, PT ;  /* 0x0000000800007c0c */ /* 0x000fe4000bfa6270 */
        /* <DEDUP_REMOVED lines=20> */
.L_x_1451:
[----:B------:R-:W-:Y:S05]  /*c5d0*/  BSYNC B1 ;  /* 0x0000000000017941 */ /* 0x000fea0003800000 */
.L_x_1450:
[----:B------:R-:W-:Y:S01]  /*c5e0*/  LOP3.LUT P2, RZ, R217, 0x4, RZ, 0xc0, !PT ;  /* 0x00000004d9ff7812 */ /* 0x000fe2000784c0ff */
[----:B------:R-:W-:Y:S01]  /*c5f0*/  IMAD.IADD R60, R210, 0x1, R11 ;  /* 0x00000001d23c7824 */ /* 0x000fe200078e020b */
[----:B------:R-:W-:Y:S01]  /*c600*/  ULDC.64 UR4, c[0x0][0x3c8] ;  /* 0x0000f20000047ab9 */ /* 0x000fe20000000a00 */
[----:B-----5:R-:W-:Y:S01]  /*c610*/  IMAD.MOV.U32 R0, RZ, RZ, R58 ;  /* 0x000000ffff007224 */ /* 0x020fe200078e003a */
[----:B------:R-:W-:Y:S01]  /*c620*/  ULDC.64 UR6, c[0x0][0x3e0] ;  /* 0x0000f80000067ab9 */ /* 0x000fe20000000a00 */
[----:B------:R-:W-:Y:S02]  /*c630*/  IMAD R60, R60, 0x2, R17 ;  /* 0x000000023c3c7824 */ /* 0x000fe400078e0211 */
[----:B------:R-:W-:Y:S01]  /*c640*/  IMAD.MOV.U32 R11, RZ, RZ, R59 ;  /* 0x000000ffff0b7224 */ /* 0x000fe200078e003b */
[----:B------:R-:W-:Y:S01]  /*c650*/  PRMT R98, R0, 0x7610, R98 ;  /* 0x0000761000627816 */ /* 0x000fe20000000062 */
[C---:B------:R-:W-:Y:S02]  /*c660*/  VIADD R15, R60.reuse, 0x12400 ;  /* 0x000124003c0f7836 */ /* 0x040fe40000000000 */
[----:B------:R-:W-:Y:S01]  /*c670*/  IMAD.MOV.U32 R0, RZ, RZ, R65 ;  /* 0x000000ffff007224 */ /* 0x000fe200078e0041 */
[----:B------:R-:W-:Y:S01]  /*c680*/  PRMT R99, R11, 0x7610, R99 ;  /* 0x000076100b637816 */ /* 0x000fe20000000063 */
[----:B------:R-:W-:-:S02]  /*c690*/  VIADD R10, R60, 0x12440 ;  /* 0x000124403c0a7836 */ /* 0x000fc40000000000 */
[----:B------:R-:W-:Y:S01]  /*c6a0*/  IMAD.MOV.U32 R14, RZ, RZ, R64 ;  /* 0x000000ffff0e7224 */ /* 0x000fe200078e0040 */
[----:B------:R-:W-:Y:S01]  /*c6b0*/  PRMT R102, R0, 0x7610, R102 ;  /* 0x0000761000667816 */ /* 0x000fe20000000066 */
[----:B------:R-:W-:Y:S01]  /*c6c0*/  @P2 VIADD R10, R15, 0xffffffc0 ;  /* 0xffffffc00f0a2836 */ /* 0x000fe20000000000 */
[----:B0-----:R-:W-:Y:S01]  /*c6d0*/  ISETP.NE.AND P2, PT, R80, 0x1, PT ;  /* 0x000000015000780c */ /* 0x001fe20003f45270 */
        /* <DEDUP_REMOVED lines=13> */
[----:B-12---:R-:W-:Y:S01]  /*c7b0*/  IMAD.MOV.U32 R5, RZ, RZ, R61 ;  /* 0x000000ffff057224 */ /* 0x006fe200078e003d */
[----:B------:R-:W0:Y:S01]  /*c7c0*/  @P2 LDC R0, c[0x0][0x42c] ;  /* 0x00010b00ff002b82 */ /* 0x000e220000000800 */
[----:B------:R-:W-:Y:S01]  /*c7d0*/  PRMT R87, R14, 0x7610, R87 ;  /* 0x000076100e577816 */ /* 0x000fe20000000057 */
[----:B------:R-:W-:Y:S01]  /*c7e0*/  IMAD.MOV.U32 R14, RZ, RZ, R66 ;  /* 0x000000ffff0e7224 */ /* 0x000fe200078e0042 */
[----:B------:R-:W-:Y:S01]  /*c7f0*/  PRMT R80, R11, 0x7610, R80 ;  /* 0x000076100b507816 */ /* 0x000fe20000000050 */
[----:B------:R-:W-:-:S02]  /*c800*/  IMAD.MOV.U32 R61, RZ, RZ, R67 ;  /* 0x000000ffff3d7224 */ /* 0x000fc400078e0043 */
[----:B------:R-:W-:Y:S02]  /*c810*/  IMAD.MOV.U32 R11, RZ, RZ, R45 ;  /* 0x000000ffff0b7224 */ /* 0x000fe400078e002d */
[----:B------:R-:W1:Y:S01]  /*c820*/  @P2 LDC R15, c[0x0][0x430] ;  /* 0x00010c00ff0f2b82 */ /* 0x000e620000000800 */
        /* <DEDUP_REMOVED lines=9> */
[----:B------:R-:W-:Y:S01]  /*c8c0*/  IMAD R11, R201, 0x80, R195 ;  /* 0x00000080c90b7824 */ /* 0x000fe200078e02c3 */
[----:B------:R-:W-:Y:S01]  /*c8d0*/  PRMT R100, R69, 0x7610, R100 ;  /* 0x0000761045647816 */ /* 0x000fe20000000064 */
[----:B------:R-:W-:Y:S01]  /*c8e0*/  IMAD.MOV.U32 R4, RZ, RZ, R72 ;  /* 0x000000ffff047224 */ /* 0x000fe200078e0048 */
[----:B------:R-:W-:Y:S01]  /*c8f0*/  PRMT R101, R14, 0x7610, R101 ;  /* 0x000076100e657816 */ /* 0x000fe20000000065 */
[----:B------:R-:W-:-:S02]  /*c900*/  IMAD R11, R224, 0x40, R11 ;  /* 0x00000040e00b7824 */ /* 0x000fc400078e020b */
[----:B------:R-:W-:Y:S02]  /*c910*/  IMAD.MOV.U32 R14, RZ, RZ, R48 ;  /* 0x000000ffff0e7224 */ /* 0x000fe400078e0030 */
[----:B0-----:R-:W-:-:S03]  /*c920*/  @P2 IMAD.HI.U32 R0, R11, R0, RZ ;  /* 0x000000000b002227 */ /* 0x001fc600078e00ff */
[----:B------:R-:W-:Y:S01]  /*c930*/  PRMT R90, R14, 0x7610, R90 ;  /* 0x000076100e5a7816 */ /* 0x000fe2000000005a */
[----:B------:R-:W-:Y:S01]  /*c940*/  IMAD.MOV.U32 R14, RZ, RZ, R49 ;  /* 0x000000ffff0e7224 */ /* 0x000fe200078e0031 */
[----:B-1----:R-:W-:Y:S01]  /*c950*/  @P2 SHF.R.U32.HI R11, RZ, R15, R0 ;  /* 0x0000000fff0b2219 */ /* 0x002fe20000011600 */
[----:B------:R-:W-:-:S03]  /*c960*/  IMAD.MOV.U32 R69, RZ, RZ, R52 ;  /* 0x000000ffff457224 */ /* 0x000fc600078e0034 */
[----:B------:R-:W-:Y:S01]  /*c970*/  PRMT R91, R14, 0x7610, R91 ;  /* 0x000076100e5b7816 */ /* 0x000fe2000000005b */
[----:B------:R-:W-:Y:S01]  /*c980*/  IMAD.MOV.U32 R0, RZ, RZ, R42 ;  /* 0x000000ffff007224 */ /* 0x000fe200078e002a */
[----:B------:R-:W-:Y:S01]  /*c990*/  SHF.R.S32.HI R15, RZ, 0x1f, R11 ;  /* 0x0000001fff0f7819 */ /* 0x000fe2000001140b */
[----:B------:R-:W-:Y:S01]  /*c9a0*/  IMAD.MOV.U32 R72, RZ, RZ, R53 ;  /* 0x000000ffff487224 */ /* 0x000fe200078e0035 */
[----:B------:R-:W-:Y:S01]  /*c9b0*/  PRMT R96, R69, 0x7610, R96 ;  /* 0x0000761045607816 */ /* 0x000fe20000000060 */
[----:B------:R-:W-:Y:S01]  /*c9c0*/  IMAD.MOV.U32 R14, RZ, RZ, R43 ;  /* 0x000000ffff0e7224 */ /* 0x000fe200078e002b */
[----:B------:R-:W-:Y:S01]  /*c9d0*/  PRMT R78, R0, 0x7610, R78 ;  /* 0x00007610004e7816 */ /* 0x000fe2000000004e */
[----:B------:R-:W-:Y:S01]  /*c9e0*/  IMAD.MOV.U32 R69, RZ, RZ, R46 ;  /* 0x000000ffff457224 */ /* 0x000fe200078e002e */
[----:B------:R-:W-:Y:S01]  /*c9f0*/  PRMT R97, R72, 0x7610, R97 ;  /* 0x0000761048617816 */ /* 0x000fe20000000061 */
[----:B------:R-:W-:Y:S01]  /*ca00*/  IMAD R0, R15, R12, RZ ;  /* 0x0000000c0f007224 */ /* 0x000fe200078e02ff */
[----:B------:R-:W-:Y:S01]  /*ca10*/  PRMT R79, R14, 0x7610, R79 ;  /* 0x000076100e4f7816 */ /* 0x000fe2000000004f */
[----:B------:R-:W-:Y:S01]  /*ca20*/  IMAD.MOV.U32 R6, RZ, RZ, R144 ;  /* 0x000000ffff067224 */ /* 0x000fe200078e0090 */
[----:B------:R-:W-:Y:S01]  /*ca30*/  PRMT R84, R69, 0x7610, R84 ;  /* 0x0000761045547816 */ /* 0x000fe20000000054 */
[----:B------:R-:W-:-:S02]  /*ca40*/  IMAD.MOV.U32 R7, RZ, RZ, R77 ;  /* 0x000000ffff077224 */ /* 0x000fc400078e004d */
[----:B------:R-:W-:Y:S02]  /*ca50*/  IMAD.MOV.U32 R72, RZ, RZ, R47 ;  /* 0x000000ffff487224 */ /* 0x000fe400078e002f */
[----:B------:R-:W-:Y:S02]  /*ca60*/  IMAD R14, R15, R2, RZ ;  /* 0x000000020f0e7224 */ /* 0x000fe400078e02ff */
[----:B------:R-:W-:Y:S01]  /*ca70*/  IMAD.WIDE.U32 R4, R11, R12, R4 ;  /* 0x0000000c0b047225 */ /* 0x000fe200078e0004 */
[----:B------:R-:W-:-:S03]  /*ca80*/  PRMT R85, R72, 0x7610, R85 ;  /* 0x0000761048557816 */ /* 0x000fc60000000055 */
[C---:B------:R-:W-:Y:S02]  /*ca90*/  IMAD R13, R11.reuse, R13, R0 ;  /* 0x0000000d0b0d7224 */ /* 0x040fe400078e0200 */
[----:B------:R-:W-:-:S04]  /*caa0*/  IMAD.WIDE.U32 R6, R11, R2, R6 ;  /* 0x000000020b067225 */ /* 0x000fc800078e0006 */
[----:B------:R-:W-:Y:S01]  /*cab0*/  IMAD R15, R11, R3, R14 ;  /* 0x000000030b0f7224 */ /* 0x000fe200078e020e */
[----:B------:R-:W-:Y:S01]  /*cac0*/  LEA R3, P2, R4, UR4, 0x1 ;  /* 0x0000000404037c11 */ /* 0x000fe2000f8408ff */
[----:B------:R-:W-:Y:S01]  /*cad0*/  IMAD.MOV.U32 R69, RZ, RZ, R36 ;  /* 0x000000ffff457224 */ /* 0x000fe200078e0024 */
[----:B------:R-:W-:Y:S01]  /*cae0*/  LEA R0, P3, R6, UR6, 0x1 ;  /* 0x0000000606007c11 */ /* 0x000fe2000f8608ff */
[----:B------:R-:W-:Y:S01]  /*caf0*/  IMAD.MOV.U32 R72, RZ, RZ, R37 ;  /* 0x000000ffff487224 */ /* 0x000fe200078e0025 */
[----:B------:R-:W-:Y:S01]  /*cb00*/  UMOV UR4, 0xffffffff ;  /* 0xffffffff00047882 */ /* 0x000fe20000000000 */
[----:B------:R-:W-:Y:S01]  /*cb10*/  IMAD.MOV.U32 R2, RZ, RZ, R34 ;  /* 0x000000ffff027224 */ /* 0x000fe200078e0022 */
[----:B------:R-:W-:Y:S01]  /*cb20*/  PRMT R61, R69, 0x7610, R61 ;  /* 0x00007610453d7816 */ /* 0x000fe2000000003d */
[----:B------:R-:W-:Y:S01]  /*cb30*/  IMAD.IADD R11, R5, 0x1, R13 ;  /* 0x00000001050b7824 */ /* 0x000fe200078e020d */
[----:B------:R-:W-:Y:S01]  /*cb40*/  PRMT R69, R72, 0x7610, R69 ;  /* 0x0000761048457816 */ /* 0x000fe20000000045 */
[----:B------:R-:W-:Y:S01]  /*cb50*/  IMAD.IADD R5, R7, 0x1, R15 ;  /* 0x0000000107057824 */ /* 0x000fe200078e020f */
[----:B------:R-:W-:Y:S01]  /*cb60*/  PRMT R72, R2, 0x7610, R72 ;  /* 0x0000761002487816 */ /* 0x000fe20000000048 */
[----:B------:R-:W-:Y:S01]  /*cb70*/  IMAD.MOV.U32 R12, RZ, RZ, R35 ;  /* 0x000000ffff0c7224 */ /* 0x000fe200078e0023 */
[----:B------:R-:W-:-:S02]  /*cb80*/  LEA.HI.X R4, R4, UR5, R11, 0x1, P2 ;  /* 0x0000000504047c11 */ /* 0x000fc400090f0c0b */
[----:B------:R-:W-:Y:S02]  /*cb90*/  LEA.HI.X R2, R6, UR7, R5, 0x1, P3 ;  /* 0x0000000706027c11 */ /* 0x000fe400098f0c05 */
[----:B------:R-:W-:Y:S02]  /*cba0*/  PRMT R73, R12, 0x7610, R73 ;  /* 0x000076100c497816 */ /* 0x000fe40000000049 */
[----:B------:R-:W-:Y:S01]  /*cbb0*/  LEA.HI R5, R220, R220, RZ, 0x1 ;  /* 0x000000dcdc057211 */ /* 0x000fe200078f08ff */
[----:B------:R-:W-:Y:S06]  /*cbc0*/  BRA.DIV UR4, `(.L_x_1452) ;  /* 0x000001be04b07947 */ /* 0x000fec000b800000 */
.L_x_1736:
[----:B------:R-:W-:-:S03]  /*cbd0*/  UMOV UR4, 0xffffffff ;  /* 0xffffffff00047882 */ /* 0x000fc60000000000 */
[----:B------:R-:W-:Y:S05]  /*cbe0*/  BRA.DIV UR4, `(.L_x_1453) ;  /* 0x000001be04d07947 */ /* 0x000fea000b800000 */
.L_x_1739:
[----:B------:R-:W-:-:S03]  /*cbf0*/  UMOV UR4, 0xffffffff ;  /* 0xffffffff00047882 */ /* 0x000fc60000000000 */
[----:B------:R-:W-:Y:S05]  /*cc00*/  BRA.DIV UR4, `(.L_x_1454) ;  /* 0x000001be04f07947 */ /* 0x000fea000b800000 */
.L_x_1742:
[----:B------:R-:W-:-:S03]  /*cc10*/  UMOV UR4, 0xffffffff ;  /* 0xffffffff00047882 */ /* 0x000fc60000000000 */
[----:B------:R-:W-:Y:S05]  /*cc20*/  BRA.DIV UR4, `(.L_x_1455) ;  /* 0x000001c204107947 */ /* 0x000fea000b800000 */
.L_x_1745:
[----:B------:R-:W-:-:S03]  /*cc30*/  UMOV UR4, 0xffffffff ;  /* 0xffffffff00047882 */ /* 0x000fc60000000000 */
[----:B------:R-:W-:Y:S05]  /*cc40*/  BRA.DIV UR4, `(.L_x_1456) ;  /* 0x000001c204307947 */ /* 0x000fea000b800000 */
.L_x_1748:
[----:B------:R-:W-:Y:S01]  /*cc50*/  UMOV UR4, 0xffffffff ;  /* 0xffffffff00047882 */ /* 0x000fe20000000000 */
[----:B------:R-:W-:Y:S02]  /*cc60*/  LOP3.LUT R5, R5, 0xfffffffe, RZ, 0xc0, !PT ;  /* 0xfffffffe05057812 */ /* 0x000fe400078ec0ff */
[----:B------:R-:W-:Y:S05]  /*cc70*/  BRA.DIV UR4, `(.L_x_1457) ;  /* 0x000001c2044c7947 */ /* 0x000fea000b800000 */
.L_x_1751:
[----:B------:R-:W-:Y:S01]  /*cc80*/  UMOV UR4, 0xffffffff ;  /* 0xffffffff00047882 */ /* 0x000fe20000000000 */
[----:B------:R-:W-:Y:S02]  /*cc90*/  IMAD.IADD R4, R220, 0x1, -R5 ;  /* 0x00000001dc047824 */ /* 0x000fe400078e0a05 */
[----:B------:R-:W-:Y:S05]  /*cca0*/  BRA.DIV UR4, `(.L_x_1458) ;  /* 0x000001c204687947 */ /* 0x000fea000b800000 */
.L_x_1754:
[----:B------:R-:W-:Y:S01]  /*ccb0*/  UMOV UR4, 0xffffffff ;  /* 0xffffffff00047882 */ /* 0x000fe20000000000 */
[----:B------:R-:W-:Y:S02]  /*ccc0*/  SHF.L.U32 R4, R4, 0x1f, RZ ;  /* 0x0000001f04047819 */ /* 0x000fe400000006ff */
[----:B------:R-:W-:Y:S05]  /*ccd0*/  BRA.DIV UR4, `(.L_x_1459) ;  /* 0x000001c204847947 */ /* 0x000fea000b800000 */
.L_x_1757:
[----:B------:R-:W0:Y:S01]  /*cce0*/  SYNCS.PHASECHK.TRANS64.TRYWAIT P2, [R17+URZ+0x30800], R4 ;  /* 0x03080004110075a7 */ /* 0x000e22000804017f */
[----:B------:R-:W-:Y:S01]  /*ccf0*/  IMAD.MOV.U32 R3, RZ, RZ, R24 ;  /* 0x000000ffff037224 */ /* 0x000fe200078e0018 */
[----:B------:R-:W-:Y:S01]  /*cd00*/  BSSY B1, `(.L_x_1460) ;  /* 0x0000021000017945 */ /* 0x000fe20003800000 */
        /* <DEDUP_REMOVED lines=29> */
[----:B------:R-:W-:-:S02]  /*cee0*/  IMAD.MOV.U32 R3, RZ, RZ, R20 ;  /* 0x000000ffff037224 */ /* 0x000fc400078e0014 */
[----:B------:R-:W-:Y:S01]  /*cef0*/  IMAD.MOV.U32 R5, RZ, RZ, R21 ;  /* 0x000000ffff057224 */ /* 0x000fe200078e0015 */
[----:B0-----:R-:W-:Y:S06]  /*cf00*/  @!P2 BRA `(.L_x_1461) ;  /* 0x000001c00020a947 */ /* 0x001fec0003800000 */
.L_x_1758:
[----:B------:R-:W-:Y:S05]  /*cf10*/  BSYNC B1 ;  /* 0x0000000000017941 */ /* 0x000fea0003800000 */
.L_x_1460:
[----:B------:R-:W-:Y:S01]  /*cf20*/  BSSY B1, `(.L_x_1462) ;  /* 0x0000133000017945 */ /* 0x000fe20003800000 */
[----:B------:R-:W-:-:S03]  /*cf30*/  PRMT R11, R5, 0x7610, R11 ;  /* 0x00007610050b7816 */ /* 0x000fc6000000000b */
[----:B------:R-:W-:Y:S05]  /*cf40*/  @P0 BRA `(.L_x_1463) ;  /* 0x0000001000c00947 */ /* 0x000fea0003800000 */
[----:B------:R-:W1:Y:S01]  /*cf50*/  LDC R5, c[0x0][0x3d4] ;  /* 0x0000f500ff057b82 */ /* 0x000e620000000800 */
[C---:B0-----:R-:W-:Y:S01]  /*cf60*/  VIADD R4, R18.reuse, 0x10 ;  /* 0x0000001012047836 */ /* 0x041fe20000000000 */
[----:B------:R-:W-:Y:S01]  /*cf70*/  BSSY B2, `(.L_x_1464) ;  /* 0x000003a000027945 */ /* 0x000fe20003800000 */
[C---:B------:R-:W-:Y:S02]  /*cf80*/  VIADD R6, R18.reuse, 0x20 ;  /* 0x0000002012067836 */ /* 0x040fe40000000000 */
[C---:B------:R-:W-:Y:S01]  /*cf90*/  VIADD R108, R18.reuse, 0x30 ;  /* 0x00000030126c7836 */ /* 0x040fe20000000000 */
[-C--:B-1----:R-:W-:Y:S02]  /*cfa0*/  ISETP.GE.AND P0, PT, R18, R5.reuse, PT ;  /* 0x000000051200720c */ /* 0x082fe40003f06270 */
        /* <DEDUP_REMOVED lines=9> */
[--C-:B------:R-:W-:Y:S02]  /*d040*/  SHF.R.U64 R108, R66, 0x10, R67.reuse ;  /* 0x00000010426c7819 */ /* 0x100fe40000001243 */
[----:B------:R-:W-:Y:S02]  /*d050*/  SHF.R.U32.HI R109, RZ, 0x10, R67 ;  /* 0x00000010ff6d7819 */ /* 0x000fe40000011643 */
[--C-:B------:R-:W-:Y:S02]  /*d060*/  SHF.R.U64 R67, R70, 0x10, R71.reuse ;  /* 0x0000001046437819 */ /* 0x100fe40000001247 */
[----:B------:R-:W-:Y:S02]  /*d070*/  SHF.R.U32.HI R70, RZ, 0x10, R71 ;  /* 0x00000010ff467819 */ /* 0x000fe40000011647 */
[----:B------:R-:W-:Y:S02]  /*d080*/  PRMT R109, R110, 0x5410, R109 ;  /* 0x000054106e6d7816 */ /* 0x000fe4000000006d */
[----:B------:R-:W-:-:S02]  /*d090*/  PRMT R107, R107, 0x5410, R70 ;  /* 0x000054106b6b7816 */ /* 0x000fc40000000046 */
[----:B------:R-:W-:Y:S01]  /*d0a0*/  PRMT R110, R106, 0x5410, R67 ;  /* 0x000054106a6e7816 */ /* 0x000fe20000000043 */
[C---:B------:R-:W-:Y:S01]  /*d0b0*/  IMAD.U32 R106, R109.reuse, 0x10000, RZ ;  /* 0x000100006d6a7824 */ /* 0x040fe200078e00ff */
[----:B------:R-:W-:Y:S01]  /*d0c0*/  LOP3.LUT R109, R109, 0xffff0000, RZ, 0xc0, !PT ;  /* 0xffff00006d6d7812 */ /* 0x000fe200078ec0ff */
[C---:B------:R-:W-:Y:S01]  /*d0d0*/  IMAD.U32 R111, R107.reuse, 0x10000, RZ ;  /* 0x000100006b6f7824 */ /* 0x040fe200078e00ff */
[----:B------:R-:W-:Y:S02]  /*d0e0*/  LOP3.LUT R107, R107, 0xffff0000, RZ, 0xc0, !PT ;  /* 0xffff00006b6b7812 */ /* 0x000fe400078ec0ff */
[----:B------:R-:W-:Y:S02]  /*d0f0*/  PRMT R108, R61, 0x5432, R108 ;  /* 0x000054323d6c7816 */ /* 0x000fe4000000006c */
[C---:B0-----:R-:W-:Y:S01]  /*d100*/  LOP3.LUT R67, R6.reuse, 0xffff0000, RZ, 0xc0, !PT ;  /* 0xffff000006437812 */ /* 0x041fe200078ec0ff */
[----:B------:R-:W-:Y:S01]  /*d110*/  IMAD.U32 R66, R6, 0x10000, RZ ;  /* 0x0001000006427824 */ /* 0x000fe200078e00ff */
[C---:B------:R-:W-:Y:S01]  /*d120*/  LOP3.LUT R71, R7.reuse, 0xffff0000, RZ, 0xc0, !PT ;  /* 0xffff000007477812 */ /* 0x040fe200078ec0ff */
[----:B------:R-:W-:-:S02]  /*d130*/  IMAD.U32 R70, R7, 0x10000, RZ ;  /* 0x0001000007467824 */ /* 0x000fc400078e00ff */
[C---:B------:R-:W-:Y:S01]  /*d140*/  FMUL.FTZ R113, R67.reuse, R111 ;  /* 0x0000006f43717220 */ /* 0x040fe20000410000 */
[-C--:B------:R-:W-:Y:S01]  /*d150*/  FMUL.FTZ R112, R67, R106.reuse ;  /* 0x0000006a43707220 */ /* 0x080fe20000410000 */
[C---:B------:R-:W-:Y:S01]  /*d160*/  FMUL.FTZ R67, R71.reuse, R107 ;  /* 0x0000006b47437220 */ /* 0x040fe20000410000 */
[----:B------:R-:W-:Y:S02]  /*d170*/  IMAD.U32 R6, R4, 0x10000, RZ ;  /* 0x0001000004067824 */ /* 0x000fe400078e00ff */
[C---:B------:R-:W-:Y:S01]  /*d180*/  FFMA.FTZ R113, R66.reuse, R106, -R113 ;  /* 0x0000006a42717223 */ /* 0x040fe20000010871 */
[----:B------:R-:W-:Y:S01]  /*d190*/  FFMA.FTZ R112, R66, R111, R112 ;  /* 0x0000006f42707223 */ /* 0x000fe20000010070 */
[-C--:B------:R-:W-:Y:S01]  /*d1a0*/  FMUL.FTZ R111, R71, R109.reuse ;  /* 0x0000006d476f7220 */ /* 0x080fe20000410000 */
[----:B------:R-:W-:Y:S01]  /*d1b0*/  FFMA.FTZ R106, R70, R109, -R67 ;  /* 0x0000006d466a7223 */ /* 0x000fe20000010843 */
[C---:B------:R-:W-:Y:S01]  /*d1c0*/  IMAD.U32 R7, R5.reuse, 0x10000, RZ ;  /* 0x0001000005077824 */ /* 0x040fe200078e00ff */
[----:B------:R-:W-:Y:S01]  /*d1d0*/  LOP3.LUT R4, R4, 0xffff0000, RZ, 0xc0, !PT ;  /* 0xffff000004047812 */ /* 0x000fe200078ec0ff */
[----:B------:R-:W-:Y:S01]  /*d1e0*/  IMAD.U32 R71, R110, 0x10000, RZ ;  /* 0x000100006e477824 */ /* 0x000fe200078e00ff */
[----:B------:R-:W-:Y:S01]  /*d1f0*/  LOP3.LUT R5, R5, 0xffff0000, RZ, 0xc0, !PT ;  /* 0xffff000005057812 */ /* 0x000fe200078ec0ff */
[----:B------:R-:W-:Y:S01]  /*d200*/  IMAD.U32 R67, R108, 0x10000, RZ ;  /* 0x000100006c437824 */ /* 0x000fe200078e00ff */
[----:B------:R-:W-:Y:S01]  /*d210*/  LOP3.LUT R110, R110, 0xffff0000, RZ, 0xc0, !PT ;  /* 0xffff00006e6e7812 */ /* 0x000fe200078ec0ff */
[----:B------:R-:W-:Y:S01]  /*d220*/  FFMA.FTZ R111, R70, R107, R111 ;  /* 0x0000006b466f7223 */ /* 0x000fe2000001006f */
[----:B------:R-:W-:Y:S01]  /*d230*/  LOP3.LUT R108, R108, 0xffff0000, RZ, 0xc0, !PT ;  /* 0xffff00006c6c7812 */ /* 0x000fe200078ec0ff */
[C---:B------:R-:W-:Y:S01]  /*d240*/  FMUL.FTZ R107, R4.reuse, R71 ;  /* 0x00000047046b7220 */ /* 0x040fe20000410000 */
[----:B------:R-:W-:Y:S01]  /*d250*/  FMUL.FTZ R66, R4, R67 ;  /* 0x0000004304427220 */ /* 0x000fe20000410000 */
[----:B------:R-:W-:-:S02]  /*d260*/  FMUL.FTZ R70, R5, R110 ;  /* 0x0000006e05467220 */ /* 0x000fc40000410000 */
[-C--:B------:R-:W-:Y:S01]  /*d270*/  FMUL.FTZ R109, R5, R108.reuse ;  /* 0x0000006c056d7220 */ /* 0x080fe20000410000 */
[C---:B------:R-:W-:Y:S01]  /*d280*/  FFMA.FTZ R4, R6.reuse, R67, -R107 ;  /* 0x0000004306047223 */ /* 0x040fe2000001086b */
[----:B------:R-:W-:Y:S01]  /*d290*/  FFMA.FTZ R71, R6, R71, R66 ;  /* 0x0000004706477223 */ /* 0x000fe20000010042 */
[C---:B------:R-:W-:Y:S01]  /*d2a0*/  FFMA.FTZ R5, R7.reuse, R108, -R70 ;  /* 0x0000006c07057223 */ /* 0x040fe20000010846 */
[----:B------:R-:W-:Y:S01]  /*d2b0*/  FFMA.FTZ R110, R7, R110, R109 ;  /* 0x0000006e076e7223 */ /* 0x000fe2000001006d */
[----:B------:R-:W-:Y:S02]  /*d2c0*/  F2FP.BF16.F32.PACK_AB R6, R112, R113 ;  /* 0x000000717006723e */ /* 0x000fe400000010ff */
[----:B------:R-:W-:Y:S02]  /*d2d0*/  F2FP.BF16.F32.PACK_AB R7, R111, R106 ;  /* 0x0000006a6f07723e */ /* 0x000fe400000010ff */
[----:B------:R-:W-:Y:S02]  /*d2e0*/  F2FP.BF16.F32.PACK_AB R4, R71, R4 ;  /* 0x000000044704723e */ /* 0x000fe400000010ff */
[----:B------:R-:W-:-:S05]  /*d2f0*/  F2FP.BF16.F32.PACK_AB R5, R110, R5 ;  /* 0x000000056e05723e */ /* 0x000fca00000010ff */
[----:B------:R0:W-:Y:S02]  /*d300*/  STS.128 [R60+0x12400], R4 ;  /* 0x012400043c007388 */ /* 0x0001e40000000c00 */
.L_x_1465:
[----:B------:R-:W-:Y:S05]  /*d310*/  BSYNC B2 ;  /* 0x0000000000027941 */ /* 0x000fea0003800000 */
.L_x_1464:
[----:B------:R-:W-:Y:S04]  /*d320*/  BSSY B2, `(.L_x_1466) ;  /* 0x0000030000027945 */ /* 0x000fe80003800000 */
[----:B------:R-:W-:Y:S05]  /*d330*/  @P2 BRA `(.L_x_1467) ;  /* 0x0000000000b82947 */ /* 0x000fea0003800000 */
[----:B0-----:R-:W0:Y:S01]  /*d340*/  LDS.128 R4, [R10] ;  /* 0x000000000a047984 */ /* 0x001e220000000c00 */
[----:B------:R-:W-:Y:S02]  /*d350*/  SHF.R.U64 R66, R62, 0x10, R63 ;  /* 0x000000103e427819 */ /* 0x000fe4000000123f */
[----:B------:R-:W-:Y:S02]  /*d360*/  SHF.R.U64 R62, R64, 0x10, R65 ;  /* 0x00000010403e7819 */ /* 0x000fe40000001241 */
[----:B------:R-:W-:Y:S02]  /*d370*/  SHF.R.U32.HI R63, RZ, 0x10, R63 ;  /* 0x00000010ff3f7819 */ /* 0x000fe4000001163f */
[----:B------:R-:W-:Y:S02]  /*d380*/  SHF.R.U32.HI R65, RZ, 0x10, R65 ;  /* 0x00000010ff417819 */ /* 0x000fe40000011641 */
[----:B------:R-:W-:Y:S02]  /*d390*/  PRMT R104, R104, 0x5410, R63 ;  /* 0x0000541068687816 */ /* 0x000fe4000000003f */
[----:B------:R-:W-:-:S02]  /*d3a0*/  PRMT R102, R102, 0x5410, R65 ;  /* 0x0000541066667816 */ /* 0x000fc40000000041 */
[----:B------:R-:W-:Y:S01]  /*d3b0*/  PRMT R105, R105, 0x5410, R66 ;  /* 0x0000541069697816 */ /* 0x000fe20000000042 */
[----:B------:R-:W-:Y:S01]  /*d3c0*/  IMAD.U32 R66, R104, 0x10000, RZ ;  /* 0x0001000068427824 */ /* 0x000fe200078e00ff */
[----:B------:R-:W-:Y:S01]  /*d3d0*/  PRMT R103, R103, 0x5410, R62 ;  /* 0x0000541067677816 */ /* 0x000fe2000000003e */
[C---:B------:R-:W-:Y:S01]  /*d3e0*/  IMAD.U32 R67, R102.reuse, 0x10000, RZ ;  /* 0x0001000066437824 */ /* 0x040fe200078e00ff */
[----:B------:R-:W-:Y:S02]  /*d3f0*/  LOP3.LUT R102, R102, 0xffff0000, RZ, 0xc0, !PT ;  /* 0xffff000066667812 */ /* 0x000fe400078ec0ff */
[----:B------:R-:W-:Y:S02]  /*d400*/  LOP3.LUT R104, R104, 0xffff0000, RZ, 0xc0, !PT ;  /* 0xffff000068687812 */ /* 0x000fe400078ec0ff */
[C---:B0-----:R-:W-:Y:S01]  /*d410*/  LOP3.LUT R63, R6.reuse, 0xffff0000, RZ, 0xc0, !PT ;  /* 0xffff0000063f7812 */ /* 0x041fe200078ec0ff */
[----:B------:R-:W-:Y:S01]  /*d420*/  IMAD.U32 R62, R6, 0x10000, RZ ;  /* 0x00010000063e7824 */ /* 0x000fe200078e00ff */
[C---:B------:R-:W-:Y:S01]  /*d430*/  LOP3.LUT R65, R7.reuse, 0xffff0000, RZ, 0xc0, !PT ;  /* 0xffff000007417812 */ /* 0x040fe200078ec0ff */
[----:B------:R-:W-:-:S02]  /*d440*/  IMAD.U32 R64, R7, 0x10000, RZ ;  /* 0x0001000007407824 */ /* 0x000fc400078e00ff */
[C---:B------:R-:W-:Y:S01]  /*d450*/  FMUL.FTZ R70, R63.reuse, R66 ;  /* 0x000000423f467220 */ /* 0x040fe20000410000 */
[-C--:B------:R-:W-:Y:S01]  /*d460*/  FMUL.FTZ R71, R63, R67.reuse ;  /* 0x000000433f477220 */ /* 0x080fe20000410000 */
[----:B------:R-:W-:Y:S01]  /*d470*/  FMUL.FTZ R63, R65, R102 ;  /* 0x00000066413f7220 */ /* 0x000fe20000410000 */
[----:B------:R-:W-:Y:S02]  /*d480*/  IMAD.U32 R6, R4, 0x10000, RZ ;  /* 0x0001000004067824 */ /* 0x000fe400078e00ff */
[C---:B------:R-:W-:Y:S01]  /*d490*/  FFMA.FTZ R107, R62.reuse, R67, R70 ;  /* 0x000000433e6b7223 */ /* 0x040fe20000010046 */
[----:B------:R-:W-:Y:S02]  /*d4a0*/  IMAD.U32 R7, R5, 0x10000, RZ ;  /* 0x0001000005077824 */ /* 0x000fe400078e00ff */
[----:B------:R-:W-:Y:S01]  /*d4b0*/  FFMA.FTZ R106, R62, R66, -R71 ;  /* 0x000000423e6a7223 */ /* 0x000fe20000010847 */
[-C--:B------:R-:W-:Y:S01]  /*d4c0*/  FMUL.FTZ R67, R65, R104.reuse ;  /* 0x0000006841437220 */ /* 0x080fe20000410000 */
[----:B------:R-:W-:Y:S01]  /*d4d0*/  LOP3.LUT R4, R4, 0xffff0000, RZ, 0xc0, !PT ;  /* 0xffff000004047812 */ /* 0x000fe200078ec0ff */
[C---:B------:R-:W-:Y:S01]  /*d4e0*/  FFMA.FTZ R104, R64.reuse, R104, -R63 ;  /* 0x0000006840687223 */ /* 0x040fe2000001083f */
[----:B------:R-:W-:Y:S01]  /*d4f0*/  LOP3.LUT R5, R5, 0xffff0000, RZ, 0xc0, !PT ;  /* 0xffff000005057812 */ /* 0x000fe200078ec0ff */
[C---:B------:R-:W-:Y:S01]  /*d500*/  IMAD.U32 R65, R103.reuse, 0x10000, RZ ;  /* 0x0001000067417824 */ /* 0x040fe200078e00ff */
[----:B------:R-:W-:Y:S01]  /*d510*/  LOP3.LUT R66, R103, 0xffff0000, RZ, 0xc0, !PT ;  /* 0xffff000067427812 */ /* 0x000fe200078ec0ff */
[C---:B------:R-:W-:Y:S01]  /*d520*/  IMAD.U32 R63, R105.reuse, 0x10000, RZ ;  /* 0x00010000693f7824 */ /* 0x040fe200078e00ff */
[----:B------:R-:W-:Y:S01]  /*d530*/  LOP3.LUT R62, R105, 0xffff0000, RZ, 0xc0, !PT ;  /* 0xffff0000693e7812 */ /* 0x000fe200078ec0ff */
[----:B------:R-:W-:Y:S01]  /*d540*/  FFMA.FTZ R103, R64, R102, R67 ;  /* 0x0000006640677223 */ /* 0x000fe20000010043 */
[C---:B------:R-:W-:Y:S01]  /*d550*/  FMUL.FTZ R67, R4.reuse, R65 ;  /* 0x0000004104437220 */ /* 0x040fe20000410000 */
[-C--:B------:R-:W-:Y:S01]  /*d560*/  FMUL.FTZ R64, R4, R63.reuse ;  /* 0x0000003f04407220 */ /* 0x080fe20000410000 */
        /* <DEDUP_REMOVED lines=11> */
.L_x_1467:
[----:B------:R-:W-:Y:S05]  /*d620*/  BSYNC B2 ;  /* 0x0000000000027941 */ /* 0x000fea0003800000 */
.L_x_1466:
[----:B------:R-:W-:Y:S04]  /*d630*/  BSSY B2, `(.L_x_1468) ;  /* 0x0000030000027945 */ /* 0x000fe80003800000 */
[----:B------:R-:W-:Y:S05]  /*d640*/  @P3 BRA `(.L_x_1469) ;  /* 0x0000000000b83947 */ /* 0x000fea0003800000 */
[----:B01----:R-:W0:Y:S01]  /*d650*/  LDS.128 R4, [R60+0x16400] ;  /* 0x016400003c047984 */ /* 0x003e220000000c00 */
[--C-:B------:R-:W-:Y:S02]  /*d660*/  SHF.R.U64 R63, R56, 0x10, R57.reuse ;  /* 0x00000010383f7819 */ /* 0x100fe40000001239 */
[----:B------:R-:W-:Y:S02]  /*d670*/  SHF.R.U32.HI R56, RZ, 0x10, R57 ;  /* 0x00000010ff387819 */ /* 0x000fe40000011639 */
[--C-:B------:R-:W-:Y:S02]  /*d680*/  SHF.R.U64 R57, R58, 0x10, R59.reuse ;  /* 0x000000103a397819 */ /* 0x100fe4000000123b */
        /* <DEDUP_REMOVED lines=13> */
[CC--:B------:R-:W-:Y:S01]  /*d760*/  FMUL.FTZ R64, R57.reuse, R62.reuse ;  /* 0x0000003e39407220 */ /* 0x0c0fe20000410000 */
[----:B------:R-:W-:Y:S01]  /*d770*/  FMUL.FTZ R65, R57, R63 ;  /* 0x0000003f39417220 */ /* 0x000fe20000410000 */
[C---:B------:R-:W-:Y:S01]  /*d780*/  FMUL.FTZ R57, R59.reuse, R99 ;  /* 0x000000633b397220 */ /* 0x040fe20000410000 */
[----:B------:R-:W-:Y:S02]  /*d790*/  IMAD.U32 R6, R4, 0x10000, RZ ;  /* 0x0001000004067824 */ /* 0x000fe400078e00ff */
        /* <DEDUP_REMOVED lines=9> */
[----:B------:R-:W-:Y:S01]  /*d830*/  FFMA.FTZ R62, R56, R62, -R65 ;  /* 0x0000003e383e7223 */ /* 0x000fe20000010841 */
        /* <DEDUP_REMOVED lines=15> */
.L_x_1469:
[----:B------:R-:W-:Y:S05]  /*d930*/  BSYNC B2 ;  /* 0x0000000000027941 */ /* 0x000fea0003800000 */
.L_x_1468:
[----:B------:R-:W-:Y:S04]  /*d940*/  BSSY B2, `(.L_x_1470) ;  /* 0x0000030000027945 */ /* 0x000fe80003800000 */
[----:B------:R-:W-:Y:S05]  /*d950*/  @P4 BRA `(.L_x_1471) ;  /* 0x0000000000b84947 */ /* 0x000fea0003800000 */
[----:B012---:R-:W0:Y:S01]  /*d960*/  LDS.128 R4, [R10+0x4000] ;  /* 0x004000000a047984 */ /* 0x007e220000000c00 */
        /* <DEDUP_REMOVED lines=45> */
.L_x_1471:
[----:B------:R-:W-:Y:S05]  /*dc40*/  BSYNC B2 ;  /* 0x0000000000027941 */ /* 0x000fea0003800000 */
.L_x_1470:
[----:B------:R-:W-:Y:S04]  /*dc50*/  BSSY B2, `(.L_x_1472) ;  /* 0x0000030000027945 */ /* 0x000fe80003800000 */
[----:B------:R-:W-:Y:S05]  /*dc60*/  @P5 BRA `(.L_x_1473) ;  /* 0x0000000000b85947 */ /* 0x000fea0003800000 */
[----:B0123--:R-:W0:Y:S01]  /*dc70*/  LDS.128 R4, [R60+0x1a400] ;  /* 0x01a400003c047984 */ /* 0x00fe220000000c00 */
        /* <DEDUP_REMOVED lines=45> */
.L_x_1473:
[----:B------:R-:W-:Y:S05]  /*df50*/  BSYNC B2 ;  /* 0x0000000000027941 */ /* 0x000fea0003800000 */
.L_x_1472:
[----:B------:R-:W-:Y:S05]  /*df60*/  @P6 BRA `(.L_x_1463) ;  /* 0x0000000000b86947 */ /* 0x000fea0003800000 */
[----:B01234-:R-:W0:Y:S01]  /*df70*/  LDS.128 R4, [R10+0x8000] ;  /* 0x008000000a047984 */ /* 0x01fe220000000c00 */
        /* <DEDUP_REMOVED lines=45> */
.L_x_1463:
[----:B------:R-:W-:Y:S05]  /*e250*/  BSYNC B1 ;  /* 0x0000000000017941 */ /* 0x000fea0003800000 */
.L_x_1462:
[----:B------:R-:W-:Y:S05]  /*e260*/  @P1 BRA `(.L_x_1474) ;  /* 0x00000048009c1947 */ /* 0x000fea0003800000 */
[----:B01234-:R-:W0:Y:S01]  /*e270*/  LDC R5, c[0x0][0x3d4] ;  /* 0x0000f500ff057b82 */ /* 0x01fe220000000800 */
        /* <DEDUP_REMOVED lines=59> */
.L_x_1476:
[----:B------:R-:W-:Y:S05]  /*e630*/  BSYNC B1 ;  /* 0x0000000000017941 */ /* 0x000fea0003800000 */
.L_x_1475:
[----:B------:R-:W-:Y:S04]  /*e640*/  BSSY B1, `(.L_x_1477) ;  /* 0x0000030000017945 */ /* 0x000fe80003800000 */
[----:B------:R-:W-:Y:S05]  /*e650*/  @P1 BRA `(.L_x_1478) ;  /* 0x0000000000b81947 */ /* 0x000fea0003800000 */
[----:B0-----:R-:W0:Y:S01]  /*e660*/  LDS.128 R4, [R10+0x2000] ;  /* 0x002000000a047984 */ /* 0x001e220000000c00 */
[----:B------:R-:W-:Y:S02]  /*e670*/  SHF.R.U64 R41, R38, 0x10, R39 ;  /* 0x0000001026297819 */ /* 0x000fe40000001227 */
[----:B------:R-:W-:Y:S02]  /*e680*/  SHF.R.U64 R38, R36, 0x10, R37 ;  /* 0x0000001024267819 */ /* 0x000fe40000001225 */
[----:B------:R-:W-:Y:S02]  /*e690*/  SHF.R.U32.HI R40, RZ, 0x10, R39 ;  /* 0x00000010ff287819 */ /* 0x000fe40000011627 */
        /* <DEDUP_REMOVED lines=20> */
[----:B------:R-:W-:Y:S02]  /*e7e0*/  IMAD.U32 R7, R5, 0x10000, RZ ;  /* 0x0001000005077824 */ /* 0x000fe400078e00ff */
[----:B------:R-:W-:Y:S01]  /*e7f0*/  FFMA.FTZ R42, R36, R40, -R43 ;  /* 0x00000028242a7223 */ /* 0x000fe2000001082b */
        /* <DEDUP_REMOVED lines=8> */
[----:B------:R-:W-:-:S02]  /*e880*/  FMUL.FTZ R38, R4, R37 ;  /* 0x0000002504267220 */ /* 0x000fc40000410000 */
[C---:B------:R-:W-:Y:S01]  /*e890*/  FMUL.FTZ R40, R5.reuse, R36 ;  /* 0x0000002405287220 */ /* 0x040fe20000410000 */
[C---:B------:R-:W-:Y:S01]  /*e8a0*/  FFMA.FTZ R4, R6.reuse, R37, -R41 ;  /* 0x0000002506047223 */ /* 0x040fe20000010829 */
[-C--:B------:R-:W-:Y:S01]  /*e8b0*/  FMUL.FTZ R43, R5, R88.reuse ;  /* 0x00000058052b7220 */ /* 0x080fe20000410000 */
[----:B------:R-:W-:Y:S01]  /*e8c0*/  FFMA.FTZ R39, R6, R39, R38 ;  /* 0x0000002706277223 */ /* 0x000fe20000010026 */
[----:B------:R-:W-:Y:S01]  /*e8d0*/  FFMA.FTZ R5, R7, R88, -R40 ;  /* 0x0000005807057223 */ /* 0x000fe20000010828 */
[----:B------:R-:W-:Y:S01]  /*e8e0*/  F2FP.BF16.F32.PACK_AB R6, R45, R42 ;  /* 0x0000002a2d06723e */ /* 0x000fe200000010ff */
[----:B------:R-:W-:Y:S01]  /*e8f0*/  FFMA.FTZ R36, R7, R36, R43 ;  /* 0x0000002407247223 */ /* 0x000fe2000001002b */
[----:B------:R-:W-:Y:S02]  /*e900*/  F2FP.BF16.F32.PACK_AB R7, R44, R89 ;  /* 0x000000592c07723e */ /* 0x000fe400000010ff */
[----:B------:R-:W-:Y:S02]  /*e910*/  F2FP.BF16.F32.PACK_AB R4, R39, R4 ;  /* 0x000000042704723e */ /* 0x000fe400000010ff */
[----:B------:R-:W-:-:S05]  /*e920*/  F2FP.BF16.F32.PACK_AB R5, R36, R5 ;  /* 0x000000052405723e */ /* 0x000fca00000010ff */
[----:B------:R1:W-:Y:S02]  /*e930*/  STS.128 [R10+0x2000], R4 ;  /* 0x002000040a007388 */ /* 0x0003e40000000c00 */
.L_x_1478:
[----:B------:R-:W-:Y:S05]  /*e940*/  BSYNC B1 ;  /* 0x0000000000017941 */ /* 0x000fea0003800000 */
.L_x_1477:
        /* <DEDUP_REMOVED lines=48> */
.L_x_1480:
[----:B------:R-:W-:Y:S05]  /*ec50*/  BSYNC B1 ;  /* 0x0000000000017941 */ /* 0x000fea0003800000 */
.L_x_1479:
        /* <DEDUP_REMOVED lines=48> */
.L_x_1482:
[----:B------:R-:W-:Y:S05]  /*ef60*/  BSYNC B1 ;  /* 0x0000000000017941 */ /* 0x000fea0003800000 */
.L_x_1481:
[----:B------:R-:W-:Y:S04]  /*ef70*/  BSSY B1, `(.L_x_1483) ;  /* 0x0000030000017945 */ /* 0x000fe80003800000 */
[----:B------:R-:W-:Y:S05]  /*ef80*/  @P4 BRA `(.L_x_1484) ;  /* 0x0000000000b84947 */ /* 0x000fea0003800000 */
[----:B0123--:R-:W0:Y:S01]  /*ef90*/  LDS.128 R4, [R60+0x1c400] ;  /* 0x01c400003c047984 */ /* 0x00fe220000000c00 */
[----:B------:R-:W-:Y:S02]  /*efa0*/  SHF.R.U64 R29, R26, 0x10, R27 ;  /* 0x000000101a1d7819 */ /* 0x000fe4000000121b */
[----:B------:R-:W-:Y:S02]  /*efb0*/  SHF.R.U32.HI R28, RZ, 0x10, R25 ;  /* 0x00000010ff1c7819 */ /* 0x000fe40000011619 */
[----:B------:R-:W-:Y:S02]  /*efc0*/  SHF.R.U32.HI R26, RZ, 0x10, R27 ;  /* 0x00000010ff1a7819 */ /* 0x000fe4000001161b */
[----:B------:R-:W-:Y:S02]  /*efd0*/  SHF.R.U64 R27, R24, 0x10, R25 ;  /* 0x00000010181b7819 */ /* 0x000fe40000001219 */
[----:B------:R-:W-:Y:S02]  /*efe0*/  PRMT R28, R13, 0x5410, R28 ;  /* 0x000054100d1c7816 */ /* 0x000fe4000000001c */
[----:B------:R-:W-:-:S02]  /*eff0*/  PRMT R25, R15, 0x5410, R26 ;  /* 0x000054100f197816 */ /* 0x000fc4000000001a */
[----:B------:R-:W-:Y:S01]  /*f000*/  PRMT R24, R14, 0x5410, R29 ;  /* 0x000054100e187816 */ /* 0x000fe2000000001d */
[C---:B------:R-:W-:Y:S01]  /*f010*/  IMAD.U32 R29, R28.reuse, 0x10000, RZ ;  /* 0x000100001c1d7824 */ /* 0x040fe200078e00ff */
[----:B------:R-:W-:Y:S01]  /*f020*/  LOP3.LUT R28, R28, 0xffff0000, RZ, 0xc0, !PT ;  /* 0xffff00001c1c7812 */ /* 0x000fe200078ec0ff */
[C---:B------:R-:W-:Y:S01]  /*f030*/  IMAD.U32 R26, R25.reuse, 0x10000, RZ ;  /* 0x00010000191a7824 */ /* 0x040fe200078e00ff */
[----:B------:R-:W-:Y:S02]  /*f040*/  PRMT R27, R12, 0x5410, R27 ;  /* 0x000054100c1b7816 */ /* 0x000fe4000000001b */
[----:B------:R-:W-:Y:S02]  /*f050*/  LOP3.LUT R25, R25, 0xffff0000, RZ, 0xc0, !PT ;  /* 0xffff000019197812 */ /* 0x000fe400078ec0ff */
[C---:B0-----:R-:W-:Y:S01]  /*f060*/  LOP3.LUT R13, R6.reuse, 0xffff0000, RZ, 0xc0, !PT ;  /* 0xffff0000060d7812 */ /* 0x041fe200078ec0ff */
[----:B------:R-:W-:Y:S01]  /*f070*/  IMAD.U32 R12, R6, 0x10000, RZ ;  /* 0x00010000060c7824 */ /* 0x000fe200078e00ff */
[C---:B------:R-:W-:Y:S01]  /*f080*/  LOP3.LUT R15, R7.reuse, 0xffff0000, RZ, 0xc0, !PT ;  /* 0xffff0000070f7812 */ /* 0x040fe200078ec0ff */
[----:B------:R-:W-:-:S02]  /*f090*/  IMAD.U32 R14, R7, 0x10000, RZ ;  /* 0x00010000070e7824 */ /* 0x000fc400078e00ff */
[CC--:B------:R-:W-:Y:S01]  /*f0a0*/  FMUL.FTZ R31, R13.reuse, R29.reuse ;  /* 0x0000001d0d1f7220 */ /* 0x0c0fe20000410000 */
[----:B------:R-:W-:Y:S01]  /*f0b0*/  FMUL.FTZ R30, R13, R26 ;  /* 0x0000001a0d1e7220 */ /* 0x000fe20000410000 */
[----:B------:R-:W-:Y:S01]  /*f0c0*/  FMUL.FTZ R13, R15, R28 ;  /* 0x0000001c0f0d7220 */ /* 0x000fe20000410000 */
[----:B------:R-:W-:Y:S02]  /*f0d0*/  IMAD.U32 R6, R4, 0x10000, RZ ;  /* 0x0001000004067824 */ /* 0x000fe400078e00ff */
[C---:B------:R-:W-:Y:S01]  /*f0e0*/  FFMA.FTZ R31, R12.reuse, R26, -R31 ;  /* 0x0000001a0c1f7223 */ /* 0x040fe2000001081f */
[----:B------:R-:W-:Y:S01]  /*f0f0*/  FFMA.FTZ R30, R12, R29, R30 ;  /* 0x0000001d0c1e7223 */ /* 0x000fe2000001001e */
[-C--:B------:R-:W-:Y:S01]  /*f100*/  FFMA.FTZ R29, R14, R25.reuse, -R13 ;  /* 0x000000190e1d7223 */ /* 0x080fe2000001080d */
[C---:B------:R-:W-:Y:S01]  /*f110*/  IMAD.U32 R7, R5.reuse, 0x10000, RZ ;  /* 0x0001000005077824 */ /* 0x040fe200078e00ff */
[----:B------:R-:W-:Y:S01]  /*f120*/  LOP3.LUT R4, R4, 0xffff0000, RZ, 0xc0, !PT ;  /* 0xffff000004047812 */ /* 0x000fe200078ec0ff */
[C---:B------:R-:W-:Y:S01]  /*f130*/  IMAD.U32 R13, R24.reuse, 0x10000, RZ ;  /* 0x00010000180d7824 */ /* 0x040fe200078e00ff */
[----:B------:R-:W-:Y:S01]  /*f140*/  LOP3.LUT R5, R5, 0xffff0000, RZ, 0xc0, !PT ;  /* 0xffff000005057812 */ /* 0x000fe200078ec0ff */
[----:B------:R-:W-:Y:S01]  /*f150*/  FMUL.FTZ R33, R15, R25 ;  /* 0x000000190f217220 */ /* 0x000fe20000410000 */
[C---:B------:R-:W-:Y:S01]  /*f160*/  LOP3.LUT R12, R27.reuse, 0xffff0000, RZ, 0xc0, !PT ;  /* 0xffff00001b0c7812 */ /* 0x040fe200078ec0ff */
[----:B------:R-:W-:Y:S01]  /*f170*/  IMAD.U32 R15, R27, 0x10000, RZ ;  /* 0x000100001b0f7824 */ /* 0x000fe200078e00ff */
[----:B------:R-:W-:Y:S01]  /*f180*/  LOP3.LUT R24, R24, 0xffff0000, RZ, 0xc0, !PT ;  /* 0xffff000018187812 */ /* 0x000fe200078ec0ff */
[----:B------:R-:W-:Y:S01]  /*f190*/  FFMA.FTZ R28, R14, R28, R33 ;  /* 0x0000001c0e1c7223 */ /* 0x000fe20000010021 */
[C---:B------:R-:W-:Y:S01]  /*f1a0*/  FMUL.FTZ R14, R4.reuse, R13 ;  /* 0x0000000d040e7220 */ /* 0x040fe20000410000 */
[-C--:B------:R-:W-:Y:S01]  /*f1b0*/  FMUL.FTZ R25, R4, R15.reuse ;  /* 0x0000000f04197220 */ /* 0x080fe20000410000 */
[C---:B------:R-:W-:Y:S01]  /*f1c0*/  FMUL.FTZ R26, R5.reuse, R12 ;  /* 0x0000000c051a7220 */ /* 0x040fe20000410000 */
[-C--:B------:R-:W-:Y:S01]  /*f1d0*/  FMUL.FTZ R27, R5, R24.reuse ;  /* 0x00000018051b7220 */ /* 0x080fe20000410000 */
[C---:B------:R-:W-:Y:S01]  /*f1e0*/  FFMA.FTZ R15, R6.reuse, R15, R14 ;  /* 0x0000000f060f7223 */ /* 0x040fe2000001000e */
[----:B------:R-:W-:Y:S01]  /*f1f0*/  FFMA.FTZ R4, R6, R13, -R25 ;  /* 0x0000000d06047223 */ /* 0x000fe20000010819 */
[C---:B------:R-:W-:Y:S01]  /*f200*/  FFMA.FTZ R5, R7.reuse, R24, -R26 ;  /* 0x0000001807057223 */ /* 0x040fe2000001081a */
[----:B------:R-:W-:Y:S01]  /*f210*/  FFMA.FTZ R12, R7, R12, R27 ;  /* 0x0000000c070c7223 */ /* 0x000fe2000001001b */
[----:B------:R-:W-:-:S02]  /*f220*/  F2FP.BF16.F32.PACK_AB R6, R30, R31 ;  /* 0x0000001f1e06723e */ /* 0x000fc400000010ff */
[----:B------:R-:W-:Y:S02]  /*f230*/  F2FP.BF16.F32.PACK_AB R7, R28, R29 ;  /* 0x0000001d1c07723e */ /* 0x000fe400000010ff */
[----:B------:R-:W-:Y:S02]  /*f240*/  F2FP.BF16.F32.PACK_AB R4, R15, R4 ;  /* 0x000000040f04723e */ /* 0x000fe400000010ff */
[----:B------:R-:W-:-:S05]  /*f250*/  F2FP.BF16.F32.PACK_AB R5, R12, R5 ;  /* 0x000000050c05723e */ /* 0x000fca00000010ff */
[----:B------:R4:W-:Y:S02]  /*f260*/  STS.128 [R60+0x1c400], R4 ;  /* 0x01c400043c007388 */ /* 0x0009e40000000c00 */
.L_x_1484:
[----:B------:R-:W-:Y:S05]  /*f270*/  BSYNC B1 ;  /* 0x0000000000017941 */ /* 0x000fea0003800000 */
.L_x_1483:
[----:B------:R-:W-:Y:S05]  /*f280*/  @P5 BRA `(.L_x_1474) ;  /* 0x0000003800945947 */ /* 0x000fea0003800000 */
[----:B01234-:R-:W0:Y:S01]  /*f290*/  LDS.128 R4, [R10+0xa000] ;  /* 0x00a000000a047984 */ /* 0x01fe220000000c00 */
[----:B------:R-:W-:Y:S02]  /*f2a0*/  SHF.R.U64 R15, R8, 0x10, R9 ;  /* 0x00000010080f7819 */ /* 0x000fe40000001209 */
[----:B------:R-:W-:Y:S02]  /*f2b0*/  SHF.R.U64 R12, R20, 0x10, R21 ;  /* 0x00000010140c7819 */ /* 0x000fe40000001215 */
[----:B------:R-:W-:Y:S02]  /*f2c0*/  SHF.R.U32.HI R9, RZ, 0x10, R9 ;  /* 0x00000010ff097819 */ /* 0x000fe40000011609 */
[----:B------:R-:W-:Y:S02]  /*f2d0*/  SHF.R.U32.HI R20, RZ, 0x10, R21 ;  /* 0x00000010ff147819 */ /* 0x000fe40000011615 */
[----:B------:R-:W-:Y:S02]  /*f2e0*/  PRMT R14, R2, 0x5410, R9 ;  /* 0x00005410020e7816 */ /* 0x000fe40000000009 */
[----:B------:R-:W-:-:S02]  /*f2f0*/  PRMT R11, R11, 0x5410, R20 ;  /* 0x000054100b0b7816 */ /* 0x000fc40000000014 */
[C---:B------:R-:W-:Y:S01]  /*f300*/  LOP3.LUT R20, R14.reuse, 0xffff0000, RZ, 0xc0, !PT ;  /* 0xffff00000e147812 */ /* 0x040fe200078ec0ff */
[----:B------:R-:W-:Y:S01]  /*f310*/  IMAD.U32 R21, R14, 0x10000, RZ ;  /* 0x000100000e157824 */ /* 0x000fe200078e00ff */
[C---:B------:R-:W-:Y:S01]  /*f320*/  LOP3.LUT R14, R11.reuse, 0xffff0000, RZ, 0xc0, !PT ;  /* 0xffff00000b0e7812 */ /* 0x040fe200078ec0ff */
[----:B------:R-:W-:Y:S01]  /*f330*/  IMAD.U32 R13, R11, 0x10000, RZ ;  /* 0x000100000b0d7824 */ /* 0x000fe200078e00ff */
[----:B------:R-:W-:Y:S02]  /*f340*/  PRMT R15, R0, 0x5410, R15 ;  /* 0x00005410000f7816 */ /* 0x000fe4000000000f */
[----:B------:R-:W-:Y:S01]  /*f350*/  PRMT R12, R3, 0x5410, R12 ;  /* 0x00005410030c7816 */ /* 0x000fe2000000000c */
        /* <DEDUP_REMOVED lines=8> */
[----:B------:R-:W-:Y:S01]  /*f3e0*/  FMUL.FTZ R26, R7, R20 ;  /* 0x00000014071a7220 */ /* 0x000fe20000410000 */
[C---:B------:R-:W-:Y:S01]  /*f3f0*/  IMAD.U32 R3, R5.reuse, 0x10000, RZ ;  /* 0x0001000005037824 */ /* 0x040fe200078e00ff */
[----:B------:R-:W-:Y:S01]  /*f400*/  LOP3.LUT R4, R5, 0xffff0000, RZ, 0xc0, !PT ;  /* 0xffff000005047812 */ /* 0x000fe200078ec0ff */
[----:B------:R-:W-:Y:S01]  /*f410*/  FFMA.FTZ R24, R8, R21, R6 ;  /* 0x0000001508187223 */ /* 0x000fe20000010006 */
[-C--:B------:R-:W-:Y:S01]  /*f420*/  FMUL.FTZ R6, R7, R14.reuse ;  /* 0x0000000e07067220 */ /* 0x080fe20000410000 */
[C---:B------:R-:W-:Y:S01]  /*f430*/  IMAD.U32 R7, R15.reuse, 0x10000, RZ ;  /* 0x000100000f077824 */ /* 0x040fe200078e00ff */
[----:B------:R-:W-:Y:S01]  /*f440*/  LOP3.LUT R15, R15, 0xffff0000, RZ, 0xc0, !PT ;  /* 0xffff00000f0f7812 */ /* 0x000fe200078ec0ff */
[C---:B------:R-:W-:Y:S01]  /*f450*/  IMAD.U32 R5, R12.reuse, 0x10000, RZ ;  /* 0x000100000c057824 */ /* 0x040fe200078e00ff */
[----:B------:R-:W-:Y:S01]  /*f460*/  LOP3.LUT R12, R12, 0xffff0000, RZ, 0xc0, !PT ;  /* 0xffff00000c0c7812 */ /* 0x000fe200078ec0ff */
[----:B------:R-:W-:Y:S01]  /*f470*/  FFMA.FTZ R11, R8, R13, -R11 ;  /* 0x0000000d080b7223 */ /* 0x000fe2000001080b */
[C---:B------:R-:W-:Y:S01]  /*f480*/  FFMA.FTZ R26, R9.reuse, R14, -R26 ;  /* 0x0000000e091a7223 */ /* 0x040fe2000001081a */
        /* <DEDUP_REMOVED lines=13> */
[----:B------:R0:W-:Y:S01]  /*f560*/  STS.128 [R10+0xa000], R4 ;  /* 0x00a000040a007388 */ /* 0x0001e20000000c00 */
[----:B------:R-:W-:Y:S05]  /*f570*/  BRA `(.L_x_1474) ;  /* 0x0000003400d87947 */ /* 0x000fea0003800000 */
.L_x_1447:
[----:B------:R-:W0:Y:S01]  /*f580*/  LDC R78, c[0x0][0x428] ;  /* 0x00010a00ff4e7b82 */ /* 0x000e220000000800 */
[-C--:B------:R-:W-:Y:S01]  /*f590*/  ISETP.GE.AND P0, PT, R195, R8.reuse, PT ;  /* 0x00000008c300720c */ /* 0x080fe20003f06270 */
[----:B------:R-:W-:Y:S01]  /*f5a0*/  BSSY B1, `(.L_x_1485) ;  /* 0x000003f000017945 */ /* 0x000fe20003800000 */
[----:B------:R-:W-:Y:S01]  /*f5b0*/  ISETP.GE.AND P1, PT, R221, R8, PT ;  /* 0x00000008dd00720c */ /* 0x000fe20003f26270 */
[----:B------:R-:W-:Y:S01]  /*f5c0*/  IMAD.MOV.U32 R9, RZ, RZ, R61 ;  /* 0x000000ffff097224 */ /* 0x000fe200078e003d */
[----:B------:R-:W-:Y:S01]  /*f5d0*/  CS2R R40, SRZ ;  /* 0x0000000000287805 */ /* 0x000fe2000001ff00 */
[----:B------:R-:W-:Y:S01]  /*f5e0*/  IMAD.MOV.U32 R8, RZ, RZ, R72 ;  /* 0x000000ffff087224 */ /* 0x000fe200078e0048 */
[----:B------:R-:W-:Y:S01]  /*f5f0*/  CS2R R4, SRZ ;  /* 0x0000000000047805 */ /* 0x000fe2000001ff00 */
[----:B------:R-:W-:Y:S01]  /*f600*/  IMAD.MOV.U32 R10, RZ, RZ, R144 ;  /* 0x000000ffff0a7224 */ /* 0x000fe200078e0090 */
[----:B------:R-:W-:Y:S01]  /*f610*/  CS2R R6, SRZ ;  /* 0x0000000000067805 */ /* 0x000fe2000001ff00 */
[----:B------:R-:W-:Y:S01]  /*f620*/  IMAD.MOV.U32 R11, RZ, RZ, R77 ;  /* 0x000000ffff0b7224 */ /* 0x000fe200078e004d */
        /* <DEDUP_REMOVED lines=20> */
[----:B0-----:R-:W-:Y:S06]  /*f770*/  @P0 BRA `(.L_x_1486) ;  /* 0x0000000000840947 */ /* 0x001fec0003800000 */
[----:B------:R-:W-:Y:S01]  /*f780*/  IADD3 R4, P2, R84, R71, RZ ;  /* 0x0000004754047210 */ /* 0x000fe20007f5e0ff */
[----:B------:R-:W-:Y:S01]  /*f790*/  ULDC.64 UR4, c[0x0][0x3c8] ;  /* 0x0000f20000047ab9 */ /* 0x000fe20000000a00 */
[----:B------:R-:W-:Y:S01]  /*f7a0*/  IADD3 R0, P3, R87, R70, RZ ;  /* 0x0000004657007210 */ /* 0x000fe20007f7e0ff */
[----:B------:R-:W-:Y:S01]  /*f7b0*/  ULDC.64 UR6, c[0x0][0x3e0] ;  /* 0x0000f80000067ab9 */ /* 0x000fe20000000a00 */
[----:B------:R-:W-:Y:S01]  /*f7c0*/  CS2R R32, SRZ ;  /* 0x0000000000207805 */ /* 0x000fe2000001ff00 */
[----:B------:R-:W-:Y:S01]  /*f7d0*/  IMAD.X R7, R82, 0x1, R83, P2 ;  /* 0x0000000152077824 */ /* 0x000fe200010e0653 */
[----:B------:R-:W-:Y:S01]  /*f7e0*/  LEA R14, P2, R4, UR4, 0x1 ;  /* 0x00000004040e7c11 */ /* 0x000fe2000f8408ff */
[----:B------:R-:W-:Y:S01]  /*f7f0*/  IMAD.X R5, R85, 0x1, R80, P3 ;  /* 0x0000000155057824 */ /* 0x000fe200018e0650 */
[----:B------:R-:W-:Y:S01]  /*f800*/  LEA R20, P3, R0, UR6, 0x1 ;  /* 0x0000000600147c11 */ /* 0x000fe2000f8608ff */
[----:B------:R-:W-:Y:S01]  /*f810*/  ULDC UR4, c[0x0][0x3d4] ;  /* 0x0000f50000047ab9 */ /* 0x000fe20000000800 */
[----:B------:R-:W-:-:S02]  /*f820*/  LEA.HI.X R15, R4, UR5, R7, 0x1, P2 ;  /* 0x00000005040f7c11 */ /* 0x000fc400090f0c07 */
[----:B------:R-:W-:Y:S02]  /*f830*/  CS2R R34, SRZ ;  /* 0x0000000000227805 */ /* 0x000fe4000001ff00 */
[----:B------:R-:W-:Y:S02]  /*f840*/  LEA.HI.X R21, R0, UR7, R5, 0x1, P3 ;  /* 0x0000000700157c11 */ /* 0x000fe400098f0c05 */
[----:B------:R-:W-:Y:S02]  /*f850*/  CS2R R36, SRZ ;  /* 0x0000000000247805 */ /* 0x000fe4000001ff00 */
[----:B------:R-:W-:Y:S02]  /*f860*/  ISETP.GE.AND P2, PT, R192, UR4, PT ;  /* 0x00000004c0007c0c */ /* 0x000fe4000bf46270 */
        /* <DEDUP_REMOVED lines=12> */
[----:B------:R0:W5:Y:S04]  /*f930*/  @!P2 LDG.E.128 R32, desc[UR8][R14.64] ;  /* 0x000000080e20a981 */ /* 0x000168000c1e1d00 */
[----:B------:R0:W5:Y:S04]  /*f940*/  @!P3 LDG.E.128 R36, desc[UR8][R14.64+0x40] ;  /* 0x000040080e24b981 */ /* 0x000168000c1e1d00 */
[----:B------:R0:W5:Y:S04]  /*f950*/  @!P4 LDG.E.128 R60, desc[UR8][R14.64+0x80] ;  /* 0x000080080e3cc981 */ /* 0x000168000c1e1d00 */
[----:B------:R0:W5:Y:S04]  /*f960*/  @!P2 LDG.E.128 R4, desc[UR8][R20.64] ;  /* 0x000000081404a981 */ /* 0x000168000c1e1d00 */
[----:B------:R0:W5:Y:S04]  /*f970*/  @!P3 LDG.E.128 R24, desc[UR8][R20.64+0x40] ;  /* 0x000040081418b981 */ /* 0x000168000c1e1d00 */
[----:B------:R0:W5:Y:S02]  /*f980*/  @!P4 LDG.E.128 R28, desc[UR8][R20.64+0x80] ;  /* 0x00008008141cc981 */ /* 0x000164000c1e1d00 */
.L_x_1486:
[----:B------:R-:W-:Y:S05]  /*f990*/  BSYNC B1 ;  /* 0x0000000000017941 */ /* 0x000fea0003800000 */
.L_x_1485:
[----:B------:R-:W-:Y:S01]  /*f9a0*/  BSSY B1, `(.L_x_1487) ;  /* 0x0000027000017945 */ /* 0x000fe20003800000 */
[----:B-----5:R-:W-:Y:S01]  /*f9b0*/  IMAD.MOV.U32 R72, RZ, RZ, R4 ;  /* 0x000000ffff487224 */ /* 0x020fe200078e0004 */
[----:B------:R-:W-:Y:S01]  /*f9c0*/  CS2R R66, SRZ ;  /* 0x0000000000427805 */ /* 0x000fe2000001ff00 */
[----:B------:R-:W-:Y:S02]  /*f9d0*/  IMAD.MOV.U32 R73, RZ, RZ, R5 ;  /* 0x000000ffff497224 */ /* 0x000fe400078e0005 */
[----:B------:R-:W-:Y:S01]  /*f9e0*/  IMAD.MOV.U32 R77, RZ, RZ, R6 ;  /* 0x000000ffff4d7224 */ /* 0x000fe200078e0006 */
[----:B------:R-:W-:Y:S06]  /*f9f0*/  @P1 BRA `(.L_x_1488) ;  /* 0x0000000000841947 */ /* 0x000fec0003800000 */
[----:B------:R-:W-:Y:S01]  /*fa00*/  IADD3 R76, P2, P3, R71, R76, R84 ;  /* 0x0000004c474c7210 */ /* 0x000fe20007b5e054 */
[----:B------:R-:W-:Y:S01]  /*fa10*/  ULDC.64 UR4, c[0x0][0x3c8] ;  /* 0x0000f20000047ab9 */ /* 0x000fe20000000a00 */
[----:B------:R-:W-:Y:S01]  /*fa20*/  IADD3 R75, P4, P5, R70, R75, R87 ;  /* 0x0000004b464b7210 */ /* 0x000fe20007d9e057 */
[----:B------:R-:W-:Y:S01]  /*fa30*/  ULDC.64 UR6, c[0x0][0x3e0] ;  /* 0x0000f80000067ab9 */ /* 0x000fe20000000a00 */
[----:B0-----:R-:W-:Y:S02]  /*fa40*/  IADD3.X R15, R83, R74, R82, P2, P3 ;  /* 0x0000004a530f7210 */ /* 0x001fe400017e6452 */
[----:B------:R-:W-:Y:S02]  /*fa50*/  CS2R R52, SRZ ;  /* 0x0000000000347805 */ /* 0x000fe4000001ff00 */
[----:B------:R-:W-:Y:S01]  /*fa60*/  LEA R14, P2, R76, UR4, 0x1 ;  /* 0x000000044c0e7c11 */ /* 0x000fe2000f8408ff */
[----:B------:R-:W-:Y:S01]  /*fa70*/  ULDC UR4, c[0x0][0x3d4] ;  /* 0x0000f50000047ab9 */ /* 0x000fe20000000800 */
[----:B------:R-:W-:-:S02]  /*fa80*/  IADD3.X R0, R80, R69, R85, P4, P5 ;  /* 0x0000004550007210 */ /* 0x000fc400027ea455 */
[----:B------:R-:W-:Y:S02]  /*fa90*/  CS2R R54, SRZ ;  /* 0x0000000000367805 */ /* 0x000fe4000001ff00 */
[C---:B------:R-:W-:Y:S02]  /*faa0*/  LEA R20, P3, R75.reuse, UR6, 0x1 ;  /* 0x000000064b147c11 */ /* 0x040fe4000f8608ff */
[----:B------:R-:W-:Y:S02]  /*fab0*/  CS2R R56, SRZ ;  /* 0x0000000000387805 */ /* 0x000fe4000001ff00 */
[----:B------:R-:W-:Y:S02]  /*fac0*/  LEA.HI.X R15, R76, UR5, R15, 0x1, P2 ;  /* 0x000000054c0f7c11 */ /* 0x000fe400090f0c0f */
[----:B------:R-:W-:Y:S02]  /*fad0*/  CS2R R58, SRZ ;  /* 0x00000000003a7805 */ /* 0x000fe4000001ff00 */
[----:B------:R-:W-:-:S02]  /*fae0*/  LEA.HI.X R21, R75, UR7, R0, 0x1, P3 ;  /* 0x000000074b157c11 */ /* 0x000fc400098f0c00 */
        /* <DEDUP_REMOVED lines=18> */
.L_x_1488:
[----:B------:R-:W-:Y:S05]  /*fc10*/  BSYNC B1 ;  /* 0x0000000000017941 */ /* 0x000fea0003800000 */
.L_x_1487:
[----:B------:R-:W-:Y:S01]  /*fc20*/  IMAD.MOV.U32 R0, RZ, RZ, R7 ;  /* 0x000000ffff007224 */ /* 0x000fe200078e0007 */
[----:B------:R-:W-:Y:S01]  /*fc30*/  ISETP.NE.AND P2, PT, R78, 0x1, PT ;  /* 0x000000014e00780c */ /* 0x000fe20003f45270 */
[----:B01----:R-:W-:Y:S01]  /*fc40*/  IMAD.MOV.U32 R14, RZ, RZ, R24 ;  /* 0x000000ffff0e7224 */ /* 0x003fe200078e0018 */
[----:B------:R-:W-:Y:S01]  /*fc50*/  ULDC.64 UR4, c[0x0][0x3c8] ;  /* 0x0000f20000047ab9 */ /* 0x000fe20000000a00 */
        /* <DEDUP_REMOVED lines=11> */
[----:B------:R-:W0:Y:S01]  /*fd10*/  @P2 LDC R21, c[0x0][0x430] ;  /* 0x00010c00ff152b82 */ /* 0x000e220000000800 */
[----:B------:R-:W-:Y:S01]  /*fd20*/  PRMT R85, R15, 0x7610, R85 ;  /* 0x000076100f557816 */ /* 0x000fe20000000055 */
[----:B------:R-:W-:Y:S01]  /*fd30*/  IMAD.MOV.U32 R15, RZ, RZ, R32 ;  /* 0x000000ffff0f7224 */ /* 0x000fe200078e0020 */
[----:B------:R-:W-:Y:S01]  /*fd40*/  PRMT R84, R0, 0x7610, R84 ;  /* 0x0000761000547816 */ /* 0x000fe20000000054 */
[----:B------:R-:W-:Y:S01]  /*fd50*/  IMAD.MOV.U32 R20, RZ, RZ, R33 ;  /* 0x000000ffff147224 */ /* 0x000fe200078e0021 */
[----:B------:R-:W-:Y:S01]  /*fd60*/  PRMT R86, R14, 0x7610, R86 ;  /* 0x000076100e567816 */ /* 0x000fe20000000056 */
[----:B------:R-:W-:Y:S01]  /*fd70*/  IMAD.MOV.U32 R14, RZ, RZ, R31 ;  /* 0x000000ffff0e7224 */ /* 0x000fe200078e001f */
[----:B------:R-:W-:Y:S01]  /*fd80*/  PRMT R111, R15, 0x7610, R111 ;  /* 0x000076100f6f7816 */ /* 0x000fe2000000006f */
[----:B------:R-:W1:Y:S01]  /*fd90*/  @P2 LDC R0, c[0x0][0x42c] ;  /* 0x00010b00ff002b82 */ /* 0x000e620000000800 */
[----:B------:R-:W-:Y:S01]  /*fda0*/  IMAD R15, R201, 0x80, R195 ;  /* 0x00000080c90f7824 */ /* 0x000fe200078e02c3 */
[----:B------:R-:W-:Y:S01]  /*fdb0*/  PRMT R112, R20, 0x7610, R112 ;  /* 0x0000761014707816 */ /* 0x000fe20000000070 */
[----:B------:R-:W-:Y:S01]  /*fdc0*/  IMAD.MOV.U32 R20, RZ, RZ, R35 ;  /* 0x000000ffff147224 */ /* 0x000fe200078e0023 */
[----:B------:R-:W-:Y:S01]  /*fdd0*/  PRMT R87, R14, 0x7610, R87 ;  /* 0x000076100e577816 */ /* 0x000fe20000000057 */
[----:B------:R-:W-:Y:S01]  /*fde0*/  IMAD.MOV.U32 R14, RZ, RZ, R34 ;  /* 0x000000ffff0e7224 */ /* 0x000fe200078e0022 */
[----:B------:R-:W-:Y:S01]  /*fdf0*/  ULDC.64 UR6, c[0x0][0x3e0] ;  /* 0x0000f80000067ab9 */ /* 0x000fe20000000a00 */
[----:B------:R-:W-:Y:S01]  /*fe00*/  IMAD R15, R224, 0x40, R15 ;  /* 0x00000040e00f7824 */ /* 0x000fe200078e020f */
        /* <DEDUP_REMOVED lines=17> */
[----:B-1----:R-:W-:Y:S01]  /*ff20*/  @P2 IMAD.HI.U32 R0, R15, R0, RZ ;  /* 0x000000000f002227 */ /* 0x002fe200078e00ff */
[----:B------:R-:W-:-:S02]  /*ff30*/  PRMT R91, R69, 0x7610, R91 ;  /* 0x00007610455b7816 */ /* 0x000fc4000000005b */
[----:B------:R-:W-:Y:S01]  /*ff40*/  PRMT R89, R14, 0x7610, R89 ;  /* 0x000076100e597816 */ /* 0x000fe20000000059 */
[----:B-----5:R-:W-:Y:S01]  /*ff50*/  IMAD.MOV.U32 R14, RZ, RZ, R41 ;  /* 0x000000ffff0e7224 */ /* 0x020fe200078e0029 */
[----:B0-----:R-:W-:Y:S01]  /*ff60*/  @P2 SHF.R.U32.HI R15, RZ, R21, R0 ;  /* 0x00000015ff0f2219 */ /* 0x001fe20000011600 */
[----:B------:R-:W-:Y:S01]  /*ff70*/  IMAD.MOV.U32 R0, RZ, RZ, R40 ;  /* 0x000000ffff007224 */ /* 0x000fe200078e0028 */
[----:B------:R-:W-:Y:S01]  /*ff80*/  PRMT R108, R73, 0x7610, R108 ;  /* 0x00007610496c7816 */ /* 0x000fe2000000006c */
[----:B------:R-:W-:Y:S01]  /*ff90*/  IMAD.MOV.U32 R20, RZ, RZ, R42 ;  /* 0x000000ffff147224 */ /* 0x000fe200078e002a */
[----:B------:R-:W-:Y:S01]  /*ffa0*/  SHF.R.S32.HI R21, RZ, 0x1f, R15 ;  /* 0x0000001fff157819 */ /* 0x000fe2000001140f */
[-C--:B------:R-:W-:Y:S01]  /*ffb0*/  IMAD.WIDE.U32 R8, R15, R12.reuse, R8 ;  /* 0x0000000c0f087225 */ /* 0x080fe200078e0008 */
[----:B------:R-:W-:Y:S02]  /*ffc0*/  PRMT R74, R0, 0x7610, R74 ;  /* 0x00007610004a7816 */ /* 0x000fe4000000004a */
[----:B------:R-:W-:Y:S01]  /*ffd0*/  PRMT R75, R14, 0x7610, R75 ;  /* 0x000076100e4b7816 */ /* 0x000fe2000000004b */
[----:B------:R-:W-:Y:S01]  /*ffe0*/  IMAD R0, R21, R12, RZ ;  /* 0x0000000c15007224 */ /* 0x000fe200078e02ff */
[----:B------:R-:W-:Y:S01]  /*fff0*/  PRMT R109, R77, 0x7610, R109 ;  /* 0x000076104d6d7816 */ /* 0x000fe2000000006d */
[-C--:B------:R-:W-:Y:S01]  /*10000*/  IMAD R14, R21, R2.reuse, RZ ;  /* 0x00000002150e7224 */ /* 0x080fe200078e02ff */
[----:B------:R-:W-:Y:S01]  /*10010*/  PRMT R76, R20, 0x7610, R76 ;  /* 0x00007610144c7816 */ /* 0x000fe2000000004c */
[----:B------:R-:W-:-:S04]  /*10020*/  IMAD.WIDE.U32 R10, R15, R2, R10 ;  /* 0x000000020f0a7225 */ /* 0x000fc800078e000a */
[C---:B------:R-:W-:Y:S01]  /*10030*/  IMAD R13, R15.reuse, R13, R0 ;  /* 0x0000000d0f0d7224 */ /* 0x040fe200078e0200 */
[----:B------:R-:W-:Y:S01]  /*10040*/  LEA R0, P3, R10, UR6, 0x1 ;  /* 0x000000060a007c11 */ /* 0x000fe2000f8608ff */
[----:B------:R-:W-:Y:S01]  /*10050*/  IMAD R15, R15, R3, R14 ;  /* 0x000000030f0f7224 */ /* 0x000fe200078e020e */
[----:B------:R-:W-:Y:S01]  /*10060*/  LEA R3, P2, R8, UR4, 0x1 ;  /* 0x0000000408037c11 */ /* 0x000fe2000f8408ff */
[----:B------:R-:W-:Y:S01]  /*10070*/  IMAD.MOV.U32 R2, RZ, RZ, R44 ;  /* 0x000000ffff027224 */ /* 0x000fe200078e002c */
[----:B------:R-:W-:Y:S01]  /*10080*/  UMOV UR4, 0xffffffff ;  /* 0xffffffff00047882 */ /* 0x000fe20000000000 */
[----:B------:R-:W-:Y:S02]  /*10090*/  IMAD.IADD R13, R9, 0x1, R13 ;  /* 0x00000001090d7824 */ /* 0x000fe400078e020d */
[----:B------:R-:W-:Y:S01]  /*100a0*/  IMAD.IADD R9, R11, 0x1, R15 ;  /* 0x000000010b097824 */ /* 0x000fe200078e020f */
[----:B------:R-:W-:Y:S01]  /*100b0*/  PRMT R72, R2, 0x7610, R72 ;  /* 0x0000761002487816 */ /* 0x000fe20000000048 */
[----:B------:R-:W-:Y:S01]  /*100c0*/  IMAD.MOV.U32 R69, RZ, RZ, R43 ;  /* 0x000000ffff457224 */ /* 0x000fe200078e002b */
[----:B------:R-:W-:Y:S01]  /*100d0*/  LEA.HI.X R8, R8, UR5, R13, 0x1, P2 ;  /* 0x0000000508087c11 */ /* 0x000fe200090f0c0d */
[----:B------:R-:W-:Y:S01]  /*100e0*/  IMAD.MOV.U32 R12, RZ, RZ, R45 ;  /* 0x000000ffff0c7224 */ /* 0x000fe200078e002d */
[----:B------:R-:W-:-:S02]  /*100f0*/  LEA.HI.X R2, R10, UR7, R9, 0x1, P3 ;  /* 0x000000070a027c11 */ /* 0x000fc400098f0c09 */
[----:B------:R-:W-:Y:S02]  /*10100*/  PRMT R77, R69, 0x7610, R77 ;  /* 0x00007610454d7816 */ /* 0x000fe4000000004d */
[----:B------:R-:W-:Y:S02]  /*10110*/  PRMT R73, R12, 0x7610, R73 ;  /* 0x000076100c497816 */ /* 0x000fe40000000049 */
[----:B------:R-:W-:Y:S01]  /*10120*/  LEA.HI R9, R220, R220, RZ, 0x1 ;  /* 0x000000dcdc097211 */ /* 0x000fe200078f08ff */
[----:B------:R-:W-:Y:S06]  /*10130*/  BRA.DIV UR4, `(.L_x_1489) ;  /* 0x0000018e04a87947 */ /* 0x000fec000b800000 */
.L_x_1761:
[----:B------:R-:W-:-:S03]  /*10140*/  UMOV UR4, 0xffffffff ;  /* 0xffffffff00047882 */ /* 0x000fc60000000000 */
[----:B------:R-:W-:Y:S05]  /*10150*/  BRA.DIV UR4, `(.L_x_1490) ;  /* 0x0000018e04c87947 */ /* 0x000fea000b800000 */
.L_x_1764:
[----:B------:R-:W-:-:S03]  /*10160*/  UMOV UR4, 0xffffffff ;  /* 0xffffffff00047882 */ /* 0x000fc60000000000 */
[----:B------:R-:W-:Y:S05]  /*10170*/  BRA.DIV UR4, `(.L_x_1491) ;  /* 0x0000018e04e87947 */ /* 0x000fea000b800000 */
.L_x_1767:
[----:B------:R-:W-:-:S03]  /*10180*/  UMOV UR4, 0xffffffff ;  /* 0xffffffff00047882 */ /* 0x000fc60000000000 */
[----:B------:R-:W-:Y:S05]  /*10190*/  BRA.DIV UR4, `(.L_x_1492) ;  /* 0x0000019204087947 */ /* 0x000fea000b800000 */
.L_x_1770:
[----:B------:R-:W-:-:S03]  /*101a0*/  UMOV UR4, 0xffffffff ;  /* 0xffffffff00047882 */ /* 0x000fc60000000000 */
[----:B------:R-:W-:Y:S05]  /*101b0*/  BRA.DIV UR4, `(.L_x_1493) ;  /* 0x0000019204287947 */ /* 0x000fea000b800000 */
.L_x_1773:
[----:B------:R-:W-:Y:S01]  /*101c0*/  UMOV UR4, 0xffffffff ;  /* 0xffffffff00047882 */ /* 0x000fe20000000000 */
[----:B------:R-:W-:Y:S02]  /*101d0*/  LOP3.LUT R9, R9, 0xfffffffe, RZ, 0xc0, !PT ;  /* 0xfffffffe09097812 */ /* 0x000fe400078ec0ff */
[----:B------:R-:W-:Y:S05]  /*101e0*/  BRA.DIV UR4, `(.L_x_1494) ;  /* 0x0000019204447947 */ /* 0x000fea000b800000 */
.L_x_1776:
[----:B------:R-:W-:Y:S01]  /*101f0*/  UMOV UR4, 0xffffffff ;  /* 0xffffffff00047882 */ /* 0x000fe20000000000 */
[----:B------:R-:W-:Y:S02]  /*10200*/  IMAD.IADD R8, R220, 0x1, -R9 ;  /* 0x00000001dc087824 */ /* 0x000fe400078e0a09 */
[----:B------:R-:W-:Y:S05]  /*10210*/  BRA.DIV UR4, `(.L_x_1495) ;  /* 0x0000019204607947 */ /* 0x000fea000b800000 */
.L_x_1779:
[----:B------:R-:W-:Y:S01]  /*10220*/  UMOV UR4, 0xffffffff ;  /* 0xffffffff00047882 */ /* 0x000fe20000000000 */
[----:B------:R-:W-:Y:S02]  /*10230*/  SHF.L.U32 R8, R8, 0x1f, RZ ;  /* 0x0000001f08087819 */ /* 0x000fe400000006ff */
[----:B------:R-:W-:Y:S05]  /*10240*/  BRA.DIV UR4, `(.L_x_1496) ;  /* 0x00000192047c7947 */ /* 0x000fea000b800000 */
.L_x_1782:
        /* <DEDUP_REMOVED lines=35> */
[----:B0-----:R-:W-:Y:S06]  /*10480*/  @!P2 BRA `(.L_x_1498) ;  /* 0x000001900014a947 */ /* 0x001fec0003800000 */
.L_x_1783:
[----:B------:R-:W-:Y:S05]  /*10490*/  BSYNC B1 ;  /* 0x0000000000017941 */ /* 0x000fea0003800000 */
.L_x_1497:
[----:B------:R-:W-:Y:S01]  /*104a0*/  BSSY B1, `(.L_x_1499) ;  /* 0x0000145000017945 */ /* 0x000fe20003800000 */
[----:B------:R-:W-:Y:S02]  /*104b0*/  PRMT R70, R9, 0x7610, R70 ;  /* 0x0000761009467816 */ /* 0x000fe40000000046 */
[----:B------:R-:W-:Y:S01]  /*104c0*/  PRMT R71, R10, 0x7610, R71 ;  /* 0x000076100a477816 */ /* 0x000fe20000000047 */
[----:B------:R-:W-:Y:S06]  /*104d0*/  @P0 BRA `(.L_x_1500) ;  /* 0x0000001400040947 */ /* 0x000fec0003800000 */
[----:B------:R-:W1:Y:S01]  /*104e0*/  LDC R105, c[0x0][0x3d4] ;  /* 0x0000f500ff697b82 */ /* 0x000e620000000800 */
[----:B------:R-:W-:Y:S01]  /*104f0*/  BSSY B2, `(.L_x_1501) ;  /* 0x000006f000027945 */ /* 0x000fe20003800000 */
[-C--:B-1----:R-:W-:Y:S02]  /*10500*/  ISETP.GE.AND P0, PT, R192, R105.reuse, PT ;  /* 0x00000069c000720c */ /* 0x082fe40003f06270 */
[-C--:B------:R-:W-:Y:S02]  /*10510*/  ISETP.GE.AND P2, PT, R198, R105.reuse, PT ;  /* 0x00000069c600720c */ /* 0x080fe40003f46270 */
[----:B------:R-:W-:-:S09]  /*10520*/  ISETP.GE.AND P3, PT, R199, R105, PT ;  /* 0x00000069c700720c */ /* 0x000fd20003f66270 */
[----:B------:R-:W-:Y:S05]  /*10530*/  @P0 BRA `(.L_x_1502) ;  /* 0x0000000400a80947 */ /* 0x000fea0003800000 */
[----:B------:R-:W-:Y:S02]  /*10540*/  LEA.HI R10, R105, R224, RZ, 0x1d ;  /* 0x000000e0690a7211 */ /* 0x000fe400078fe8ff */
[----:B0-----:R-:W-:Y:S02]  /*10550*/  LOP3.LUT R8, R208, 0x38, R192, 0xf8, !PT ;  /* 0x00000038d0087812 */ /* 0x001fe400078ef8c0 */
[----:B------:R-:W-:Y:S01]  /*10560*/  SHF.R.S32.HI R13, RZ, 0x1f, R10 ;  /* 0x0000001fff0d7819 */ /* 0x000fe2000001140a */
[----:B------:R-:W-:Y:S01]  /*10570*/  IMAD.SHL.U32 R11, R10, 0x8, RZ ;  /* 0x000000080a0b7824 */ /* 0x000fe200078e00ff */
[-C--:B------:R-:W-:Y:S02]  /*10580*/  LOP3.LUT R9, R8, R209.reuse, RZ, 0x3c, !PT ;  /* 0x000000d108097212 */ /* 0x080fe400078e3cff */
[----:B------:R-:W-:Y:S02]  /*10590*/  LEA.HI R13, R13, R10, RZ, 0x3 ;  /* 0x0000000a0d0d7211 */ /* 0x000fe400078f18ff */
[----:B------:R-:W-:Y:S01]  /*105a0*/  LOP3.LUT R8, R208, 0x38, R11, 0xf8, !PT ;  /* 0x00000038d0087812 */ /* 0x000fe200078ef80b */
[----:B------:R-:W-:Y:S01]  /*105b0*/  IMAD.IADD R104, R210, 0x1, R9 ;  /* 0x00000001d2687824 */ /* 0x000fe200078e0209 */
[----:B------:R-:W-:Y:S01]  /*105c0*/  SHF.R.U64 R116, R32, 0x10, R33 ;  /* 0x0000001020747819 */ /* 0x000fe20000001221 */
[----:B------:R-:W-:Y:S01]  /*105d0*/  IMAD.SHL.U32 R13, R13, 0x400, RZ ;  /* 0x000004000d0d7824 */ /* 0x000fe200078e00ff */
[----:B------:R-:W-:Y:S01]  /*105e0*/  LOP3.LUT R8, R8, R209, RZ, 0x3c, !PT ;  /* 0x000000d108087212 */ /* 0x000fe200078e3cff */
[----:B------:R-:W-:Y:S01]  /*105f0*/  IMAD R104, R104, 0x2, R17 ;  /* 0x0000000268687824 */ /* 0x000fe200078e0211 */
[----:B------:R-:W-:-:S02]  /*10600*/  SHF.R.U64 R32, R4, 0x10, R5 ;  /* 0x0000001004207819 */ /* 0x000fc40000001205 */
[----:B------:R-:W-:Y:S02]  /*10610*/  LOP3.LUT R13, R13, 0x7fffe000, RZ, 0xc0, !PT ;  /* 0x7fffe0000d0d7812 */ /* 0x000fe400078ec0ff */
[----:B------:R-:W-:Y:S02]  /*10620*/  SHF.R.U32.HI R5, RZ, 0x10, R5 ;  /* 0x00000010ff057819 */ /* 0x000fe40000011605 */
[----:B------:R-:W-:Y:S02]  /*10630*/  IADD3 R106, R8, R13, R210 ;  /* 0x0000000d086a7210 */ /* 0x000fe40007ffe0d2 */
[----:B------:R-:W0:Y:S01]  /*10640*/  LDS.128 R8, [R104+0x12400] ;  /* 0x0124000068087984 */ /* 0x000e220000000c00 */
[----:B------:R-:W-:Y:S02]  /*10650*/  SHF.R.U64 R4, R6, 0x10, R7 ;  /* 0x0000001006047819 */ /* 0x000fe40000001207 */
[----:B------:R-:W-:Y:S01]  /*10660*/  IMAD R106, R106, 0x2, R17 ;  /* 0x000000026a6a7824 */ /* 0x000fe200078e0211 */
[----:B------:R-:W-:-:S02]  /*10670*/  SHF.R.U32.HI R7, RZ, 0x10, R7 ;  /* 0x00000010ff077819 */ /* 0x000fc40000011607 */
[----:B------:R-:W-:Y:S02]  /*10680*/  PRMT R111, R111, 0x5410, R116 ;  /* 0x000054106f6f7816 */ /* 0x000fe40000000074 */
[----:B------:R-:W1:Y:S01]  /*10690*/  LDS.128 R12, [R106+0x12400] ;  /* 0x012400006a0c7984 */ /* 0x000e620000000c00 */
[----:B------:R-:W-:Y:S02]  /*106a0*/  PRMT R115, R107, 0x5410, R32 ;  /* 0x000054106b737816 */ /* 0x000fe40000000020 */
[----:B------:R-:W-:Y:S01]  /*106b0*/  PRMT R116, R108, 0x5410, R5 ;  /* 0x000054106c747816 */ /* 0x000fe20000000005 */
[----:B------:R-:W-:Y:S01]  /*106c0*/  IMAD.U32 R107, R111, 0x10000, RZ ;  /* 0x000100006f6b7824 */ /* 0x000fe200078e00ff */
[----:B------:R-:W-:Y:S01]  /*106d0*/  PRMT R117, R109, 0x5410, R4 ;  /* 0x000054106d757816 */ /* 0x000fe20000000004 */
[----:B------:R-:W-:Y:S01]  /*106e0*/  IMAD.U32 R108, R115, 0x10000, RZ ;  /* 0x00010000736c7824 */ /* 0x000fe200078e00ff */
[----:B------:R-:W-:Y:S01]  /*106f0*/  PRMT R110, R110, 0x5410, R7 ;  /* 0x000054106e6e7816 */ /* 0x000fe20000000007 */
[----:B------:R-:W-:Y:S01]  /*10700*/  IMAD.U32 R109, R116, 0x10000, RZ ;  /* 0x00010000746d7824 */ /* 0x000fe200078e00ff */
[----:B------:R-:W-:-:S02]  /*10710*/  SHF.R.U32.HI R33, RZ, 0x10, R33 ;  /* 0x00000010ff217819 */ /* 0x000fc40000011621 */
[--C-:B------:R-:W-:Y:S02]  /*10720*/  SHF.R.U64 R34, R34, 0x10, R35.reuse ;  /* 0x0000001022227819 */ /* 0x100fe40000001223 */
[----:B------:R-:W-:Y:S02]  /*10730*/  SHF.R.U32.HI R35, RZ, 0x10, R35 ;  /* 0x00000010ff237819 */ /* 0x000fe40000011623 */
[----:B------:R-:W-:Y:S02]  /*10740*/  PRMT R112, R112, 0x5410, R33 ;  /* 0x0000541070707816 */ /* 0x000fe40000000021 */
[----:B------:R-:W-:Y:S02]  /*10750*/  PRMT R114, R114, 0x5410, R35 ;  /* 0x0000541072727816 */ /* 0x000fe40000000023 */
[----:B------:R-:W-:Y:S02]  /*10760*/  LOP3.LUT R115, R115, 0xffff0000, RZ, 0xc0, !PT ;  /* 0xffff000073737812 */ /* 0x000fe400078ec0ff */
[----:B------:R-:W-:-:S02]  /*10770*/  LOP3.LUT R111, R111, 0xffff0000, RZ, 0xc0, !PT ;  /* 0xffff00006f6f7812 */ /* 0x000fc400078ec0ff */
[----:B------:R-:W-:Y:S02]  /*10780*/  PRMT R113, R113, 0x5410, R34 ;  /* 0x0000541071717816 */ /* 0x000fe40000000022 */
[----:B------:R-:W-:Y:S01]  /*10790*/  LOP3.LUT R116, R116, 0xffff0000, RZ, 0xc0, !PT ;  /* 0xffff000074747812 */ /* 0x000fe200078ec0ff */
        /* <DEDUP_REMOVED lines=14> */
[----:B------:R-:W-:-:S02]  /*10880*/  IMAD.U32 R11, R112, 0x10000, RZ ;  /* 0x00010000700b7824 */ /* 0x000fc400078e00ff */
[----:B------:R-:W-:Y:S01]  /*10890*/  FMUL.FTZ R123, R33, R109 ;  /* 0x0000006d217b7220 */ /* 0x000fe20000410000 */
[C---:B------:R-:W-:Y:S01]  /*108a0*/  FFMA.FTZ R119, R4.reuse, R107, -R119 ;  /* 0x0000006b04777223 */ /* 0x040fe20000010877 */
[----:B------:R-:W-:Y:S02]  /*108b0*/  IMAD.U32 R35, R15, 0x10000, RZ ;  /* 0x000100000f237824 */ /* 0x000fe400078e00ff */
[----:B------:R-:W-:Y:S01]  /*108c0*/  FFMA.FTZ R121, R4, R108, R121 ;  /* 0x0000006c04797223 */ /* 0x000fe20000010079 */
[----:B------:R-:W-:Y:S02]  /*108d0*/  IMAD.U32 R107, R110, 0x10000, RZ ;  /* 0x000100006e6b7824 */ /* 0x000fe400078e00ff */
[-C--:B------:R-:W-:Y:S01]  /*108e0*/  FMUL.FTZ R33, R33, R11.reuse ;  /* 0x0000000b21217220 */ /* 0x080fe20000410000 */
[----:B------:R-:W-:Y:S02]  /*108f0*/  IMAD.U32 R4, R114, 0x10000, RZ ;  /* 0x0001000072047824 */ /* 0x000fe400078e00ff */
[C---:B------:R-:W-:Y:S01]  /*10900*/  FFMA.FTZ R123, R6.reuse, R11, -R123 ;  /* 0x0000000b067b7223 */ /* 0x040fe2000001087b */
[C---:B------:R-:W-:Y:S01]  /*10910*/  FMUL.FTZ R11, R35.reuse, R107 ;  /* 0x0000006b230b7220 */ /* 0x040fe20000410000 */
[----:B------:R-:W-:Y:S01]  /*10920*/  FFMA.FTZ R33, R6, R109, R33 ;  /* 0x0000006d06217223 */ /* 0x000fe20000010021 */
[----:B------:R-:W-:Y:S01]  /*10930*/  FMUL.FTZ R108, R35, R4 ;  /* 0x00000004236c7220 */ /* 0x000fe20000410000 */
[----:B------:R-:W-:-:S02]  /*10940*/  IMAD.U32 R34, R14, 0x10000, RZ ;  /* 0x000100000e227824 */ /* 0x000fc400078e00ff */
[----:B------:R-:W-:Y:S01]  /*10950*/  FFMA.FTZ R35, R32, R4, -R11 ;  /* 0x0000000420237223 */ /* 0x000fe2000001080b */
[----:B------:R-:W-:Y:S01]  /*10960*/  FMUL.FTZ R4, R12, R115 ;  /* 0x000000730c047220 */ /* 0x000fe20000410000 */
[----:B------:R-:W-:Y:S02]  /*10970*/  IMAD.U32 R6, R117, 0x10000, RZ ;  /* 0x0001000075067824 */ /* 0x000fe400078e00ff */
[----:B------:R-:W-:Y:S01]  /*10980*/  FFMA.FTZ R107, R32, R107, R108 ;  /* 0x0000006b206b7223 */ /* 0x000fe2000001006c */
[-C--:B------:R-:W-:Y:S01]  /*10990*/  FMUL.FTZ R32, R12, R111.reuse ;  /* 0x0000006f0c207220 */ /* 0x080fe20000410000 */
[----:B------:R-:W-:Y:S01]  /*109a0*/  FFMA.FTZ R12, R5, R111, -R4 ;  /* 0x0000006f050c7223 */ /* 0x000fe20000010804 */
[----:B------:R-:W-:Y:S01]  /*109b0*/  LOP3.LUT R14, R14, 0xffff0000, RZ, 0xc0, !PT ;  /* 0xffff00000e0e7812 */ /* 0x000fe200078ec0ff */
[----:B------:R-:W-:Y:S01]  /*109c0*/  IMAD.U32 R4, R113, 0x10000, RZ ;  /* 0x0001000071047824 */ /* 0x000fe200078e00ff */
[----:B------:R-:W-:Y:S01]  /*109d0*/  LOP3.LUT R15, R15, 0xffff0000, RZ, 0xc0, !PT ;  /* 0xffff00000f0f7812 */ /* 0x000fe200078ec0ff */
[----:B------:R-:W-:Y:S01]  /*109e0*/  FMUL.FTZ R108, R34, R6 ;  /* 0x00000006226c7220 */ /* 0x000fe20000410000 */
[----:B------:R-:W-:Y:S01]  /*109f0*/  LOP3.LUT R117, R117, 0xffff0000, RZ, 0xc0, !PT ;  /* 0xffff000075757812 */ /* 0x000fe200078ec0ff */
[----:B------:R-:W-:Y:S01]  /*10a00*/  FFMA.FTZ R32, R5, R115, R32 ;  /* 0x0000007305207223 */ /* 0x000fe20000010020 */
[----:B------:R-:W-:Y:S01]  /*10a10*/  LOP3.LUT R110, R110, 0xffff0000, RZ, 0xc0, !PT ;  /* 0xffff00006e6e7812 */ /* 0x000fe200078ec0ff */
[-C--:B------:R-:W-:Y:S01]  /*10a20*/  FMUL.FTZ R34, R34, R4.reuse ;  /* 0x0000000422227220 */ /* 0x080fe20000410000 */
[----:B------:R-:W-:Y:S01]  /*10a30*/  LOP3.LUT R112, R112, 0xffff0000, RZ, 0xc0, !PT ;  /* 0xffff000070707812 */ /* 0x000fe200078ec0ff */
[----:B------:R-:W-:Y:S01]  /*10a40*/  FFMA.FTZ R108, R7, R4, -R108 ;  /* 0x00000004076c7223 */ /* 0x000fe2000001086c */
[----:B------:R-:W-:Y:S01]  /*10a50*/  LOP3.LUT R113, R113, 0xffff0000, RZ, 0xc0, !PT ;  /* 0xffff000071717812 */ /* 0x000fe200078ec0ff */
[----:B------:R-:W-:Y:S01]  /*10a60*/  FMUL.FTZ R11, R13, R116 ;  /* 0x000000740d0b7220 */ /* 0x000fe20000410000 */
[----:B------:R-:W-:Y:S01]  /*10a70*/  LOP3.LUT R114, R114, 0xffff0000, RZ, 0xc0, !PT ;  /* 0xffff000072727812 */ /* 0x000fe200078ec0ff */
[C---:B------:R-:W-:Y:S01]  /*10a80*/  FMUL.FTZ R4, R14.reuse, R117 ;  /* 0x000000750e047220 */ /* 0x040fe20000410000 */
[----:B------:R-:W-:Y:S01]  /*10a90*/  FMUL.FTZ R5, R15, R110 ;  /* 0x0000006e0f057220 */ /* 0x000fe20000410000 */
[----:B------:R-:W-:Y:S01]  /*10aa0*/  FMUL.FTZ R13, R13, R112 ;  /* 0x000000700d0d7220 */ /* 0x000fe20000410000 */
[-C--:B------:R-:W-:Y:S01]  /*10ab0*/  FMUL.FTZ R14, R14, R113.reuse ;  /* 0x000000710e0e7220 */ /* 0x080fe20000410000 */
[----:B------:R-:W-:Y:S01]  /*10ac0*/  FMUL.FTZ R15, R15, R114 ;  /* 0x000000720f0f7220 */ /* 0x000fe20000410000 */
[----:B------:R-:W-:Y:S01]  /*10ad0*/  FFMA.FTZ R112, R8, R112, -R11 ;  /* 0x0000007008707223 */ /* 0x000fe2000001080b */
[----:B------:R-:W-:Y:S01]  /*10ae0*/  FFMA.FTZ R113, R9, R113, -R4 ;  /* 0x0000007109717223 */ /* 0x000fe20000010804 */
[----:B------:R-:W-:Y:S01]  /*10af0*/  FFMA.FTZ R114, R10, R114, -R5 ;  /* 0x000000720a727223 */ /* 0x000fe20000010805 */
[----:B------:R-:W-:Y:S01]  /*10b00*/  FFMA.FTZ R116, R8, R116, R13 ;  /* 0x0000007408747223 */ /* 0x000fe2000001000d */
        /* <DEDUP_REMOVED lines=9> */
[----:B------:R1:W-:Y:S01]  /*10ba0*/  STS.128 [R104+0x12400], R4 ;  /* 0x0124000468007388 */ /* 0x0003e20000000c00 */
[----:B------:R-:W-:-:S02]  /*10bb0*/  F2FP.BF16.F32.PACK_AB R10, R117, R34 ;  /* 0x00000022750a723e */ /* 0x000fc400000010ff */
[----:B------:R-:W-:-:S05]  /*10bc0*/  F2FP.BF16.F32.PACK_AB R11, R110, R107 ;  /* 0x0000006b6e0b723e */ /* 0x000fca00000010ff */
[----:B------:R1:W-:Y:S02]  /*10bd0*/  STS.128 [R106+0x12400], R8 ;  /* 0x012400086a007388 */ /* 0x0003e40000000c00 */
.L_x_1502:
[----:B------:R-:W-:Y:S05]  /*10be0*/  BSYNC B2 ;  /* 0x0000000000027941 */ /* 0x000fea0003800000 */
.L_x_1501:
[----:B------:R-:W-:Y:S04]  /*10bf0*/  BSSY B2, `(.L_x_1503) ;  /* 0x0000068000027945 */ /* 0x000fe80003800000 */
[----:B------:R-:W-:Y:S05]  /*10c00*/  @P2 BRA `(.L_x_1504) ;  /* 0x0000000400982947 */ /* 0x000fea0003800000 */
[----:B-1----:R-:W-:Y:S02]  /*10c10*/  LEA.HI R4, R105, R225, RZ, 0x1d ;  /* 0x000000e169047211 */ /* 0x002fe400078fe8ff */
[----:B------:R-:W-:Y:S02]  /*10c20*/  SHF.R.U64 R35, R36, 0x10, R37 ;  /* 0x0000001024237819 */ /* 0x000fe40000001225 */
[----:B------:R-:W-:Y:S01]  /*10c30*/  SHF.R.S32.HI R7, RZ, 0x1f, R4 ;  /* 0x0000001fff077819 */ /* 0x000fe20000011404 */
[----:B------:R-:W-:Y:S01]  /*10c40*/  IMAD.SHL.U32 R5, R4, 0x8, RZ ;  /* 0x0000000804057824 */ /* 0x000fe200078e00ff */
[----:B------:R-:W-:Y:S02]  /*10c50*/  SHF.R.U64 R15, R24, 0x10, R25 ;  /* 0x00000010180f7819 */ /* 0x000fe40000001219 */
[----:B------:R-:W-:Y:S02]  /*10c60*/  LEA.HI R7, R7, R4, RZ, 0x3 ;  /* 0x0000000407077211 */ /* 0x000fe400078f18ff */
[----:B------:R-:W-:-:S02]  /*10c70*/  LOP3.LUT R4, R208, 0x38, R5, 0xf8, !PT ;  /* 0x00000038d0047812 */ /* 0x000fc400078ef805 */
[----:B------:R-:W-:Y:S01]  /*10c80*/  SHF.R.U32.HI R36, RZ, 0x10, R37 ;  /* 0x00000010ff247819 */ /* 0x000fe20000011625 */
[----:B------:R-:W-:Y:S01]  /*10c90*/  IMAD.SHL.U32 R7, R7, 0x400, RZ ;  /* 0x0000040007077824 */ /* 0x000fe200078e00ff */
[----:B------:R-:W-:Y:S02]  /*10ca0*/  LOP3.LUT R4, R4, R209, RZ, 0x3c, !PT ;  /* 0x000000d104047212 */ /* 0x000fe400078e3cff */
[----:B------:R-:W-:Y:S02]  /*10cb0*/  PRMT R100, R100, 0x5410, R35 ;  /* 0x0000541064647816 */ /* 0x000fe40000000023 */
[----:B------:R-:W-:Y:S02]  /*10cc0*/  LOP3.LUT R7, R7, 0x7fffe000, RZ, 0xc0, !PT ;  /* 0x7fffe00007077812 */ /* 0x000fe400078ec0ff */
[----:B------:R-:W-:Y:S01]  /*10cd0*/  PRMT R96, R96, 0x5410, R15 ;  /* 0x0000541060607816 */ /* 0x000fe2000000000f */
[----:B------:R-:W-:Y:S01]  /*10ce0*/  IMAD.U32 R34, R100, 0x10000, RZ ;  /* 0x0001000064227824 */ /* 0x000fe200078e00ff */
[----:B------:R-:W-:-:S02]  /*10cf0*/  IADD3 R12, R4, R7, R210 ;  /* 0x00000007040c7210 */ /* 0x000fc40007ffe0d2 */
[----:B------:R-:W1:Y:S01]  /*10d00*/  LDS.128 R4, [R232] ;  /* 0x00000000e8047984 */ /* 0x000e620000000c00 */
[----:B------:R-:W-:Y:S02]  /*10d10*/  SHF.R.U64 R13, R26, 0x10, R27 ;  /* 0x000000101a0d7819 */ /* 0x000fe4000000121b */
[----:B------:R-:W-:Y:S01]  /*10d20*/  IMAD R12, R12, 0x2, R17 ;  /* 0x000000020c0c7824 */ /* 0x000fe200078e0211 */
[----:B------:R-:W-:Y:S02]  /*10d30*/  SHF.R.U32.HI R24, RZ, 0x10, R25 ;  /* 0x00000010ff187819 */ /* 0x000fe40000011619 */
[----:B------:R-:W-:Y:S02]  /*10d40*/  SHF.R.U32.HI R26, RZ, 0x10, R27 ;  /* 0x00000010ff1a7819 */ /* 0x000fe4000001161b */
[----:B0-----:R-:W0:Y:S01]  /*10d50*/  LDS.128 R8, [R12+0x12400] ;  /* 0x012400000c087984 */ /* 0x001e220000000c00 */
[--C-:B------:R-:W-:Y:S02]  /*10d60*/  SHF.R.U64 R33, R38, 0x10, R39.reuse ;  /* 0x0000001026217819 */ /* 0x100fe40000001227 */
[----:B------:R-:W-:-:S02]  /*10d70*/  SHF.R.U32.HI R38, RZ, 0x10, R39 ;  /* 0x00000010ff267819 */ /* 0x000fc40000011627 */
[----:B------:R-:W-:Y:S01]  /*10d80*/  PRMT R101, R101, 0x5410, R36 ;  /* 0x0000541065657816 */ /* 0x000fe20000000024 */
[----:B------:R-:W-:Y:S01]  /*10d90*/  IMAD.U32 R36, R96, 0x10000, RZ ;  /* 0x0001000060247824 */ /* 0x000fe200078e00ff */
[----:B------:R-:W-:Y:S02]  /*10da0*/  PRMT R97, R97, 0x5410, R24 ;  /* 0x0000541061617816 */ /* 0x000fe40000000018 */
[----:B------:R-:W-:Y:S02]  /*10db0*/  PRMT R99, R99, 0x5410, R26 ;  /* 0x0000541063637816 */ /* 0x000fe4000000001a */
[----:B------:R-:W-:Y:S02]  /*10dc0*/  PRMT R103, R103, 0x5410, R38 ;  /* 0x0000541067677816 */ /* 0x000fe40000000026 */
[----:B------:R-:W-:Y:S01]  /*10dd0*/  PRMT R98, R98, 0x5410, R13 ;  /* 0x0000541062627816 */ /* 0x000fe2000000000d */
[----:B------:R-:W-:Y:S01]  /*10de0*/  IMAD.U32 R35, R99, 0x10000, RZ ;  /* 0x0001000063237824 */ /* 0x000fe200078e00ff */
[----:B------:R-:W-:Y:S01]  /*10df0*/  PRMT R102, R102, 0x5410, R33 ;  /* 0x0000541066667816 */ /* 0x000fe20000000021 */
[----:B------:R-:W-:-:S02]  /*10e00*/  IMAD.U32 R33, R97, 0x10000, RZ ;  /* 0x0001000061217824 */ /* 0x000fc400078e00ff */
[C---:B-1----:R-:W-:Y:S01]  /*10e10*/  IMAD.U32 R13, R4.reuse, 0x10000, RZ ;  /* 0x00010000040d7824 */ /* 0x042fe200078e00ff */
[----:B------:R-:W-:Y:S01]  /*10e20*/  LOP3.LUT R4, R4, 0xffff0000, RZ, 0xc0, !PT ;  /* 0xffff000004047812 */ /* 0x000fe200078ec0ff */
        /* <DEDUP_REMOVED lines=15> */
[----:B------:R-:W-:Y:S01]  /*10f20*/  FFMA.FTZ R104, R13, R36, R104 ;  /* 0x000000240d687223 */ /* 0x000fe20000010068 */
[----:B------:R-:W-:Y:S02]  /*10f30*/  IMAD.U32 R13, R103, 0x10000, RZ ;  /* 0x00010000670d7824 */ /* 0x000fe400078e00ff */
[C---:B------:R-:W-:Y:S01]  /*10f40*/  FMUL.FTZ R107, R32.reuse, R35 ;  /* 0x00000023206b7220 */ /* 0x040fe20000410000 */
[----:B------:R-:W-:Y:S01]  /*10f50*/  IMAD.U32 R25, R101, 0x10000, RZ ;  /* 0x0001000065197824 */ /* 0x000fe200078e00ff */
[----:B------:R-:W-:Y:S01]  /*10f60*/  LOP3.LUT R11, R11, 0xffff0000, RZ, 0xc0, !PT ;  /* 0xffff00000b0b7812 */ /* 0x000fe200078ec0ff */
[-C--:B------:R-:W-:Y:S01]  /*10f70*/  FMUL.FTZ R32, R32, R13.reuse ;  /* 0x0000000d20207220 */ /* 0x080fe20000410000 */
[----:B------:R-:W-:Y:S01]  /*10f80*/  FFMA.FTZ R107, R24, R13, -R107 ;  /* 0x0000000d186b7223 */ /* 0x000fe2000001086b */
[-C--:B------:R-:W-:Y:S01]  /*10f90*/  FMUL.FTZ R39, R26, R25.reuse ;  /* 0x000000191a277220 */ /* 0x080fe20000410000 */
[----:B------:R-:W-:Y:S01]  /*10fa0*/  FFMA.FTZ R37, R14, R25, -R37 ;  /* 0x000000190e257223 */ /* 0x000fe20000010825 */
[----:B------:R-:W-:Y:S01]  /*10fb0*/  LOP3.LUT R25, R96, 0xffff0000, RZ, 0xc0, !PT ;  /* 0xffff000060197812 */ /* 0x000fe200078ec0ff */
[----:B------:R-:W-:Y:S01]  /*10fc0*/  FFMA.FTZ R34, R24, R35, R32 ;  /* 0x0000002318227223 */ /* 0x000fe20000010020 */
[----:B------:R-:W-:Y:S01]  /*10fd0*/  LOP3.LUT R13, R100, 0xffff0000, RZ, 0xc0, !PT ;  /* 0xffff0000640d7812 */ /* 0x000fe200078ec0ff */
[----:B------:R-:W-:Y:S01]  /*10fe0*/  FFMA.FTZ R39, R14, R33, R39 ;  /* 0x000000210e277223 */ /* 0x000fe20000010027 */
[----:B------:R-:W-:Y:S01]  /*10ff0*/  LOP3.LUT R24, R97, 0xffff0000, RZ, 0xc0, !PT ;  /* 0xffff000061187812 */ /* 0x000fe200078ec0ff */
[C---:B------:R-:W-:Y:S01]  /*11000*/  FMUL.FTZ R33, R8.reuse, R25 ;  /* 0x0000001908217220 */ /* 0x040fe20000410000 */
[----:B------:R-:W-:Y:S01]  /*11010*/  LOP3.LUT R14, R101, 0xffff0000, RZ, 0xc0, !PT ;  /* 0xffff0000650e7812 */ /* 0x000fe200078ec0ff */
[----:B------:R-:W-:Y:S01]  /*11020*/  FMUL.FTZ R35, R8, R13 ;  /* 0x0000000d08237220 */ /* 0x000fe20000410000 */
[----:B------:R-:W-:-:S02]  /*11030*/  IMAD.U32 R27, R10, 0x10000, RZ ;  /* 0x000100000a1b7824 */ /* 0x000fc400078e00ff */
[C---:B------:R-:W-:Y:S01]  /*11040*/  FMUL.FTZ R32, R9.reuse, R24 ;  /* 0x0000001809207220 */ /* 0x040fe20000410000 */
[----:B------:R-:W-:Y:S02]  /*11050*/  IMAD.U32 R26, R98, 0x10000, RZ ;  /* 0x00010000621a7824 */ /* 0x000fe400078e00ff */
[C---:B------:R-:W-:Y:S01]  /*11060*/  FFMA.FTZ R33, R4.reuse, R13, -R33 ;  /* 0x0000000d04217223 */ /* 0x040fe20000010821 */
[----:B------:R-:W-:Y:S01]  /*11070*/  FMUL.FTZ R9, R9, R14 ;  /* 0x0000000e09097220 */ /* 0x000fe20000410000 */
[----:B------:R-:W-:Y:S01]  /*11080*/  FFMA.FTZ R35, R4, R25, R35 ;  /* 0x0000001904237223 */ /* 0x000fe20000010023 */
[----:B------:R-:W-:Y:S02]  /*11090*/  IMAD.U32 R8, R102, 0x10000, RZ ;  /* 0x0001000066087824 */ /* 0x000fe400078e00ff */
[----:B------:R-:W-:Y:S01]  /*110a0*/  FMUL.FTZ R4, R27, R26 ;  /* 0x0000001a1b047220 */ /* 0x000fe20000410000 */
[C---:B------:R-:W-:Y:S01]  /*110b0*/  FFMA.FTZ R32, R5.reuse, R14, -R32 ;  /* 0x0000000e05207223 */ /* 0x040fe20000010820 */
[----:B------:R-:W-:Y:S01]  /*110c0*/  FFMA.FTZ R24, R5, R24, R9 ;  /* 0x0000001805187223 */ /* 0x000fe20000010009 */
[----:B------:R-:W-:Y:S01]  /*110d0*/  LOP3.LUT R10, R10, 0xffff0000, RZ, 0xc0, !PT ;  /* 0xffff00000a0a7812 */ /* 0x000fe200078ec0ff */
[-C--:B------:R-:W-:Y:S01]  /*110e0*/  FMUL.FTZ R14, R27, R8.reuse ;  /* 0x000000081b0e7220 */ /* 0x080fe20000410000 */
[----:B------:R-:W-:Y:S01]  /*110f0*/  FFMA.FTZ R13, R15, R8, -R4 ;  /* 0x000000080f0d7223 */ /* 0x000fe20000010804 */
[----:B------:R-:W-:-:S02]  /*11100*/  LOP3.LUT R9, R98, 0xffff0000, RZ, 0xc0, !PT ;  /* 0xffff000062097812 */ /* 0x000fc400078ec0ff */
[----:B------:R-:W-:Y:S01]  /*11110*/  LOP3.LUT R5, R102, 0xffff0000, RZ, 0xc0, !PT ;  /* 0xffff000066057812 */ /* 0x000fe200078ec0ff */
[----:B------:R-:W-:Y:S01]  /*11120*/  FFMA.FTZ R14, R15, R26, R14 ;  /* 0x0000001a0f0e7223 */ /* 0x000fe2000001000e */
[----:B------:R-:W-:Y:S01]  /*11130*/  LOP3.LUT R8, R99, 0xffff0000, RZ, 0xc0, !PT ;  /* 0xffff000063087812 */ /* 0x000fe200078ec0ff */
[C---:B------:R-:W-:Y:S01]  /*11140*/  FMUL.FTZ R15, R10.reuse, R9 ;  /* 0x000000090a0f7220 */ /* 0x040fe20000410000 */
[----:B------:R-:W-:Y:S01]  /*11150*/  LOP3.LUT R4, R103, 0xffff0000, RZ, 0xc0, !PT ;  /* 0xffff000067047812 */ /* 0x000fe200078ec0ff */
[-C--:B------:R-:W-:Y:S02]  /*11160*/  FMUL.FTZ R26, R10, R5.reuse ;  /* 0x000000050a1a7220 */ /* 0x080fe40000410000 */
[C---:B------:R-:W-:Y:S01]  /*11170*/  FMUL.FTZ R36, R11.reuse, R8 ;  /* 0x000000080b247220 */ /* 0x040fe20000410000 */
[C---:B------:R-:W-:Y:S01]  /*11180*/  FFMA.FTZ R10, R6.reuse, R5, -R15 ;  /* 0x00000005060a7223 */ /* 0x040fe2000001080f */
[-C--:B------:R-:W-:Y:S01]  /*11190*/  FMUL.FTZ R25, R11, R4.reuse ;  /* 0x000000040b197220 */ /* 0x080fe20000410000 */
[----:B------:R-:W-:Y:S01]  /*111a0*/  FFMA.FTZ R11, R6, R9, R26 ;  /* 0x00000009060b7223 */ /* 0x000fe2000001001a */
[----:B------:R-:W-:Y:S01]  /*111b0*/  FFMA.FTZ R36, R7, R4, -R36 ;  /* 0x0000000407247223 */ /* 0x000fe20000010824 */
[----:B------:R-:W-:Y:S01]  /*111c0*/  F2FP.BF16.F32.PACK_AB R4, R33, R38 ;  /* 0x000000262104723e */ /* 0x000fe200000010ff */
        /* <DEDUP_REMOVED lines=8> */
[----:B------:R-:W-:-:S05]  /*11250*/  F2FP.BF16.F32.PACK_AB R11, R25, R34 ;  /* 0x00000022190b723e */ /* 0x000fca00000010ff */
[----:B------:R2:W-:Y:S02]  /*11260*/  STS.128 [R12+0x12400], R8 ;  /* 0x012400080c007388 */ /* 0x0005e40000000c00 */
.L_x_1504:
[----:B------:R-:W-:Y:S05]  /*11270*/  BSYNC B2 ;  /* 0x0000000000027941 */ /* 0x000fea0003800000 */
.L_x_1503:
[----:B------:R-:W-:Y:S05]  /*11280*/  @P3 BRA `(.L_x_1500) ;  /* 0x0000000400983947 */ /* 0x000fea0003800000 */
[----:B------:R-:W-:Y:S02]  /*11290*/  LEA.HI R105, R105, R230, RZ, 0x1d ;  /* 0x000000e669697211 */ /* 0x000fe400078fe8ff */
[----:B------:R-:W-:Y:S02]  /*112a0*/  SHF.R.U64 R27, R60, 0x10, R61 ;  /* 0x000000103c1b7819 */ /* 0x000fe4000000123d */
[----:B-12---:R-:W-:Y:S01]  /*112b0*/  SHF.R.S32.HI R4, RZ, 0x1f, R105 ;  /* 0x0000001fff047819 */ /* 0x006fe20000011469 */
[----:B------:R-:W-:Y:S01]  /*112c0*/  IMAD.SHL.U32 R5, R105, 0x8, RZ ;  /* 0x0000000869057824 */ /* 0x000fe200078e00ff */
[----:B------:R-:W-:Y:S02]  /*112d0*/  SHF.R.U64 R15, R28, 0x10, R29 ;  /* 0x000000101c0f7819 */ /* 0x000fe4000000121d */
[----:B------:R-:W-:Y:S02]  /*112e0*/  LEA.HI R105, R4, R105, RZ, 0x3 ;  /* 0x0000006904697211 */ /* 0x000fe400078f18ff */
[----:B------:R-:W-:-:S02]  /*112f0*/  LOP3.LUT R4, R208, 0x38, R5, 0xf8, !PT ;  /* 0x00000038d0047812 */ /* 0x000fc400078ef805 */
[----:B------:R-:W-:Y:S01]  /*11300*/  SHF.R.U64 R13, R30, 0x10, R31 ;  /* 0x000000101e0d7819 */ /* 0x000fe2000000121f */
[----:B------:R-:W-:Y:S01]  /*11310*/  IMAD.SHL.U32 R105, R105, 0x400, RZ ;  /* 0x0000040069697824 */ /* 0x000fe200078e00ff */
[----:B------:R-:W-:Y:S02]  /*11320*/  LOP3.LUT R4, R4, R209, RZ, 0x3c, !PT ;  /* 0x000000d104047212 */ /* 0x000fe400078e3cff */
[----:B------:R-:W-:Y:S02]  /*11330*/  SHF.R.U64 R25, R62, 0x10, R63 ;  /* 0x000000103e197819 */ /* 0x000fe4000000123f */
[----:B------:R-:W-:Y:S02]  /*11340*/  LOP3.LUT R105, R105, 0x7fffe000, RZ, 0xc0, !PT ;  /* 0x7fffe00069697812 */ /* 0x000fe400078ec0ff */
[----:B------:R-:W-:Y:S02]  /*11350*/  SHF.R.U32.HI R30, RZ, 0x10, R31 ;  /* 0x00000010ff1e7819 */ /* 0x000fe4000001161f */
[----:B0-----:R-:W-:-:S02]  /*11360*/  IADD3 R8, R4, R105, R210 ;  /* 0x0000006904087210 */ /* 0x001fc40007ffe0d2 */
[----:B------:R-:W0:Y:S01]  /*11370*/  LDS.128 R4, [R229] ;  /* 0x00000000e5047984 */ /* 0x000e220000000c00 */
[----:B------:R-:W-:Y:S02]  /*11380*/  PRMT R88, R88, 0x5410, R27 ;  /* 0x0000541058587816 */ /* 0x000fe4000000001b */
[----:B------:R-:W-:Y:S01]  /*11390*/  IMAD R12, R8, 0x2, R17 ;  /* 0x00000002080c7824 */ /* 0x000fe200078e0211 */
[----:B------:R-:W-:Y:S02]  /*113a0*/  PRMT R84, R84, 0x5410, R15 ;  /* 0x0000541054547816 */ /* 0x000fe4000000000f */
[----:B------:R-:W-:Y:S02]  /*113b0*/  SHF.R.U32.HI R28, RZ, 0x10, R29 ;  /* 0x00000010ff1c7819 */ /* 0x000fe4000001161d */
[----:B------:R-:W1:Y:S01]  /*113c0*/  LDS.128 R8, [R12+0x12400] ;  /* 0x012400000c087984 */ /* 0x000e620000000c00 */
[----:B------:R-:W-:Y:S01]  /*113d0*/  PRMT R90, R90, 0x5410, R25 ;  /* 0x000054105a5a7816 */ /* 0x000fe20000000019 */
[----:B------:R-:W-:Y:S01]  /*113e0*/  IMAD.U32 R32, R84, 0x10000, RZ ;  /* 0x0001000054207824 */ /* 0x000fe200078e00ff */
[----:B------:R-:W-:Y:S01]  /*113f0*/  PRMT R87, R87, 0x5410, R30 ;  /* 0x0000541057577816 */ /* 0x000fe2000000001e */
[----:B------:R-:W-:Y:S01]  /*11400*/  IMAD.U32 R30, R88, 0x10000, RZ ;  /* 0x00010000581e7824 */ /* 0x000fe200078e00ff */
[----:B------:R-:W-:-:S02]  /*11410*/  SHF.R.U32.HI R62, RZ, 0x10, R63 ;  /* 0x00000010ff3e7819 */ /* 0x000fc4000001163f */
[----:B------:R-:W-:Y:S01]  /*11420*/  SHF.R.U32.HI R60, RZ, 0x10, R61 ;  /* 0x00000010ff3c7819 */ /* 0x000fe2000001163d */
[----:B------:R-:W-:Y:S01]  /*11430*/  IMAD.U32 R31, R87, 0x10000, RZ ;  /* 0x00010000571f7824 */ /* 0x000fe200078e00ff */
[----:B------:R-:W-:Y:S02]  /*11440*/  PRMT R85, R85, 0x5410, R28 ;  /* 0x0000541055557816 */ /* 0x000fe4000000001c */
[----:B------:R-:W-:Y:S02]  /*11450*/  PRMT R86, R86, 0x5410, R13 ;  /* 0x0000541056567816 */ /* 0x000fe4000000000d */
[----:B------:R-:W-:Y:S01]  /*11460*/  PRMT R91, R91, 0x5410, R62 ;  /* 0x000054105b5b7816 */ /* 0x000fe2000000003e */
[----:B------:R-:W-:Y:S01]  /*11470*/  IMAD.U32 R29, R85, 0x10000, RZ ;  /* 0x00010000551d7824 */ /* 0x000fe200078e00ff */
[----:B------:R-:W-:Y:S01]  /*11480*/  PRMT R89, R89, 0x5410, R60 ;  /* 0x0000541059597816 */ /* 0x000fe2000000003c */
        /* <DEDUP_REMOVED lines=70> */
.L_x_1500:
[----:B------:R-:W-:Y:S05]  /*118f0*/  BSYNC B1 ;  /* 0x0000000000017941 */ /* 0x000fea0003800000 */
.L_x_1499:
[----:B------:R-:W-:Y:S05]  /*11900*/  @P1 BRA `(.L_x_1474) ;  /* 0x0000001000f41947 */ /* 0x000fea0003800000 */
[----:B------:R-:W4:Y:S01]  /*11910*/  LDC R13, c[0x0][0x3d4] ;  /* 0x0000f500ff0d7b82 */ /* 0x000f220000000800 */
[----:B------:R-:W-:Y:S01]  /*11920*/  BSSY B1, `(.L_x_1505) ;  /* 0x000006b000017945 */ /* 0x000fe20003800000 */
[-C--:B----4-:R-:W-:Y:S02]  /*11930*/  ISETP.GE.AND P0, PT, R192, R13.reuse, PT ;  /* 0x0000000dc000720c */ /* 0x090fe40003f06270 */
[-C--:B------:R-:W-:Y:S02]  /*11940*/  ISETP.GE.AND P1, PT, R198, R13.reuse, PT ;  /* 0x0000000dc600720c */ /* 0x080fe40003f26270 */
[----:B------:R-:W-:-:S09]  /*11950*/  ISETP.GE.AND P2, PT, R199, R13, PT ;  /* 0x0000000dc700720c */ /* 0x000fd20003f46270 */
[----:B------:R-:W-:Y:S05]  /*11960*/  @P0 BRA `(.L_x_1506) ;  /* 0x0000000400980947 */ /* 0x000fea0003800000 */
[----:B-123--:R-:W-:Y:S02]  /*11970*/  LEA.HI R4, R13, R224, RZ, 0x1d ;  /* 0x000000e00d047211 */ /* 0x00efe400078fe8ff */
        /* <DEDUP_REMOVED lines=13> */
[----:B0-----:R-:W-:-:S02]  /*11a50*/  IADD3 R8, R4, R5, R211 ;  /* 0x0000000504087210 */ /* 0x001fc40007ffe0d3 */
[----:B------:R-:W0:Y:S01]  /*11a60*/  LDS.128 R4, [R231] ;  /* 0x00000000e7047984 */ /* 0x000e220000000c00 */
[----:B------:R-:W-:Y:S01]  /*11a70*/  SHF.R.U32.HI R52, RZ, 0x10, R53 ;  /* 0x00000010ff347819 */ /* 0x000fe20000011635 */
[----:B------:R-:W-:Y:S01]  /*11a80*/  IMAD.U32 R33, R74, 0x10000, RZ ;  /* 0x000100004a217824 */ /* 0x000fe200078e00ff */
[----:B------:R-:W-:Y:S01]  /*11a90*/  SHF.R.U64 R27, R54, 0x10, R55 ;  /* 0x00000010361b7819 */ /* 0x000fe20000001237 */
[----:B------:R-:W-:Y:S01]  /*11aa0*/  IMAD R12, R8, 0x2, R17 ;  /* 0x00000002080c7824 */ /* 0x000fe200078e0211 */
[--C-:B------:R-:W-:Y:S02]  /*11ab0*/  SHF.R.U64 R15, R42, 0x10, R43.reuse ;  /* 0x000000102a0f7819 */ /* 0x100fe4000000122b */
[----:B------:R-:W-:Y:S02]  /*11ac0*/  PRMT R75, R75, 0x5410, R40 ;  /* 0x000054104b4b7816 */ /* 0x000fe40000000028 */
[----:B------:R-:W1:Y:S01]  /*11ad0*/  LDS.128 R8, [R12+0x12400] ;  /* 0x012400000c087984 */ /* 0x000e620000000c00 */
[----:B------:R-:W-:-:S02]  /*11ae0*/  SHF.R.U32.HI R42, RZ, 0x10, R43 ;  /* 0x00000010ff2a7819 */ /* 0x000fc4000001162b */
[----:B------:R-:W-:Y:S01]  /*11af0*/  SHF.R.U32.HI R54, RZ, 0x10, R55 ;  /* 0x00000010ff367819 */ /* 0x000fe20000011637 */
[----:B------:R-:W-:Y:S01]  /*11b00*/  IMAD.U32 R30, R75, 0x10000, RZ ;  /* 0x000100004b1e7824 */ /* 0x000fe200078e00ff */
[----:B------:R-:W-:Y:S02]  /*11b10*/  PRMT R93, R93, 0x5410, R52 ;  /* 0x000054105d5d7816 */ /* 0x000fe40000000034 */
[----:B------:R-:W-:Y:S02]  /*11b20*/  PRMT R94, R94, 0x5410, R27 ;  /* 0x000054105e5e7816 */ /* 0x000fe4000000001b */
[----:B------:R-:W-:Y:S02]  /*11b30*/  PRMT R77, R77, 0x5410, R42 ;  /* 0x000054104d4d7816 */ /* 0x000fe4000000002a */
[----:B------:R-:W-:Y:S02]  /*11b40*/  PRMT R95, R95, 0x5410, R54 ;  /* 0x000054105f5f7816 */ /* 0x000fe40000000036 */
[----:B------:R-:W-:Y:S01]  /*11b50*/  PRMT R76, R76, 0x5410, R15 ;  /* 0x000054104c4c7816 */ /* 0x000fe2000000000f */
[----:B------:R-:W-:-:S02]  /*11b60*/  IMAD.U32 R32, R77, 0x10000, RZ ;  /* 0x000100004d207824 */ /* 0x000fc400078e00ff */
        /* <DEDUP_REMOVED lines=16> */
[----:B------:R-:W-:Y:S02]  /*11c70*/  IMAD.U32 R29, R11, 0x10000, RZ ;  /* 0x000100000b1d7824 */ /* 0x000fe400078e00ff */
[C---:B------:R-:W-:Y:S01]  /*11c80*/  FFMA.FTZ R35, R14.reuse, R31, -R35 ;  /* 0x0000001f0e237223 */ /* 0x040fe20000010823 */
[----:B------:R-:W-:Y:S01]  /*11c90*/  FFMA.FTZ R37, R14, R33, R37 ;  /* 0x000000210e257223 */ /* 0x000fe20000010025 */
[----:B------:R-:W-:Y:S02]  /*11ca0*/  IMAD.U32 R14, R95, 0x10000, RZ ;  /* 0x000100005f0e7824 */ /* 0x000fe400078e00ff */
[-C--:B------:R-:W-:Y:S01]  /*11cb0*/  FMUL.FTZ R36, R27, R26.reuse ;  /* 0x0000001a1b247220 */ /* 0x080fe20000410000 */
[----:B------:R-:W-:Y:S01]  /*11cc0*/  FFMA.FTZ R34, R15, R26, -R34 ;  /* 0x0000001a0f227223 */ /* 0x000fe20000010822 */
[C---:B------:R-:W-:Y:S01]  /*11cd0*/  FMUL.FTZ R26, R29.reuse, R32 ;  /* 0x000000201d1a7220 */ /* 0x040fe20000410000 */
[----:B------:R-:W-:Y:S01]  /*11ce0*/  LOP3.LUT R27, R74, 0xffff0000, RZ, 0xc0, !PT ;  /* 0xffff00004a1b7812 */ /* 0x000fe200078ec0ff */
[----:B------:R-:W-:Y:S01]  /*11cf0*/  FMUL.FTZ R29, R29, R14 ;  /* 0x0000000e1d1d7220 */ /* 0x000fe20000410000 */
[----:B------:R-:W-:Y:S01]  /*11d00*/  FFMA.FTZ R36, R15, R30, R36 ;  /* 0x0000001e0f247223 */ /* 0x000fe20000010024 */
[C---:B------:R-:W-:Y:S01]  /*11d10*/  FFMA.FTZ R38, R25.reuse, R14, -R26 ;  /* 0x0000000e19267223 */ /* 0x040fe2000001081a */
        /* <DEDUP_REMOVED lines=8> */
[----:B------:R-:W-:Y:S01]  /*11da0*/  FFMA.FTZ R30, R4, R15, -R25 ;  /* 0x0000000f041e7223 */ /* 0x000fe20000010819 */
[-C--:B------:R-:W-:Y:S01]  /*11db0*/  FMUL.FTZ R9, R9, R14.reuse ;  /* 0x0000000e09097220 */ /* 0x080fe20000410000 */
[----:B------:R-:W-:Y:S02]  /*11dc0*/  IMAD.U32 R25, R76, 0x10000, RZ ;  /* 0x000100004c197824 */ /* 0x000fe400078e00ff */
[----:B------:R-:W-:Y:S01]  /*11dd0*/  FFMA.FTZ R32, R4, R27, R29 ;  /* 0x0000001b04207223 */ /* 0x000fe2000001001d */
[----:B------:R-:W-:Y:S02]  /*11de0*/  IMAD.U32 R15, R94, 0x10000, RZ ;  /* 0x000100005e0f7824 */ /* 0x000fe400078e00ff */
[C---:B------:R-:W-:Y:S01]  /*11df0*/  FFMA.FTZ R27, R5.reuse, R14, -R8 ;  /* 0x0000000e051b7223 */ /* 0x040fe20000010808 */
[----:B------:R-:W-:Y:S01]  /*11e00*/  FFMA.FTZ R29, R5, R26, R9 ;  /* 0x0000001a051d7223 */ /* 0x000fe20000010009 */
[----:B------:R-:W-:Y:S01]  /*11e10*/  LOP3.LUT R10, R10, 0xffff0000, RZ, 0xc0, !PT ;  /* 0xffff00000a0a7812 */ /* 0x000fe200078ec0ff */
[C---:B------:R-:W-:Y:S01]  /*11e20*/  FMUL.FTZ R31, R28.reuse, R25 ;  /* 0x000000191c1f7220 */ /* 0x040fe20000410000 */
[----:B------:R-:W-:Y:S01]  /*11e30*/  LOP3.LUT R11, R11, 0xffff0000, RZ, 0xc0, !PT ;  /* 0xffff00000b0b7812 */ /* 0x000fe200078ec0ff */
[-C--:B------:R-:W-:Y:S01]  /*11e40*/  FMUL.FTZ R33, R28, R15.reuse ;  /* 0x0000000f1c217220 */ /* 0x080fe20000410000 */
[----:B------:R-:W-:Y:S01]  /*11e50*/  LOP3.LUT R9, R76, 0xffff0000, RZ, 0xc0, !PT ;  /* 0xffff00004c097812 */ /* 0x000fe200078ec0ff */
[C---:B------:R-:W-:Y:S01]  /*11e60*/  FFMA.FTZ R31, R24.reuse, R15, -R31 ;  /* 0x0000000f181f7223 */ /* 0x040fe2000001081f */
[----:B------:R-:W-:Y:S01]  /*11e70*/  LOP3.LUT R8, R77, 0xffff0000, RZ, 0xc0, !PT ;  /* 0xffff00004d087812 */ /* 0x000fe200078ec0ff */
[----:B------:R-:W-:Y:S01]  /*11e80*/  FFMA.FTZ R33, R24, R25, R33 ;  /* 0x0000001918217223 */ /* 0x000fe20000010021 */
[----:B------:R-:W-:Y:S01]  /*11e90*/  LOP3.LUT R5, R94, 0xffff0000, RZ, 0xc0, !PT ;  /* 0xffff00005e057812 */ /* 0x000fe200078ec0ff */
[----:B------:R-:W-:Y:S01]  /*11ea0*/  FMUL.FTZ R15, R10, R9 ;  /* 0x000000090a0f7220 */ /* 0x000fe20000410000 */
[----:B------:R-:W-:Y:S01]  /*11eb0*/  LOP3.LUT R4, R95, 0xffff0000, RZ, 0xc0, !PT ;  /* 0xffff00005f047812 */ /* 0x000fe200078ec0ff */
[----:B------:R-:W-:-:S02]  /*11ec0*/  FMUL.FTZ R24, R11, R8 ;  /* 0x000000080b187220 */ /* 0x000fc40000410000 */
[-C--:B------:R-:W-:Y:S01]  /*11ed0*/  FMUL.FTZ R14, R10, R5.reuse ;  /* 0x000000050a0e7220 */ /* 0x080fe20000410000 */
[C---:B------:R-:W-:Y:S01]  /*11ee0*/  FFMA.FTZ R10, R6.reuse, R5, -R15 ;  /* 0x00000005060a7223 */ /* 0x040fe2000001080f */
[-C--:B------:R-:W-:Y:S01]  /*11ef0*/  FMUL.FTZ R25, R11, R4.reuse ;  /* 0x000000040b197220 */ /* 0x080fe20000410000 */
[C---:B------:R-:W-:Y:S01]  /*11f00*/  FFMA.FTZ R11, R7.reuse, R4, -R24 ;  /* 0x00000004070b7223 */ /* 0x040fe20000010818 */
[----:B------:R-:W-:Y:S01]  /*11f10*/  FFMA.FTZ R14, R6, R9, R14 ;  /* 0x00000009060e7223 */ /* 0x000fe2000001000e */
[----:B------:R-:W-:Y:S01]  /*11f20*/  F2FP.BF16.F32.PACK_AB R4, R30, R35 ;  /* 0x000000231e04723e */ /* 0x000fe200000010ff */
[----:B------:R-:W-:Y:S01]  /*11f30*/  FFMA.FTZ R24, R7, R8, R25 ;  /* 0x0000000807187223 */ /* 0x000fe20000010019 */
        /* <DEDUP_REMOVED lines=9> */
.L_x_1506:
[----:B------:R-:W-:Y:S05]  /*11fd0*/  BSYNC B1 ;  /* 0x0000000000017941 */ /* 0x000fea0003800000 */
.L_x_1505:
[----:B------:R-:W-:Y:S04]  /*11fe0*/  BSSY B1, `(.L_x_1507) ;  /* 0x0000068000017945 */ /* 0x000fe80003800000 */
[----:B------:R-:W-:Y:S05]  /*11ff0*/  @P1 BRA `(.L_x_1508) ;  /* 0x0000000400981947 */ /* 0x000fea0003800000 */
[----:B-1234-:R-:W-:Y:S02]  /*12000*/  LEA.HI R4, R13, R225, RZ, 0x1d ;  /* 0x000000e10d047211 */ /* 0x01efe400078fe8ff */
        /* <DEDUP_REMOVED lines=101> */
.L_x_1508:
[----:B------:R-:W-:Y:S05]  /*12660*/  BSYNC B1 ;  /* 0x0000000000017941 */ /* 0x000fea0003800000 */
.L_x_1507:
[----:B------:R-:W-:Y:S05]  /*12670*/  @P2 BRA `(.L_x_1474) ;  /* 0x0000000400982947 */ /* 0x000fea0003800000 */
[----:B------:R-:W-:Y:S02]  /*12680*/  LEA.HI R13, R13, R230, RZ, 0x1d ;  /* 0x000000e60d0d7211 */ /* 0x000fe400078fe8ff */
[----:B------:R-:W-:Y:S02]  /*12690*/  SHF.R.U64 R24, R64, 0x10, R65 ;  /* 0x0000001040187819 */ /* 0x000fe40000001241 */
[----:B01234-:R-:W-:Y:S01]  /*126a0*/  SHF.R.S32.HI R6, RZ, 0x1f, R13 ;  /* 0x0000001fff067819 */ /* 0x01ffe2000001140d */
[----:B------:R-:W-:Y:S01]  /*126b0*/  IMAD.SHL.U32 R4, R13, 0x8, RZ ;  /* 0x000000080d047824 */ /* 0x000fe200078e00ff */
[----:B------:R-:W-:Y:S02]  /*126c0*/  SHF.R.U64 R14, R50, 0x10, R51 ;  /* 0x00000010320e7819 */ /* 0x000fe40000001233 */
[----:B------:R-:W-:Y:S02]  /*126d0*/  LEA.HI R6, R6, R13, RZ, 0x3 ;  /* 0x0000000d06067211 */ /* 0x000fe400078f18ff */
[----:B------:R-:W-:-:S02]  /*126e0*/  LOP3.LUT R4, R205, 0x38, R4, 0xf8, !PT ;  /* 0x00000038cd047812 */ /* 0x000fc400078ef804 */
[--C-:B------:R-:W-:Y:S01]  /*126f0*/  SHF.R.U64 R13, R48, 0x10, R49.reuse ;  /* 0x00000010300d7819 */ /* 0x100fe20000001231 */
[----:B------:R-:W-:Y:S01]  /*12700*/  IMAD.SHL.U32 R6, R6, 0x400, RZ ;  /* 0x0000040006067824 */ /* 0x000fe200078e00ff */
[----:B------:R-:W-:Y:S02]  /*12710*/  LOP3.LUT R4, R4, R233, RZ, 0x3c, !PT ;  /* 0x000000e904047212 */ /* 0x000fe400078e3cff */
[----:B------:R-:W-:Y:S02]  /*12720*/  SHF.R.U32.HI R49, RZ, 0x10, R49 ;  /* 0x00000010ff317819 */ /* 0x000fe40000011631 */
[----:B------:R-:W-:Y:S02]  /*12730*/  LOP3.LUT R6, R6, 0x7fffe000, RZ, 0xc0, !PT ;  /* 0x7fffe00006067812 */ /* 0x000fe400078ec0ff */
[----:B------:R-:W-:Y:S02]  /*12740*/  PRMT R24, R21, 0x5410, R24 ;  /* 0x0000541015187816 */ /* 0x000fe40000000018 */
[----:B------:R-:W-:-:S02]  /*12750*/  IADD3 R8, R4, R6, R211 ;  /* 0x0000000604087210 */ /* 0x000fc40007ffe0d3 */
[----:B------:R-:W0:Y:S01]  /*12760*/  LDS.128 R4, [R227] ;  /* 0x00000000e3047984 */ /* 0x000e220000000c00 */
[----:B------:R-:W-:Y:S01]  /*12770*/  PRMT R26, R0, 0x5410, R13 ;  /* 0x00005410001a7816 */ /* 0x000fe2000000000d */
[----:B------:R-:W-:Y:S01]  /*12780*/  IMAD.U32 R25, R24, 0x10000, RZ ;  /* 0x0001000018197824 */ /* 0x000fe200078e00ff */
[----:B------:R-:W-:Y:S01]  /*12790*/  SHF.R.U32.HI R64, RZ, 0x10, R65 ;  /* 0x00000010ff407819 */ /* 0x000fe20000011641 */
[----:B------:R-:W-:Y:S01]  /*127a0*/  IMAD R12, R8, 0x2, R17 ;  /* 0x00000002080c7824 */ /* 0x000fe200078e0211 */
[----:B------:R-:W-:Y:S01]  /*127b0*/  SHF.R.U64 R15, R66, 0x10, R67 ;  /* 0x00000010420f7819 */ /* 0x000fe20000001243 */
[----:B------:R-:W-:Y:S01]  /*127c0*/  IMAD.U32 R27, R26, 0x10000, RZ ;  /* 0x000100001a1b7824 */ /* 0x000fe200078e00ff */
[----:B------:R-:W-:Y:S02]  /*127d0*/  PRMT R28, R2, 0x5410, R49 ;  /* 0x00005410021c7816 */ /* 0x000fe40000000031 */
[----:B------:R-:W1:Y:S01]  /*127e0*/  LDS.128 R8, [R12+0x12400] ;  /* 0x012400000c087984 */ /* 0x000e620000000c00 */
[----:B------:R-:W-:-:S02]  /*127f0*/  PRMT R29, R3, 0x5410, R14 ;  /* 0x00005410031d7816 */ /* 0x000fc4000000000e */
[----:B------:R-:W-:Y:S01]  /*12800*/  SHF.R.U32.HI R31, RZ, 0x10, R51 ;  /* 0x00000010ff1f7819 */ /* 0x000fe20000011633 */
[----:B------:R-:W-:Y:S01]  /*12810*/  IMAD.U32 R30, R28, 0x10000, RZ ;  /* 0x000100001c1e7824 */ /* 0x000fe200078e00ff */
[----:B------:R-:W-:Y:S02]  /*12820*/  PRMT R69, R69, 0x5410, R64 ;  /* 0x0000541045457816 */ /* 0x000fe40000000040 */
[----:B------:R-:W-:Y:S02]  /*12830*/  SHF.R.U32.HI R66, RZ, 0x10, R67 ;  /* 0x00000010ff427819 */ /* 0x000fe40000011643 */
[----:B------:R-:W-:Y:S02]  /*12840*/  PRMT R70, R70, 0x5410, R15 ;  /* 0x0000541046467816 */ /* 0x000fe4000000000f */
[----:B------:R-:W-:Y:S02]  /*12850*/  PRMT R31, R20, 0x5410, R31 ;  /* 0x00005410141f7816 */ /* 0x000fe4000000001f */
[----:B------:R-:W-:-:S02]  /*12860*/  PRMT R71, R71, 0x5410, R66 ;  /* 0x0000541047477816 */ /* 0x000fc40000000042 */
[----:B------:R-:W-:Y:S01]  /*12870*/  LOP3.LUT R28, R28, 0xffff0000, RZ, 0xc0, !PT ;  /* 0xffff00001c1c7812 */ /* 0x000fe200078ec0ff */
[----:B------:R-:W-:Y:S02]  /*12880*/  IMAD.U32 R32, R31, 0x10000, RZ ;  /* 0x000100001f207824 */ /* 0x000fe400078e00ff */
        /* <DEDUP_REMOVED lines=19> */
[-C--:B------:R-:W-:Y:S01]  /*129c0*/  FMUL.FTZ R36, R15, R14.reuse ;  /* 0x0000000e0f247220 */ /* 0x080fe20000410000 */
[----:B------:R-:W-:Y:S02]  /*129d0*/  IMAD.U32 R0, R71, 0x10000, RZ ;  /* 0x0001000047007824 */ /* 0x000fe400078e00ff */
[----:B------:R-:W-:Y:S01]  /*129e0*/  FFMA.FTZ R34, R3, R14, -R34 ;  /* 0x0000000e03227223 */ /* 0x000fe20000010822 */
[----:B------:R-:W-:Y:S01]  /*129f0*/  FMUL.FTZ R14, R21, R32 ;  /* 0x00000020150e7220 */ /* 0x000fe20000410000 */
[----:B------:R-:W-:Y:S01]  /*12a00*/  FFMA.FTZ R36, R3, R30, R36 ;  /* 0x0000001e03247223 */ /* 0x000fe20000010024 */
[----:B------:R-:W-:Y:S01]  /*12a10*/  LOP3.LUT R15, R26, 0xffff0000, RZ, 0xc0, !PT ;  /* 0xffff00001a0f7812 */ /* 0x000fe200078ec0ff */
[-C--:B------:R-:W-:Y:S01]  /*12a20*/  FMUL.FTZ R21, R21, R0.reuse ;  /* 0x0000000015157220 */ /* 0x080fe20000410000 */
[----:B------:R-:W-:Y:S01]  /*12a30*/  LOP3.LUT R3, R24, 0xffff0000, RZ, 0xc0, !PT ;  /* 0xffff000018037812 */ /* 0x000fe200078ec0ff */
[----:B------:R-:W-:Y:S01]  /*12a40*/  FFMA.FTZ R25, R13, R0, -R14 ;  /* 0x000000000d197223 */ /* 0x000fe2000001080e */
[----:B------:R-:W-:-:S02]  /*12a50*/  IMAD.U32 R20, R10, 0x10000, RZ ;  /* 0x000100000a147824 */ /* 0x000fc400078e00ff */
[----:B------:R-:W-:Y:S01]  /*12a60*/  FFMA.FTZ R32, R13, R32, R21 ;  /* 0x000000200d207223 */ /* 0x000fe20000010015 */
[C---:B------:R-:W-:Y:S01]  /*12a70*/  FMUL.FTZ R13, R8.reuse, R15 ;  /* 0x0000000f080d7220 */ /* 0x040fe20000410000 */
[-C--:B------:R-:W-:Y:S01]  /*12a80*/  FMUL.FTZ R21, R8, R3.reuse ;  /* 0x0000000308157220 */ /* 0x080fe20000410000 */
[----:B------:R-:W-:Y:S01]  /*12a90*/  IMAD.U32 R8, R29, 0x10000, RZ ;  /* 0x000100001d087824 */ /* 0x000fe200078e00ff */
[----:B------:R-:W-:Y:S01]  /*12aa0*/  LOP3.LUT R69, R69, 0xffff0000, RZ, 0xc0, !PT ;  /* 0xffff000045457812 */ /* 0x000fe200078ec0ff */
[C---:B------:R-:W-:Y:S01]  /*12ab0*/  FFMA.FTZ R14, R2.reuse, R3, -R13 ;  /* 0x00000003020e7223 */ /* 0x040fe2000001080d */
[----:B------:R-:W-:Y:S01]  /*12ac0*/  FFMA.FTZ R24, R2, R15, R21 ;  /* 0x0000000f02187223 */ /* 0x000fe20000010015 */
[----:B------:R-:W-:Y:S02]  /*12ad0*/  IMAD.U32 R0, R70, 0x10000, RZ ;  /* 0x0001000046007824 */ /* 0x000fe400078e00ff */
[----:B------:R-:W-:Y:S01]  /*12ae0*/  FMUL.FTZ R2, R20, R8 ;  /* 0x0000000814027220 */ /* 0x000fe20000410000 */
[C---:B------:R-:W-:Y:S01]  /*12af0*/  FMUL.FTZ R3, R9.reuse, R28 ;  /* 0x0000001c09037220 */ /* 0x040fe20000410000 */
[-C--:B------:R-:W-:Y:S01]  /*12b00*/  FMUL.FTZ R9, R9, R69.reuse ;  /* 0x0000004509097220 */ /* 0x080fe20000410000 */
[----:B------:R-:W-:Y:S01]  /*12b10*/  LOP3.LUT R10, R10, 0xffff0000, RZ, 0xc0, !PT ;  /* 0xffff00000a0a7812 */ /* 0x000fe200078ec0ff */
[-C--:B------:R-:W-:Y:S01]  /*12b20*/  FFMA.FTZ R13, R5, R0.reuse, -R2 ;  /* 0x00000000050d7223 */ /* 0x080fe20000010802 */
[----:B------:R-:W-:Y:S01]  /*12b30*/  LOP3.LUT R11, R11, 0xffff0000, RZ, 0xc0, !PT ;  /* 0xffff00000b0b7812 */ /* 0x000fe200078ec0ff */
[----:B------:R-:W-:Y:S01]  /*12b40*/  FFMA.FTZ R69, R4, R69, -R3 ;  /* 0x0000004504457223 */ /* 0x000fe20000010803 */
[----:B------:R-:W-:Y:S01]  /*12b50*/  FMUL.FTZ R20, R20, R0 ;  /* 0x0000000014147220 */ /* 0x000fe20000410000 */
        /* <DEDUP_REMOVED lines=8> */
[----:B------:R-:W-:Y:S01]  /*12be0*/  F2FP.BF16.F32.PACK_AB R9, R9, R36 ;  /* 0x000000240909723e */ /* 0x000fe200000010ff */
[-C--:B------:R-:W-:Y:S01]  /*12bf0*/  FMUL.FTZ R4, R10, R3.reuse ;  /* 0x000000030a047220 */ /* 0x080fe20000410000 */
[C---:B------:R-:W-:Y:S01]  /*12c00*/  FFMA.FTZ R10, R6.reuse, R3, -R5 ;  /* 0x00000003060a7223 */ /* 0x040fe20000010805 */
[-C--:B------:R-:W-:Y:S01]  /*12c10*/  FMUL.FTZ R11, R11, R0.reuse ;  /* 0x000000000b0b7220 */ /* 0x080fe20000410000 */
[C---:B------:R-:W-:Y:S01]  /*12c20*/  FFMA.FTZ R0, R7.reuse, R0, -R8 ;  /* 0x0000000007007223 */ /* 0x040fe20000010808 */
        /* <DEDUP_REMOVED lines=11> */
.L_x_1474:
[----:B------:R-:W-:Y:S05]  /*12ce0*/  BSYNC B0 ;  /* 0x0000000000007941 */ /* 0x000fea0003800000 */
.L_x_1446:
        /* <DEDUP_REMOVED lines=8> */
.L_x_1444:
[----:B------:R-:W-:-:S06]  /*12d70*/  ULOP3.LUT UR4, UR60, 0x1, URZ, 0xfc, !UPT ;  /* 0x000000013c047892 */ /* 0x000fcc000f8efc3f */
[----:B01----:R-:W-:-:S05]  /*12d80*/  IMAD.U32 R0, RZ, RZ, UR4 ;  /* 0x00000004ff007e24 */ /* 0x003fca000f8e00ff */
[----:B------:R-:W-:-:S13]  /*12d90*/  ISETP.NE.AND P0, PT, R0, 0x3, PT ;  /* 0x000000030000780c */ /* 0x000fda0003f05270 */
[----:B------:R-:W-:Y:S05]  /*12da0*/  @!P0 BRA `(.L_x_1509) ;  /* 0x0000000000048947 */ /* 0x000fea0003800000 */
[----:B------:R-:W-:Y:S01]  /*12db0*/  BPT.TRAP 0x1 ;  /* 0x000000040000795c */ /* 0x000fe20000300000 */
.L_x_1509:
[----:B--234-:R-:W-:Y:S01]  /*12dc0*/  IMAD R5, R23, 0x8, R17 ;  /* 0x0000000817057824 */ /* 0x01cfe200078e0211 */
[----:B------:R-:W-:-:S04]  /*12dd0*/  SHF.L.U32 R0, R194, 0x1f, RZ ;  /* 0x0000001fc2007819 */ /* 0x000fc800000006ff */
[----:B------:R0:W1:Y:S01]  /*12de0*/  SYNCS.PHASECHK.TRANS64.TRYWAIT P2, [R5+URZ+0x30830], R0 ;  /* 0x03083000050075a7 */ /* 0x000062000804017f */
[----:B------:R-:W-:Y:S05]  /*12df0*/  @!P0 BRA `(.L_x_1510) ;  /* 0x0000000000048947 */ /* 0x000fea0003800000 */
[----:B------:R-:W-:Y:S01]  /*12e00*/  BPT.TRAP 0x1 ;  /* 0x000000040000795c */ /* 0x000fe20000300000 */
.L_x_1510:
[----:B------:R-:W2:Y:S02]  /*12e10*/  S2R R2, SR_TID.X ;  /* 0x0000000000027919 */ /* 0x000ea40000002100 */
[----:B--2---:R-:W-:-:S04]  /*12e20*/  LOP3.LUT R2, R2, 0x7f, RZ, 0xc0, !PT ;  /* 0x0000007f02027812 */ /* 0x004fc800078ec0ff */
[----:B------:R-:W-:Y:S01]  /*12e30*/  ISETP.NE.AND P1, PT, R2, RZ, PT ;  /* 0x000000ff0200720c */ /* 0x000fe20003f25270 */
[----:B-1----:R-:W-:-:S12]  /*12e40*/  @P2 BRA `(.L_x_1511) ;  /* 0x0000000000082947 */ /* 0x002fd80003800000 */
[----:B------:R-:W1:Y:S02]  /*12e50*/  SYNCS.PHASECHK.TRANS64.TRYWAIT P2, [R5+URZ+0x30830], R0 ;  /* 0x03083000050075a7 */ /* 0x000e64000804017f */
[----:B-1----:R-:W-:Y:S05]  /*12e60*/  @!P2 BRA `(.L_x_1512) ;  /* 0x0000016400b0a947 */ /* 0x002fea0003800000 */
.L_x_1511:
        /* <DEDUP_REMOVED lines=9> */
[----:B------:R-:W-:Y:S01]  /*12f00*/  IMAD.U32 R9, RZ, RZ, UR9 ;  /* 0x00000009ff097e24 */ /* 0x000fe2000f8e00ff */
[----:B------:R-:W-:Y:S01]  /*12f10*/  LOP3.LUT R0, R0, 0x3fff, RZ, 0xc0, !PT ;  /* 0x00003fff00007812 */ /* 0x000fe200078ec0ff */
[----:B------:R-:W-:Y:S01]  /*12f20*/  UMOV UR53, 0x40000040 ;  /* 0x4000004000357882 */ /* 0x000fe20000000000 */
[----:B------:R-:W-:Y:S01]  /*12f30*/  UMOV UR49, 0x40000040 ;  /* 0x4000004000317882 */ /* 0x000fe20000000000 */
[----:B------:R-:W-:Y:S01]  /*12f40*/  UMOV UR45, 0x40000040 ;  /* 0x40000040002d7882 */ /* 0x000fe20000000000 */
[----:B------:R-:W-:Y:S01]  /*12f50*/  LOP3.LUT R10, R0, 0x10000, RZ, 0xfc, !PT ;  /* 0x00010000000a7812 */ /* 0x000fe200078efcff */
[----:B------:R-:W-:Y:S01]  /*12f60*/  ULOP3.LUT UR4, UR4, 0x10000, URZ, 0xfc, !UPT ;  /* 0x0001000004047892 */ /* 0x000fe2000f8efc3f */
[----:B------:R-:W-:Y:S01]  /*12f70*/  IMAD.MOV.U32 R3, RZ, RZ, 0x40000040 ;  /* 0x40000040ff037424 */ /* 0x000fe200078e00ff */
[----:B------:R-:W-:Y:S01]  /*12f80*/  UMOV UR41, 0x40000040 ;  /* 0x4000004000297882 */ /* 0x000fe20000000000 */
[----:B------:R-:W-:Y:S01]  /*12f90*/  UMOV UR37, 0x40000040 ;  /* 0x4000004000257882 */ /* 0x000fe20000000000 */
[----:B------:R-:W-:Y:S01]  /*12fa0*/  IMAD R2, R23, 0x900, R10 ;  /* 0x0000090017027824 */ /* 0x000fe200078e020a */
[----:B------:R-:W-:Y:S01]  /*12fb0*/  UIADD3 UR5, UR4, 0x2, URZ ;  /* 0x0000000204057890 */ /* 0x000fe2000fffe03f */
[----:B------:R-:W-:Y:S01]  /*12fc0*/  R2UR UR39, R3 ;  /* 0x00000000032772ca */ /* 0x000fe200000e0000 */
[----:B------:R-:W-:Y:S01]  /*12fd0*/  UMOV UR8, UR4 ;  /* 0x0000000400087c82 */ /* 0x000fe20008000000 */
[C---:B------:R-:W-:Y:S01]  /*12fe0*/  VIADD R6, R2.reuse, 0x2 ;  /* 0x0000000202067836 */ /* 0x040fe20000000000 */
[----:B------:R-:W-:Y:S01]  /*12ff0*/  R2UR UR10, R2 ;  /* 0x00000000020a72ca */ /* 0x000fe200000e0000 */
[----:B------:R-:W-:Y:S01]  /*13000*/  IMAD.U32 R8, RZ, RZ, UR8 ;  /* 0x00000008ff087e24 */ /* 0x000fe2000f8e00ff */
[----:B------:R-:W-:Y:S01]  /*13010*/  UIADD3 UR52, UR4, 0x406, URZ ;  /* 0x0000040604347890 */ /* 0x000fe2000fffe03f */
[----:B------:R-:W-:Y:S01]  /*13020*/  IMAD.MOV.U32 R73, RZ, RZ, -0x60 ;  /* 0xffffffa0ff497424 */ /* 0x000fe200078e00ff */
[----:B------:R-:W-:Y:S01]  /*13030*/  UIADD3 UR48, UR4, 0x800, URZ ;  /* 0x0000080004307890 */ /* 0x000fe2000fffe03f */
[----:B------:R-:W-:Y:S01]  /*13040*/  @!P1 VIADD R0, R5, 0x30840 ;  /* 0x0003084005009836 */ /* 0x000fe20000000000 */
[----:B------:R0:W-:Y:S01]  /*13050*/  STL.64 [R1+0x30], R8 ;  /* 0x0000300801007387 */ /* 0x0001e20000100a00 */
[----:B------:R-:W-:Y:S01]  /*13060*/  UIADD3 UR44, UR4, 0x802, URZ ;  /* 0x00000802042c7890 */ /* 0x000fe2000fffe03f */
[----:B------:R-:W-:Y:S01]  /*13070*/  IMAD R73, R150, R73, 0x60 ;  /* 0x0000006096497424 */ /* 0x000fe200078e0249 */
[----:B------:R-:W-:Y:S01]  /*13080*/  UIADD3 UR40, UR4, 0x804, URZ ;  /* 0x0000080404287890 */ /* 0x000fe2000fffe03f */
[----:B------:R-:W-:Y:S01]  /*13090*/  @!P1 PRMT R0, RZ, 0x654, R0 ;  /* 0x00000654ff009816 */ /* 0x000fe20000000000 */
[----:B------:R-:W-:Y:S01]  /*130a0*/  UIADD3 UR36, UR4, 0x806, URZ ;  /* 0x0000080604247890 */ /* 0x000fe2000fffe03f */
[----:B------:R-:W-:Y:S01]  /*130b0*/  IMAD.IADD R4, R196, 0x1, R73 ;  /* 0x00000001c4047824 */ /* 0x000fe200078e0249 */
[----:B------:R-:W-:Y:S01]  /*130c0*/  HGMMA.64x96x16.F32.BF16 R24, gdesc[UR8], RZ, !UPT, gsb0 ;  /* 0x01600000081879f0 */ /* 0x000fe2000c0018ff */
[----:B------:R-:W-:Y:S01]  /*130d0*/  R2UR UR10, R6 ;  /* 0x00000000060a72ca */ /* 0x000fe200000e0000 */
[----:B------:R-:W-:Y:S01]  /*130e0*/  UMOV UR8, UR5 ;  /* 0x0000000500087c82 */ /* 0x000fe20008000000 */
[----:B------:R-:W-:Y:S01]  /*130f0*/  R2UR UR11, R7 ;  /* 0x00000000070b72ca */ /* 0x000fe200000e0000 */
[----:B------:R-:W-:Y:S01]  /*13100*/  UMOV UR9, 0x40000040 ;  /* 0x4000004000097882 */ /* 0x000fe20000000000 */
[----:B------:R-:W-:Y:S01]  /*13110*/  VIADD R6, R2, 0x4 ;  /* 0x0000000402067836 */ /* 0x000fe20000000000 */
[----:B------:R-:W-:Y:S01]  /*13120*/  UIADD3 UR5, UR4, 0x4, URZ ;  /* 0x0000000404057890 */ /* 0x000fe2000fffe03f */
[----:B------:R-:W-:Y:S01]  /*13130*/  IMAD.MOV.U32 R7, RZ, RZ, 0x40000040 ;  /* 0x40000040ff077424 */ /* 0x000fe200078e00ff */
[----:B------:R-:W-:Y:S01]  /*13140*/  IADD3 R5, -R197, 0x1, R4 ;  /* 0x00000001c5057810 */ /* 0x000fe20007ffe104 */
[----:B0-----:R-:W-:Y:S01]  /*13150*/  IMAD.U32 R8, RZ, RZ, UR8 ;  /* 0x00000008ff087e24 */ /* 0x001fe2000f8e00ff */
[----:B------:R-:W-:Y:S01]  /*13160*/  LOP3.LUT R16, R16, 0xffefffff, RZ, 0xc0, !PT ;  /* 0xffefffff10107812 */ /* 0x000fe200078ec0ff */
[----:B------:R-:W-:-:S02]  /*13170*/  IMAD.U32 R9, RZ, RZ, UR9 ;  /* 0x00000009ff097e24 */ /* 0x000fc4000f8e00ff */
[C---:B------:R-:W-:Y:S02]  /*13180*/  IMAD R5, R206.reuse, -0x2, R5 ;  /* 0xfffffffece057824 */ /* 0x040fe400078e0205 */
[C---:B------:R-:W-:Y:S01]  /*13190*/  IMAD R75, R206.reuse, -0x2, R4 ;  /* 0xfffffffece4b7824 */ /* 0x040fe200078e0204 */
[----:B------:R0:W-:Y:S01]  /*131a0*/  STL.64 [R1+0x28], R8 ;  /* 0x0000280801007387 */ /* 0x0001e20000100a00 */
[----:B------:R-:W-:Y:S01]  /*131b0*/  IMAD R14, R206, -0x2, R73 ;  /* 0xfffffffece0e7824 */ /* 0x000fe200078e0249 */
[----:B------:R-:W-:Y:S02]  /*131c0*/  WARPGROUP.DEPBAR.LE gsb0, 0x0 ;  /* 0x00008000000079c5 */ /* 0x000fe40000010000 */
[----:B------:R-:W-:-:S06]  /*131d0*/  WARPGROUP.ARRIVE ;  /* 0x00000000000079c5 */ /* 0x000fcc0000000000 */
[----:B------:R-:W-:Y:S01]  /*131e0*/  HGMMA.64x96x16.F32.BF16 R24, gdesc[UR8], R24, gsb0 ;  /* 0x01600000081879f0 */ /* 0x000fe20008001818 */
[----:B------:R-:W-:Y:S01]  /*131f0*/  R2UR UR10, R6 ;  /* 0x00000000060a72ca */ /* 0x000fe200000e0000 */
[----:B------:R-:W-:Y:S01]  /*13200*/  UMOV UR8, UR5 ;  /* 0x0000000500087c82 */ /* 0x000fe20008000000 */
[----:B------:R-:W-:Y:S01]  /*13210*/  R2UR UR11, R7 ;  /* 0x00000000070b72ca */ /* 0x000fe200000e0000 */
[----:B------:R-:W-:Y:S01]  /*13220*/  UMOV UR9, 0x40000040 ;  /* 0x4000004000097882 */ /* 0x000fe20000000000 */
[----:B------:R-:W-:Y:S01]  /*13230*/  VIADD R6, R2, 0x6 ;  /* 0x0000000602067836 */ /* 0x000fe20000000000 */
[----:B------:R-:W-:Y:S01]  /*13240*/  UIADD3 UR5, UR4, 0x6, URZ ;  /* 0x0000000604057890 */ /* 0x000fe2000fffe03f */
[----:B------:R-:W-:Y:S02]  /*13250*/  IMAD.MOV.U32 R7, RZ, RZ, 0x40000040 ;  /* 0x40000040ff077424 */ /* 0x000fe400078e00ff */
[----:B0-----:R-:W-:Y:S02]  /*13260*/  IMAD.U32 R8, RZ, RZ, UR8 ;  /* 0x00000008ff087e24 */ /* 0x001fe4000f8e00ff */
[----:B------:R-:W-:-:S05]  /*13270*/  IMAD.U32 R9, RZ, RZ, UR9 ;  /* 0x00000009ff097e24 */ /* 0x000fca000f8e00ff */
[----:B------:R0:W-:Y:S01]  /*13280*/  STL.64 [R1+0x20], R8 ;  /* 0x0000200801007387 */ /* 0x0001e20000100a00 */
        /* <DEDUP_REMOVED lines=36> */
[----:B0-----:R-:W-:Y:S01]  /*134d0*/  IMAD.U32 R8, RZ, RZ, UR8 ;  /* 0x00000008ff087e24 */ /* 0x001fe2000f8e00ff */
[----:B------:R-:W-:Y:S01]  /*134e0*/  ULDC UR4, c[0x0][0x9dc] ;  /* 0x0002770000047ab9 */ /* 0x000fe20000000800 */
[----:B------:R-:W-:-:S02]  /*134f0*/  IMAD.U32 R9, RZ, RZ, UR9 ;  /* 0x00000009ff097e24 */ /* 0x000fc4000f8e00ff */
[----:B------:R-:W-:-:S03]  /*13500*/  IMAD.U32 R11, RZ, RZ, UR4 ;  /* 0x00000004ff0b7e24 */ /* 0x000fc6000f8e00ff */
        /* <DEDUP_REMOVED lines=8> */
[----:B------:R-:W-:Y:S02]  /*13590*/  VIADD R6, R2, 0x306 ;  /* 0x0000030602067836 */ /* 0x000fe40000000000 */
[----:B------:R-:W-:Y:S02]  /*135a0*/  IMAD.MOV.U32 R7, RZ, RZ, 0x40000040 ;  /* 0x40000040ff077424 */ /* 0x000fe400078e00ff */
[----:B0-----:R-:W-:Y:S01]  /*135b0*/  IMAD.U32 R8, RZ, RZ, UR8 ;  /* 0x00000008ff087e24 */ /* 0x001fe2000f8e00ff */
[----:B------:R-:W-:Y:S01]  /*135c0*/  R2UR UR54, R6 ;  /* 0x00000000063672ca */ /* 0x000fe200000e0000 */
[----:B------:R-:W-:Y:S01]  /*135d0*/  VIADD R6, R2, 0x600 ;  /* 0x0000060002067836 */ /* 0x000fe20000000000 */
[----:B------:R-:W-:Y:S01]  /*135e0*/  R2UR UR55, R7 ;  /* 0x00000000073772ca */ /* 0x000fe200000e0000 */
[----:B------:R-:W-:-:S02]  /*135f0*/  IMAD.MOV.U32 R7, RZ, RZ, 0x40000040 ;  /* 0x40000040ff077424 */ /* 0x000fc400078e00ff */
[----:B------:R-:W-:Y:S01]  /*13600*/  IMAD.U32 R9, RZ, RZ, UR9 ;  /* 0x00000009ff097e24 */ /* 0x000fe2000f8e00ff */
[----:B------:R-:W-:Y:S01]  /*13610*/  R2UR UR50, R6 ;  /* 0x00000000063272ca */ /* 0x000fe200000e0000 */
[----:B------:R-:W-:Y:S01]  /*13620*/  VIADD R6, R2, 0x602 ;  /* 0x0000060202067836 */ /* 0x000fe20000000000 */
[----:B------:R-:W-:Y:S01]  /*13630*/  R2UR UR51, R7 ;  /* 0x00000000073372ca */ /* 0x000fe200000e0000 */
[----:B------:R-:W-:Y:S01]  /*13640*/  IMAD.MOV.U32 R7, RZ, RZ, 0x40000040 ;  /* 0x40000040ff077424 */ /* 0x000fe200078e00ff */
[----:B------:R0:W-:Y:S02]  /*13650*/  STL.64 [R1], R8 ;  /* 0x0000000801007387 */ /* 0x0001e40000100a00 */
[----:B------:R-:W-:Y:S01]  /*13660*/  R2UR UR46, R6 ;  /* 0x00000000062e72ca */ /* 0x000fe200000e0000 */
[----:B------:R-:W-:Y:S01]  /*13670*/  VIADD R6, R2, 0x604 ;  /* 0x0000060402067836 */ /* 0x000fe20000000000 */
[----:B------:R-:W-:Y:S01]  /*13680*/  R2UR UR47, R7 ;  /* 0x00000000072f72ca */ /* 0x000fe200000e0000 */
[----:B------:R-:W-:-:S02]  /*13690*/  IMAD.MOV.U32 R7, RZ, RZ, 0x40000040 ;  /* 0x40000040ff077424 */ /* 0x000fc400078e00ff */
[----:B------:R-:W-:Y:S01]  /*136a0*/  VIADD R2, R2, 0x606 ;  /* 0x0000060602027836 */ /* 0x000fe20000000000 */
[----:B------:R-:W-:Y:S02]  /*136b0*/  R2UR UR42, R6 ;  /* 0x00000000062a72ca */ /* 0x000fe400000e0000 */
[----:B------:R-:W-:Y:S02]  /*136c0*/  R2UR UR43, R7 ;  /* 0x00000000072b72ca */ /* 0x000fe400000e0000 */
[----:B------:R-:W-:Y:S01]  /*136d0*/  R2UR UR38, R2 ;  /* 0x00000000022672ca */ /* 0x000fe200000e0000 */
[----:B0-----:R-:W-:Y:S01]  /*136e0*/  IMAD R8, R201, 0x80, R216 ;  /* 0x00000080c9087824 */ /* 0x001fe200078e02d8 */
[----:B------:R-:W0:Y:S02]  /*136f0*/  LDC.64 R2, c[0x0][0x9e0] ;  /* 0x00027800ff027b82 */ /* 0x000e240000000a00 */
[----:B0-----:R-:W-:Y:S01]  /*13700*/  ISETP.GE.AND P2, PT, R3, 0x1, PT ;  /* 0x000000010300780c */ /* 0x001fe20003f46270 */
[----:B------:R-:W-:-:S12]  /*13710*/  IMAD.IADD R12, R5, 0x1, R2 ;  /* 0x00000001050c7824 */ /* 0x000fd800078e0202 */
[----:B------:R-:W-:Y:S01]  /*13720*/  @P2 LOP3.LUT R16, R16, 0x100000, RZ, 0xfc, !PT ;  /* 0x0010000010102812 */ /* 0x000fe200078efcff */
        /* <DEDUP_REMOVED lines=19> */
[----:B------:R0:W-:Y:S02]  /*13860*/  @!P1 SYNCS.ARRIVE.TRANS64.RED.A1T0 RZ, [R0+URZ], RZ ;  /* 0x000000ff00ff99a7 */ /* 0x0001e4000810043f */
[----:B0-----:R-:W-:-:S05]  /*13870*/  LOP3.LUT R0, RZ, R11, RZ, 0x33, !PT ;  /* 0x0000000bff007212 */ /* 0x001fca00078e33ff */
[----:B------:R-:W-:Y:S01]  /*13880*/  IMAD.IADD R77, R5, 0x1, R0 ;  /* 0x00000001054d7824 */ /* 0x000fe200078e0200 */
[----:B------:R-:W-:-:S03]  /*13890*/  VIADDMNMX R0, R8, R12, R75, PT ;  /* 0x0000000c08007246 */ /* 0x000fc6000380014b */
[----:B------:R-:W-:Y:S01]  /*138a0*/  IMAD.IADD R4, R77, 0x1, R8 ;  /* 0x000000014d047824 */ /* 0x000fe200078e0208 */
[----:B------:R-:W-:Y:S06]  /*138b0*/  @!P2 BRA `(.L_x_1513) ;  /* 0x00000000004ca947 */ /* 0x000fec0003800000 */
[----:B------:R-:W-:Y:S01]  /*138c0*/  IADD3 R5, -R197, R196, R8 ;  /* 0x000000c4c5057210 */ /* 0x000fe20007ffe108 */
[----:B------:R-:W-:Y:S03]  /*138d0*/  BSSY B0, `(.L_x_1514) ;  /* 0x000000e000007945 */ /* 0x000fe60003800000 */
        /* <DEDUP_REMOVED lines=9> */
.L_x_1515:
[----:B------:R-:W-:-:S13]  /*13970*/  ISETP.NE.AND P2, PT, R3, 0x1, PT ;  /* 0x000000010300780c */ /* 0x000fda0003f45270 */
[----:B------:R-:W0:Y:S02]  /*13980*/  @P2 LDC.64 R6, c[0x0][0x9e8] ;  /* 0x00027a00ff062b82 */ /* 0x000e240000000a00 */
[----:B0-----:R-:W-:-:S05]  /*13990*/  @P2 IMAD.HI.U32 R6, R5, R6, RZ ;  /* 0x0000000605062227 */ /* 0x001fca00078e00ff */
[----:B------:R-:W-:-:S07]  /*139a0*/  @P2 SHF.R.U32.HI R5, RZ, R7, R6 ;  /* 0x00000007ff052219 */ /* 0x000fce0000011606 */
.L_x_1516:
[----:B------:R-:W-:Y:S05]  /*139b0*/  BSYNC B0 ;  /* 0x0000000000007941 */ /* 0x000fea0003800000 */
.L_x_1514:
[----:B------:R-:W-:-:S05]  /*139c0*/  IMAD R5, R5, R3, R14 ;  /* 0x0000000305057224 */ /* 0x000fca00078e020e */
[----:B------:R-:W-:Y:S02]  /*139d0*/  VIMNMX R4, R4, R5, !PT ;  /* 0x0000000504047248 */ /* 0x000fe40007fe0100 */
[----:B------:R-:W-:-:S07]  /*139e0*/  VIADDMNMX R0, R5, R3, R0, PT ;  /* 0x0000000305007246 */ /* 0x000fce0003800100 */
.L_x_1513:
[C---:B------:R-:W-:Y:S02]  /*139f0*/  ISETP.GE.AND P3, PT, R73.reuse, 0x9, PT ;  /* 0x000000094900780c */ /* 0x040fe40003f66270 */
[----:B------:R-:W-:Y:S02]  /*13a00*/  ISETP.GE.AND P2, PT, R73, 0x2, PT ;  /* 0x000000024900780c */ /* 0x000fe40003f46270 */
[----:B------:R-:W-:Y:S02]  /*13a10*/  P2R R20, PR, RZ, 0x8 ;  /* 0x00000008ff147803 */ /* 0x000fe40000000000 */
[C---:B------:R-:W-:Y:S02]  /*13a20*/  ISETP.GT.AND P3, PT, R4.reuse, 0x8, !P3 ;  /* 0x000000080400780c */ /* 0x040fe40005f64270 */
[----:B------:R-:W-:Y:S02]  /*13a30*/  ISETP.GT.AND P4, PT, R4, 0x1, !P2 ;  /* 0x000000010400780c */ /* 0x000fe40005784270 */
[----:B------:R-:W-:-:S02]  /*13a40*/  ISETP.LT.OR P3, PT, R0, 0x9, P3 ;  /* 0x000000090000780c */ /* 0x000fc40001f61670 */
[----:B------:R-:W-:Y:S02]  /*13a50*/  ISETP.GE.AND P5, PT, R73, 0xa, PT ;  /* 0x0000000a4900780c */ /* 0x000fe40003fa6270 */
[----:B------:R-:W-:Y:S02]  /*13a60*/  FSEL R101, R28, -INF , !P3 ;  /* 0xff8000001c657808 */ /* 0x000fe40005800000 */
[----:B------:R-:W-:Y:S02]  /*13a70*/  ISETP.LT.OR P4, PT, R0, 0x2, P4 ;  /* 0x000000020000780c */ /* 0x000fe40002781670 */
[----:B------:R-:W-:Y:S02]  /*13a80*/  ISETP.GT.AND P3, PT, R4, 0x9, !P5 ;  /* 0x000000090400780c */ /* 0x000fe40006f64270 */
[----:B------:R-:W-:Y:S02]  /*13a90*/  FSEL R103, R25, -INF , !P4 ;  /* 0xff80000019677808 */ /* 0x000fe40006000000 */
        /* <DEDUP_REMOVED lines=88> */
[C---:B------:R-:W-:Y:S02]  /*14020*/  ISETP.GE.AND P3, PT, R73.reuse, 0x52, PT ;  /* 0x000000524900780c */ /* 0x040fe40003f66270 */
[----:B------:R-:W-:Y:S02]  /*14030*/  ISETP.GE.AND P6, PT, R73, 0x1, PT ;  /* 0x000000014900780c */ /* 0x000fe40003fc6270 */
[----:B------:R-:W-:-:S02]  /*14040*/  ISETP.GT.AND P4, PT, R4, 0x51, !P3 ;  /* 0x000000510400780c */ /* 0x000fc40005f84270 */
[----:B------:R-:W-:Y:S02]  /*14050*/  IADD3 R6, R77, 0x8, R8 ;  /* 0x000000084d067810 */ /* 0x000fe40007ffe008 */
        /* <DEDUP_REMOVED lines=11> */
[----:B------:R-:W-:Y:S01]  /*14110*/  ISETP.GT.AND P5, PT, R4, 0x59, !P5 ;  /* 0x000000590400780c */ /* 0x000fe20006fa4270 */
[----:B------:R-:W-:-:S03]  /*14120*/  VIADD R4, R8, 0x8 ;  /* 0x0000000808047836 */ /* 0x000fc60000000000 */
[----:B------:R-:W-:Y:S02]  /*14130*/  ISETP.LT.OR P5, PT, R0, 0x5a, P5 ;  /* 0x0000005a0000780c */ /* 0x000fe40002fa1670 */
[----:B------:R-:W-:Y:S02]  /*14140*/  VIADDMNMX R4, R4, R12, R75, PT ;  /* 0x0000000c04047246 */ /* 0x000fe4000380014b */
[----:B------:R-:W-:Y:S02]  /*14150*/  FSEL R69, R69, -INF , !P5 ;  /* 0xff80000045457808 */ /* 0x000fe40006800000 */
[----:B------:R-:W-:-:S13]  /*14160*/  ISETP.GE.AND P5, PT, R3, 0x1, PT ;  /* 0x000000010300780c */ /* 0x000fda0003fa6270 */
[----:B------:R-:W-:Y:S05]  /*14170*/  @!P5 BRA `(.L_x_1517) ;  /* 0x000000000050d947 */ /* 0x000fea0003800000 */
[----:B------:R-:W-:Y:S01]  /*14180*/  IADD3 R0, R196, 0x8, R8 ;  /* 0x00000008c4007810 */ /* 0x000fe20007ffe008 */
[----:B------:R-:W-:Y:S04]  /*14190*/  BSSY B0, `(.L_x_1518) ;  /* 0x000000f000007945 */ /* 0x000fe80003800000 */
[----:B------:R-:W-:-:S05]  /*141a0*/  IMAD.IADD R0, R0, 0x1, -R197 ;  /* 0x0000000100007824 */ /* 0x000fca00078e0ac5 */
        /* <DEDUP_REMOVED lines=9> */
.L_x_1519:
[----:B------:R-:W-:-:S13]  /*14240*/  ISETP.NE.AND P5, PT, R3, 0x1, PT ;  /* 0x000000010300780c */ /* 0x000fda0003fa5270 */
[----:B------:R-:W0:Y:S02]  /*14250*/  @P5 LDC.64 R32, c[0x0][0x9e8] ;  /* 0x00027a00ff205b82 */ /* 0x000e240000000a00 */
[----:B0-----:R-:W-:-:S05]  /*14260*/  @P5 IMAD.HI.U32 R32, R0, R32, RZ ;  /* 0x0000002000205227 */ /* 0x001fca00078e00ff */
[----:B------:R-:W-:-:S07]  /*14270*/  @P5 SHF.R.U32.HI R0, RZ, R33, R32 ;  /* 0x00000021ff005219 */ /* 0x000fce0000011620 */
.L_x_1520:
[----:B------:R-:W-:Y:S05]  /*14280*/  BSYNC B0 ;  /* 0x0000000000007941 */ /* 0x000fea0003800000 */
.L_x_1518:
[----:B------:R-:W-:-:S05]  /*14290*/  IMAD R5, R0, R3, R14 ;  /* 0x0000000300057224 */ /* 0x000fca00078e020e */
[----:B------:R-:W-:Y:S02]  /*142a0*/  VIMNMX R6, R6, R5, !PT ;  /* 0x0000000506067248 */ /* 0x000fe40007fe0100 */
[----:B------:R-:W-:-:S07]  /*142b0*/  VIADDMNMX R4, R5, R3, R4, PT ;  /* 0x0000000305047246 */ /* 0x000fce0003800104 */
.L_x_1517:
[----:B------:R-:W-:Y:S01]  /*142c0*/  ISETP.GT.AND P2, PT, R6, 0x1, !P2 ;  /* 0x000000010600780c */ /* 0x000fe20005744270 */
[----:B------:R-:W-:Y:S01]  /*142d0*/  ULDC UR4, c[0x0][0x988] ;  /* 0x0002620000047ab9 */ /* 0x000fe20000000800 */
[----:B------:R-:W-:Y:S01]  /*142e0*/  FMNMX.FTZ R0, R85, R103, !PT ;  /* 0x0000006755007209 */ /* 0x000fe20007810000 */
[----:B------:R-:W-:Y:S01]  /*142f0*/  IMAD.IADD R202, R196, 0x1, -R197 ;  /* 0x00000001c4ca7824 */ /* 0x000fe200078e0ac5 */
[----:B------:R-:W-:Y:S02]  /*14300*/  ISETP.LT.OR P2, PT, R4, 0x2, P2 ;  /* 0x000000020400780c */ /* 0x000fe40001741670 */
[----:B------:R-:W-:Y:S02]  /*14310*/  FMNMX.FTZ R0, R101, R0, !PT ;  /* 0x0000000065007209 */ /* 0x000fe40007810000 */
[----:B------:R-:W-:Y:S02]  /*14320*/  FSEL R27, R27, -INF , !P2 ;  /* 0xff8000001b1b7808 */ /* 0x000fe40005000000 */
[----:B------:R-:W-:-:S02]  /*14330*/  ISETP.NE.AND P2, PT, R20, RZ, PT ;  /* 0x000000ff1400720c */ /* 0x000fc40003f45270 */
[----:B------:R-:W-:Y:S02]  /*14340*/  FMNMX.FTZ R0, R87, R0, !PT ;  /* 0x0000000057007209 */ /* 0x000fe40007810000 */
[----:B------:R-:W-:Y:S02]  /*14350*/  ISETP.GT.AND P2, PT, R6, 0x8, !P2 ;  /* 0x000000080600780c */ /* 0x000fe40005744270 */
[----:B------:R-:W-:Y:S02]  /*14360*/  FMNMX.FTZ R0, R99, R0, !PT ;  /* 0x0000000063007209 */ /* 0x000fe40007810000 */
        /* <DEDUP_REMOVED lines=46> */
[----:B------:R-:W-:Y:S01]  /*14650*/  FMNMX.FTZ R12, R69, R0, !PT ;  /* 0x00000000450c7209 */ /* 0x000fe20007810000 */
[----:B------:R-:W-:Y:S01]  /*14660*/  IMAD.U32 R0, RZ, RZ, UR4 ;  /* 0x00000004ff007e24 */ /* 0x000fe2000f8e00ff */
[----:B------:R-:W-:Y:S02]  /*14670*/  ISETP.LT.OR P2, PT, R4, 0x22, P2 ;  /* 0x000000220400780c */ /* 0x000fe40001741670 */
[----:B------:R-:W-:Y:S01]  /*14680*/  ISETP.GT.AND P6, PT, R6, RZ, !P6 ;  /* 0x000000ff0600720c */ /* 0x000fe200077c4270 */
[----:B------:R-:W0:Y:S01]  /*14690*/  SHFL.BFLY PT, R5, R12, 0x2, 0x1f ;  /* 0x0c401f000c057f89 */ /* 0x000e2200000e0000 */
[----:B------:R-:W-:Y:S02]  /*146a0*/  FSEL R43, R43, -INF , !P2 ;  /* 0xff8000002b2b7808 */ /* 0x000fe40005000000 */
[----:B------:R-:W-:-:S02]  /*146b0*/  ISETP.NE.AND P2, PT, R79, RZ, PT ;  /* 0x000000ff4f00720c */ /* 0x000fc40003f45270 */
[----:B------:R-:W-:Y:S02]  /*146c0*/  ISETP.LT.OR P6, PT, R4, 0x1, P6 ;  /* 0x000000010400780c */ /* 0x000fe400037c1670 */
[----:B------:R-:W-:Y:S02]  /*146d0*/  ISETP.GT.AND P2, PT, R6, 0x28, !P2 ;  /* 0x000000280600780c */ /* 0x000fe40005744270 */
[----:B------:R-:W-:Y:S02]  /*146e0*/  FSEL R26, R26, -INF , !P6 ;  /* 0xff8000001a1a7808 */ /* 0x000fe40007000000 */
[----:B------:R-:W-:Y:S02]  /*146f0*/  ISETP.LT.OR P2, PT, R4, 0x29, P2 ;  /* 0x000000290400780c */ /* 0x000fe40001741670 */
[----:B------:R-:W-:Y:S02]  /*14700*/  ISETP.NE.AND P5, PT, R83, RZ, PT ;  /* 0x000000ff5300720c */ /* 0x000fe40003fa5270 */
[----:B------:R-:W-:-:S02]  /*14710*/  FSEL R75, R46, -INF , !P2 ;  /* 0xff8000002e4b7808 */ /* 0x000fc40005000000 */
[----:B------:R-:W-:Y:S02]  /*14720*/  ISETP.NE.AND P2, PT, R44, RZ, PT ;  /* 0x000000ff2c00720c */ /* 0x000fe40003f45270 */
[----:B------:R-:W-:Y:S02]  /*14730*/  ISETP.NE.AND P6, PT, R84, RZ, PT ;  /* 0x000000ff5400720c */ /* 0x000fe40003fc5270 */
[C---:B------:R-:W-:Y:S02]  /*14740*/  ISETP.GT.AND P2, PT, R6.reuse, 0x29, !P2 ;  /* 0x000000290600780c */ /* 0x040fe40005744270 */
[----:B------:R-:W-:Y:S02]  /*14750*/  ISETP.GT.AND P3, PT, R6, 0x51, !P3 ;  /* 0x000000510600780c */ /* 0x000fe40005f64270 */
[----:B------:R-:W-:Y:S02]  /*14760*/  ISETP.LT.OR P2, PT, R4, 0x2a, P2 ;  /* 0x0000002a0400780c */ /* 0x000fe40001741670 */
[----:B0-----:R-:W-:-:S02]  /*14770*/  FMNMX.FTZ R14, R12, R5, !PT ;  /* 0x000000050c0e7209 */ /* 0x001fc40007810000 */
[----:B------:R-:W-:Y:S02]  /*14780*/  FSEL R47, R47, -INF , !P2 ;  /* 0xff8000002f2f7808 */ /* 0x000fe40005000000 */
[----:B------:R-:W-:Y:S01]  /*14790*/  ISETP.NE.AND P2, PT, R80, RZ, PT ;  /* 0x000000ff5000720c */ /* 0x000fe20003f45270 */
[----:B------:R-:W0:Y:S01]  /*147a0*/  SHFL.BFLY PT, R5, R14, 0x1, 0x1f ;  /* 0x0c201f000e057f89 */ /* 0x000e2200000e0000 */
        /* <DEDUP_REMOVED lines=25> */
[----:B0-----:R-:W-:Y:S02]  /*14940*/  FMNMX.FTZ R5, R14, R5, !PT ;  /* 0x000000050e057209 */ /* 0x001fe40007810000 */
[----:B------:R-:W-:Y:S02]  /*14950*/  FSEL R55, R55, -INF , !P2 ;  /* 0xff80000037377808 */ /* 0x000fe40005000000 */
[----:B------:R-:W-:Y:S01]  /*14960*/  ISETP.NE.AND P2, PT, R82, RZ, PT ;  /* 0x000000ff5200720c */ /* 0x000fe20003f45270 */
[----:B------:R-:W-:Y:S01]  /*14970*/  FMUL.FTZ R20, R5, R0 ;  /* 0x0000000005147220 */ /* 0x000fe20000410000 */
[----:B------:R-:W-:-:S02]  /*14980*/  FMNMX.FTZ R12, R77, R12, !PT ;  /* 0x0000000c4d0c7209 */ /* 0x000fc40007810000 */
[----:B------:R-:W-:Y:S02]  /*14990*/  ISETP.GT.AND P2, PT, R6, 0x40, !P2 ;  /* 0x000000400600780c */ /* 0x000fe40005744270 */
[----:B------:R-:W-:Y:S02]  /*149a0*/  FMNMX.FTZ R12, R51, R12, !PT ;  /* 0x0000000c330c7209 */ /* 0x000fe40007810000 */
        /* <DEDUP_REMOVED lines=8> */
[----:B------:R-:W-:Y:S02]  /*14a30*/  ISETP.GT.AND P4, PT, R6, 0x58, !P4 ;  /* 0x000000580600780c */ /* 0x000fe40006784270 */
[----:B------:R-:W-:-:S02]  /*14a40*/  FSEL R59, R59, -INF , !P2 ;  /* 0xff8000003b3b7808 */ /* 0x000fc40005000000 */
[----:B------:R-:W-:Y:S02]  /*14a50*/  ISETP.GT.AND P2, PT, R6, 0x48, !P5 ;  /* 0x000000480600780c */ /* 0x000fe40006f44270 */
[----:B------:R-:W-:Y:S02]  /*14a60*/  ISETP.NE.AND P5, PT, R60, RZ, PT ;  /* 0x000000ff3c00720c */ /* 0x000fe40003fa5270 */
[----:B------:R-:W-:Y:S02]  /*14a70*/  ISETP.LT.OR P2, PT, R4, 0x49, P2 ;  /* 0x000000490400780c */ /* 0x000fe40001741670 */
[----:B------:R-:W-:Y:S02]  /*14a80*/  FMNMX.FTZ R12, R59, R12, !PT ;  /* 0x0000000c3b0c7209 */ /* 0x000fe40007810000 */
[----:B------:R-:W-:Y:S02]  /*14a90*/  FSEL R83, R62, -INF , !P2 ;  /* 0xff8000003e537808 */ /* 0x000fe40005000000 */
[----:B------:R-:W-:-:S02]  /*14aa0*/  FSETP.NEU.FTZ.AND P2, PT, R5, -INF , PT ;  /* 0xff8000000500780b */ /* 0x000fc40003f5d000 */
[----:B------:R-:W-:Y:S02]  /*14ab0*/  FMNMX.FTZ R12, R83, R12, !PT ;  /* 0x0000000c530c7209 */ /* 0x000fe40007810000 */
[----:B------:R-:W-:Y:S02]  /*14ac0*/  FSEL R20, R20, RZ, P2 ;  /* 0x000000ff14147208 */ /* 0x000fe40001000000 */
[----:B------:R-:W-:Y:S02]  /*14ad0*/  ISETP.GT.AND P2, PT, R6, 0x49, !P5 ;  /* 0x000000490600780c */ /* 0x000fe40006f44270 */
[----:B------:R-:W-:Y:S01]  /*14ae0*/  ISETP.NE.AND P5, PT, R24, RZ, PT ;  /* 0x000000ff1800720c */ /* 0x000fe20003fa5270 */
[-CC-:B------:R-:W-:Y:S01]  /*14af0*/  FFMA.FTZ R180, R95, R0.reuse, -R20.reuse ;  /* 0x000000005fb47223 */ /* 0x180fe20000010814 */
[C---:B------:R-:W-:Y:S01]  /*14b00*/  ISETP.LT.OR P2, PT, R4.reuse, 0x4a, P2 ;  /* 0x0000004a0400780c */ /* 0x040fe20001741670 */
[-CC-:B------:R-:W-:Y:S01]  /*14b10*/  FFMA.FTZ R186, R97, R0.reuse, -R20.reuse ;  /* 0x0000000061ba7223 */ /* 0x180fe20000010814 */
[----:B------:R-:W-:Y:S01]  /*14b20*/  ISETP.LT.OR P3, PT, R4, 0x52, P3 ;  /* 0x000000520400780c */ /* 0x000fe20001f61670 */
[-CC-:B------:R-:W-:Y:S01]  /*14b30*/  FFMA.FTZ R188, R85, R0.reuse, -R20.reuse ;  /* 0x0000000055bc7223 */ /* 0x180fe20000010814 */
[----:B------:R-:W-:Y:S01]  /*14b40*/  FSEL R63, R63, -INF , !P2 ;  /* 0xff8000003f3f7808 */ /* 0x000fe20005000000 */
[-CC-:B------:R-:W-:Y:S01]  /*14b50*/  FFMA.FTZ R85, R103, R0.reuse, -R20.reuse ;  /* 0x0000000067557223 */ /* 0x180fe20000010814 */
[----:B------:R-:W-:Y:S01]  /*14b60*/  ISETP.GT.AND P2, PT, R6, 0x50, !P6 ;  /* 0x000000500600780c */ /* 0x000fe20007744270 */
[--C-:B------:R-:W-:Y:S01]  /*14b70*/  FFMA.FTZ R190, R101, R0, -R20.reuse ;  /* 0x0000000065be7223 */ /* 0x100fe20000010814 */
[----:B------:R-:W-:Y:S01]  /*14b80*/  FMNMX.FTZ R12, R63, R12, !PT ;  /* 0x0000000c3f0c7209 */ /* 0x000fe20007810000 */
[----:B------:R-:W-:Y:S01]  /*14b90*/  MUFU.EX2 R188, R188 ;  /* 0x000000bc00bc7308 */ /* 0x000fe20000000800 */
[----:B------:R-:W-:Y:S01]  /*14ba0*/  ISETP.LT.OR P2, PT, R4, 0x51, P2 ;  /* 0x000000510400780c */ /* 0x000fe20001741670 */
[-CC-:B------:R-:W-:Y:S01]  /*14bb0*/  FFMA.FTZ R87, R87, R0.reuse, -R20.reuse ;  /* 0x0000000057577223 */ /* 0x180fe20000010814 */
[----:B------:R-:W-:Y:S01]  /*14bc0*/  ISETP.GT.AND P5, PT, R6, 0x59, !P5 ;  /* 0x000000590600780c */ /* 0x000fe20006fa4270 */
[-CC-:B------:R-:W-:Y:S01]  /*14bd0*/  FFMA.FTZ R184, R99, R0.reuse, -R20.reuse ;  /* 0x0000000063b87223 */ /* 0x180fe20000010814 */
[----:B------:R-:W-:Y:S01]  /*14be0*/  FSEL R95, R66, -INF , !P2 ;  /* 0xff800000425f7808 */ /* 0x000fe20005000000 */
[-CC-:B------:R-:W-:Y:S01]  /*14bf0*/  FFMA.FTZ R89, R89, R0.reuse, -R20.reuse ;  /* 0x0000000059597223 */ /* 0x180fe20000010814 */
[C---:B------:R-:W-:Y:S01]  /*14c00*/  ISETP.LT.OR P4, PT, R4.reuse, 0x59, P4 ;  /* 0x000000590400780c */ /* 0x040fe20002781670 */
[----:B------:R-:W0:Y:S01]  /*14c10*/  MUFU.EX2 R85, R85 ;  /* 0x0000005500557308 */ /* 0x000e220000000800 */
[----:B------:R-:W-:Y:S01]  /*14c20*/  FSEL R97, R67, -INF , !P3 ;  /* 0xff80000043617808 */ /* 0x000fe20005800000 */
[--C-:B------:R-:W-:Y:S01]  /*14c30*/  FFMA.FTZ R67, R93, R0, -R20.reuse ;  /* 0x000000005d437223 */ /* 0x100fe20000010814 */
[----:B------:R-:W-:Y:S01]  /*14c40*/  FMNMX.FTZ R12, R95, R12, !PT ;  /* 0x0000000c5f0c7209 */ /* 0x000fe20007810000 */
[-CC-:B------:R-:W-:Y:S01]  /*14c50*/  FFMA.FTZ R91, R91, R0.reuse, -R20.reuse ;  /* 0x000000005b5b7223 */ /* 0x180fe20000010814 */
[----:B------:R-:W-:Y:S01]  /*14c60*/  ISETP.LT.OR P5, PT, R4, 0x5a, P5 ;  /* 0x0000005a0400780c */ /* 0x000fe20002fa1670 */
[--C-:B------:R-:W-:Y:S01]  /*14c70*/  FFMA.FTZ R4, R9, R0, -R20.reuse ;  /* 0x0000000009047223 */ /* 0x100fe20000010814 */
[----:B------:R-:W-:Y:S01]  /*14c80*/  FSEL R93, R70, -INF , !P4 ;  /* 0xff800000465d7808 */ /* 0x000fe20006000000 */
[----:B------:R-:W1:Y:S01]  /*14c90*/  MUFU.EX2 R190, R190 ;  /* 0x000000be00be7308 */ /* 0x000e620000000800 */
[----:B------:R-:W-:Y:S01]  /*14ca0*/  FMNMX.FTZ R12, R97, R12, !PT ;  /* 0x0000000c610c7209 */ /* 0x000fe20007810000 */
[-CC-:B------:R-:W-:Y:S01]  /*14cb0*/  FFMA.FTZ R45, R45, R0.reuse, -R20.reuse ;  /* 0x000000002d2d7223 */ /* 0x180fe20000010814 */
[----:B------:R-:W-:Y:S01]  /*14cc0*/  FSEL R71, R71, -INF , !P5 ;  /* 0xff80000047477808 */ /* 0x000fe20006800000 */
        /* <DEDUP_REMOVED lines=8> */
[-CC-:B------:R-:W-:Y:S01]  /*14d50*/  FFMA.FTZ R57, R57, R0.reuse, -R20.reuse ;  /* 0x0000000039397223 */ /* 0x180fe20000010814 */
[-CC-:B------:R-:W-:Y:S01]  /*14d60*/  FFMA.FTZ R21, R21, R0.reuse, -R20.reuse ;  /* 0x0000000015157223 */ /* 0x180fe20000010814 */
[----:B------:R-:W3:Y:S01]  /*14d70*/  SHFL.BFLY PT, R9, R12, 0x2, 0x1f ;  /* 0x0c401f000c097f89 */ /* 0x000ee200000e0000 */
[-CC-:B------:R-:W-:Y:S01]  /*14d80*/  FFMA.FTZ R61, R61, R0.reuse, -R20.reuse ;  /* 0x000000003d3d7223 */ /* 0x180fe20000010814 */
[----:B------:R-:W4:Y:S01]  /*14d90*/  MUFU.EX2 R87, R87 ;  /* 0x0000005700577308 */ /* 0x000f220000000800 */
[-CC-:B------:R-:W-:Y:S01]  /*14da0*/  FFMA.FTZ R25, R25, R0.reuse, -R20.reuse ;  /* 0x0000000019197223 */ /* 0x180fe20000010814 */
[-CC-:B------:R-:W-:Y:S01]  /*14db0*/  FFMA.FTZ R65, R65, R0.reuse, -R20.reuse ;  /* 0x0000000041417223 */ /* 0x180fe20000010814 */
[-CC-:B------:R-:W-:Y:S01]  /*14dc0*/  FFMA.FTZ R29, R29, R0.reuse, -R20.reuse ;  /* 0x000000001d1d7223 */ /* 0x180fe20000010814 */
[----:B------:R-:W-:Y:S01]  /*14dd0*/  FFMA.FTZ R20, R69, R0, -R20 ;  /* 0x0000000045147223 */ /* 0x000fe20000010814 */
[----:B------:R-:W-:-:S03]  /*14de0*/  ISETP.GE.AND P6, PT, R3, 0x1, PT ;  /* 0x000000010300780c */ /* 0x000fc60003fc6270 */
[----:B------:R-:W4:Y:S08]  /*14df0*/  MUFU.EX2 R184, R184 ;  /* 0x000000b800b87308 */ /* 0x000f300000000800 */
[----:B------:R-:W4:Y:S01]  /*14e00*/  MUFU.EX2 R89, R89 ;  /* 0x0000005900597308 */ /* 0x000f220000000800 */
[----:B---3--:R-:W-:-:S07]  /*14e10*/  FMNMX.FTZ R9, R12, R9, !PT ;  /* 0x000000090c097209 */ /* 0x008fce0007810000 */
[----:B------:R-:W3:Y:S01]  /*14e20*/  MUFU.EX2 R186, R186 ;  /* 0x000000ba00ba7308 */ /* 0x000ee20000000800 */
[----:B--2---:R-:W2:Y:S07]  /*14e30*/  SHFL.BFLY PT, R4, R9, 0x1, 0x1f ;  /* 0x0c201f0009047f89 */ /* 0x004eae00000e0000 */
[----:B------:R-:W-:Y:S08]  /*14e40*/  MUFU.EX2 R91, R91 ;  /* 0x0000005b005b7308 */ /* 0x000ff00000000800 */
[----:B------:R-:W-:Y:S08]  /*14e50*/  MUFU.EX2 R180, R180 ;  /* 0x000000b400b47308 */ /* 0x000ff00000000800 */
[----:B------:R-:W-:Y:S01]  /*14e60*/  MUFU.EX2 R67, R67 ;  /* 0x0000004300437308 */ /* 0x000fe20000000800 */
[----:B--2---:R-:W-:Y:S01]  /*14e70*/  FMNMX.FTZ R4, R9, R4, !PT ;  /* 0x0000000409047209 */ /* 0x004fe20007810000 */
[----:B0-----:R-:W-:Y:S01]  /*14e80*/  FADD.FTZ R9, R188, R85 ;  /* 0x00000055bc097221 */ /* 0x001fe20000010000 */
[----:B------:R-:W-:-:S02]  /*14e90*/  F2FP.BF16.F32.PACK_AB R188, R85, R188 ;  /* 0x000000bc55bc723e */ /* 0x000fc400000010ff */
[C---:B------:R-:W-:Y:S01]  /*14ea0*/  FSETP.NEU.FTZ.AND P2, PT, R4.reuse, -INF , PT ;  /* 0xff8000000400780b */ /* 0x040fe20003f5d000 */
[----:B------:R-:W-:Y:S01]  /*14eb0*/  FMUL.FTZ R6, R4, R0 ;  /* 0x0000000004067220 */ /* 0x000fe20000410000 */
[----:B-1----:R-:W-:Y:S01]  /*14ec0*/  FADD.FTZ R32, R190, R9 ;  /* 0x00000009be207221 */ /* 0x002fe20000010000 */
[----:B------:R-:W-:Y:S01]  /*14ed0*/  MUFU.EX2 R45, R45 ;  /* 0x0000002d002d7308 */ /* 0x000fe20000000800 */
[C---:B----4-:R-:W-:Y:S02]  /*14ee0*/  F2FP.BF16.F32.PACK_AB R190, R87.reuse, R190 ;  /* 0x000000be57be723e */ /* 0x050fe400000010ff */
[----:B------:R-:W-:Y:S01]  /*14ef0*/  FSEL R6, R6, RZ, P2 ;  /* 0x000000ff06067208 */ /* 0x000fe20001000000 */
[----:B------:R-:W-:-:S04]  /*14f00*/  FADD.FTZ R9, R87, R32 ;  /* 0x0000002057097221 */ /* 0x000fc80000010000 */
[-CC-:B------:R-:W-:Y:S01]  /*14f10*/  FFMA.FTZ R26, R26, R0.reuse, -R6.reuse ;  /* 0x000000001a1a7223 */ /* 0x180fe20000010806 */
[-CC-:B------:R-:W-:Y:S01]  /*14f20*/  FFMA.FTZ R27, R27, R0.reuse, -R6.reuse ;  /* 0x000000001b1b7223 */ /* 0x180fe20000010806 */
[-CC-:B------:R-:W-:Y:S01]  /*14f30*/  FFMA.FTZ R33, R33, R0.reuse, -R6.reuse ;  /* 0x0000000021217223 */ /* 0x180fe20000010806 */
[-CC-:B------:R-:W-:Y:S01]  /*14f40*/  FFMA.FTZ R31, R31, R0.reuse, -R6.reuse ;  /* 0x000000001f1f7223 */ /* 0x180fe20000010806 */
[-CC-:B------:R-:W-:Y:S01]  /*14f50*/  FFMA.FTZ R37, R37, R0.reuse, -R6.reuse ;  /* 0x0000000025257223 */ /* 0x180fe20000010806 */
[----:B------:R-:W-:Y:S01]  /*14f60*/  FADD.FTZ R34, R184, R9 ;  /* 0x00000009b8227221 */ /* 0x000fe20000010000 */
[----:B------:R-:W-:Y:S01]  /*14f70*/  MUFU.EX2 R26, R26 ;  /* 0x0000001a001a7308 */ /* 0x000fe20000000800 */
[-CC-:B------:R-:W-:Y:S01]  /*14f80*/  FFMA.FTZ R35, R35, R0.reuse, -R6.reuse ;  /* 0x0000000023237223 */ /* 0x180fe20000010806 */
[-C--:B------:R-:W-:Y:S01]  /*14f90*/  FFMA.FTZ R41, R41, R0.reuse, -R6 ;  /* 0x0000000029297223 */ /* 0x080fe20000010806 */
[----:B------:R-:W-:Y:S01]  /*14fa0*/  FADD.FTZ R9, R89, R34 ;  /* 0x0000002259097221 */ /* 0x000fe20000010000 */
[-CC-:B------:R-:W-:Y:S01]  /*14fb0*/  FFMA.FTZ R39, R39, R0.reuse, -R6.reuse ;  /* 0x0000000027277223 */ /* 0x180fe20000010806 */
[-CC-:B------:R-:W-:Y:S01]  /*14fc0*/  FFMA.FTZ R73, R73, R0.reuse, -R6.reuse ;  /* 0x0000000049497223 */ /* 0x180fe20000010806 */
[-CC-:B------:R-:W-:Y:S01]  /*14fd0*/  FFMA.FTZ R43, R43, R0.reuse, -R6.reuse ;  /* 0x000000002b2b7223 */ /* 0x180fe20000010806 */
[----:B---3--:R-:W-:Y:S01]  /*14fe0*/  FADD.FTZ R36, R186, R9 ;  /* 0x00000009ba247221 */ /* 0x008fe20000010000 */
[----:B------:R-:W0:Y:S01]  /*14ff0*/  MUFU.EX2 R27, R27 ;  /* 0x0000001b001b7308 */ /* 0x000e220000000800 */
        /* <DEDUP_REMOVED lines=13> */
[-CC-:B------:R-:W-:Y:S01]  /*150d0*/  FFMA.FTZ R93, R93, R0.reuse, -R6.reuse ;  /* 0x000000005d5d7223 */ /* 0x180fe20000010806 */
[----:B------:R-:W-:Y:S01]  /*150e0*/  FFMA.FTZ R71, R71, R0, -R6 ;  /* 0x0000000047477223 */ /* 0x000fe20000010806 */
[----:B------:R2:W3:Y:S01]  /*150f0*/  MUFU.EX2 R12, R31 ;  /* 0x0000001f000c7308 */ /* 0x0004e20000000800 */
[----:B0-----:R-:W-:Y:S01]  /*15100*/  FADD.FTZ R34, R26, R27 ;  /* 0x0000001b1a227221 */ /* 0x001fe20000010000 */
[----:B------:R-:W-:-:S02]  /*15110*/  F2FP.BF16.F32.PACK_AB R189, R27, R26 ;  /* 0x0000001a1bbd723e */ /* 0x000fc400000010ff */
[----:B------:R-:W-:Y:S02]  /*15120*/  F2FP.BF16.F32.PACK_AB R184, R89, R184 ;  /* 0x000000b859b8723e */ /* 0x000fe400000010ff */
[----:B------:R-:W-:Y:S02]  /*15130*/  F2FP.BF16.F32.PACK_AB R186, R91, R186 ;  /* 0x000000ba5bba723e */ /* 0x000fe400000010ff */
[----:B------:R-:W0:Y:S01]  /*15140*/  MUFU.EX2 R37, R37 ;  /* 0x0000002500257308 */ /* 0x000e220000000800 */
[----:B-1----:R-:W-:Y:S01]  /*15150*/  FADD.FTZ R9, R33, R34 ;  /* 0x0000002221097221 */ /* 0x002fe20000010000 */
[----:B--2---:R-:W-:-:S04]  /*15160*/  FADD.FTZ R31, R91, R36 ;  /* 0x000000245b1f7221 */ /* 0x004fc80000010000 */
[----:B------:R-:W-:Y:S01]  /*15170*/  FADD.FTZ R38, R180, R31 ;  /* 0x0000001fb4267221 */ /* 0x000fe20000010000 */
[C---:B------:R-:W-:Y:S01]  /*15180*/  F2FP.BF16.F32.PACK_AB R180, R67.reuse, R180 ;  /* 0x000000b443b4723e */ /* 0x040fe200000010ff */
[----:B------:R-:W1:Y:S01]  /*15190*/  MUFU.EX2 R14, R35 ;  /* 0x00000023000e7308 */ /* 0x000e620000000800 */
[C---:B---3--:R-:W-:Y:S01]  /*151a0*/  FADD.FTZ R36, R12.reuse, R9 ;  /* 0x000000090c247221 */ /* 0x048fe20000010000 */
[----:B------:R-:W-:Y:S01]  /*151b0*/  FADD.FTZ R31, R67, R38 ;  /* 0x00000026431f7221 */ /* 0x000fe20000010000 */
[----:B------:R-:W-:-:S03]  /*151c0*/  F2FP.BF16.F32.PACK_AB R191, R12, R33 ;  /* 0x000000210cbf723e */ /* 0x000fc600000010ff */
[----:B------:R-:W-:Y:S01]  /*151d0*/  FADD.FTZ R38, R182, R31 ;  /* 0x0000001fb6267221 */ /* 0x000fe20000010000 */
[----:B------:R-:W-:Y:S01]  /*151e0*/  F2FP.BF16.F32.PACK_AB R182, R45, R182 ;  /* 0x000000b62db6723e */ /* 0x000fe200000010ff */
[----:B------:R-:W2:Y:S01]  /*151f0*/  MUFU.EX2 R41, R41 ;  /* 0x0000002900297308 */ /* 0x000ea20000000800 */
[----:B0-----:R-:W-:Y:S01]  /*15200*/  FADD.FTZ R9, R37, R36 ;  /* 0x0000002425097221 */ /* 0x001fe20000010000 */
[----:B------:R-:W-:-:S06]  /*15210*/  FADD.FTZ R40, R45, R38 ;  /* 0x000000262d287221 */ /* 0x000fcc0000010000 */
[----:B------:R-:W0:Y:S01]  /*15220*/  MUFU.EX2 R24, R39 ;  /* 0x0000002700187308 */ /* 0x000e220000000800 */
[C---:B-1----:R-:W-:Y:S01]  /*15230*/  FADD.FTZ R36, R14.reuse, R9 ;  /* 0x000000090e247221 */ /* 0x042fe20000010000 */
[----:B------:R-:W-:-:S06]  /*15240*/  F2FP.BF16.F32.PACK_AB R185, R14, R37 ;  /* 0x000000250eb9723e */ /* 0x000fcc00000010ff */
[----:B------:R-:W1:Y:S01]  /*15250*/  MUFU.EX2 R7, R7 ;  /* 0x0000000700077308 */ /* 0x000e620000000800 */
[----:B--2---:R-:W-:-:S07]  /*15260*/  FADD.FTZ R9, R41, R36 ;  /* 0x0000002429097221 */ /* 0x004fce0000010000 */
[----:B------:R-:W2:Y:S01]  /*15270*/  MUFU.EX2 R73, R73 ;  /* 0x0000004900497308 */ /* 0x000ea20000000800 */
[C---:B0-----:R-:W-:Y:S01]  /*15280*/  FADD.FTZ R38, R24.reuse, R9 ;  /* 0x0000000918267221 */ /* 0x041fe20000010000 */
[----:B------:R-:W-:-:S06]  /*15290*/  F2FP.BF16.F32.PACK_AB R187, R24, R41 ;  /* 0x0000002918bb723e */ /* 0x000fcc00000010ff */
[----:B------:R-:W0:Y:S01]  /*152a0*/  MUFU.EX2 R176, R49 ;  /* 0x0000003100b07308 */ /* 0x000e220000000800 */
[----:B-1----:R-:W-:-:S07]  /*152b0*/  FADD.FTZ R31, R7, R40 ;  /* 0x00000028071f7221 */ /* 0x002fce0000010000 */
[----:B------:R-:W1:Y:S01]  /*152c0*/  MUFU.EX2 R28, R43 ;  /* 0x0000002b001c7308 */ /* 0x000e620000000800 */
[----:B--2---:R-:W-:-:S07]  /*152d0*/  FADD.FTZ R9, R73, R38 ;  /* 0x0000002649097221 */ /* 0x004fce0000010000 */
[----:B------:R-:W2:Y:S01]  /*152e0*/  MUFU.EX2 R13, R13 ;  /* 0x0000000d000d7308 */ /* 0x000ea20000000800 */
[C---:B0-----:R-:W-:Y:S01]  /*152f0*/  FADD.FTZ R40, R176.reuse, R31 ;  /* 0x0000001fb0287221 */ /* 0x041fe20000010000 */
[----:B------:R-:W-:-:S06]  /*15300*/  F2FP.BF16.F32.PACK_AB R176, R176, R7 ;  /* 0x00000007b0b0723e */ /* 0x000fcc00000010ff */
[----:B------:R-:W0:Y:S01]  /*15310*/  MUFU.EX2 R75, R75 ;  /* 0x0000004b004b7308 */ /* 0x000e220000000800 */
[C---:B-1----:R-:W-:Y:S01]  /*15320*/  FADD.FTZ R38, R28.reuse, R9 ;  /* 0x000000091c267221 */ /* 0x042fe20000010000 */
[----:B------:R-:W-:-:S06]  /*15330*/  F2FP.BF16.F32.PACK_AB R181, R28, R73 ;  /* 0x000000491cb5723e */ /* 0x000fcc00000010ff */
[----:B------:R-:W1:Y:S01]  /*15340*/  MUFU.EX2 R178, R53 ;  /* 0x0000003500b27308 */ /* 0x000e620000000800 */
[----:B--2---:R-:W-:-:S07]  /*15350*/  FADD.FTZ R31, R13, R40 ;  /* 0x000000280d1f7221 */ /* 0x004fce0000010000 */
[----:B------:R-:W2:Y:S01]  /*15360*/  MUFU.EX2 R30, R47 ;  /* 0x0000002f001e7308 */ /* 0x000ea20000000800 */
[----:B0-----:R-:W-:-:S07]  /*15370*/  FADD.FTZ R9, R75, R38 ;  /* 0x000000264b097221 */ /* 0x001fce0000010000 */
[----:B------:R-:W0:Y:S01]  /*15380*/  MUFU.EX2 R15, R15 ;  /* 0x0000000f000f7308 */ /* 0x000e220000000800 */
[C---:B-1----:R-:W-:Y:S01]  /*15390*/  FADD.FTZ R40, R178.reuse, R31 ;  /* 0x0000001fb2287221 */ /* 0x042fe20000010000 */
[----:B------:R-:W-:Y:S01]  /*153a0*/  F2FP.BF16.F32.PACK_AB R178, R178, R13 ;  /* 0x0000000db2b2723e */ /* 0x000fe200000010ff */
[----:B------:R-:W-:-:S04]  /*153b0*/  IMAD R13, R201, 0x80, R202 ;  /* 0x00000080c90d7824 */ /* 0x000fc800078e02ca */
[----:B------:R-:W-:Y:S01]  /*153c0*/  IMAD.IADD R2, R13, 0x1, R2 ;  /* 0x000000010d027824 */ /* 0x000fe200078e0202 */
[----:B------:R-:W1:Y:S01]  /*153d0*/  MUFU.EX2 R77, R77 ;  /* 0x0000004d004d7308 */ /* 0x000e620000000800 */
[C---:B--2---:R-:W-:Y:S01]  /*153e0*/  FADD.FTZ R38, R30.reuse, R9 ;  /* 0x000000091e267221 */ /* 0x044fe20000010000 */
[----:B------:R-:W-:-:S06]  /*153f0*/  F2FP.BF16.F32.PACK_AB R183, R30, R75 ;  /* 0x0000004b1eb7723e */ /* 0x000fcc00000010ff */
[----:B------:R-:W2:Y:S01]  /*15400*/  MUFU.EX2 R172, R57 ;  /* 0x0000003900ac7308 */ /* 0x000ea20000000800 */
[----:B0-----:R-:W-:-:S07]  /*15410*/  FADD.FTZ R31, R15, R40 ;  /* 0x000000280f1f7221 */ /* 0x001fce0000010000 */
[----:B------:R-:W0:Y:S01]  /*15420*/  MUFU.EX2 R32, R51 ;  /* 0x0000003300207308 */ /* 0x000e220000000800 */
[----:B-1----:R-:W-:-:S07]  /*15430*/  FADD.FTZ R9, R77, R38 ;  /* 0x000000264d097221 */ /* 0x002fce0000010000 */
[----:B------:R-:W1:Y:S01]  /*15440*/  MUFU.EX2 R21, R21 ;  /* 0x0000001500157308 */ /* 0x000e620000000800 */
[C---:B--2---:R-:W-:Y:S01]  /*15450*/  FADD.FTZ R40, R172.reuse, R31 ;  /* 0x0000001fac287221 */ /* 0x044fe20000010000 */
[----:B------:R-:W-:-:S06]  /*15460*/  F2FP.BF16.F32.PACK_AB R172, R172, R15 ;  /* 0x0000000facac723e */ /* 0x000fcc00000010ff */
        /* <DEDUP_REMOVED lines=19> */
[----:B------:R-:W-:-:S06]  /*155a0*/  F2FP.BF16.F32.PACK_AB R168, R168, R25 ;  /* 0x00000019a8a8723e */ /* 0x000fcc00000010ff */
        /* <DEDUP_REMOVED lines=16> */
[C---:B--2---:R-:W-:Y:S01]  /*156b0*/  FADD.FTZ R12, R38.reuse, R9 ;  /* 0x00000009260c7221 */ /* 0x044fe20000010000 */
[----:B------:R-:W-:-:S03]  /*156c0*/  F2FP.BF16.F32.PACK_AB R169, R38, R95 ;  /* 0x0000005f26a9723e */ /* 0x000fc600000010ff */
[----:B0-----:R-:W-:-:S04]  /*156d0*/  FADD.FTZ R9, R93, R12 ;  /* 0x0000000c5d097221 */ /* 0x001fc80000010000 */
[C---:B-1----:R-:W-:Y:S01]  /*156e0*/  FADD.FTZ R6, R20.reuse, R9 ;  /* 0x0000000914067221 */ /* 0x042fe20000010000 */
[----:B------:R-:W-:Y:S01]  /*156f0*/  F2FP.BF16.F32.PACK_AB R171, R20, R93 ;  /* 0x0000005d14ab723e */ /* 0x000fe200000010ff */
[----:B------:R-:W-:Y:S01]  /*15700*/  VIADD R9, R150, 0xfffffffe ;  /* 0xfffffffe96097836 */ /* 0x000fe20000000000 */
[----:B------:R-:W-:Y:S06]  /*15710*/  @!P6 BRA `(.L_x_1521) ;  /* 0x000000000048e947 */ /* 0x000fec0003800000 */
        /* <DEDUP_REMOVED lines=11> */
.L_x_1523:
[----:B------:R-:W-:-:S13]  /*157d0*/  ISETP.NE.AND P2, PT, R3, 0x1, PT ;  /* 0x000000010300780c */ /* 0x000fda0003f45270 */
[----:B------:R-:W0:Y:S02]  /*157e0*/  @P2 LDC.64 R14, c[0x0][0x9e8] ;  /* 0x00027a00ff0e2b82 */ /* 0x000e240000000a00 */
[----:B0-----:R-:W-:-:S05]  /*157f0*/  @P2 IMAD.HI.U32 R14, R12, R14, RZ ;  /* 0x0000000e0c0e2227 */ /* 0x001fca00078e00ff */
[----:B------:R-:W-:-:S07]  /*15800*/  @P2 SHF.R.U32.HI R12, RZ, R15, R14 ;  /* 0x0000000fff0c2219 */ /* 0x000fce000001160e */
.L_x_1524:
[----:B------:R-:W-:Y:S05]  /*15810*/  BSYNC B0 ;  /* 0x0000000000007941 */ /* 0x000fea0003800000 */
.L_x_1522:
[----:B------:R-:W-:-:S05]  /*15820*/  IMAD R3, R12, R3, R3 ;  /* 0x000000030c037224 */ /* 0x000fca00078e0203 */
[----:B------:R-:W-:-:S07]  /*15830*/  VIMNMX R2, R2, R3, PT ;  /* 0x0000000302027248 */ /* 0x000fce0003fe0100 */
.L_x_1521:
[----:B------:R-:W-:Y:S01]  /*15840*/  IMAD.HI R2, R2, 0x2aaaaaab, RZ ;  /* 0x2aaaaaab02027827 */ /* 0x000fe200078e02ff */
[----:B------:R-:W-:Y:S01]  /*15850*/  ULDC UR46, c[0x0][0x9e4] ;  /* 0x00027900002e7ab9 */ /* 0x000fe20000000800 */
[----:B------:R-:W-:Y:S01]  /*15860*/  ULDC UR39, c[0x0][0x9e4] ;  /* 0x0002790000277ab9 */ /* 0x000fe20000000800 */
[----:B------:R-:W-:Y:S01]  /*15870*/  ULDC UR47, c[0x0][0x9dc] ;  /* 0x00027700002f7ab9 */ /* 0x000fe20000000800 */
[----:B------:R-:W-:Y:S01]  /*15880*/  ULDC UR51, c[0x0][0x9dc] ;  /* 0x0002770000337ab9 */ /* 0x000fe20000000800 */
[----:B------:R-:W-:Y:S01]  /*15890*/  SHF.R.U32.HI R3, RZ, 0x1f, R2 ;  /* 0x0000001fff037819 */ /* 0x000fe20000011602 */
[----:B------:R-:W-:Y:S01]  /*158a0*/  ULDC UR38, c[0x0][0x988] ;  /* 0x0002620000267ab9 */ /* 0x000fe20000000800 */
[----:B------:R-:W-:Y:S01]  /*158b0*/  ULDC UR43, c[0x0][0x988] ;  /* 0x00026200002b7ab9 */ /* 0x000fe20000000800 */
[----:B------:R-:W-:Y:S01]  /*158c0*/  ULDC UR42, c[0x0][0x988] ;  /* 0x00026200002a7ab9 */ /* 0x000fe20000000800 */
[----:B------:R-:W-:Y:S01]  /*158d0*/  LEA.HI.SX32 R207, R2, R3, 0x1c ;  /* 0x0000000302cf7211 */ /* 0x000fe200078fe2ff */
[----:B------:R-:W-:Y:S01]  /*158e0*/  ULDC UR54, c[0x0][0x9e0] ;  /* 0x0002780000367ab9 */ /* 0x000fe20000000800 */
[----:B------:R-:W-:Y:S01]  /*158f0*/  ULDC UR50, c[0x0][0x9e0] ;  /* 0x0002780000327ab9 */ /* 0x000fe20000000800 */
[----:B------:R-:W-:Y:S01]  /*15900*/  BSSY B1, `(.L_x_1525) ;  /* 0x0000382000017945 */ /* 0x000fe20003800000 */
[----:B------:R-:W-:Y:S01]  /*15910*/  VIMNMX R207, R212, R207, !PT ;  /* 0x000000cfd4cf7248 */ /* 0x000fe20007fe0100 */
[----:B------:R-:W-:Y:S01]  /*15920*/  IMAD.MOV.U32 R3, RZ, RZ, 0x3f800000 ;  /* 0x3f800000ff037424 */ /* 0x000fe200078e00ff */
[----:B------:R-:W-:Y:S01]  /*15930*/  CS2R R118, SRZ ;  /* 0x0000000000767805 */ /* 0x000fe2000001ff00 */
[----:B------:R-:W-:Y:S01]  /*15940*/  IMAD.MOV.U32 R2, RZ, RZ, 0x3f800000 ;  /* 0x3f800000ff027424 */ /* 0x000fe200078e00ff */
[----:B------:R-:W-:-:S02]  /*15950*/  ISETP.GE.AND P2, PT, R9, R207, PT ;  /* 0x000000cf0900720c */ /* 0x000fc40003f46270 */
        /* <DEDUP_REMOVED lines=47> */
[----:B------:R-:W-:Y:S06]  /*15c50*/  @!P2 BRA `(.L_x_1526) ;  /* 0x000000340030a947 */ /* 0x000fec0003800000 */
[----:B------:R-:W-:Y:S01]  /*15c60*/  IMAD.IADD R203, R8, 0x1, R202 ;  /* 0x0000000108cb7824 */ /* 0x000fe200078e02ca */
[----:B------:R-:W-:Y:S01]  /*15c70*/  BSSY B0, `(.L_x_1527) ;  /* 0x0000346000007945 */ /* 0x000fe20003800000 */
[----:B------:R-:W-:Y:S02]  /*15c80*/  IMAD.MOV.U32 R3, RZ, RZ, 0x3f800000 ;  /* 0x3f800000ff037424 */ /* 0x000fe400078e00ff */
[----:B------:R-:W-:Y:S02]  /*15c90*/  IMAD.MOV.U32 R119, RZ, RZ, RZ ;  /* 0x000000ffff777224 */ /* 0x000fe400078e00ff */
[----:B------:R-:W-:-:S07]  /*15ca0*/  VIADD R12, R203, 0x8 ;  /* 0x00000008cb0c7836 */ /* 0x000fce0000000000 */
.L_x_1546:
[----:B------:R-:W-:-:S05]  /*15cb0*/  VIADD R13, R23, 0x1 ;  /* 0x00000001170d7836 */ /* 0x000fca0000000000 */
[----:B------:R-:W-:-:S04]  /*15cc0*/  ISETP.NE.AND P2, PT, R13, 0x2, PT ;  /* 0x000000020d00780c */ /* 0x000fc80003f45270 */
[----:B------:R-:W-:Y:S02]  /*15cd0*/  SEL R11, RZ, 0x1, P2 ;  /* 0x00000001ff0b7807 */ /* 0x000fe40001000000 */
[----:B------:R-:W-:Y:S02]  /*15ce0*/  SEL R13, R13, RZ, P2 ;  /* 0x000000ff0d0d7207 */ /* 0x000fe40001000000 */
[----:B------:R-:W-:Y:S01]  /*15cf0*/  LOP3.LUT R200, R194, R11, RZ, 0x3c, !PT ;  /* 0x0000000bc2c87212 */ /* 0x000fe200078e3cff */
[----:B------:R-:W-:Y:S06]  /*15d00*/  @!P0 BRA `(.L_x_1528) ;  /* 0x0000000000048947 */ /* 0x000fec0003800000 */
[----:B------:R-:W-:Y:S01]  /*15d10*/  BPT.TRAP 0x1 ;  /* 0x000000040000795c */ /* 0x000fe20000300000 */
.L_x_1528:
[----:B------:R-:W-:Y:S01]  /*15d20*/  IMAD R0, R13, 0x8, R17 ;  /* 0x000000080d007824 */ /* 0x000fe200078e0211 */
[----:B------:R-:W-:-:S04]  /*15d30*/  SHF.L.U32 R11, R200, 0x1f, RZ ;  /* 0x0000001fc80b7819 */ /* 0x000fc800000006ff */
[----:B------:R0:W1:Y:S01]  /*15d40*/  SYNCS.PHASECHK.TRANS64.TRYWAIT P2, [R0+URZ+0x30830], R11 ;  /* 0x0308300b000075a7 */ /* 0x000062000804017f */
[----:B------:R-:W-:Y:S05]  /*15d50*/  @!P0 BRA `(.L_x_1529) ;  /* 0x0000000000048947 */ /* 0x000fea0003800000 */
[----:B------:R-:W-:Y:S01]  /*15d60*/  BPT.TRAP 0x1 ;  /* 0x000000040000795c */ /* 0x000fe20000300000 */
.L_x_1529:
[----:B------:R-:W-:Y:S01]  /*15d70*/  BSSY B2, `(.L_x_1530) ;  /* 0x0000006000027945 */ /* 0x000fe20003800000 */
[----:B------:R-:W-:Y:S02]  /*15d80*/  IMAD R14, R13, 0x900, R10 ;  /* 0x000009000d0e7824 */ /* 0x000fe400078e020a */
[----:B------:R-:W-:Y:S01]  /*15d90*/  IMAD.MOV.U32 R15, RZ, RZ, 0x40000040 ;  /* 0x40000040ff0f7424 */ /* 0x000fe200078e00ff */
[----:B-1----:R-:W-:Y:S06]  /*15da0*/  @P2 BRA `(.L_x_1531) ;  /* 0x0000000000082947 */ /* 0x002fec0003800000 */
[----:B------:R-:W1:Y:S02]  /*15db0*/  SYNCS.PHASECHK.TRANS64.TRYWAIT P2, [R0+URZ+0x30830], R11 ;  /* 0x0308300b000075a7 */ /* 0x000e64000804017f */
[----:B-1----:R-:W-:Y:S05]  /*15dc0*/  @!P2 BRA `(.L_x_1532) ;  /* 0x0000013400eca947 */ /* 0x002fea0003800000 */
.L_x_1531:
[----:B------:R-:W-:Y:S05]  /*15dd0*/  BSYNC B2 ;  /* 0x0000000000027941 */ /* 0x000fea0003800000 */
.L_x_1530:
[----:B------:R-:W2:Y:S04]  /*15de0*/  LDL.64 R120, [R1+0x30] ;  /* 0x0000300001787983 */ /* 0x000ea80000100a00 */
[----:B------:R3:W-:Y:S04]  /*15df0*/  STL.64 [R1+0x50], R8 ;  /* 0x0000500801007387 */ /* 0x0007e80000100a00 */
[----:B---3--:R-:W3:Y:S04]  /*15e00*/  LDL.64 R8, [R1+0x28] ;  /* 0x0000280001087983 */ /* 0x008ee80000100a00 */
[----:B------:R4:W-:Y:S04]  /*15e10*/  STL.64 [R1+0x48], R6 ;  /* 0x0000480601007387 */ /* 0x0009e80000100a00 */
[----:B----4-:R-:W4:Y:S01]  /*15e20*/  LDL.64 R6, [R1+0x20] ;  /* 0x0000200001067983 */ /* 0x010f220000100a00 */
[----:B------:R-:W-:-:S02]  /*15e30*/  R2UR UR6, R14 ;  /* 0x000000000e0672ca */ /* 0x000fc400000e0000 */
[----:B------:R-:W-:Y:S01]  /*15e40*/  R2UR UR7, R15 ;  /* 0x000000000f0772ca */ /* 0x000fe200000e0000 */
[----:B------:R0:W-:Y:S04]  /*15e50*/  STL.64 [R1+0x40], R4 ;  /* 0x0000400401007387 */ /* 0x0001e80000100a00 */
[----:B0-----:R-:W4:Y:S01]  /*15e60*/  LDL.64 R4, [R1+0x18] ;  /* 0x0000180001047983 */ /* 0x001f220000100a00 */
[----:B------:R-:W-:Y:S02]  /*15e70*/  VIADD R20, R14, 0x2 ;  /* 0x000000020e147836 */ /* 0x000fe40000000000 */
[----:B------:R-:W-:Y:S01]  /*15e80*/  IMAD.MOV.U32 R21, RZ, RZ, 0x40000040 ;  /* 0x40000040ff157424 */ /* 0x000fe200078e00ff */
[----:B--2---:R-:W-:Y:S02]  /*15e90*/  R2UR UR4, R120 ;  /* 0x00000000780472ca */ /* 0x004fe400000e0000 */
[----:B------:R-:W-:-:S02]  /*15ea0*/  R2UR UR5, R121 ;  /* 0x00000000790572ca */ /* 0x000fc400000e0000 */
[----:B-----5:R-:W-:-:S11]  /*15eb0*/  WARPGROUP.ARRIVE ;  /* 0x00000000000079c5 */ /* 0x020fd60000000000 */
[----:B------:R-:W-:Y:S01]  /*15ec0*/  HGMMA.64x96x16.F32.BF16 R120, gdesc[UR4], RZ, !UPT, gsb0 ;  /* 0x01600000047879f0 */ /* 0x000fe2000c0018ff */
[----:B---3--:R-:W-:Y:S02]  /*15ed0*/  R2UR UR4, R8 ;  /* 0x00000000080472ca */ /* 0x008fe400000e0000 */
[----:B------:R-:W-:Y:S02]  /*15ee0*/  R2UR UR5, R9 ;  /* 0x00000000090572ca */ /* 0x000fe400000e0000 */
[----:B------:R-:W2:Y:S01]  /*15ef0*/  LDL.64 R8, [R1+0x10] ;  /* 0x0000100001087983 */ /* 0x000ea20000100a00 */
[----:B------:R-:W-:Y:S02]  /*15f00*/  R2UR UR6, R20 ;  /* 0x00000000140672ca */ /* 0x000fe400000e0000 */
[----:B------:R-:W-:Y:S01]  /*15f10*/  R2UR UR7, R21 ;  /* 0x00000000150772ca */ /* 0x000fe200000e0000 */
[----:B------:R-:W-:Y:S02]  /*15f20*/  VIADD R20, R14, 0x4 ;  /* 0x000000040e147836 */ /* 0x000fe40000000000 */
[----:B------:R-:W-:Y:S01]  /*15f30*/  IMAD.MOV.U32 R21, RZ, RZ, 0x40000040 ;  /* 0x40000040ff157424 */ /* 0x000fe200078e00ff */
[----:B------:R-:W-:-:S02]  /*15f40*/  WARPGROUP.DEPBAR.LE gsb0, 0x0 ;  /* 0x00008000000079c5 */ /* 0x000fc40000010000 */
[----:B------:R-:W-:-:S07]  /*15f50*/  WARPGROUP.ARRIVE ;  /* 0x00000000000079c5 */ /* 0x000fce0000000000 */
[----:B------:R-:W-:Y:S01]  /*15f60*/  HGMMA.64x96x16.F32.BF16 R120, gdesc[UR4], R120, gsb0 ;  /* 0x01600000047879f0 */ /* 0x000fe20008001878 */
[----:B----4-:R-:W-:Y:S02]  /*15f70*/  R2UR UR4, R6 ;  /* 0x00000000060472ca */ /* 0x010fe400000e0000 */
[----:B------:R-:W-:Y:S02]  /*15f80*/  R2UR UR5, R7 ;  /* 0x00000000070572ca */ /* 0x000fe400000e0000 */
[----:B------:R-:W3:Y:S01]  /*15f90*/  LDL.64 R6, [R1+0x8] ;  /* 0x0000080001067983 */ /* 0x000ee20000100a00 */
[----:B------:R-:W-:Y:S02]  /*15fa0*/  R2UR UR6, R20 ;  /* 0x00000000140672ca */ /* 0x000fe400000e0000 */
[----:B------:R-:W-:Y:S01]  /*15fb0*/  R2UR UR7, R21 ;  /* 0x00000000150772ca */ /* 0x000fe200000e0000 */
[----:B------:R-:W-:Y:S02]  /*15fc0*/  VIADD R20, R14, 0x6 ;  /* 0x000000060e147836 */ /* 0x000fe40000000000 */
[----:B------:R-:W-:Y:S01]  /*15fd0*/  IMAD.MOV.U32 R21, RZ, RZ, 0x40000040 ;  /* 0x40000040ff157424 */ /* 0x000fe200078e00ff */
[----:B------:R-:W-:-:S02]  /*15fe0*/  WARPGROUP.DEPBAR.LE gsb0, 0x0 ;  /* 0x00008000000079c5 */ /* 0x000fc40000010000 */
[----:B------:R-:W-:-:S07]  /*15ff0*/  WARPGROUP.ARRIVE ;  /* 0x00000000000079c5 */ /* 0x000fce0000000000 */
[----:B------:R-:W-:Y:S01]  /*16000*/  HGMMA.64x96x16.F32.BF16 R120, gdesc[UR4], R120, gsb0 ;  /* 0x01600000047879f0 */ /* 0x000fe20008001878 */
[----:B------:R-:W-:Y:S02]  /*16010*/  R2UR UR4, R4 ;  /* 0x00000000040472ca */ /* 0x000fe400000e0000 */
[----:B------:R-:W-:Y:S02]  /*16020*/  R2UR UR5, R5 ;  /* 0x00000000050572ca */ /* 0x000fe400000e0000 */
[----:B------:R-:W4:Y:S01]  /*16030*/  LDL.64 R4, [R1] ;  /* 0x0000000001047983 */ /* 0x000f220000100a00 */
        /* <DEDUP_REMOVED lines=9> */
[----:B--2---:R-:W-:Y:S02]  /*160d0*/  R2UR UR4, R8 ;  /* 0x00000000080472ca */ /* 0x004fe400000e0000 */
[----:B------:R-:W-:Y:S01]  /*160e0*/  R2UR UR5, R9 ;  /* 0x00000000090572ca */ /* 0x000fe200000e0000 */
[----:B------:R-:W-:Y:S01]  /*160f0*/  VIADD R20, R14, 0x302 ;  /* 0x000003020e147836 */ /* 0x000fe20000000000 */
[----:B------:R0:W5:Y:S01]  /*16100*/  LDL.LU.64 R8, [R1+0x50] ;  /* 0x0000500001087983 */ /* 0x0001620000300a00 */
[----:B------:R-:W-:Y:S01]  /*16110*/  IMAD.MOV.U32 R21, RZ, RZ, 0x40000040 ;  /* 0x40000040ff157424 */ /* 0x000fe200078e00ff */
[----:B------:R-:W-:-:S02]  /*16120*/  WARPGROUP.DEPBAR.LE gsb0, 0x0 ;  /* 0x00008000000079c5 */ /* 0x000fc40000010000 */
[----:B------:R-:W-:-:S07]  /*16130*/  WARPGROUP.ARRIVE ;  /* 0x00000000000079c5 */ /* 0x000fce0000000000 */
[----:B------:R-:W-:Y:S01]  /*16140*/  HGMMA.64x96x16.F32.BF16 R120, gdesc[UR4], R120, gsb0 ;  /* 0x01600000047879f0 */ /* 0x000fe20008001878 */
[----:B------:R-:W-:Y:S02]  /*16150*/  R2UR UR6, R20 ;  /* 0x00000000140672ca */ /* 0x000fe400000e0000 */
[----:B------:R-:W-:Y:S02]  /*16160*/  R2UR UR7, R21 ;  /* 0x00000000150772ca */ /* 0x000fe400000e0000 */
[----:B---3--:R-:W-:Y:S02]  /*16170*/  R2UR UR4, R6 ;  /* 0x00000000060472ca */ /* 0x008fe400000e0000 */
        /* <DEDUP_REMOVED lines=9> */
[----:B----4-:R-:W-:Y:S02]  /*16210*/  R2UR UR4, R4 ;  /* 0x00000000040472ca */ /* 0x010fe400000e0000 */
        /* <DEDUP_REMOVED lines=47> */
[----:B------:R-:W-:Y:S02]  /*16510*/  WARPGROUP.DEPBAR.LE gsb0, 0x0 ;  /* 0x00008000000079c5 */ /* 0x000fe40000010000 */
[----:B------:R-:W-:-:S08]  /*16520*/  WARPGROUP.ARRIVE ;  /* 0x00000000000079c5 */ /* 0x000fd00000000000 */
[----:B------:R-:W-:Y:S01]  /*16530*/  HGMMA.64x96x16.F32.BF16 R120, gdesc[UR4], R120, gsb0 ;  /* 0x01600000047879f0 */ /* 0x000fe20008001878 */
        /* <DEDUP_REMOVED lines=97> */
[----:B0-----:R-:W-:Y:S05]  /*16b50*/  @!P0 BRA `(.L_x_1533) ;  /* 0x0000000000048947 */ /* 0x001fea0003800000 */
[----:B------:R-:W-:Y:S01]  /*16b60*/  BPT.TRAP 0x1 ;  /* 0x000000040000795c */ /* 0x000fe20000300000 */
.L_x_1533:
[----:B------:R-:W-:Y:S01]  /*16b70*/  SHF.L.U32 R2, R194, 0x1f, RZ ;  /* 0x0000001fc2027819 */ /* 0x000fe200000006ff */
[----:B------:R-:W-:-:S04]  /*16b80*/  IMAD R14, R23, 0x8, R17 ;  /* 0x00000008170e7824 */ /* 0x000fc800078e0211 */
[----:B------:R0:W2:Y:S01]  /*16b90*/  SYNCS.PHASECHK.TRANS64.TRYWAIT P2, [R14+URZ+0x30850], R2 ;  /* 0x030850020e0075a7 */ /* 0x0000a2000804017f */
[----:B------:R-:W-:Y:S05]  /*16ba0*/  @!P0 BRA `(.L_x_1534) ;  /* 0x0000000000048947 */ /* 0x000fea0003800000 */
[----:B------:R-:W-:Y:S01]  /*16bb0*/  BPT.TRAP 0x1 ;  /* 0x000000040000795c */ /* 0x000fe20000300000 */
.L_x_1534:
[----:B------:R-:W-:Y:S01]  /*16bc0*/  VIADD R3, R17, 0x400 ;  /* 0x0000040011037836 */ /* 0x000fe20000000000 */
[----:B------:R-:W-:Y:S04]  /*16bd0*/  BSSY B2, `(.L_x_1535) ;  /* 0x0000008000027945 */ /* 0x000fe80003800000 */
[----:B------:R-:W-:-:S04]  /*16be0*/  SHF.R.U32.HI R3, RZ, 0x4, R3 ;  /* 0x00000004ff037819 */ /* 0x000fc80000011603 */
[----:B------:R-:W-:-:S04]  /*16bf0*/  LOP3.LUT R3, R3, 0x3fff, RZ, 0xc0, !PT ;  /* 0x00003fff03037812 */ /* 0x000fc800078ec0ff */
[----:B------:R-:W-:-:S05]  /*16c00*/  LOP3.LUT R3, R3, 0x3000000, RZ, 0xfc, !PT ;  /* 0x0300000003037812 */ /* 0x000fca00078efcff */
[----:B-1----:R-:W-:Y:S01]  /*16c10*/  IMAD R11, R23, 0x900, R3 ;  /* 0x00000900170b7824 */ /* 0x002fe200078e0203 */
[----:B--2---:R-:W-:Y:S06]  /*16c20*/  @P2 BRA `(.L_x_1536) ;  /* 0x0000000000082947 */ /* 0x004fec0003800000 */
[----:B------:R-:W1:Y:S02]  /*16c30*/  SYNCS.PHASECHK.TRANS64.TRYWAIT P2, [R14+URZ+0x30850], R2 ;  /* 0x030850020e0075a7 */ /* 0x000e64000804017f */
[----:B-1----:R-:W-:Y:S05]  /*16c40*/  @!P2 BRA `(.L_x_1537) ;  /* 0x000001280060a947 */ /* 0x002fea0003800000 */
.L_x_1536:
[----:B------:R-:W-:Y:S05]  /*16c50*/  BSYNC B2 ;  /* 0x0000000000027941 */ /* 0x000fea0003800000 */
.L_x_1535:
[----:B01----:R-:W-:Y:S01]  /*16c60*/  IMAD.MOV.U32 R2, RZ, RZ, R11 ;  /* 0x000000ffff027224 */ /* 0x003fe200078e000b */
[----:B------:R-:W-:Y:S01]  /*16c70*/  WARPGROUP.ARRIVE ;  /* 0x00000000000079c5 */ /* 0x000fe20000000000 */
[----:B------:R-:W-:Y:S01]  /*16c80*/  IMAD.MOV.U32 R3, RZ, RZ, 0x40000040 ;  /* 0x40000040ff037424 */ /* 0x000fe200078e00ff */
[----:B------:R-:W-:Y:S01]  /*16c90*/  LOP3.LUT P2, RZ, R16, 0x100000, RZ, 0xc0, !PT ;  /* 0x0010000010ff7812 */ /* 0x000fe2000784c0ff */
[----:B------:R-:W-:Y:S01]  /*16ca0*/  @!P1 VIADD R0, R0, 0x30840 ;  /* 0x0003084000009836 */ /* 0x000fe20000000000 */
[----:B------:R-:W-:Y:S01]  /*16cb0*/  R2UR UR6, R2 ;  /* 0x00000000020672ca */ /* 0x000fe200000e0000 */
[----:B------:R-:W-:Y:S01]  /*16cc0*/  VIADD R2, R11, 0x80 ;  /* 0x000000800b027836 */ /* 0x000fe20000000000 */
[----:B------:R-:W-:Y:S01]  /*16cd0*/  R2UR UR7, R3 ;  /* 0x00000000030772ca */ /* 0x000fe200000e0000 */
[----:B------:R-:W-:Y:S01]  /*16ce0*/  IMAD.MOV.U32 R3, RZ, RZ, 0x40000040 ;  /* 0x40000040ff037424 */ /* 0x000fe200078e00ff */
[----:B------:R-:W-:-:S11]  /*16cf0*/  @!P1 PRMT R0, RZ, 0x654, R0 ;  /* 0x00000654ff009816 */ /* 0x000fd60000000000 */
        /* <DEDUP_REMOVED lines=25> */
[----:B------:R-:W-:Y:S02]  /*16e90*/  IMAD.MOV.U32 R3, RZ, RZ, 0x40000040 ;  /* 0x40000040ff037424 */ /* 0x000fe400078e00ff */
[----:B------:R-:W-:Y:S01]  /*16ea0*/  IMAD.U32 R11, RZ, RZ, UR47 ;  /* 0x0000002fff0b7e24 */ /* 0x000fe2000f8e00ff */
[----:B------:R-:W-:Y:S02]  /*16eb0*/  WARPGROUP.DEPBAR.LE gsb0, 0x0 ;  /* 0x00008000000079c5 */ /* 0x000fe40000010000 */
[----:B------:R-:W-:-:S11]  /*16ec0*/  WARPGROUP.ARRIVE ;  /* 0x00000000000079c5 */ /* 0x000fd60000000000 */
[----:B------:R-:W-:Y:S01]  /*16ed0*/  HGMMA.64x192x16.F32.BF16 R24, R172, gdesc[UR4].tnspB, R24, gsb0 ;  /* 0x42e00004ac187df0 */ /* 0x000fe20008001818 */
[----:B------:R-:W-:Y:S02]  /*16ee0*/  R2UR UR6, R2 ;  /* 0x00000000020672ca */ /* 0x000fe400000e0000 */
[----:B------:R-:W-:Y:S01]  /*16ef0*/  R2UR UR7, R3 ;  /* 0x00000000030772ca */ /* 0x000fe200000e0000 */
[----:B------:R-:W-:Y:S02]  /*16f00*/  WARPGROUP.DEPBAR.LE gsb0, 0x0 ;  /* 0x00008000000079c5 */ /* 0x000fe40000010000 */
[----:B------:R-:W-:-:S14]  /*16f10*/  WARPGROUP.ARRIVE ;  /* 0x00000000000079c5 */ /* 0x000fdc0000000000 */
[----:B------:R-:W-:Y:S03]  /*16f20*/  HGMMA.64x192x16.F32.BF16 R24, R168, gdesc[UR4].tnspB, R24, gsb0 ;  /* 0x42e00004a8187df0 */ /* 0x000fe60008001818 */
[----:B------:R-:W-:Y:S02]  /*16f30*/  WARPGROUP.DEPBAR.LE gsb0, 0x0 ;  /* 0x00008000000079c5 */ /* 0x000fe40000010000 */
[----:B-----5:R-:W-:Y:S01]  /*16f40*/  IMAD R168, R9, -0x60, RZ ;  /* 0xffffffa009a87824 */ /* 0x020fe200078e02ff */
[----:B------:R0:W-:Y:S04]  /*16f50*/  @!P1 SYNCS.ARRIVE.TRANS64.RED.A1T0 RZ, [R0+URZ], RZ ;  /* 0x000000ff00ff99a7 */ /* 0x0001e8000810043f */
[----:B------:R-:W-:-:S02]  /*16f60*/  IADD3 R2, R168, 0x1, R196 ;  /* 0x00000001a8027810 */ /* 0x000fc40007ffe0c4 */
[----:B0-----:R-:W-:-:S03]  /*16f70*/  LOP3.LUT R0, RZ, R11, RZ, 0x33, !PT ;  /* 0x0000000bff007212 */ /* 0x001fc600078e33ff */
[----:B------:R-:W-:-:S04]  /*16f80*/  IMAD.IADD R3, R2, 0x1, -R197 ;  /* 0x0000000102037824 */ /* 0x000fc800078e0ac5 */
[----:B------:R-:W-:-:S04]  /*16f90*/  IMAD R3, R206, -0x2, R3 ;  /* 0xfffffffece037824 */ /* 0x000fc800078e0203 */
[----:B------:R-:W-:Y:S02]  /*16fa0*/  VIADD R23, R3, UR54 ;  /* 0x0000003603177c36 */ /* 0x000fe40008000000 */
[----:B------:R-:W-:Y:S02]  /*16fb0*/  IMAD.IADD R21, R0, 0x1, R3 ;  /* 0x0000000100157824 */ /* 0x000fe400078e0203 */
[----:B------:R-:W-:Y:S02]  /*16fc0*/  IMAD R0, R206, -0x2, R168 ;  /* 0xfffffffece007824 */ /* 0x000fe400078e02a8 */
[C---:B------:R-:W-:Y:S02]  /*16fd0*/  IMAD.IADD R20, R8.reuse, 0x1, R23 ;  /* 0x0000000108147824 */ /* 0x040fe400078e0217 */
[----:B------:R-:W-:Y:S01]  /*16fe0*/  IMAD.IADD R15, R8, 0x1, R21 ;  /* 0x00000001080f7824 */ /* 0x000fe200078e0215 */
[----:B------:R-:W-:Y:S06]  /*16ff0*/  @!P2 BRA `(.L_x_1538) ;  /* 0x000000000058a947 */ /* 0x000fec0003800000 */
[----:B------:R-:W-:Y:S01]  /*17000*/  IMAD.IADD R171, R8, 0x1, R202 ;  /* 0x0000000108ab7824 */ /* 0x000fe200078e02ca */
[----:B------:R-:W-:Y:S04]  /*17010*/  BSSY B2, `(.L_x_1539) ;  /* 0x0000011000027945 */ /* 0x000fe80003800000 */
[----:B------:R-:W-:-:S13]  /*17020*/  ISETP.GT.AND P2, PT, R171, -0x1, PT ;  /* 0xffffffffab00780c */ /* 0x000fda0003f44270 */
[----:B------:R-:W-:Y:S05]  /*17030*/  @P2 BRA `(.L_x_1540) ;  /* 0x0000000000202947 */ /* 0x000fea0003800000 */
[----:B------:R-:W-:Y:S01]  /*17040*/  IMAD.U32 R169, RZ, RZ, UR46 ;  /* 0x0000002effa97e24 */ /* 0x000fe2000f8e00ff */
[----:B------:R-:W-:-:S04]  /*17050*/  LOP3.LUT R171, RZ, R171, RZ, 0x33, !PT ;  /* 0x000000abffab7212 */ /* 0x000fc800078e33ff */
[----:B------:R-:W-:-:S13]  /*17060*/  ISETP.NE.AND P2, PT, R169, 0x1, PT ;  /* 0x00000001a900780c */ /* 0x000fda0003f45270 */
[----:B------:R-:W0:Y:S02]  /*17070*/  @P2 LDC.64 R2, c[0x0][0x9e8] ;  /* 0x00027a00ff022b82 */ /* 0x000e240000000a00 */
[----:B0-----:R-:W-:-:S05]  /*17080*/  @P2 IMAD.HI.U32 R2, R171, R2, RZ ;  /* 0x00000002ab022227 */ /* 0x001fca00078e00ff */
[----:B------:R-:W-:-:S04]  /*17090*/  @P2 SHF.R.U32.HI R171, RZ, R3, R2 ;  /* 0x00000003ffab2219 */ /* 0x000fc80000011602 */
[----:B------:R-:W-:Y:S01]  /*170a0*/  LOP3.LUT R2, RZ, R171, RZ, 0x33, !PT ;  /* 0x000000abff027212 */ /* 0x000fe200078e33ff */
[----:B------:R-:W-:Y:S06]  /*170b0*/  BRA `(.L_x_1541) ;  /* 0x0000000000187947 */ /* 0x000fec0003800000 */
.L_x_1540:
[----:B------:R-:W-:-:S05]  /*170c0*/  IMAD.U32 R169, RZ, RZ, UR46 ;  /* 0x0000002effa97e24 */ /* 0x000fca000f8e00ff */
[----:B------:R-:W-:-:S13]  /*170d0*/  ISETP.NE.AND P2, PT, R169, 0x1, PT ;  /* 0x00000001a900780c */ /* 0x000fda0003f45270 */
[----:B------:R-:W0:Y:S02]  /*170e0*/  @P2 LDC.64 R2, c[0x0][0x9e8] ;  /* 0x00027a00ff022b82 */ /* 0x000e240000000a00 */
[----:B0-----:R-:W-:-:S04]  /*170f0*/  @P2 IMAD.HI.U32 R170, R171, R2, RZ ;  /* 0x00000002abaa2227 */ /* 0x001fc800078e00ff */
[----:B------:R-:W-:Y:S01]  /*17100*/  IMAD.MOV.U32 R2, RZ, RZ, R171 ;  /* 0x000000ffff027224 */ /* 0x000fe200078e00ab */
[----:B------:R-:W-:-:S07]  /*17110*/  @P2 SHF.R.U32.HI R2, RZ, R3, R170 ;  /* 0x00000003ff022219 */ /* 0x000fce00000116aa */
.L_x_1541:
[----:B------:R-:W-:Y:S05]  /*17120*/  BSYNC B2 ;  /* 0x0000000000027941 */ /* 0x000fea0003800000 */
.L_x_1539:
[----:B------:R-:W-:-:S05]  /*17130*/  IMAD R2, R2, R169, R0 ;  /* 0x000000a902027224 */ /* 0x000fca00078e0200 */
[----:B------:R-:W-:Y:S02]  /*17140*/  VIADDMNMX R20, R2, R169, R20, PT ;  /* 0x000000a902147246 */ /* 0x000fe40003800114 */
[----:B------:R-:W-:-:S07]  /*17150*/  VIMNMX R15, R15, R2, !PT ;  /* 0x000000020f0f7248 */ /* 0x000fce0007fe0100 */
.L_x_1538:
[C---:B------:R-:W-:Y:S02]  /*17160*/  ISETP.GE.AND P2, PT, R168.reuse, 0x2, PT ;  /* 0x00000002a800780c */ /* 0x040fe40003f46270 */
[C---:B------:R-:W-:Y:S02]  /*17170*/  ISETP.GE.AND P3, PT, R168.reuse, 0x9, PT ;  /* 0x00000009a800780c */ /* 0x040fe40003f66270 */
[C---:B------:R-:W-:Y:S02]  /*17180*/  ISETP.GT.AND P5, PT, R15.reuse, 0x1, !P2 ;  /* 0x000000010f00780c */ /* 0x040fe400057a4270 */
[----:B------:R-:W-:Y:S02]  /*17190*/  ISETP.GE.AND P6, PT, R168, 0xa, PT ;  /* 0x0000000aa800780c */ /* 0x000fe40003fc6270 */
[----:B------:R-:W-:Y:S02]  /*171a0*/  ISETP.GT.AND P4, PT, R15, 0x8, !P3 ;  /* 0x000000080f00780c */ /* 0x000fe40005f84270 */
[----:B------:R-:W-:-:S02]  /*171b0*/  ISETP.LT.OR P5, PT, R20, 0x2, P5 ;  /* 0x000000021400780c */ /* 0x000fc40002fa1670 */
[----:B------:R-:W-:Y:S02]  /*171c0*/  ISETP.LT.OR P4, PT, R20, 0x9, P4 ;  /* 0x000000091400780c */ /* 0x000fe40002781670 */
[----:B------:R-:W-:Y:S02]  /*171d0*/  FSEL R121, R121, -INF , !P5 ;  /* 0xff80000079797808 */ /* 0x000fe40006800000 */
[----:B------:R-:W-:Y:S02]  /*171e0*/  ISETP.GE.AND P5, PT, R168, 0x11, PT ;  /* 0x00000011a800780c */ /* 0x000fe40003fa6270 */
[----:B------:R-:W-:Y:S02]  /*171f0*/  LOP3.LUT R16, R16, 0xfffffffb, RZ, 0xc0, !PT ;  /* 0xfffffffb10107812 */ /* 0x000fe400078ec0ff */
[----:B------:R-:W-:Y:S02]  /*17200*/  FSEL R124, R124, -INF , !P4 ;  /* 0xff8000007c7c7808 */ /* 0x000fe40006000000 */
[----:B------:R-:W-:-:S02]  /*17210*/  ISETP.GT.AND P4, PT, R15, 0x9, !P6 ;  /* 0x000000090f00780c */ /* 0x000fc40007784270 */
[----:B------:R-:W-:Y:S02]  /*17220*/  @P6 LOP3.LUT R16, R16, 0x4, RZ, 0xfc, !PT ;  /* 0x0000000410106812 */ /* 0x000fe400078efcff */
[----:B------:R-:W-:Y:S02]  /*17230*/  ISETP.LT.OR P4, PT, R20, 0xa, P4 ;  /* 0x0000000a1400780c */ /* 0x000fe40002781670 */
[----:B------:R-:W-:Y:S02]  /*17240*/  LOP3.LUT R16, R16, 0xfffffff7, RZ, 0xc0, !PT ;  /* 0xfffffff710107812 */ /* 0x000fe400078ec0ff */
[----:B------:R-:W-:Y:S02]  /*17250*/  FSEL R125, R125, -INF , !P4 ;  /* 0xff8000007d7d7808 */ /* 0x000fe40006000000 */
[----:B------:R-:W-:Y:S02]  /*17260*/  @P5 LOP3.LUT R16, R16, 0x8, RZ, 0xfc, !PT ;  /* 0x0000000810105812 */ /* 0x000fe400078efcff */
[----:B------:R-:W-:-:S02]  /*17270*/  ISETP.GT.AND P4, PT, R15, 0x10, !P5 ;  /* 0x000000100f00780c */ /* 0x000fc40006f84270 */
[----:B------:R-:W-:Y:S02]  /*17280*/  ISETP.GE.AND P5, PT, R168, 0x12, PT ;  /* 0x00000012a800780c */ /* 0x000fe40003fa6270 */
[----:B------:R-:W-:Y:S02]  /*17290*/  ISETP.LT.OR P4, PT, R20, 0x11, P4 ;  /* 0x000000111400780c */ /* 0x000fe40002781670 */
[----:B------:R-:W-:Y:S02]  /*172a0*/  LOP3.LUT R16, R16, 0xfff7ffff, RZ, 0xc0, !PT ;  /* 0xfff7ffff10107812 */ /* 0x000fe400078ec0ff */
[----:B------:R-:W-:Y:S02]  /*172b0*/  FSEL R128, R128, -INF , !P4 ;  /* 0xff80000080807808 */ /* 0x000fe40006000000 */
[----:B------:R-:W-:Y:S02]  /*172c0*/  ISETP.GT.AND P4, PT, R15, 0x11, !P5 ;  /* 0x000000110f00780c */ /* 0x000fe40006f84270 */
[----:B------:R-:W-:-:S02]  /*172d0*/  IADD3 R23, R23, 0x8, R8 ;  /* 0x0000000817177810 */ /* 0x000fc40007ffe008 */
[----:B------:R-:W-:Y:S02]  /*172e0*/  ISETP.LT.OR P4, PT, R20, 0x12, P4 ;  /* 0x000000121400780c */ /* 0x000fe40002781670 */
[----:B------:R-:W-:Y:S02]  /*172f0*/  @P5 LOP3.LUT R16, R16, 0x80000, RZ, 0xfc, !PT ;  /* 0x0008000010105812 */ /* 0x000fe400078efcff */
[----:B------:R-:W-:Y:S02]  /*17300*/  ISETP.GE.AND P5, PT, R168, 0x19, PT ;  /* 0x00000019a800780c */ /* 0x000fe40003fa6270 */
[----:B------:R-:W-:Y:S02]  /*17310*/  LOP3.LUT R16, R16, 0xfffbffff, RZ, 0xc0, !PT ;  /* 0xfffbffff10107812 */ /* 0x000fe400078ec0ff */
[----:B------:R-:W-:Y:S02]  /*17320*/  FSEL R129, R129, -INF , !P4 ;  /* 0xff80000081817808 */ /* 0x000fe40006000000 */
[----:B------:R-:W-:-:S02]  /*17330*/  ISETP.GT.AND P4, PT, R15, 0x18, !P5 ;  /* 0x000000180f00780c */ /* 0x000fc40006f84270 */
[----:B------:R-:W-:Y:S02]  /*17340*/  IADD3 R21, R21, 0x8, R8 ;  /* 0x0000000815157810 */ /* 0x000fe40007ffe008 */
[----:B------:R-:W-:-:S03]  /*17350*/  ISETP.LT.OR P4, PT, R20, 0x19, P4 ;  /* 0x000000191400780c */ /* 0x000fc60002781670 */
[----:B------:R-:W-:Y:S02]  /*17360*/  @P5 LOP3.LUT R16, R16, 0x40000, RZ, 0xfc, !PT ;  /* 0x0004000010105812 */ /* 0x000fe400078efcff */
[----:B------:R-:W-:Y:S02]  /*17370*/  ISETP.GE.AND P5, PT, R168, 0x1a, PT ;  /* 0x0000001aa800780c */ /* 0x000fe40003fa6270 */
[----:B------:R-:W-:Y:S02]  /*17380*/  LOP3.LUT R16, R16, 0xfffdffff, RZ, 0xc0, !PT ;  /* 0xfffdffff10107812 */ /* 0x000fe400078ec0ff */
[----:B------:R-:W-:Y:S02]  /*17390*/  FSEL R132, R132, -INF , !P4 ;  /* 0xff80000084847808 */ /* 0x000fe40006000000 */
[----:B------:R-:W-:-:S04]  /*173a0*/  ISETP.GT.AND P4, PT, R15, 0x19, !P5 ;  /* 0x000000190f00780c */ /* 0x000fc80006f84270 */
        /* <DEDUP_REMOVED lines=69> */
[----:B------:R-:W-:Y:S02]  /*17800*/  FSEL R156, R156, -INF , !P4 ;  /* 0xff8000009c9c7808 */ /* 0x000fe40006000000 */
[----:B------:R-:W-:Y:S02]  /*17810*/  LOP3.LUT R16, R16, 0xffffffdf, RZ, 0xc0, !PT ;  /* 0xffffffdf10107812 */ /* 0x000fe400078ec0ff */
[----:B------:R-:W-:-:S04]  /*17820*/  ISETP.GT.AND P4, PT, R15, 0x49, !P5 ;  /* 0x000000490f00780c */ /* 0x000fc80006f84270 */
[----:B------:R-:W-:-:S03]  /*17830*/  ISETP.LT.OR P4, PT, R20, 0x4a, P4 ;  /* 0x0000004a1400780c */ /* 0x000fc60002781670 */
[----:B------:R-:W-:Y:S02]  /*17840*/  @P5 LOP3.LUT R16, R16, 0x20, RZ, 0xfc, !PT ;  /* 0x0000002010105812 */ /* 0x000fe400078efcff */
[----:B------:R-:W-:Y:S02]  /*17850*/  ISETP.GE.AND P5, PT, R168, 0x51, PT ;  /* 0x00000051a800780c */ /* 0x000fe40003fa6270 */
[----:B------:R-:W-:Y:S02]  /*17860*/  FSEL R157, R157, -INF , !P4 ;  /* 0xff8000009d9d7808 */ /* 0x000fe40006000000 */
[----:B------:R-:W-:Y:S02]  /*17870*/  ISETP.GT.AND P4, PT, R15, 0x50, !P5 ;  /* 0x000000500f00780c */ /* 0x000fe40006f84270 */
[----:B------:R-:W-:Y:S02]  /*17880*/  LOP3.LUT R16, R16, 0xffffffef, RZ, 0xc0, !PT ;  /* 0xffffffef10107812 */ /* 0x000fe400078ec0ff */
[----:B------:R-:W-:-:S04]  /*17890*/  ISETP.LT.OR P4, PT, R20, 0x51, P4 ;  /* 0x000000511400780c */ /* 0x000fc80002781670 */
[----:B------:R-:W-:Y:S02]  /*178a0*/  FSEL R160, R160, -INF , !P4 ;  /* 0xff800000a0a07808 */ /* 0x000fe40006000000 */
[----:B------:R-:W-:Y:S02]  /*178b0*/  ISETP.GE.AND P4, PT, R168, 0x52, PT ;  /* 0x00000052a800780c */ /* 0x000fe40003f86270 */
[----:B------:R-:W-:Y:S02]  /*178c0*/  @P5 LOP3.LUT R16, R16, 0x10, RZ, 0xfc, !PT ;  /* 0x0000001010105812 */ /* 0x000fe400078efcff */
[----:B------:R-:W-:Y:S02]  /*178d0*/  ISETP.GT.AND P5, PT, R15, 0x51, !P4 ;  /* 0x000000510f00780c */ /* 0x000fe400067a4270 */
[----:B------:R-:W-:Y:S02]  /*178e0*/  LOP3.LUT R16, R16, 0xfffffffd, RZ, 0xc0, !PT ;  /* 0xfffffffd10107812 */ /* 0x000fe400078ec0ff */
[----:B------:R-:W-:-:S04]  /*178f0*/  ISETP.LT.OR P5, PT, R20, 0x52, P5 ;  /* 0x000000521400780c */ /* 0x000fc80002fa1670 */
[----:B------:R-:W-:Y:S02]  /*17900*/  FSEL R161, R161, -INF , !P5 ;  /* 0xff800000a1a17808 */ /* 0x000fe40006800000 */
[----:B------:R-:W-:-:S04]  /*17910*/  ISETP.GE.AND P5, PT, R168, 0x59, PT ;  /* 0x00000059a800780c */ /* 0x000fc80003fa6270 */
[----:B------:R-:W-:-:S04]  /*17920*/  ISETP.GT.AND P6, PT, R15, 0x58, !P5 ;  /* 0x000000580f00780c */ /* 0x000fc80006fc4270 */
[----:B------:R-:W-:-:S04]  /*17930*/  ISETP.LT.OR P6, PT, R20, 0x59, P6 ;  /* 0x000000591400780c */ /* 0x000fc800037c1670 */
[----:B------:R-:W-:Y:S02]  /*17940*/  FSEL R164, R164, -INF , !P6 ;  /* 0xff800000a4a47808 */ /* 0x000fe40007000000 */
[----:B------:R-:W-:-:S13]  /*17950*/  ISETP.GE.AND P6, PT, R168, 0x1, PT ;  /* 0x00000001a800780c */ /* 0x000fda0003fc6270 */
[----:B------:R-:W-:Y:S02]  /*17960*/  @P6 LOP3.LUT R16, R16, 0x2, RZ, 0xfc, !PT ;  /* 0x0000000210106812 */ /* 0x000fe400078efcff */
[----:B------:R-:W-:Y:S02]  /*17970*/  ISETP.GT.AND P6, PT, R15, RZ, !P6 ;  /* 0x000000ff0f00720c */ /* 0x000fe400077c4270 */
[----:B------:R-:W-:Y:S02]  /*17980*/  LOP3.LUT R16, R16, 0xfffffffe, RZ, 0xc0, !PT ;  /* 0xfffffffe10107812 */ /* 0x000fe400078ec0ff */
[----:B------:R-:W-:-:S04]  /*17990*/  ISETP.LT.OR P6, PT, R20, 0x1, P6 ;  /* 0x000000011400780c */ /* 0x000fc800037c1670 */
[----:B------:R-:W-:Y:S02]  /*179a0*/  FSEL R120, R120, -INF , !P6 ;  /* 0xff80000078787808 */ /* 0x000fe40007000000 */
[----:B------:R-:W-:-:S13]  /*179b0*/  ISETP.GE.AND P6, PT, R168, 0x5a, PT ;  /* 0x0000005aa800780c */ /* 0x000fda0003fc6270 */
[----:B------:R-:W-:Y:S02]  /*179c0*/  @P6 LOP3.LUT R16, R16, 0x1, RZ, 0xfc, !PT ;  /* 0x0000000110106812 */ /* 0x000fe400078efcff */
[----:B------:R-:W-:-:S04]  /*179d0*/  ISETP.GT.AND P6, PT, R15, 0x59, !P6 ;  /* 0x000000590f00780c */ /* 0x000fc800077c4270 */
[----:B------:R-:W-:-:S04]  /*179e0*/  ISETP.LT.OR P6, PT, R20, 0x5a, P6 ;  /* 0x0000005a1400780c */ /* 0x000fc800037c1670 */
[----:B------:R-:W-:Y:S02]  /*179f0*/  FSEL R165, R165, -INF , !P6 ;  /* 0xff800000a5a57808 */ /* 0x000fe40007000000 */
[----:B------:R-:W-:-:S13]  /*17a00*/  LOP3.LUT P6, RZ, R16, 0x100000, RZ, 0xc0, !PT ;  /* 0x0010000010ff7812 */ /* 0x000fda00078cc0ff */
[----:B------:R-:W-:Y:S05]  /*17a10*/  @!P6 BRA `(.L_x_1542) ;  /* 0x000000000058e947 */ /* 0x000fea0003800000 */
[----:B------:R-:W-:Y:S01]  /*17a20*/  ISETP.GT.AND P6, PT, R12, -0x1, PT ;  /* 0xffffffff0c00780c */ /* 0x000fe20003fc4270 */
[----:B------:R-:W-:-:S12]  /*17a30*/  BSSY B2, `(.L_x_1543) ;  /* 0x0000011000027945 */ /* 0x000fd80003800000 */
[----:B------:R-:W-:Y:S05]  /*17a40*/  @P6 BRA `(.L_x_1544) ;  /* 0x0000000000246947 */ /* 0x000fea0003800000 */
[----:B------:R-:W-:Y:S02]  /*17a50*/  IMAD.U32 R20, RZ, RZ, UR46 ;  /* 0x0000002eff147e24 */ /* 0x000fe4000f8e00ff */
[----:B------:R-:W-:-:S03]  /*17a60*/  VIADD R15, R203, 0x8 ;  /* 0x00000008cb0f7836 */ /* 0x000fc60000000000 */
[----:B------:R-:W-:Y:S02]  /*17a70*/  ISETP.NE.AND P6, PT, R20, 0x1, PT ;  /* 0x000000011400780c */ /* 0x000fe40003fc5270 */
[----:B------:R-:W-:-:S11]  /*17a80*/  LOP3.LUT R15, RZ, R15, RZ, 0x33, !PT ;  /* 0x0000000fff0f7212 */ /* 0x000fd600078e33ff */
[----:B------:R-:W0:Y:S02]  /*17a90*/  @P6 LDC.64 R2, c[0x0][0x9e8] ;  /* 0x00027a00ff026b82 */ /* 0x000e240000000a00 */
[----:B0-----:R-:W-:-:S05]  /*17aa0*/  @P6 IMAD.HI.U32 R2, R15, R2, RZ ;  /* 0x000000020f026227 */ /* 0x001fca00078e00ff */
[----:B------:R-:W-:-:S04]  /*17ab0*/  @P6 SHF.R.U32.HI R15, RZ, R3, R2 ;  /* 0x00000003ff0f6219 */ /* 0x000fc80000011602 */
[----:B------:R-:W-:Y:S01]  /*17ac0*/  LOP3.LUT R15, RZ, R15, RZ, 0x33, !PT ;  /* 0x0000000fff0f7212 */ /* 0x000fe200078e33ff */
[----:B------:R-:W-:Y:S06]  /*17ad0*/  BRA `(.L_x_1545) ;  /* 0x0000000000187947 */ /* 0x000fec0003800000 */
.L_x_1544:
[----:B------:R-:W-:Y:S02]  /*17ae0*/  IMAD.U32 R20, RZ, RZ, UR46 ;  /* 0x0000002eff147e24 */ /* 0x000fe4000f8e00ff */
[----:B------:R-:W-:-:S03]  /*17af0*/  IMAD.MOV.U32 R15, RZ, RZ, R12 ;  /* 0x000000ffff0f7224 */ /* 0x000fc600078e000c */
[----:B------:R-:W-:-:S13]  /*17b00*/  ISETP.NE.AND P6, PT, R20, 0x1, PT ;  /* 0x000000011400780c */ /* 0x000fda0003fc5270 */
[----:B------:R-:W0:Y:S02]  /*17b10*/  @P6 LDC.64 R2, c[0x0][0x9e8] ;  /* 0x00027a00ff026b82 */ /* 0x000e240000000a00 */
[----:B0-----:R-:W-:-:S05]  /*17b20*/  @P6 IMAD.HI.U32 R2, R12, R2, RZ ;  /* 0x000000020c026227 */ /* 0x001fca00078e00ff */
[----:B------:R-:W-:-:S07]  /*17b30*/  @P6 SHF.R.U32.HI R15, RZ, R3, R2 ;  /* 0x00000003ff0f6219 */ /* 0x000fce0000011602 */
.L_x_1545:
[----:B------:R-:W-:Y:S05]  /*17b40*/  BSYNC B2 ;  /* 0x0000000000027941 */ /* 0x000fea0003800000 */
.L_x_1543:
[----:B------:R-:W-:-:S05]  /*17b50*/  IMAD R0, R15, R20, R0 ;  /* 0x000000140f007224 */ /* 0x000fca00078e0200 */
[----:B------:R-:W-:Y:S02]  /*17b60*/  VIADDMNMX R23, R0, R20, R23, PT ;  /* 0x0000001400177246 */ /* 0x000fe40003800117 */
[----:B------:R-:W-:-:S07]  /*17b70*/  VIMNMX R21, R21, R0, !PT ;  /* 0x0000000015157248 */ /* 0x000fce0007fe0100 */
.L_x_1542:
[----:B------:R-:W-:Y:S01]  /*17b80*/  ISETP.GT.AND P2, PT, R21, 0x1, !P2 ;  /* 0x000000011500780c */ /* 0x000fe20005744270 */
[----:B------:R-:W-:Y:S01]  /*17b90*/  @!P1 VIADD R14, R14, 0x30860 ;  /* 0x000308600e0e9836 */ /* 0x000fe20000000000 */
[----:B------:R-:W-:Y:S01]  /*17ba0*/  FMNMX.FTZ R0, R120, R5, !PT ;  /* 0x0000000578007209 */ /* 0x000fe20007810000 */
[----:B------:R-:W-:Y:S01]  /*17bb0*/  IMAD.MOV.U32 R194, RZ, RZ, R200 ;  /* 0x000000ffffc27224 */ /* 0x000fe200078e00c8 */
[----:B------:R-:W-:Y:S02]  /*17bc0*/  ISETP.LT.OR P2, PT, R23, 0x2, P2 ;  /* 0x000000021700780c */ /* 0x000fe40001741670 */
[C---:B------:R-:W-:Y:S02]  /*17bd0*/  LOP3.LUT P6, RZ, R16.reuse, 0x8000, RZ, 0xc0, !PT ;  /* 0x0000800010ff7812 */ /* 0x040fe400078cc0ff */
[----:B------:R-:W-:Y:S02]  /*17be0*/  FSEL R123, R123, -INF , !P2 ;  /* 0xff8000007b7b7808 */ /* 0x000fe40005000000 */
[----:B------:R-:W-:-:S02]  /*17bf0*/  LOP3.LUT P2, RZ, R16, 0x4, RZ, 0xc0, !PT ;  /* 0x0000000410ff7812 */ /* 0x000fc4000784c0ff */
[C---:B------:R-:W-:Y:S02]  /*17c00*/  ISETP.GT.AND P3, PT, R21.reuse, 0x8, !P3 ;  /* 0x000000081500780c */ /* 0x040fe40005f64270 */
[----:B------:R-:W-:Y:S02]  /*17c10*/  ISETP.GT.AND P2, PT, R21, 0x9, !P2 ;  /* 0x000000091500780c */ /* 0x000fe40005744270 */
[----:B------:R-:W-:Y:S02]  /*17c20*/  FMNMX.FTZ R3, R121, R0, !PT ;  /* 0x0000000079037209 */ /* 0x000fe40007810000 */
[C---:B------:R-:W-:Y:S02]  /*17c30*/  ISETP.LT.OR P2, PT, R23.reuse, 0xa, P2 ;  /* 0x0000000a1700780c */ /* 0x040fe40001741670 */
[----:B------:R-:W-:Y:S02]  /*17c40*/  ISETP.LT.OR P3, PT, R23, 0x9, P3 ;  /* 0x000000091700780c */ /* 0x000fe40001f61670 */
[----:B------:R-:W-:-:S02]  /*17c50*/  FSEL R127, R127, -INF , !P2 ;  /* 0xff8000007f7f7808 */ /* 0x000fc40005000000 */
[----:B------:R-:W-:Y:S02]  /*17c60*/  LOP3.LUT P2, RZ, R16, 0x8, RZ, 0xc0, !PT ;  /* 0x0000000810ff7812 */ /* 0x000fe4000784c0ff */
[----:B------:R-:W-:Y:S02]  /*17c70*/  FMNMX.FTZ R0, R124, R3, !PT ;  /* 0x000000037c007209 */ /* 0x000fe40007810000 */
[----:B------:R-:W-:Y:S02]  /*17c80*/  ISETP.GT.AND P2, PT, R21, 0x10, !P2 ;  /* 0x000000101500780c */ /* 0x000fe40005744270 */
[----:B------:R-:W-:Y:S02]  /*17c90*/  FSEL R126, R126, -INF , !P3 ;  /* 0xff8000007e7e7808 */ /* 0x000fe40005800000 */
[----:B------:R-:W-:Y:S02]  /*17ca0*/  ISETP.LT.OR P2, PT, R23, 0x11, P2 ;  /* 0x000000111700780c */ /* 0x000fe40001741670 */
[----:B------:R-:W-:-:S02]  /*17cb0*/  LOP3.LUT P3, RZ, R16, 0x4000, RZ, 0xc0, !PT ;  /* 0x0000400010ff7812 */ /* 0x000fc4000786c0ff */
[----:B------:R-:W-:Y:S02]  /*17cc0*/  FSEL R130, R130, -INF , !P2 ;  /* 0xff80000082827808 */ /* 0x000fe40005000000 */
[----:B------:R-:W-:Y:S02]  /*17cd0*/  LOP3.LUT P2, RZ, R16, 0x80000, RZ, 0xc0, !PT ;  /* 0x0008000010ff7812 */ /* 0x000fe4000784c0ff */
[----:B------:R-:W-:Y:S02]  /*17ce0*/  FMNMX.FTZ R3, R125, R0, !PT ;  /* 0x000000007d037209 */ /* 0x000fe40007810000 */
[----:B------:R-:W-:Y:S02]  /*17cf0*/  ISETP.GT.AND P2, PT, R21, 0x11, !P2 ;  /* 0x000000111500780c */ /* 0x000fe40005744270 */
[----:B------:R-:W-:Y:S02]  /*17d00*/  FMNMX.FTZ R0, R128, R3, !PT ;  /* 0x0000000380007209 */ /* 0x000fe40007810000 */
[----:B------:R-:W-:-:S02]  /*17d10*/  ISETP.LT.OR P2, PT, R23, 0x12, P2 ;  /* 0x000000121700780c */ /* 0x000fc40001741670 */
[----:B------:R-:W-:Y:S02]  /*17d20*/  FMNMX.FTZ R3, R129, R0, !PT ;  /* 0x0000000081037209 */ /* 0x000fe40007810000 */
[----:B------:R-:W-:Y:S02]  /*17d30*/  FSEL R131, R131, -INF , !P2 ;  /* 0xff80000083837808 */ /* 0x000fe40005000000 */
[----:B------:R-:W-:Y:S02]  /*17d40*/  LOP3.LUT P2, RZ, R16, 0x40000, RZ, 0xc0, !PT ;  /* 0x0004000010ff7812 */ /* 0x000fe4000784c0ff */
[----:B------:R-:W-:Y:S02]  /*17d50*/  FMNMX.FTZ R0, R132, R3, !PT ;  /* 0x0000000384007209 */ /* 0x000fe40007810000 */
[----:B------:R-:W-:Y:S02]  /*17d60*/  ISETP.GT.AND P2, PT, R21, 0x18, !P2 ;  /* 0x000000181500780c */ /* 0x000fe40005744270 */
[----:B------:R-:W-:-:S02]  /*17d70*/  FMNMX.FTZ R3, R133, R0, !PT ;  /* 0x0000000085037209 */ /* 0x000fc40007810000 */
[----:B------:R-:W-:Y:S02]  /*17d80*/  ISETP.LT.OR P2, PT, R23, 0x19, P2 ;  /* 0x000000191700780c */ /* 0x000fe40001741670 */
[----:B------:R-:W-:Y:S02]  /*17d90*/  FMNMX.FTZ R0, R136, R3, !PT ;  /* 0x0000000388007209 */ /* 0x000fe40007810000 */
[----:B------:R-:W-:Y:S02]  /*17da0*/  FSEL R134, R134, -INF , !P2 ;  /* 0xff80000086867808 */ /* 0x000fe40005000000 */
[----:B------:R-:W-:Y:S02]  /*17db0*/  LOP3.LUT P2, RZ, R16, 0x20000, RZ, 0xc0, !PT ;  /* 0x0002000010ff7812 */ /* 0x000fe4000784c0ff */
[----:B------:R-:W-:Y:S02]  /*17dc0*/  FMNMX.FTZ R3, R137, R0, !PT ;  /* 0x0000000089037209 */ /* 0x000fe40007810000 */
[----:B------:R-:W-:-:S02]  /*17dd0*/  ISETP.GT.AND P2, PT, R21, 0x19, !P2 ;  /* 0x000000191500780c */ /* 0x000fc40005744270 */
[----:B------:R-:W-:Y:S02]  /*17de0*/  FMNMX.FTZ R0, R140, R3, !PT ;  /* 0x000000038c007209 */ /* 0x000fe40007810000 */
[----:B------:R-:W-:Y:S02]  /*17df0*/  ISETP.LT.OR P2, PT, R23, 0x1a, P2 ;  /* 0x0000001a1700780c */ /* 0x000fe40001741670 */
[----:B------:R-:W-:Y:S02]  /*17e00*/  FMNMX.FTZ R3, R141, R0, !PT ;  /* 0x000000008d037209 */ /* 0x000fe40007810000 */
[----:B------:R-:W-:Y:S02]  /*17e10*/  FSEL R135, R135, -INF , !P2 ;  /* 0xff80000087877808 */ /* 0x000fe40005000000 */
[----:B------:R-:W-:Y:S02]  /*17e20*/  LOP3.LUT P2, RZ, R16, 0x10000, RZ, 0xc0, !PT ;  /* 0x0001000010ff7812 */ /* 0x000fe4000784c0ff */
        /* <DEDUP_REMOVED lines=26> */
[----:B------:R-:W-:Y:S01]  /*17fd0*/  FMNMX.FTZ R2, R165, R0, !PT ;  /* 0x00000000a5027209 */ /* 0x000fe20007810000 */
[----:B------:R-:W-:Y:S01]  /*17fe0*/  IMAD.U32 R0, RZ, RZ, UR43 ;  /* 0x0000002bff007e24 */ /* 0x000fe2000f8e00ff */
[----:B------:R-:W-:Y:S02]  /*17ff0*/  ISETP.LT.OR P2, PT, R23, 0x31, P2 ;  /* 0x000000311700780c */ /* 0x000fe40001741670 */
[----:B------:R-:W-:Y:S01]  /*18000*/  LOP3.LUT P6, RZ, R16, 0x20, RZ, 0xc0, !PT ;  /* 0x0000002010ff7812 */ /* 0x000fe200078cc0ff */
[----:B------:R-:W0:Y:S01]  /*18010*/  SHFL.BFLY PT, R3, R2, 0x2, 0x1f ;  /* 0x0c401f0002037f89 */ /* 0x000e2200000e0000 */
[----:B------:R-:W-:Y:S02]  /*18020*/  FSEL R146, R146, -INF , !P2 ;  /* 0xff80000092927808 */ /* 0x000fe40005000000 */
[----:B------:R-:W-:-:S02]  /*18030*/  LOP3.LUT P2, RZ, R16, 0x800, RZ, 0xc0, !PT ;  /* 0x0000080010ff7812 */ /* 0x000fc4000784c0ff */
[----:B------:R-:W-:Y:S02]  /*18040*/  LOP3.LUT P3, RZ, R16, 0x10, RZ, 0xc0, !PT ;  /* 0x0000001010ff7812 */ /* 0x000fe4000786c0ff */
[C---:B------:R-:W-:Y:S02]  /*18050*/  ISETP.GT.AND P2, PT, R21.reuse, 0x31, !P2 ;  /* 0x000000311500780c */ /* 0x040fe40005744270 */
[----:B------:R-:W-:Y:S02]  /*18060*/  ISETP.GT.AND P4, PT, R21, 0x51, !P4 ;  /* 0x000000511500780c */ /* 0x000fe40006784270 */
[----:B------:R-:W-:Y:S02]  /*18070*/  ISETP.LT.OR P2, PT, R23, 0x32, P2 ;  /* 0x000000321700780c */ /* 0x000fe40001741670 */
[----:B------:R-:W-:Y:S02]  /*18080*/  ISETP.GT.AND P5, PT, R21, 0x58, !P5 ;  /* 0x000000581500780c */ /* 0x000fe40006fa4270 */
[----:B------:R-:W-:-:S02]  /*18090*/  FSEL R147, R147, -INF , !P2 ;  /* 0xff80000093937808 */ /* 0x000fc40005000000 */
[----:B------:R-:W-:Y:S02]  /*180a0*/  LOP3.LUT P2, RZ, R16, 0x400, RZ, 0xc0, !PT ;  /* 0x0000040010ff7812 */ /* 0x000fe4000784c0ff */
[----:B------:R-:W-:Y:S02]  /*180b0*/  ISETP.LT.OR P4, PT, R23, 0x52, P4 ;  /* 0x000000521700780c */ /* 0x000fe40002781670 */
[----:B------:R-:W-:Y:S02]  /*180c0*/  ISETP.GT.AND P2, PT, R21, 0x38, !P2 ;  /* 0x000000381500780c */ /* 0x000fe40005744270 */
[C---:B------:R-:W-:Y:S02]  /*180d0*/  ISETP.LT.OR P5, PT, R23.reuse, 0x59, P5 ;  /* 0x000000591700780c */ /* 0x040fe40002fa1670 */
[----:B------:R-:W-:Y:S02]  /*180e0*/  ISETP.LT.OR P2, PT, R23, 0x39, P2 ;  /* 0x000000391700780c */ /* 0x000fe40001741670 */
[----:B0-----:R-:W-:-:S02]  /*180f0*/  FMNMX.FTZ R20, R2, R3, !PT ;  /* 0x0000000302147209 */ /* 0x001fc40007810000 */
[----:B------:R-:W-:Y:S02]  /*18100*/  FSEL R150, R150, -INF , !P2 ;  /* 0xff80000096967808 */ /* 0x000fe40005000000 */
[----:B------:R-:W-:Y:S01]  /*18110*/  LOP3.LUT P2, RZ, R16, 0x200, RZ, 0xc0, !PT ;  /* 0x0000020010ff7812 */ /* 0x000fe2000784c0ff */
[----:B------:R-:W0:Y:S01]  /*18120*/  SHFL.BFLY PT, R15, R20, 0x1, 0x1f ;  /* 0x0c201f00140f7f89 */ /* 0x000e2200000e0000 */
[----:B------:R-:W-:Y:S02]  /*18130*/  FSEL R163, R163, -INF , !P4 ;  /* 0xff800000a3a37808 */ /* 0x000fe40006000000 */
[----:B------:R-:W-:Y:S02]  /*18140*/  ISETP.GT.AND P2, PT, R21, 0x39, !P2 ;  /* 0x000000391500780c */ /* 0x000fe40005744270 */
[----:B------:R-:W-:Y:S02]  /*18150*/  FSEL R166, R166, -INF , !P5 ;  /* 0xff800000a6a67808 */ /* 0x000fe40006800000 */
[----:B------:R-:W-:-:S04]  /*18160*/  ISETP.LT.OR P2, PT, R23, 0x3a, P2 ;  /* 0x0000003a1700780c */ /* 0x000fc80001741670 */
[----:B------:R-:W-:Y:S02]  /*18170*/  FSEL R151, R151, -INF , !P2 ;  /* 0xff80000097977808 */ /* 0x000fe40005000000 */
[----:B------:R-:W-:-:S04]  /*18180*/  LOP3.LUT P2, RZ, R16, 0x100, RZ, 0xc0, !PT ;  /* 0x0000010010ff7812 */ /* 0x000fc8000784c0ff */
[----:B------:R-:W-:-:S04]  /*18190*/  ISETP.GT.AND P2, PT, R21, 0x40, !P2 ;  /* 0x000000401500780c */ /* 0x000fc80005744270 */
[----:B------:R-:W-:Y:S02]  /*181a0*/  ISETP.LT.OR P2, PT, R23, 0x41, P2 ;  /* 0x000000411700780c */ /* 0x000fe40001741670 */
[----:B0-----:R-:W-:Y:S02]  /*181b0*/  FMNMX.FTZ R15, R20, R15, !PT ;  /* 0x0000000f140f7209 */ /* 0x001fe40007810000 */
[----:B------:R-:W-:Y:S02]  /*181c0*/  FSEL R154, R154, -INF , !P2 ;  /* 0xff8000009a9a7808 */ /* 0x000fe40005000000 */
[----:B------:R-:W-:Y:S01]  /*181d0*/  LOP3.LUT P2, RZ, R16, 0x80, RZ, 0xc0, !PT ;  /* 0x0000008010ff7812 */ /* 0x000fe2000784c0ff */
[----:B------:R-:W-:-:S03]  /*181e0*/  FMUL.FTZ R3, R15, R0 ;  /* 0x000000000f037220 */ /* 0x000fc60000410000 */
[----:B------:R-:W-:-:S04]  /*181f0*/  ISETP.GT.AND P2, PT, R21, 0x41, !P2 ;  /* 0x000000411500780c */ /* 0x000fc80005744270 */
[----:B------:R-:W-:-:S04]  /*18200*/  ISETP.LT.OR P2, PT, R23, 0x42, P2 ;  /* 0x000000421700780c */ /* 0x000fc80001741670 */
[----:B------:R-:W-:Y:S02]  /*18210*/  FSEL R155, R155, -INF , !P2 ;  /* 0xff8000009b9b7808 */ /* 0x000fe40005000000 */
[----:B------:R-:W-:-:S04]  /*18220*/  LOP3.LUT P2, RZ, R16, 0x40, RZ, 0xc0, !PT ;  /* 0x0000004010ff7812 */ /* 0x000fc8000784c0ff */
[----:B------:R-:W-:-:S04]  /*18230*/  ISETP.GT.AND P2, PT, R21, 0x48, !P2 ;  /* 0x000000481500780c */ /* 0x000fc80005744270 */
[----:B------:R-:W-:-:S04]  /*18240*/  ISETP.LT.OR P2, PT, R23, 0x49, P2 ;  /* 0x000000491700780c */ /* 0x000fc80001741670 */
[----:B------:R-:W-:Y:S02]  /*18250*/  FSEL R158, R158, -INF , !P2 ;  /* 0xff8000009e9e7808 */ /* 0x000fe40005000000 */
[----:B------:R-:W-:Y:S02]  /*18260*/  ISETP.GT.AND P2, PT, R21, 0x49, !P6 ;  /* 0x000000491500780c */ /* 0x000fe40007744270 */
[----:B------:R-:W-:Y:S02]  /*18270*/  LOP3.LUT P6, RZ, R16, 0x2, RZ, 0xc0, !PT ;  /* 0x0000000210ff7812 */ /* 0x000fe400078cc0ff */
[----:B------:R-:W-:-:S04]  /*18280*/  ISETP.LT.OR P2, PT, R23, 0x4a, P2 ;  /* 0x0000004a1700780c */ /* 0x000fc80001741670 */
[----:B------:R-:W-:Y:S02]  /*18290*/  FSEL R159, R159, -INF , !P2 ;  /* 0xff8000009f9f7808 */ /* 0x000fe40005000000 */
[----:B------:R-:W-:-:S04]  /*182a0*/  ISETP.GT.AND P2, PT, R21, 0x50, !P3 ;  /* 0x000000501500780c */ /* 0x000fc80005f44270 */
[----:B------:R-:W-:-:S04]  /*182b0*/  ISETP.LT.OR P2, PT, R23, 0x51, P2 ;  /* 0x000000511700780c */ /* 0x000fc80001741670 */
[----:B------:R-:W-:Y:S02]  /*182c0*/  FSEL R162, R162, -INF , !P2 ;  /* 0xff800000a2a27808 */ /* 0x000fe40005000000 */
[----:B------:R-:W-:Y:S02]  /*182d0*/  ISETP.GT.AND P2, PT, R21, RZ, !P6 ;  /* 0x000000ff1500720c */ /* 0x000fe40007744270 */
[----:B------:R-:W-:Y:S02]  /*182e0*/  LOP3.LUT P6, RZ, R16, 0x1, RZ, 0xc0, !PT ;  /* 0x0000000110ff7812 */ /* 0x000fe400078cc0ff */
[----:B------:R-:W-:Y:S02]  /*182f0*/  ISETP.LT.OR P2, PT, R23, 0x1, P2 ;  /* 0x000000011700780c */ /* 0x000fe40001741670 */
[----:B------:R-:W-:Y:S02]  /*18300*/  ISETP.GT.AND P3, PT, R21, 0x59, !P6 ;  /* 0x000000591500780c */ /* 0x000fe40007764270 */
[----:B------:R-:W-:-:S02]  /*18310*/  FSEL R122, R122, -INF , !P2 ;  /* 0xff8000007a7a7808 */ /* 0x000fc40005000000 */
[----:B------:R-:W-:Y:S02]  /*18320*/  FSETP.NEU.FTZ.AND P2, PT, R15, -INF , PT ;  /* 0xff8000000f00780b */ /* 0x000fe40003f5d000 */
[----:B------:R-:W-:Y:S02]  /*18330*/  FMNMX.FTZ R2, R122, R4, !PT ;  /* 0x000000047a027209 */ /* 0x000fe40007810000 */
[----:B------:R-:W-:Y:S02]  /*18340*/  FSEL R3, R3, RZ, P2 ;  /* 0x000000ff03037208 */ /* 0x000fe40001000000 */
[----:B------:R-:W-:-:S03]  /*18350*/  ISETP.LT.OR P3, PT, R23, 0x5a, P3 ;  /* 0x0000005a1700780c */ /* 0x000fc60001f61670 */
[--C-:B------:R-:W-:Y:S01]  /*18360*/  FFMA.FTZ R20, R121, R0, -R3.reuse ;  /* 0x0000000079147223 */ /* 0x100fe20000010803 */
[----:B------:R-:W-:Y:S01]  /*18370*/  FMNMX.FTZ R121, R123, R2, !PT ;  /* 0x000000027b797209 */ /* 0x000fe20007810000 */
[-CC-:B------:R-:W-:Y:S01]  /*18380*/  FFMA.FTZ R188, R120, R0.reuse, -R3.reuse ;  /* 0x0000000078bc7223 */ /* 0x180fe20000010803 */
[-CC-:B------:R-:W-:Y:S01]  /*18390*/  FFMA.FTZ R120, R125, R0.reuse, -R3.reuse ;  /* 0x000000007d787223 */ /* 0x180fe20000010803 */
[----:B------:R-:W-:Y:S01]  /*183a0*/  FSEL R167, R167, -INF , !P3 ;  /* 0xff800000a7a77808 */ /* 0x000fe20005800000 */
[-CC-:B------:R-:W-:Y:S01]  /*183b0*/  FFMA.FTZ R182, R140, R0.reuse, -R3.reuse ;  /* 0x000000008cb67223 */ /* 0x180fe20000010803 */
[----:B------:R-:W-:Y:S01]  /*183c0*/  FMNMX.FTZ R2, R126, R121, !PT ;  /* 0x000000797e027209 */ /* 0x000fe20007810000 */
[-CC-:B------:R-:W-:Y:S01]  /*183d0*/  FFMA.FTZ R190, R124, R0.reuse, -R3.reuse ;  /* 0x000000007cbe7223 */ /* 0x180fe20000010803 */
[----:B------:R-:W-:Y:S01]  /*183e0*/  FSEL R140, R15, RZ, P2 ;  /* 0x000000ff0f8c7208 */ /* 0x000fe20001000000 */
[--C-:B------:R-:W-:Y:S01]  /*183f0*/  FFMA.FTZ R184, R128, R0, -R3.reuse ;  /* 0x0000000080b87223 */ /* 0x100fe20000010803 */
[----:B------:R-:W-:Y:S01]  /*18400*/  FMNMX.FTZ R121, R127, R2, !PT ;  /* 0x000000027f797209 */ /* 0x000fe20007810000 */
[-CC-:B------:R-:W-:Y:S01]  /*18410*/  FFMA.FTZ R186, R132, R0.reuse, -R3.reuse ;  /* 0x0000000084ba7223 */ /* 0x180fe20000010803 */
[-CC-:B------:R-:W-:Y:S01]  /*18420*/  FFMA.FTZ R124, R133, R0.reuse, -R3.reuse ;  /* 0x00000000857c7223 */ /* 0x180fe20000010803 */
        /* <DEDUP_REMOVED lines=18> */
[----:B------:R-:W-:Y:S01]  /*18550*/  FFMA.FTZ R121, R129, R0, -R3 ;  /* 0x0000000081797223 */ /* 0x000fe20000010803 */
        /* <DEDUP_REMOVED lines=11> */
[----:B------:R-:W-:Y:S01]  /*18610*/  FMNMX.FTZ R2, R154, R125, !PT ;  /* 0x0000007d9a027209 */ /* 0x000fe20007810000 */
[----:B------:R-:W-:Y:S01]  /*18620*/  FFMA.FTZ R125, R137, R0, -R3 ;  /* 0x00000000897d7223 */ /* 0x000fe20000010803 */
[----:B------:R-:W-:Y:S02]  /*18630*/  MUFU.EX2 R184, R184 ;  /* 0x000000b800b87308 */ /* 0x000fe40000000800 */
[----:B------:R-:W-:-:S04]  /*18640*/  FMNMX.FTZ R129, R155, R2, !PT ;  /* 0x000000029b817209 */ /* 0x000fc80007810000 */
[----:B------:R-:W-:Y:S01]  /*18650*/  FMNMX.FTZ R2, R158, R129, !PT ;  /* 0x000000819e027209 */ /* 0x000fe20007810000 */
[----:B------:R-:W-:Y:S01]  /*18660*/  FFMA.FTZ R129, R149, R0, -R3 ;  /* 0x0000000095817223 */ /* 0x000fe20000010803 */
[----:B------:R-:W-:Y:S01]  /*18670*/  FADD.FTZ R3, -R140, R5 ;  /* 0x000000058c037221 */ /* 0x000fe20000010100 */
[----:B------:R-:W-:Y:S01]  /*18680*/  MUFU.EX2 R121, R121 ;  /* 0x0000007900797308 */ /* 0x000fe20000000800 */
[----:B------:R-:W-:Y:S02]  /*18690*/  FMNMX.FTZ R21, R159, R2, !PT ;  /* 0x000000029f157209 */ /* 0x000fe40007810000 */
[----:B------:R-:W-:Y:S02]  /*186a0*/  FMUL.FTZ R3, R3, R0 ;  /* 0x0000000003037220 */ /* 0x000fe40000410000 */
[----:B------:R-:W-:-:S03]  /*186b0*/  FMNMX.FTZ R2, R162, R21, !PT ;  /* 0x00000015a2027209 */ /* 0x000fc60007810000 */
[----:B------:R-:W-:Y:S01]  /*186c0*/  MUFU.EX2 R186, R186 ;  /* 0x000000ba00ba7308 */ /* 0x000fe20000000800 */
[----:B------:R-:W-:-:S04]  /*186d0*/  FMNMX.FTZ R21, R163, R2, !PT ;  /* 0x00000002a3157209 */ /* 0x000fc80007810000 */
[----:B------:R-:W-:-:S03]  /*186e0*/  FMNMX.FTZ R2, R166, R21, !PT ;  /* 0x00000015a6027209 */ /* 0x000fc60007810000 */
[----:B------:R-:W-:Y:S01]  /*186f0*/  MUFU.EX2 R124, R124 ;  /* 0x0000007c007c7308 */ /* 0x000fe20000000800 */
[----:B------:R-:W-:-:S05]  /*18700*/  FMNMX.FTZ R2, R167, R2, !PT ;  /* 0x00000002a7027209 */ /* 0x000fca0007810000 */
[----:B------:R-:W0:Y:S02]  /*18710*/  SHFL.BFLY PT, R21, R2, 0x2, 0x1f ;  /* 0x0c401f0002157f89 */ /* 0x000e2400000e0000 */
[----:B------:R-:W-:Y:S08]  /*18720*/  MUFU.EX2 R180, R180 ;  /* 0x000000b400b47308 */ /* 0x000ff00000000800 */
[----:B------:R-:W-:Y:S08]  /*18730*/  MUFU.EX2 R125, R125 ;  /* 0x0000007d007d7308 */ /* 0x000ff00000000800 */
[----:B------:R-:W-:Y:S01]  /*18740*/  MUFU.EX2 R182, R182 ;  /* 0x000000b600b67308 */ /* 0x000fe20000000800 */
[----:B0-----:R-:W-:-:S07]  /*18750*/  FMNMX.FTZ R21, R2, R21, !PT ;  /* 0x0000001502157209 */ /* 0x001fce0007810000 */
[----:B------:R-:W-:Y:S01]  /*18760*/  MUFU.EX2 R23, R23 ;  /* 0x0000001700177308 */ /* 0x000fe20000000800 */
[----:B------:R-:W0:Y:S07]  /*18770*/  SHFL.BFLY PT, R2, R21, 0x1, 0x1f ;  /* 0x0c201f0015027f89 */ /* 0x000e2e00000e0000 */
[----:B------:R-:W-:Y:S08]  /*18780*/  MUFU.EX2 R176, R176 ;  /* 0x000000b000b07308 */ /* 0x000ff00000000800 */
[----:B------:R-:W-:Y:S08]  /*18790*/  MUFU.EX2 R128, R128 ;  /* 0x0000008000807308 */ /* 0x000ff00000000800 */
[----:B------:R-:W-:Y:S01]  /*187a0*/  MUFU.EX2 R178, R178 ;  /* 0x000000b200b27308 */ /* 0x000fe20000000800 */
[----:B0-----:R-:W-:-:S04]  /*187b0*/  FMNMX.FTZ R21, R21, R2, !PT ;  /* 0x0000000215157209 */ /* 0x001fc80007810000 */
[----:B------:R-:W-:-:S03]  /*187c0*/  FSETP.NEU.FTZ.AND P2, PT, R21, -INF , PT ;  /* 0xff8000001500780b */ /* 0x000fc60003f5d000 */
[----:B------:R0:W1:Y:S01]  /*187d0*/  MUFU.EX2 R2, R3 ;  /* 0x0000000300027308 */ /* 0x0000620000000800 */
[----:B------:R-:W-:-:S05]  /*187e0*/  FMUL.FTZ R137, R21, R0 ;  /* 0x0000000015897220 */ /* 0x000fca0000410000 */
[----:B------:R-:W-:Y:S02]  /*187f0*/  FSEL R137, R137, RZ, P2 ;  /* 0x000000ff89897208 */ /* 0x000fe40001000000 */
[----:B------:R-:W-:Y:S01]  /*18800*/  MUFU.EX2 R129, R129 ;  /* 0x0000008100817308 */ /* 0x000fe20000000800 */
[----:B0-----:R-:W-:Y:S02]  /*18810*/  FSEL R3, R21, RZ, P2 ;  /* 0x000000ff15037208 */ /* 0x001fe40001000000 */
[-CC-:B------:R-:W-:Y:S01]  /*18820*/  FFMA.FTZ R189, R122, R0.reuse, -R137.reuse ;  /* 0x000000007abd7223 */ /* 0x180fe20000010889 */
[-CC-:B------:R-:W-:Y:S01]  /*18830*/  FFMA.FTZ R122, R123, R0.reuse, -R137.reuse ;  /* 0x000000007b7a7223 */ /* 0x180fe20000010889 */
[-CC-:B------:R-:W-:Y:S01]  /*18840*/  FFMA.FTZ R191, R126, R0.reuse, -R137.reuse ;  /* 0x000000007ebf7223 */ /* 0x180fe20000010889 */
[----:B------:R-:W-:Y:S01]  /*18850*/  FADD.FTZ R3, -R3, R4 ;  /* 0x0000000403037221 */ /* 0x000fe20000010100 */
[-CC-:B------:R-:W-:Y:S01]  /*18860*/  FFMA.FTZ R123, R127, R0.reuse, -R137.reuse ;  /* 0x000000007f7b7223 */ /* 0x180fe20000010889 */
[-CC-:B------:R-:W-:Y:S01]  /*18870*/  FFMA.FTZ R185, R130, R0.reuse, -R137.reuse ;  /* 0x0000000082b97223 */ /* 0x180fe20000010889 */
[----:B------:R-:W-:Y:S01]  /*18880*/  MUFU.EX2 R189, R189 ;  /* 0x000000bd00bd7308 */ /* 0x000fe20000000800 */
[-C--:B------:R-:W-:Y:S01]  /*18890*/  FMUL.FTZ R3, R3, R0.reuse ;  /* 0x0000000003037220 */ /* 0x080fe20000410000 */
[----:B-1----:R-:W-:Y:S01]  /*188a0*/  FFMA.FTZ R7, R2, R7, R188 ;  /* 0x0000000702077223 */ /* 0x002fe200000100bc */
[-CC-:B------:R-:W-:Y:S01]  /*188b0*/  FFMA.FTZ R126, R131, R0.reuse, -R137.reuse ;  /* 0x00000000837e7223 */ /* 0x180fe20000010889 */
[-CC-:B------:R-:W-:Y:S01]  /*188c0*/  FFMA.FTZ R187, R134, R0.reuse, -R137.reuse ;  /* 0x0000000086bb7223 */ /* 0x180fe20000010889 */
[-C--:B------:R-:W-:Y:S01]  /*188d0*/  FFMA.FTZ R127, R135, R0.reuse, -R137 ;  /* 0x00000000877f7223 */ /* 0x080fe20000010889 */
[----:B------:R-:W-:Y:S01]  /*188e0*/  FADD.FTZ R7, R20, R7 ;  /* 0x0000000714077221 */ /* 0x000fe20000010000 */
[-CC-:B------:R-:W-:Y:S01]  /*188f0*/  FFMA.FTZ R181, R138, R0.reuse, -R137.reuse ;  /* 0x000000008ab57223 */ /* 0x180fe20000010889 */
[----:B------:R-:W0:Y:S01]  /*18900*/  MUFU.EX2 R3, R3 ;  /* 0x0000000300037308 */ /* 0x000e220000000800 */
[-C--:B------:R-:W-:Y:S01]  /*18910*/  FFMA.FTZ R130, R139, R0.reuse, -R137 ;  /* 0x000000008b827223 */ /* 0x080fe20000010889 */
[----:B------:R-:W-:Y:S01]  /*18920*/  FADD.FTZ R7, R190, R7 ;  /* 0x00000007be077221 */ /* 0x000fe20000010000 */
[-CC-:B------:R-:W-:Y:S01]  /*18930*/  FFMA.FTZ R183, R142, R0.reuse, -R137.reuse ;  /* 0x000000008eb77223 */ /* 0x180fe20000010889 */
[-CC-:B------:R-:W-:Y:S01]  /*18940*/  FFMA.FTZ R143, R143, R0.reuse, -R137.reuse ;  /* 0x000000008f8f7223 */ /* 0x180fe20000010889 */
[-C--:B------:R-:W-:Y:S01]  /*18950*/  FFMA.FTZ R177, R146, R0.reuse, -R137 ;  /* 0x0000000092b17223 */ /* 0x080fe20000010889 */
[----:B------:R-:W-:Y:S01]  /*18960*/  FADD.FTZ R7, R120, R7 ;  /* 0x0000000778077221 */ /* 0x000fe20000010000 */
[-CC-:B------:R-:W-:Y:S01]  /*18970*/  FFMA.FTZ R131, R147, R0.reuse, -R137.reuse ;  /* 0x0000000093837223 */ /* 0x180fe20000010889 */
[----:B------:R-:W1:Y:S01]  /*18980*/  MUFU.EX2 R122, R122 ;  /* 0x0000007a007a7308 */ /* 0x000e620000000800 */
[-C--:B------:R-:W-:Y:S01]  /*18990*/  FFMA.FTZ R179, R150, R0.reuse, -R137 ;  /* 0x0000000096b37223 */ /* 0x080fe20000010889 */
[----:B------:R-:W-:Y:S01]  /*189a0*/  FADD.FTZ R134, R184, R7 ;  /* 0x00000007b8867221 */ /* 0x000fe20000010000 */
[-CC-:B------:R-:W-:Y:S01]  /*189b0*/  FFMA.FTZ R173, R154, R0.reuse, -R137.reuse ;  /* 0x000000009aad7223 */ /* 0x180fe20000010889 */
[-CC-:B------:R-:W-:Y:S01]  /*189c0*/  FFMA.FTZ R175, R158, R0.reuse, -R137.reuse ;  /* 0x000000009eaf7223 */ /* 0x180fe20000010889 */
[----:B------:R-:W-:Y:S01]  /*189d0*/  FFMA.FTZ R169, R162, R0, -R137 ;  /* 0x00000000a2a97223 */ /* 0x000fe20000010889 */
[----:B------:R-:W-:Y:S01]  /*189e0*/  FADD.FTZ R135, R121, R134 ;  /* 0x0000008679877221 */ /* 0x000fe20000010000 */
[----:B------:R-:W-:Y:S01]  /*189f0*/  F2FP.BF16.F32.PACK_AB R188, R20, R188 ;  /* 0x000000bc14bc723e */ /* 0x000fe200000010ff */
[----:B------:R-:W2:Y:S01]  /*18a00*/  MUFU.EX2 R191, R191 ;  /* 0x000000bf00bf7308 */ /* 0x000ea20000000800 */
[----:B0-----:R-:W-:Y:S01]  /*18a10*/  FFMA.FTZ R7, R3, R6, R189 ;  /* 0x0000000603077223 */ /* 0x001fe200000100bd */
[----:B------:R-:W-:Y:S01]  /*18a20*/  FADD.FTZ R135, R186, R135 ;  /* 0x00000087ba877221 */ /* 0x000fe20000010000 */
[--C-:B------:R-:W-:Y:S01]  /*18a30*/  FFMA.FTZ R6, R151, R0, -R137.reuse ;  /* 0x0000000097067223 */ /* 0x100fe20000010889 */
[----:B------:R-:W-:Y:S01]  /*18a40*/  F2FP.BF16.F32.PACK_AB R190, R120, R190 ;  /* 0x000000be78be723e */ /* 0x000fe200000010ff */
[----:B------:R-:W-:Y:S01]  /*18a50*/  FFMA.FTZ R163, R163, R0, -R137 ;  /* 0x00000000a3a37223 */ /* 0x000fe20000010889 */
[----:B------:R-:W-:Y:S01]  /*18a60*/  FADD.FTZ R135, R124, R135 ;  /* 0x000000877c877221 */ /* 0x000fe20000010000 */
[----:B------:R-:W-:Y:S01]  /*18a70*/  F2FP.BF16.F32.PACK_AB R184, R121, R184 ;  /* 0x000000b879b8723e */ /* 0x000fe200000010ff */
[----:B------:R-:W0:Y:S01]  /*18a80*/  MUFU.EX2 R123, R123 ;  /* 0x0000007b007b7308 */ /* 0x000e220000000800 */
[----:B-1----:R-:W-:Y:S01]  /*18a90*/  FADD.FTZ R134, R122, R7 ;  /* 0x000000077a867221 */ /* 0x002fe20000010000 */
[----:B------:R-:W-:Y:S01]  /*18aa0*/  FADD.FTZ R138, R180, R135 ;  /* 0x00000087b48a7221 */ /* 0x000fe20000010000 */
[----:B------:R-:W-:Y:S01]  /*18ab0*/  FFMA.FTZ R166, R166, R0, -R137 ;  /* 0x00000000a6a67223 */ /* 0x000fe20000010889 */
[----:B------:R-:W-:-:S02]  /*18ac0*/  F2FP.BF16.F32.PACK_AB R186, R124, R186 ;  /* 0x000000ba7cba723e */ /* 0x000fc400000010ff */
[----:B------:R-:W-:Y:S01]  /*18ad0*/  FADD.FTZ R135, R125, R138 ;  /* 0x0000008a7d877221 */ /* 0x000fe20000010000 */
[----:B------:R-:W-:Y:S01]  /*18ae0*/  ISETP.GT.AND P2, PT, R9, R207, PT ;  /* 0x000000cf0900720c */ /* 0x000fe20003f44270 */
[----:B------:R-:W1:Y:S01]  /*18af0*/  MUFU.EX2 R185, R185 ;  /* 0x000000b900b97308 */ /* 0x000e620000000800 */
[----:B--2---:R-:W-:Y:S01]  /*18b00*/  FADD.FTZ R134, R191, R134 ;  /* 0x00000086bf867221 */ /* 0x004fe20000010000 */
[----:B------:R-:W-:Y:S01]  /*18b10*/  FADD.FTZ R138, R182, R135 ;  /* 0x00000087b68a7221 */ /* 0x000fe20000010000 */
[----:B------:R-:W-:Y:S01]  /*18b20*/  @!P1 PRMT R135, RZ, 0x654, R14 ;  /* 0x00000654ff879816 */ /* 0x000fe2000000000e */
[----:B------:R-:W-:Y:S01]  /*18b30*/  FFMA.FTZ R14, R155, R0, -R137 ;  /* 0x000000009b0e7223 */ /* 0x000fe20000010889 */
[----:B------:R-:W-:Y:S01]  /*18b40*/  F2FP.BF16.F32.PACK_AB R182, R23, R182 ;  /* 0x000000b617b6723e */ /* 0x000fe200000010ff */
[----:B------:R-:W-:Y:S01]  /*18b50*/  VIADD R9, R9, 0xffffffff ;  /* 0xffffffff09097836 */ /* 0x000fe20000000000 */
[----:B------:R2:W-:Y:S01]  /*18b60*/  @!P1 SYNCS.ARRIVE.TRANS64.RED.A1T0 RZ, [R135+URZ], RZ ;  /* 0x000000ff87ff99a7 */ /* 0x0005e2000810043f */
[----:B------:R-:W3:Y:S01]  /*18b70*/  MUFU.EX2 R126, R126 ;  /* 0x0000007e007e7308 */ /* 0x000ee20000000800 */
[----:B0-----:R-:W-:Y:S01]  /*18b80*/  FADD.FTZ R134, R123, R134 ;  /* 0x000000867b867221 */ /* 0x001fe20000010000 */
[----:B------:R-:W-:-:S02]  /*18b90*/  F2FP.BF16.F32.PACK_AB R180, R125, R180 ;  /* 0x000000b47db4723e */ /* 0x000fc400000010ff */
[----:B------:R-:W-:Y:S02]  /*18ba0*/  F2FP.BF16.F32.PACK_AB R189, R122, R189 ;  /* 0x000000bd7abd723e */ /* 0x000fe400000010ff */
[----:B------:R-:W-:Y:S02]  /*18bb0*/  F2FP.BF16.F32.PACK_AB R191, R123, R191 ;  /* 0x000000bf7bbf723e */ /* 0x000fe400000010ff */
[----:B------:R-:W0:Y:S01]  /*18bc0*/  MUFU.EX2 R187, R187 ;  /* 0x000000bb00bb7308 */ /* 0x000e220000000800 */
[----:B-1----:R-:W-:-:S07]  /*18bd0*/  FADD.FTZ R7, R185, R134 ;  /* 0x00000086b9077221 */ /* 0x002fce0000010000 */
[----:B------:R-:W1:Y:S01]  /*18be0*/  MUFU.EX2 R127, R127 ;  /* 0x0000007f007f7308 */ /* 0x000e620000000800 */
[C---:B---3--:R-:W-:Y:S01]  /*18bf0*/  FADD.FTZ R134, R126.reuse, R7 ;  /* 0x000000077e867221 */ /* 0x048fe20000010000 */
[----:B------:R-:W-:Y:S01]  /*18c00*/  FADD.FTZ R7, R23, R138 ;  /* 0x0000008a17077221 */ /* 0x000fe20000010000 */
[----:B------:R-:W-:-:S03]  /*18c10*/  F2FP.BF16.F32.PACK_AB R185, R126, R185 ;  /* 0x000000b97eb9723e */ /* 0x000fc600000010ff */
[----:B--2---:R-:W-:Y:S01]  /*18c20*/  FADD.FTZ R135, R176, R7 ;  /* 0x00000007b0877221 */ /* 0x004fe20000010000 */
[C---:B------:R-:W-:Y:S01]  /*18c30*/  F2FP.BF16.F32.PACK_AB R176, R128.reuse, R176 ;  /* 0x000000b080b0723e */ /* 0x040fe200000010ff */
[----:B------:R-:W2:Y:S01]  /*18c40*/  MUFU.EX2 R181, R181 ;  /* 0x000000b500b57308 */ /* 0x000ea20000000800 */
[----:B0-----:R-:W-:Y:S01]  /*18c50*/  FADD.FTZ R134, R187, R134 ;  /* 0x00000086bb867221 */ /* 0x001fe20000010000 */
[----:B------:R-:W-:-:S04]  /*18c60*/  FADD.FTZ R135, R128, R135 ;  /* 0x0000008780877221 */ /* 0x000fc80000010000 */
[----:B------:R-:W-:Y:S01]  /*18c70*/  FADD.FTZ R140, R178, R135 ;  /* 0x00000087b28c7221 */ /* 0x000fe20000010000 */
[----:B------:R-:W-:Y:S01]  /*18c80*/  F2FP.BF16.F32.PACK_AB R178, R129, R178 ;  /* 0x000000b281b2723e */ /* 0x000fe200000010ff */
[----:B------:R-:W0:Y:S01]  /*18c90*/  MUFU.EX2 R130, R130 ;  /* 0x0000008200827308 */ /* 0x000e220000000800 */
[----:B-1----:R-:W-:Y:S01]  /*18ca0*/  FADD.FTZ R138, R127, R134 ;  /* 0x000000867f8a7221 */ /* 0x002fe20000010000 */
[----:B------:R-:W-:Y:S01]  /*18cb0*/  FADD.FTZ R135, R129, R140 ;  /* 0x0000008c81877221 */ /* 0x000fe20000010000 */
[-CC-:B------:R-:W-:Y:S01]  /*18cc0*/  FFMA.FTZ R134, R159, R0.reuse, -R137.reuse ;  /* 0x000000009f867223 */ /* 0x180fe20000010889 */
[----:B------:R-:W-:Y:S01]  /*18cd0*/  FFMA.FTZ R137, R167, R0, -R137 ;  /* 0x00000000a7897223 */ /* 0x000fe20000010889 */
[----:B------:R-:W-:-:S03]  /*18ce0*/  F2FP.BF16.F32.PACK_AB R187, R127, R187 ;  /* 0x000000bb7fbb723e */ /* 0x000fc600000010ff */
        /* <DEDUP_REMOVED lines=8> */
[C---:B--2---:R-:W-:Y:S01]  /*18d70*/  FADD.FTZ R138, R4.reuse, R7 ;  /* 0x00000007048a7221 */ /* 0x044fe20000010000 */
[----:B------:R-:W-:Y:S01]  /*18d80*/  F2FP.BF16.F32.PACK_AB R183, R4, R183 ;  /* 0x000000b704b7723e */ /* 0x000fe200000010ff */
[----:B------:R-:W-:-:S05]  /*18d90*/  IMAD.MOV.U32 R4, RZ, RZ, R21 ;  /* 0x000000ffff047224 */ /* 0x000fca00078e0015 */
        /* <DEDUP_REMOVED lines=36> */
[----:B------:R-:W-:Y:S01]  /*18fe0*/  F2FP.BF16.F32.PACK_AB R175, R134, R175 ;  /* 0x000000af86af723e */ /* 0x000fe200000010ff */
[----:B------:R-:W-:-:S05]  /*18ff0*/  IMAD.MOV.U32 R23, RZ, RZ, R13 ;  /* 0x000000ffff177224 */ /* 0x000fca00078e000d */
        /* <DEDUP_REMOVED lines=11> */
[----:B------:R-:W-:Y:S01]  /*190b0*/  IMAD.MOV.U32 R5, RZ, RZ, R15 ;  /* 0x000000ffff057224 */ /* 0x000fe200078e000f */
[----:B------:R-:W-:Y:S06]  /*190c0*/  @P2 BRA `(.L_x_1546) ;  /* 0xffffffc800f82947 */ /* 0x000fec000383ffff */
[----:B------:R-:W-:Y:S05]  /*190d0*/  BSYNC B0 ;  /* 0x0000000000007941 */ /* 0x000fea0003800000 */
.L_x_1527:
[----:B------:R-:W-:Y:S02]  /*190e0*/  IMAD.MOV.U32 R4, RZ, RZ, R21 ;  /* 0x000000ffff047224 */ /* 0x000fe400078e0015 */
[----:B------:R-:W-:Y:S02]  /*190f0*/  IMAD.MOV.U32 R5, RZ, RZ, R15 ;  /* 0x000000ffff057224 */ /* 0x000fe400078e000f */
[----:B------:R-:W-:Y:S02]  /*19100*/  IMAD.MOV.U32 R23, RZ, RZ, R13 ;  /* 0x000000ffff177224 */ /* 0x000fe400078e000d */
[----:B------:R-:W-:-:S07]  /*19110*/  IMAD.MOV.U32 R194, RZ, RZ, R200 ;  /* 0x000000ffffc27224 */ /* 0x000fce00078e00c8 */
.L_x_1526:
[----:B------:R-:W-:Y:S05]  /*19120*/  BSYNC B1 ;  /* 0x0000000000017941 */ /* 0x000fea0003800000 */
.L_x_1525:
[----:B------:R-:W0:Y:S01]  /*19130*/  LDC R202, c[0x0][0x9e4] ;  /* 0x00027900ffca7b82 */ /* 0x000e220000000800 */
[----:B------:R-:W-:Y:S02]  /*19140*/  IADD3 R8, R196, 0x80, -R197 ;  /* 0x00000080c4087810 */ /* 0x000fe40007ffe8c5 */
[----:B------:R-:W-:-:S03]  /*19150*/  LOP3.LUT R16, R16, 0xffefffff, RZ, 0xc0, !PT ;  /* 0xffefffff10107812 */ /* 0x000fc600078ec0ff */
[----:B------:R-:W-:-:S04]  /*19160*/  IMAD R8, R201, 0x80, R8 ;  /* 0x00000080c9087824 */ /* 0x000fc800078e0208 */
[----:B------:R-:W-:Y:S01]  /*19170*/  IMAD.IADD R11, R8, 0x1, -R11 ;  /* 0x00000001080b7824 */ /* 0x000fe200078e0a0b */
[----:B0-----:R-:W-:-:S13]  /*19180*/  ISETP.GE.AND P2, PT, R202, 0x1, PT ;  /* 0x00000001ca00780c */ /* 0x001fda0003f46270 */
[----:B------:R-:W-:Y:S01]  /*19190*/  @P2 LOP3.LUT R16, R16, 0x100000, RZ, 0xfc, !PT ;  /* 0x0010000010102812 */ /* 0x000fe200078efcff */
        /* <DEDUP_REMOVED lines=11> */
.L_x_1549:
[----:B------:R-:W-:-:S13]  /*19250*/  ISETP.NE.AND P2, PT, R202, 0x1, PT ;  /* 0x00000001ca00780c */ /* 0x000fda0003f45270 */
[----:B------:R-:W0:Y:S02]  /*19260*/  @P2 LDC.64 R12, c[0x0][0x9e8] ;  /* 0x00027a00ff0c2b82 */ /* 0x000e240000000a00 */
[----:B0-----:R-:W-:-:S05]  /*19270*/  @P2 IMAD.HI.U32 R12, R8, R12, RZ ;  /* 0x0000000c080c2227 */ /* 0x001fca00078e00ff */
[----:B------:R-:W-:-:S07]  /*19280*/  @P2 SHF.R.U32.HI R8, RZ, R13, R12 ;  /* 0x0000000dff082219 */ /* 0x000fce000001160c */
.L_x_1550:
[----:B------:R-:W-:Y:S05]  /*19290*/  BSYNC B0 ;  /* 0x0000000000007941 */ /* 0x000fea0003800000 */
.L_x_1548:
[----:B------:R-:W-:-:S05]  /*192a0*/  IMAD R8, R8, R202, RZ ;  /* 0x000000ca08087224 */ /* 0x000fca00078e02ff */
[----:B------:R-:W-:-:S07]  /*192b0*/  VIMNMX R11, R11, R8, !PT ;  /* 0x000000080b0b7248 */ /* 0x000fce0007fe0100 */
.L_x_1547:
[----:B------:R-:W-:Y:S01]  /*192c0*/  VIADD R11, R11, 0x5f ;  /* 0x0000005f0b0b7836 */ /* 0x000fe20000000000 */
[----:B------:R-:W-:Y:S03]  /*192d0*/  BSSY B0, `(.L_x_1551) ;  /* 0x0000229000007945 */ /* 0x000fe60003800000 */
[----:B------:R-:W-:-:S05]  /*192e0*/  IMAD.HI R11, R11, 0x2aaaaaab, RZ ;  /* 0x2aaaaaab0b0b7827 */ /* 0x000fca00078e02ff */
[----:B------:R-:W-:-:S04]  /*192f0*/  SHF.R.U32.HI R8, RZ, 0x1f, R11 ;  /* 0x0000001fff087819 */ /* 0x000fc8000001160b */
[----:B------:R-:W-:-:S04]  /*19300*/  LEA.HI.SX32 R15, R11, R8, 0x1c ;  /* 0x000000080b0f7211 */ /* 0x000fc800078fe2ff */
[----:B------:R-:W-:-:S04]  /*19310*/  VIMNMX R15, R212, R15, !PT ;  /* 0x0000000fd40f7248 */ /* 0x000fc80007fe0100 */
[----:B------:R-:W-:-:S13]  /*19320*/  ISETP.GE.AND P2, PT, R9, R15, PT ;  /* 0x0000000f0900720c */ /* 0x000fda0003f46270 */
[----:B------:R-:W-:Y:S05]  /*19330*/  @!P2 BRA `(.L_x_1552) ;  /* 0x000000200088a947 */ /* 0x000fea0003800000 */
[----:B------:R-:W-:Y:S01]  /*19340*/  BSSY B1, `(.L_x_1552) ;  /* 0x0000221000017945 */ /* 0x000fe20003800000 */
[----:B------:R-:W-:Y:S02]  /*19350*/  IMAD.MOV.U32 R11, RZ, RZ, R4 ;  /* 0x000000ffff0b7224 */ /* 0x000fe400078e0004 */
[----:B------:R-:W-:Y:S02]  /*19360*/  IMAD.MOV.U32 R8, RZ, RZ, R5 ;  /* 0x000000ffff087224 */ /* 0x000fe400078e0005 */
[----:B------:R-:W-:Y:S02]  /*19370*/  IMAD.MOV.U32 R12, RZ, RZ, R194 ;  /* 0x000000ffff0c7224 */ /* 0x000fe400078e00c2 */
[----:B------:R-:W-:-:S07]  /*19380*/  IMAD.MOV.U32 R13, RZ, RZ, R23 ;  /* 0x000000ffff0d7224 */ /* 0x000fce00078e0017 */
.L_x_1563:
[----:B------:R-:W-:-:S05]  /*19390*/  VIADD R14, R13, 0x1 ;  /* 0x000000010d0e7836 */ /* 0x000fca0000000000 */
[----:B------:R-:W-:-:S04]  /*193a0*/  ISETP.NE.AND P2, PT, R14, 0x2, PT ;  /* 0x000000020e00780c */ /* 0x000fc80003f45270 */
[----:B------:R-:W-:Y:S02]  /*193b0*/  SEL R14, R14, RZ, P2 ;  /* 0x000000ff0e0e7207 */ /* 0x000fe40001000000 */
[----:B------:R-:W-:-:S03]  /*193c0*/  SEL R5, RZ, 0x1, P2 ;  /* 0x00000001ff057807 */ /* 0x000fc60001000000 */
[----:B------:R-:W-:Y:S01]  /*193d0*/  IMAD.MOV.U32 R23, RZ, RZ, R14 ;  /* 0x000000ffff177224 */ /* 0x000fe200078e000e */
[----:B------:R-:W-:Y:S01]  /*193e0*/  LOP3.LUT R194, R12, R5, RZ, 0x3c, !PT ;  /* 0x000000050cc27212 */ /* 0x000fe200078e3cff */
[----:B------:R-:W-:Y:S06]  /*193f0*/  @!P0 BRA `(.L_x_1553) ;  /* 0x0000000000048947 */ /* 0x000fec0003800000 */
[----:B------:R-:W-:Y:S01]  /*19400*/  BPT.TRAP 0x1 ;  /* 0x000000040000795c */ /* 0x000fe20000300000 */
.L_x_1553:
[----:B------:R-:W-:Y:S01]  /*19410*/  IMAD R0, R23, 0x8, R17 ;  /* 0x0000000817007824 */ /* 0x000fe200078e0211 */
[----:B------:R-:W-:-:S04]  /*19420*/  SHF.L.U32 R21, R194, 0x1f, RZ ;  /* 0x0000001fc2157819 */ /* 0x000fc800000006ff */
[----:B------:R0:W1:Y:S01]  /*19430*/  SYNCS.PHASECHK.TRANS64.TRYWAIT P2, [R0+URZ+0x30830], R21 ;  /* 0x03083015000075a7 */ /* 0x000062000804017f */
[----:B------:R-:W-:Y:S05]  /*19440*/  @!P0 BRA `(.L_x_1554) ;  /* 0x0000000000048947 */ /* 0x000fea0003800000 */
[----:B------:R-:W-:Y:S01]  /*19450*/  BPT.TRAP 0x1 ;  /* 0x000000040000795c */ /* 0x000fe20000300000 */
.L_x_1554:
[----:B------:R-:W-:Y:S01]  /*19460*/  BSSY B2, `(.L_x_1555) ;  /* 0x0000006000027945 */ /* 0x000fe20003800000 */
[----:B------:R-:W-:Y:S02]  /*19470*/  IMAD R4, R23, 0x900, R10 ;  /* 0x0000090017047824 */ /* 0x000fe400078e020a */
[----:B------:R-:W-:Y:S01]  /*19480*/  IMAD.MOV.U32 R5, RZ, RZ, 0x40000040 ;  /* 0x40000040ff057424 */ /* 0x000fe200078e00ff */
[----:B-1----:R-:W-:Y:S06]  /*19490*/  @P2 BRA `(.L_x_1556) ;  /* 0x0000000000082947 */ /* 0x002fec0003800000 */
[----:B------:R-:W1:Y:S02]  /*194a0*/  SYNCS.PHASECHK.TRANS64.TRYWAIT P2, [R0+URZ+0x30830], R21 ;  /* 0x03083015000075a7 */ /* 0x000e64000804017f */
[----:B-1----:R-:W-:Y:S05]  /*194b0*/  @!P2 BRA `(.L_x_1557) ;  /* 0x000001000058a947 */ /* 0x002fea0003800000 */
.L_x_1556:
[----:B------:R-:W-:Y:S05]  /*194c0*/  BSYNC B2 ;  /* 0x0000000000027941 */ /* 0x000fea0003800000 */
.L_x_1555:
        /* <DEDUP_REMOVED lines=10> */
[----:B-1----:R-:W-:Y:S01]  /*19570*/  IMAD.MOV.U32 R21, RZ, RZ, 0x40000040 ;  /* 0x40000040ff157424 */ /* 0x002fe200078e00ff */
        /* <DEDUP_REMOVED lines=206> */
.L_x_1558:
[----:B------:R-:W-:Y:S01]  /*1a260*/  SHF.L.U32 R0, R12, 0x1f, RZ ;  /* 0x0000001f0c007819 */ /* 0x000fe200000006ff */
[----:B------:R-:W-:-:S04]  /*1a270*/  IMAD R200, R13, 0x8, R17 ;  /* 0x000000080dc87824 */ /* 0x000fc800078e0211 */
[----:B------:R0:W1:Y:S01]  /*1a280*/  SYNCS.PHASECHK.TRANS64.TRYWAIT P2, [R200+URZ+0x30850], R0 ;  /* 0x03085000c80075a7 */ /* 0x000062000804017f */
[----:B------:R-:W-:Y:S05]  /*1a290*/  @!P0 BRA `(.L_x_1559) ;  /* 0x0000000000048947 */ /* 0x000fea0003800000 */
[----:B------:R-:W-:Y:S01]  /*1a2a0*/  BPT.TRAP 0x1 ;  /* 0x000000040000795c */ /* 0x000fe20000300000 */
.L_x_1559:
[----:B------:R-:W-:Y:S04]  /*1a2b0*/  BSSY B2, `(.L_x_1560) ;  /* 0x0000004000027945 */ /* 0x000fe80003800000 */
[----:B-1----:R-:W-:Y:S05]  /*1a2c0*/  @P2 BRA `(.L_x_1561) ;  /* 0x0000000000082947 */ /* 0x002fea0003800000 */
[----:B------:R-:W1:Y:S02]  /*1a2d0*/  SYNCS.PHASECHK.TRANS64.TRYWAIT P2, [R200+URZ+0x30850], R0 ;  /* 0x03085000c80075a7 */ /* 0x000e64000804017f */
[----:B-1----:R-:W-:Y:S05]  /*1a2e0*/  @!P2 BRA `(.L_x_1562) ;  /* 0x000000f000e0a947 */ /* 0x002fea0003800000 */
.L_x_1561:
[----:B------:R-:W-:Y:S05]  /*1a2f0*/  BSYNC B2 ;  /* 0x0000000000027941 */ /* 0x000fea0003800000 */
.L_x_1560:
[----:B01----:R-:W-:Y:S01]  /*1a300*/  VIADD R0, R17, 0x400 ;  /* 0x0000040011007836 */ /* 0x003fe20000000000 */
[----:B------:R-:W-:Y:S01]  /*1a310*/  WARPGROUP.ARRIVE ;  /* 0x00000000000079c5 */ /* 0x000fe20000000000 */
[----:B------:R-:W-:Y:S01]  /*1a320*/  IMAD.MOV.U32 R3, RZ, RZ, 0x40000040 ;  /* 0x40000040ff037424 */ /* 0x000fe200078e00ff */
[C---:B-----5:R-:W-:Y:S01]  /*1a330*/  ISETP.GT.AND P2, PT, R9.reuse, R15, PT ;  /* 0x0000000f0900720c */ /* 0x060fe20003f44270 */
[----:B------:R-:W-:Y:S01]  /*1a340*/  IMAD.MOV.U32 R21, RZ, RZ, 0x40000040 ;  /* 0x40000040ff157424 */ /* 0x000fe200078e00ff */
[----:B------:R-:W-:Y:S01]  /*1a350*/  SHF.R.U32.HI R0, RZ, 0x4, R0 ;  /* 0x00000004ff007819 */ /* 0x000fe20000011600 */
[----:B------:R-:W-:Y:S02]  /*1a360*/  @!P1 VIADD R200, R200, 0x30860 ;  /* 0x00030860c8c89836 */ /* 0x000fe40000000000 */
[----:B------:R-:W-:Y:S01]  /*1a370*/  VIADD R9, R9, 0xffffffff ;  /* 0xffffffff09097836 */ /* 0x000fe20000000000 */
[----:B------:R-:W-:Y:S02]  /*1a380*/  LOP3.LUT R0, R0, 0x3fff, RZ, 0xc0, !PT ;  /* 0x00003fff00007812 */ /* 0x000fe400078ec0ff */
[----:B------:R-:W-:-:S02]  /*1a390*/  @!P1 PRMT R200, RZ, 0x654, R200 ;  /* 0x00000654ffc89816 */ /* 0x000fc400000000c8 */
[----:B------:R-:W-:-:S05]  /*1a3a0*/  LOP3.LUT R0, R0, 0x3000000, RZ, 0xfc, !PT ;  /* 0x0300000000007812 */ /* 0x000fca00078efcff */
[----:B------:R-:W-:Y:S01]  /*1a3b0*/  IMAD R12, R13, 0x900, R0 ;  /* 0x000009000d0c7824 */ /* 0x000fe200078e0200 */
[----:B------:R-:W-:Y:S01]  /*1a3c0*/  FMNMX.FTZ R0, R120, R8, !PT ;  /* 0x0000000878007209 */ /* 0x000fe20007810000 */
[----:B------:R-:W-:Y:S02]  /*1a3d0*/  IMAD.MOV.U32 R13, RZ, RZ, 0x40000040 ;  /* 0x40000040ff0d7424 */ /* 0x000fe400078e00ff */
[C---:B------:R-:W-:Y:S01]  /*1a3e0*/  VIADD R2, R12.reuse, 0x80 ;  /* 0x000000800c027836 */ /* 0x040fe20000000000 */
[----:B------:R-:W-:Y:S02]  /*1a3f0*/  R2UR UR6, R12 ;  /* 0x000000000c0672ca */ /* 0x000fe400000e0000 */
[----:B------:R-:W-:-:S13]  /*1a400*/  R2UR UR7, R13 ;  /* 0x000000000d0772ca */ /* 0x000fda00000e0000 */
        /* <DEDUP_REMOVED lines=10> */
[----:B------:R-:W-:Y:S02]  /*1a4b0*/  R2UR UR7, R3 ;  /* 0x00000000030772ca */ /* 0x000fe400000e0000 */
        /* <DEDUP_REMOVED lines=22> */
[----:B------:R-:W-:-:S03]  /*1a620*/  IMAD.MOV.U32 R3, RZ, RZ, 0x40000040 ;  /* 0x40000040ff037424 */ /* 0x000fc600078e00ff */
[----:B------:R-:W-:Y:S01]  /*1a630*/  FMNMX.FTZ R4, R165, R0, !PT ;  /* 0x00000000a5047209 */ /* 0x000fe20007810000 */
[----:B------:R-:W-:-:S04]  /*1a640*/  IMAD.U32 R0, RZ, RZ, UR42 ;  /* 0x0000002aff007e24 */ /* 0x000fc8000f8e00ff */
[----:B------:R-:W0:Y:S02]  /*1a650*/  SHFL.BFLY PT, R5, R4, 0x2, 0x1f ;  /* 0x0c401f0004057f89 */ /* 0x000e2400000e0000 */
        /* <DEDUP_REMOVED lines=9> */
[----:B0-----:R-:W-:Y:S01]  /*1a6f0*/  FMNMX.FTZ R5, R20, R5, !PT ;  /* 0x0000000514057209 */ /* 0x001fe20007810000 */
[C---:B------:R-:W-:Y:S01]  /*1a700*/  VIADD R20, R12.reuse, 0x200 ;  /* 0x000002000c147836 */ /* 0x040fe20000000000 */
[----:B------:R-:W-:Y:S01]  /*1a710*/  FMNMX.FTZ R13, R135, R4, !PT ;  /* 0x00000004870d7209 */ /* 0x000fe20007810000 */
[----:B------:R-:W-:-:S03]  /*1a720*/  VIADD R12, R12, 0x280 ;  /* 0x000002800c0c7836 */ /* 0x000fc60000000000 */
        /* <DEDUP_REMOVED lines=18> */
[----:B------:R-:W-:Y:S02]  /*1a850*/  R2UR UR6, R2 ;  /* 0x00000000020672ca */ /* 0x000fe400000e0000 */
[----:B------:R-:W-:Y:S01]  /*1a860*/  R2UR UR7, R3 ;  /* 0x00000000030772ca */ /* 0x000fe200000e0000 */
[----:B------:R-:W-:Y:S01]  /*1a870*/  FADD.FTZ R3, -R5, R8 ;  /* 0x0000000805037221 */ /* 0x000fe20000010100 */
[----:B------:R-:W-:-:S03]  /*1a880*/  FMNMX.FTZ R4, R167, R4, !PT ;  /* 0x00000004a7047209 */ /* 0x000fc60007810000 */
[-C--:B------:R-:W-:Y:S01]  /*1a890*/  FMUL.FTZ R2, R3, R0.reuse ;  /* 0x0000000003027220 */ /* 0x080fe20000410000 */
[-C--:B------:R-:W-:Y:S01]  /*1a8a0*/  FMUL.FTZ R3, R5, R0.reuse ;  /* 0x0000000005037220 */ /* 0x080fe20000410000 */
[----:B------:R-:W0:Y:S03]  /*1a8b0*/  SHFL.BFLY PT, R13, R4, 0x2, 0x1f ;  /* 0x0c401f00040d7f89 */ /* 0x000e2600000e0000 */
[-CC-:B------:R-:W-:Y:S01]  /*1a8c0*/  FFMA.FTZ R137, R137, R0.reuse, -R3.reuse ;  /* 0x0000000089897223 */ /* 0x180fe20000010803 */
        /* <DEDUP_REMOVED lines=13> */
[----:B------:R-:W-:Y:S01]  /*1a9a0*/  FFMA.FTZ R165, R165, R0, -R3 ;  /* 0x00000000a5a57223 */ /* 0x000fe20000010803 */
[----:B------:R-:W-:Y:S01]  /*1a9b0*/  MUFU.EX2 R2, R2 ;  /* 0x0000000200027308 */ /* 0x000fe20000000800 */
[----:B0-----:R-:W-:-:S07]  /*1a9c0*/  FMNMX.FTZ R13, R4, R13, !PT ;  /* 0x0000000d040d7209 */ /* 0x001fce0007810000 */
[----:B------:R-:W0:Y:S01]  /*1a9d0*/  MUFU.EX2 R188, R188 ;  /* 0x000000bc00bc7308 */ /* 0x000e220000000800 */
[----:B------:R-:W1:Y:S07]  /*1a9e0*/  SHFL.BFLY PT, R4, R13, 0x1, 0x1f ;  /* 0x0c201f000d047f89 */ /* 0x000e6e00000e0000 */
[----:B------:R-:W2:Y:S08]  /*1a9f0*/  MUFU.EX2 R120, R120 ;  /* 0x0000007800787308 */ /* 0x000eb00000000800 */
[----:B------:R-:W3:Y:S01]  /*1aa00*/  MUFU.EX2 R190, R190 ;  /* 0x000000be00be7308 */ /* 0x000ee20000000800 */
[----:B0-----:R-:W-:-:S07]  /*1aa10*/  FFMA.FTZ R7, R2, R7, R188 ;  /* 0x0000000702077223 */ /* 0x001fce00000100bc */
[----:B------:R-:W0:Y:S01]  /*1aa20*/  MUFU.EX2 R124, R124 ;  /* 0x0000007c007c7308 */ /* 0x000e220000000800 */
[C---:B--2---:R-:W-:Y:S01]  /*1aa30*/  FADD.FTZ R7, R120.reuse, R7 ;  /* 0x0000000778077221 */ /* 0x044fe20000010000 */
[----:B------:R-:W-:Y:S02]  /*1aa40*/  F2FP.BF16.F32.PACK_AB R188, R120, R188 ;  /* 0x000000bc78bc723e */ /* 0x000fe400000010ff */
[----:B-1----:R-:W-:Y:S01]  /*1aa50*/  FMNMX.FTZ R4, R13, R4, !PT ;  /* 0x000000040d047209 */ /* 0x002fe20007810000 */
[----:B------:R-:W-:-:S03]  /*1aa60*/  IMAD.MOV.U32 R13, RZ, RZ, 0x40000040 ;  /* 0x40000040ff0d7424 */ /* 0x000fc600078e00ff */
[----:B------:R-:W1:Y:S01]  /*1aa70*/  MUFU.EX2 R184, R184 ;  /* 0x000000b800b87308 */ /* 0x000e620000000800 */
[----:B---3--:R-:W-:-:S07]  /*1aa80*/  FADD.FTZ R7, R190, R7 ;  /* 0x00000007be077221 */ /* 0x008fce0000010000 */
[----:B------:R-:W2:Y:S01]  /*1aa90*/  MUFU.EX2 R121, R121 ;  /* 0x0000007900797308 */ /* 0x000ea20000000800 */
[C---:B0-----:R-:W-:Y:S01]  /*1aaa0*/  FADD.FTZ R7, R124.reuse, R7 ;  /* 0x000000077c077221 */ /* 0x041fe20000010000 */
[----:B------:R-:W-:-:S06]  /*1aab0*/  F2FP.BF16.F32.PACK_AB R190, R124, R190 ;  /* 0x000000be7cbe723e */ /* 0x000fcc00000010ff */
        /* <DEDUP_REMOVED lines=11> */
[-C--:B------:R-:W-:Y:S01]  /*1ab70*/  FFMA.FTZ R136, R141, R0.reuse, -R3 ;  /* 0x000000008d887223 */ /* 0x080fe20000010803 */
[-C--:B------:R-:W-:Y:S02]  /*1ab80*/  FMUL.FTZ R141, R4, R0.reuse ;  /* 0x00000000048d7220 */ /* 0x080fe40000410000 */
[----:B------:R-:W-:Y:S01]  /*1ab90*/  HGMMA.64x192x16.F32.BF16 R24, R176, gdesc[UR4].tnspB, R24, gsb0 ;  /* 0x42e00004b0187df0 */ /* 0x000fe20008001818 */
[----:B------:R-:W-:Y:S01]  /*1aba0*/  R2UR UR6, R20 ;  /* 0x00000000140672ca */ /* 0x000fe200000e0000 */
[-C--:B------:R-:W-:Y:S01]  /*1abb0*/  FFMA.FTZ R122, R122, R0.reuse, -R141 ;  /* 0x000000007a7a7223 */ /* 0x080fe2000001088d */
[----:B------:R-:W-:Y:S01]  /*1abc0*/  R2UR UR7, R21 ;  /* 0x00000000150772ca */ /* 0x000fe200000e0000 */
[----:B------:R0:W-:Y:S01]  /*1abd0*/  MUFU.EX2 R20, R137 ;  /* 0x0000008900147308 */ /* 0x0001e20000000800 */
[-C--:B------:R-:W-:Y:S01]  /*1abe0*/  FFMA.FTZ R21, R160, R0.reuse, -R3 ;  /* 0x00000000a0157223 */ /* 0x080fe20000010803 */
[-CC-:B------:R-:W-:Y:S01]  /*1abf0*/  FFMA.FTZ R189, R123, R0.reuse, -R141.reuse ;  /* 0x000000007bbd7223 */ /* 0x180fe2000001088d */
[-CC-:B------:R-:W-:Y:S01]  /*1ac00*/  FFMA.FTZ R191, R126, R0.reuse, -R141.reuse ;  /* 0x000000007ebf7223 */ /* 0x180fe2000001088d */
[-CC-:B------:R-:W-:Y:S01]  /*1ac10*/  FFMA.FTZ R140, R127, R0.reuse, -R141.reuse ;  /* 0x000000007f8c7223 */ /* 0x180fe2000001088d */
[-CC-:B------:R-:W-:Y:S01]  /*1ac20*/  FFMA.FTZ R185, R130, R0.reuse, -R141.reuse ;  /* 0x0000000082b97223 */ /* 0x180fe2000001088d */
[-CC-:B------:R-:W-:Y:S01]  /*1ac30*/  FFMA.FTZ R126, R131, R0.reuse, -R141.reuse ;  /* 0x00000000837e7223 */ /* 0x180fe2000001088d */
[-C--:B------:R-:W-:Y:S01]  /*1ac40*/  FFMA.FTZ R187, R134, R0.reuse, -R141 ;  /* 0x0000000086bb7223 */ /* 0x080fe2000001088d */
[----:B------:R-:W-:Y:S01]  /*1ac50*/  MUFU.EX2 R122, R122 ;  /* 0x0000007a007a7308 */ /* 0x000fe20000000800 */
[-C--:B0-----:R-:W-:Y:S01]  /*1ac60*/  FFMA.FTZ R137, R164, R0.reuse, -R3 ;  /* 0x00000000a4897223 */ /* 0x081fe20000010803 */
        /* <DEDUP_REMOVED lines=8> */
[----:B------:R-:W-:-:S06]  /*1acf0*/  FFMA.FTZ R166, R166, R0, -R141 ;  /* 0x00000000a6a67223 */ /* 0x000fcc000001088d */
        /* <DEDUP_REMOVED lines=21> */
[----:B-1----:R-:W-:Y:S01]  /*1ae50*/  FADD.FTZ R144, R184, R7 ;  /* 0x00000007b8907221 */ /* 0x002fe20000010000 */
[-CC-:B------:R-:W-:Y:S01]  /*1ae60*/  FFMA.FTZ R177, R146, R0.reuse, -R141.reuse ;  /* 0x0000000092b17223 */ /* 0x180fe2000001088d */
[-CC-:B------:R-:W-:Y:S01]  /*1ae70*/  FFMA.FTZ R179, R150, R0.reuse, -R141.reuse ;  /* 0x0000000096b37223 */ /* 0x180fe2000001088d */
[----:B------:R-:W-:Y:S01]  /*1ae80*/  HGMMA.64x192x16.F32.BF16 R24, R172, gdesc[UR4].tnspB, R24, gsb0 ;  /* 0x42e00004ac187df0 */ /* 0x000fe20008001818 */
[----:B------:R-:W-:Y:S01]  /*1ae90*/  R2UR UR6, R12 ;  /* 0x000000000c0672ca */ /* 0x000fe200000e0000 */
[----:B------:R-:W-:Y:S01]  /*1aea0*/  FFMA.FTZ R12, R139, R0, -R141 ;  /* 0x000000008b0c7223 */ /* 0x000fe2000001088d */
[----:B------:R-:W-:Y:S01]  /*1aeb0*/  R2UR UR7, R13 ;  /* 0x000000000d0772ca */ /* 0x000fe200000e0000 */
[----:B------:R-:W-:-:S02]  /*1aec0*/  @!P1 IMAD R13, R14, 0x8, R17 ;  /* 0x000000080e0d9824 */ /* 0x000fc400078e0211 */
[----:B------:R-:W-:Y:S01]  /*1aed0*/  FFMA.FTZ R14, R147, R0, -R141 ;  /* 0x00000000930e7223 */ /* 0x000fe2000001088d */
[----:B------:R-:W-:Y:S01]  /*1aee0*/  MUFU.EX2 R176, R176 ;  /* 0x000000b000b07308 */ /* 0x000fe20000000800 */
[----:B--2---:R-:W-:Y:S01]  /*1aef0*/  F2FP.BF16.F32.PACK_AB R184, R121, R184 ;  /* 0x000000b879b8723e */ /* 0x004fe200000010ff */
[----:B------:R-:W-:-:S05]  /*1af00*/  @!P1 VIADD R13, R13, 0x30840 ;  /* 0x000308400d0d9836 */ /* 0x000fca0000000000 */
[----:B------:R-:W-:Y:S01]  /*1af10*/  @!P1 PRMT R13, RZ, 0x654, R13 ;  /* 0x00000654ff0d9816 */ /* 0x000fe2000000000d */
        /* <DEDUP_REMOVED lines=9> */
[----:B------:R-:W-:Y:S01]  /*1afb0*/  FADD.FTZ R3, -R4, R11 ;  /* 0x0000000b04037221 */ /* 0x000fe20000010100 */
[-CC-:B------:R-:W-:Y:S01]  /*1afc0*/  FFMA.FTZ R173, R154, R0.reuse, -R141.reuse ;  /* 0x000000009aad7223 */ /* 0x180fe2000001088d */
[-C--:B------:R-:W-:Y:S01]  /*1afd0*/  FFMA.FTZ R175, R158, R0.reuse, -R141 ;  /* 0x000000009eaf7223 */ /* 0x080fe2000001088d */
[----:B------:R-:W-:Y:S01]  /*1afe0*/  HGMMA.64x192x16.F32.BF16 R24, R168, gdesc[UR4].tnspB, R24, gsb0 ;  /* 0x42e00004a8187df0 */ /* 0x000fe20008001818 */
[----:B------:R-:W-:Y:S01]  /*1aff0*/  FMUL.FTZ R3, R3, R0 ;  /* 0x0000000003037220 */ /* 0x000fe20000410000 */
[----:B------:R-:W-:Y:S08]  /*1b000*/  MUFU.EX2 R172, R172 ;  /* 0x000000ac00ac7308 */ /* 0x000ff00000000800 */
[----:B------:R-:W0:Y:S08]  /*1b010*/  MUFU.EX2 R3, R3 ;  /* 0x0000000300037308 */ /* 0x000e300000000800 */
[----:B------:R-:W-:Y:S08]  /*1b020*/  MUFU.EX2 R173, R173 ;  /* 0x000000ad00ad7308 */ /* 0x000ff00000000800 */
[----:B------:R-:W-:Y:S01]  /*1b030*/  MUFU.EX2 R174, R174 ;  /* 0x000000ae00ae7308 */ /* 0x000fe20000000800 */
[----:B0-----:R-:W-:-:S04]  /*1b040*/  FFMA.FTZ R6, R3, R6, R122 ;  /* 0x0000000603067223 */ /* 0x001fc8000001007a */
[----:B------:R-:W-:Y:S01]  /*1b050*/  FADD.FTZ R138, R189, R6 ;  /* 0x00000006bd8a7221 */ /* 0x000fe20000010000 */
[----:B------:R-:W-:Y:S01]  /*1b060*/  FFMA.FTZ R6, R151, R0, -R141 ;  /* 0x0000000097067223 */ /* 0x000fe2000001088d */
[----:B------:R-:W-:Y:S01]  /*1b070*/  F2FP.BF16.F32.PACK_AB R189, R189, R122 ;  /* 0x0000007abdbd723e */ /* 0x000fe200000010ff */
[----:B------:R-:W-:Y:S08]  /*1b080*/  MUFU.EX2 R175, R175 ;  /* 0x000000af00af7308 */ /* 0x000ff00000000800 */
[----:B------:R-:W-:Y:S08]  /*1b090*/  MUFU.EX2 R6, R6 ;  /* 0x0000000600067308 */ /* 0x000ff00000000800 */
[----:B------:R-:W0:Y:S01]  /*1b0a0*/  MUFU.EX2 R11, R165 ;  /* 0x000000a5000b7308 */ /* 0x000e220000000800 */
[----:B------:R-:W-:-:S02]  /*1b0b0*/  WARPGROUP.DEPBAR.LE gsb0, 0x0 ;  /* 0x00008000000079c5 */ /* 0x000fc40000010000 */
[----:B------:R1:W-:Y:S01]  /*1b0c0*/  @!P1 SYNCS.ARRIVE.TRANS64.RED.A1T0 RZ, [R13+URZ], RZ ;  /* 0x000000ff0dff99a7 */ /* 0x0003e2000810043f */
[----:B0-----:R-:W-:Y:S02]  /*1b0d0*/  F2FP.BF16.F32.PACK_AB R170, R11, R137 ;  /* 0x000000890baa723e */ /* 0x001fe400000010ff */
[----:B------:R-:W-:Y:S02]  /*1b0e0*/  F2FP.BF16.F32.PACK_AB R168, R133, R21 ;  /* 0x0000001585a8723e */ /* 0x000fe400000010ff */
[----:B------:R-:W-:Y:S01]  /*1b0f0*/  F2FP.BF16.F32.PACK_AB R169, R163, R162 ;  /* 0x000000a2a3a9723e */ /* 0x000fe200000010ff */
[----:B-1----:R-:W-:Y:S01]  /*1b100*/  FADD.FTZ R13, R191, R138 ;  /* 0x0000008abf0d7221 */ /* 0x002fe20000010000 */
[-CC-:B------:R-:W-:Y:S01]  /*1b110*/  FFMA.FTZ R138, R155, R0.reuse, -R141.reuse ;  /* 0x000000009b8a7223 */ /* 0x180fe2000001088d */
[----:B------:R-:W-:Y:S01]  /*1b120*/  FFMA.FTZ R141, R167, R0, -R141 ;  /* 0x00000000a78d7223 */ /* 0x000fe2000001088d */
[----:B------:R0:W-:Y:S01]  /*1b130*/  @!P1 SYNCS.ARRIVE.TRANS64.RED.A1T0 RZ, [R200+URZ], RZ ;  /* 0x000000ffc8ff99a7 */ /* 0x0001e2000810043f */
[C---:B------:R-:W-:Y:S01]  /*1b140*/  FADD.FTZ R142, R140.reuse, R13 ;  /* 0x0000000d8c8e7221 */ /* 0x040fe20000010000 */
        /* <DEDUP_REMOVED lines=8> */
[----:B------:R-:W-:Y:S01]  /*1b1d0*/  F2FP.BF16.F32.PACK_AB R185, R126, R185 ;  /* 0x000000b97eb9723e */ /* 0x000fe200000010ff */
[----:B------:R-:W2:Y:S01]  /*1b1e0*/  MUFU.EX2 R141, R141 ;  /* 0x0000008d008d7308 */ /* 0x000ea20000000800 */
        /* <DEDUP_REMOVED lines=10> */
[C---:B------:R-:W-:Y:S01]  /*1b290*/  FADD.FTZ R13, R136.reuse, R13 ;  /* 0x0000000d880d7221 */ /* 0x040fe20000010000 */
[----:B------:R-:W-:Y:S02]  /*1b2a0*/  F2FP.BF16.F32.PACK_AB R182, R136, R182 ;  /* 0x000000b688b6723e */ /* 0x000fe400000010ff */
[----:B------:R-:W-:Y:S01]  /*1b2b0*/  FADD.FTZ R7, R183, R120 ;  /* 0x00000078b7077221 */ /* 0x000fe20000010000 */
[----:B------:R-:W-:Y:S01]  /*1b2c0*/  FADD.FTZ R124, R176, R13 ;  /* 0x0000000db07c7221 */ /* 0x000fe20000010000 */
[----:B------:R-:W3:Y:S01]  /*1b2d0*/  MUFU.EX2 R120, R159 ;  /* 0x0000009f00787308 */ /* 0x000ee20000000800 */
[C---:B------:R-:W-:Y:S01]  /*1b2e0*/  F2FP.BF16.F32.PACK_AB R183, R134.reuse, R183 ;  /* 0x000000b786b7723e */ /* 0x040fe200000010ff */
        /* <DEDUP_REMOVED lines=14> */
[----:B------:R-:W-:Y:S01]  /*1b3d0*/  F2FP.BF16.F32.PACK_AB R172, R129, R172 ;  /* 0x000000ac81ac723e */ /* 0x000fe200000010ff */
[----:B------:R-:W-:Y:S02]  /*1b3e0*/  IMAD.MOV.U32 R12, RZ, RZ, R194 ;  /* 0x000000ffff0c7224 */ /* 0x000fe400078e00c2 */
[----:B------:R-:W-:Y:S01]  /*1b3f0*/  FADD.FTZ R7, R173, R8 ;  /* 0x00000008ad077221 */ /* 0x000fe20000010000 */
[----:B------:R-:W-:Y:S01]  /*1b400*/  FADD.FTZ R13, R174, R13 ;  /* 0x0000000dae0d7221 */ /* 0x000fe20000010000 */
[C---:B-1----:R-:W-:Y:S02]  /*1b410*/  F2FP.BF16.F32.PACK_AB R173, R138.reuse, R173 ;  /* 0x000000ad8aad723e */ /* 0x042fe400000010ff */
[----:B------:R-:W-:Y:S01]  /*1b420*/  FADD.FTZ R8, R138, R7 ;  /* 0x000000078a087221 */ /* 0x000fe20000010000 */
[----:B------:R-:W-:-:S02]  /*1b430*/  F2FP.BF16.F32.PACK_AB R174, R132, R174 ;  /* 0x000000ae84ae723e */ /* 0x000fc400000010ff */
[----:B--2---:R-:W-:Y:S01]  /*1b440*/  F2FP.BF16.F32.PACK_AB R171, R141, R166 ;  /* 0x000000a68dab723e */ /* 0x004fe200000010ff */
[----:B------:R-:W-:Y:S01]  /*1b450*/  FADD.FTZ R7, R175, R8 ;  /* 0x00000008af077221 */ /* 0x000fe20000010000 */
[----:B------:R-:W-:Y:S01]  /*1b460*/  FADD.FTZ R8, R132, R13 ;  /* 0x0000000d84087221 */ /* 0x000fe20000010000 */
[C---:B---3--:R-:W-:Y:S01]  /*1b470*/  F2FP.BF16.F32.PACK_AB R175, R120.reuse, R175 ;  /* 0x000000af78af723e */ /* 0x048fe200000010ff */
[----:B------:R-:W-:Y:S02]  /*1b480*/  IMAD.MOV.U32 R13, RZ, RZ, R23 ;  /* 0x000000ffff0d7224 */ /* 0x000fe400078e0017 */
[----:B------:R-:W-:Y:S01]  /*1b490*/  FADD.FTZ R7, R120, R7 ;  /* 0x0000000778077221 */ /* 0x000fe20000010000 */
[----:B------:R-:W-:-:S03]  /*1b4a0*/  FADD.FTZ R8, R21, R8 ;  /* 0x0000000815087221 */ /* 0x000fc60000010000 */
[----:B------:R-:W-:Y:S01]  /*1b4b0*/  FADD.FTZ R7, R162, R7 ;  /* 0x00000007a2077221 */ /* 0x000fe20000010000 */
[----:B------:R-:W-:-:S03]  /*1b4c0*/  FADD.FTZ R8, R133, R8 ;  /* 0x0000000885087221 */ /* 0x000fc60000010000 */
[----:B------:R-:W-:Y:S01]  /*1b4d0*/  FADD.FTZ R7, R163, R7 ;  /* 0x00000007a3077221 */ /* 0x000fe20000010000 */
[----:B------:R-:W-:-:S03]  /*1b4e0*/  FADD.FTZ R8, R137, R8 ;  /* 0x0000000889087221 */ /* 0x000fc60000010000 */
[----:B------:R-:W-:Y:S01]  /*1b4f0*/  FADD.FTZ R6, R166, R7 ;  /* 0x00000007a6067221 */ /* 0x000fe20000010000 */
[----:B------:R-:W-:Y:S01]  /*1b500*/  FADD.FTZ R7, R11, R8 ;  /* 0x000000080b077221 */ /* 0x000fe20000010000 */
[----:B------:R-:W-:Y:S02]  /*1b510*/  IMAD.MOV.U32 R11, RZ, RZ, R4 ;  /* 0x000000ffff0b7224 */ /* 0x000fe400078e0004 */
[----:B------:R-:W-:Y:S01]  /*1b520*/  FADD.FTZ R6, R141, R6 ;  /* 0x000000068d067221 */ /* 0x000fe20000010000 */
[----:B------:R-:W-:Y:S01]  /*1b530*/  IMAD.MOV.U32 R8, RZ, RZ, R5 ;  /* 0x000000ffff087224 */ /* 0x000fe200078e0005 */
[----:B0-----:R-:W-:Y:S06]  /*1b540*/  @P2 BRA `(.L_x_1563) ;  /* 0xffffffdc00902947 */ /* 0x001fec000383ffff */
[----:B------:R-:W-:Y:S05]  /*1b550*/  BSYNC B1 ;  /* 0x0000000000017941 */ /* 0x000fea0003800000 */
.L_x_1552:
[----:B------:R-:W-:Y:S05]  /*1b560*/  BSYNC B0 ;  /* 0x0000000000007941 */ /* 0x000fea0003800000 */
.L_x_1551:
[----:B------:R-:W-:Y:S01]  /*1b570*/  ISETP.GE.AND P2, PT, R9, R212, PT ;  /* 0x000000d40900720c */ /* 0x000fe20003f46270 */
[----:B------:R-:W-:-:S12]  /*1b580*/  BSSY B0, `(.L_x_1564) ;  /* 0x000034c000007945 */ /* 0x000fd80003800000 */
[----:B------:R-:W-:Y:S05]  /*1b590*/  @!P2 BRA `(.L_x_1565) ;  /* 0x000000340028a947 */ /* 0x000fea0003800000 */
[----:B------:R-:W-:Y:S02]  /*1b5a0*/  IMAD R20, R201, 0x80, R216 ;  /* 0x00000080c9147824 */ /* 0x000fe400078e02d8 */
[----:B------:R-:W-:Y:S02]  /*1b5b0*/  IMAD.MOV.U32 R8, RZ, RZ, R4 ;  /* 0x000000ffff087224 */ /* 0x000fe400078e0004 */
[----:B------:R-:W-:Y:S02]  /*1b5c0*/  VIADD R20, R20, 0x8 ;  /* 0x0000000814147836 */ /* 0x000fe40000000000 */
[----:B------:R-:W-:Y:S02]  /*1b5d0*/  IMAD.MOV.U32 R11, RZ, RZ, R5 ;  /* 0x000000ffff0b7224 */ /* 0x000fe400078e0005 */
[----:B------:R-:W-:Y:S01]  /*1b5e0*/  IMAD.MOV.U32 R12, RZ, RZ, R194 ;  /* 0x000000ffff0c7224 */ /* 0x000fe200078e00c2 */
[----:B------:R-:W-:Y:S01]  /*1b5f0*/  IADD3 R20, R20, R196, -R197 ;  /* 0x000000c414147210 */ /* 0x000fe20007ffe8c5 */
[----:B------:R-:W-:-:S07]  /*1b600*/  IMAD.MOV.U32 R13, RZ, RZ, R23 ;  /* 0x000000ffff0d7224 */ /* 0x000fce00078e0017 */
.L_x_1584:
[----:B------:R-:W-:-:S05]  /*1b610*/  VIADD R0, R13, 0x1 ;  /* 0x000000010d007836 */ /* 0x000fca0000000000 */
[----:B------:R-:W-:-:S04]  /*1b620*/  ISETP.NE.AND P2, PT, R0, 0x2, PT ;  /* 0x000000020000780c */ /* 0x000fc80003f45270 */
[----:B------:R-:W-:Y:S02]  /*1b630*/  SEL R5, RZ, 0x1, P2 ;  /* 0x00000001ff057807 */ /* 0x000fe40001000000 */
[----:B------:R-:W-:Y:S02]  /*1b640*/  SEL R23, R0, RZ, P2 ;  /* 0x000000ff00177207 */ /* 0x000fe40001000000 */
[----:B------:R-:W-:Y:S01]  /*1b650*/  LOP3.LUT R194, R12, R5, RZ, 0x3c, !PT ;  /* 0x000000050cc27212 */ /* 0x000fe200078e3cff */
[----:B------:R-:W-:Y:S06]  /*1b660*/  @!P0 BRA `(.L_x_1566) ;  /* 0x0000000000048947 */ /* 0x000fec0003800000 */
[----:B------:R-:W-:Y:S01]  /*1b670*/  BPT.TRAP 0x1 ;  /* 0x000000040000795c */ /* 0x000fe20000300000 */
.L_x_1566:
[----:B------:R-:W-:Y:S01]  /*1b680*/  IMAD R0, R23, 0x8, R17 ;  /* 0x0000000817007824 */ /* 0x000fe200078e0211 */
[----:B------:R-:W-:-:S04]  /*1b690*/  SHF.L.U32 R15, R194, 0x1f, RZ ;  /* 0x0000001fc20f7819 */ /* 0x000fc800000006ff */
[----:B------:R0:W1:Y:S01]  /*1b6a0*/  SYNCS.PHASECHK.TRANS64.TRYWAIT P2, [R0+URZ+0x30830], R15 ;  /* 0x0308300f000075a7 */ /* 0x000062000804017f */
[----:B------:R-:W-:Y:S05]  /*1b6b0*/  @!P0 BRA `(.L_x_1567) ;  /* 0x0000000000048947 */ /* 0x000fea0003800000 */
[----:B------:R-:W-:Y:S01]  /*1b6c0*/  BPT.TRAP 0x1 ;  /* 0x000000040000795c */ /* 0x000fe20000300000 */
.L_x_1567:
[----:B------:R-:W-:Y:S01]  /*1b6d0*/  BSSY B1, `(.L_x_1568) ;  /* 0x0000006000017945 */ /* 0x000fe20003800000 */
[----:B------:R-:W-:Y:S02]  /*1b6e0*/  IMAD R4, R23, 0x900, R10 ;  /* 0x0000090017047824 */ /* 0x000fe400078e020a */
[----:B------:R-:W-:Y:S01]  /*1b6f0*/  IMAD.MOV.U32 R5, RZ, RZ, 0x40000040 ;  /* 0x40000040ff057424 */ /* 0x000fe200078e00ff */
[----:B-1----:R-:W-:Y:S06]  /*1b700*/  @P2 BRA `(.L_x_1569) ;  /* 0x0000000000082947 */ /* 0x002fec0003800000 */
[----:B------:R-:W1:Y:S02]  /*1b710*/  SYNCS.PHASECHK.TRANS64.TRYWAIT P2, [R0+URZ+0x30830], R15 ;  /* 0x0308300f000075a7 */ /* 0x000e64000804017f */
[----:B-1----:R-:W-:Y:S05]  /*1b720*/  @!P2 BRA `(.L_x_1570) ;  /* 0x000000dc00e4a947 */ /* 0x002fea0003800000 */
.L_x_1569:
[----:B------:R-:W-:Y:S05]  /*1b730*/  BSYNC B1 ;  /* 0x0000000000017941 */ /* 0x000fea0003800000 */
.L_x_1568:
        /* <DEDUP_REMOVED lines=217> */
.L_x_1571:
[----:B------:R-:W-:Y:S01]  /*1c4d0*/  SHF.L.U32 R2, R12, 0x1f, RZ ;  /* 0x0000001f0c027819 */ /* 0x000fe200000006ff */
[----:B------:R-:W-:-:S04]  /*1c4e0*/  IMAD R12, R13, 0x8, R17 ;  /* 0x000000080d0c7824 */ /* 0x000fc800078e0211 */
[----:B------:R0:W1:Y:S01]  /*1c4f0*/  SYNCS.PHASECHK.TRANS64.TRYWAIT P2, [R12+URZ+0x30850], R2 ;  /* 0x030850020c0075a7 */ /* 0x000062000804017f */
[----:B------:R-:W-:Y:S05]  /*1c500*/  @!P0 BRA `(.L_x_1572) ;  /* 0x0000000000048947 */ /* 0x000fea0003800000 */
[----:B------:R-:W-:Y:S01]  /*1c510*/  BPT.TRAP 0x1 ;  /* 0x000000040000795c */ /* 0x000fe20000300000 */
.L_x_1572:
        /* <DEDUP_REMOVED lines=9> */
.L_x_1574:
[----:B------:R-:W-:Y:S05]  /*1c5b0*/  BSYNC B1 ;  /* 0x0000000000017941 */ /* 0x000fea0003800000 */
.L_x_1573:
[----:B01----:R-:W-:Y:S01]  /*1c5c0*/  IMAD.MOV.U32 R2, RZ, RZ, R4 ;  /* 0x000000ffff027224 */ /* 0x003fe200078e0004 */
[----:B------:R-:W-:Y:S01]  /*1c5d0*/  WARPGROUP.ARRIVE ;  /* 0x00000000000079c5 */ /* 0x000fe20000000000 */
[----:B------:R-:W-:Y:S01]  /*1c5e0*/  IMAD.MOV.U32 R3, RZ, RZ, 0x40000040 ;  /* 0x40000040ff037424 */ /* 0x000fe200078e00ff */
[----:B------:R-:W-:Y:S01]  /*1c5f0*/  ISETP.GE.AND P2, PT, R202, 0x1, PT ;  /* 0x00000001ca00780c */ /* 0x000fe20003f46270 */
[----:B-----5:R-:W-:Y:S01]  /*1c600*/  IMAD R21, R9, -0x60, RZ ;  /* 0xffffffa009157824 */ /* 0x020fe200078e02ff */
[----:B------:R-:W-:Y:S01]  /*1c610*/  R2UR UR6, R2 ;  /* 0x00000000020672ca */ /* 0x000fe200000e0000 */
[----:B------:R-:W-:Y:S01]  /*1c620*/  VIADD R2, R4, 0x80 ;  /* 0x0000008004027836 */ /* 0x000fe20000000000 */
[----:B------:R-:W-:Y:S01]  /*1c630*/  R2UR UR7, R3 ;  /* 0x00000000030772ca */ /* 0x000fe200000e0000 */
[----:B------:R-:W-:Y:S01]  /*1c640*/  IMAD.MOV.U32 R3, RZ, RZ, 0x40000040 ;  /* 0x40000040ff037424 */ /* 0x000fe200078e00ff */
[----:B------:R-:W-:Y:S01]  /*1c650*/  ULOP3.LUT UR4, URZ, UR51, URZ, 0x33, !UPT ;  /* 0x000000333f047292 */ /* 0x000fe2000f8e333f */
[----:B------:R-:W-:-:S05]  /*1c660*/  @!P1 VIADD R0, R0, 0x30840 ;  /* 0x0003084000009836 */ /* 0x000fca0000000000 */
[----:B------:R-:W-:-:S05]  /*1c670*/  @!P1 PRMT R0, RZ, 0x654, R0 ;  /* 0x00000654ff009816 */ /* 0x000fca0000000000 */
        /* <DEDUP_REMOVED lines=26> */
[----:B------:R-:W-:Y:S01]  /*1c820*/  IMAD R4, R201, 0x80, R216 ;  /* 0x00000080c9047824 */ /* 0x000fe200078e02d8 */
[----:B------:R-:W-:Y:S02]  /*1c830*/  WARPGROUP.DEPBAR.LE gsb0, 0x0 ;  /* 0x00008000000079c5 */ /* 0x000fe40000010000 */
[----:B------:R-:W-:-:S11]  /*1c840*/  WARPGROUP.ARRIVE ;  /* 0x00000000000079c5 */ /* 0x000fd60000000000 */
[----:B------:R-:W-:Y:S01]  /*1c850*/  HGMMA.64x192x16.F32.BF16 R24, R172, gdesc[UR4].tnspB, R24, gsb0 ;  /* 0x42e00004ac187df0 */ /* 0x000fe20008001818 */
[----:B------:R-:W-:Y:S02]  /*1c860*/  R2UR UR6, R2 ;  /* 0x00000000020672ca */ /* 0x000fe400000e0000 */
[----:B------:R-:W-:Y:S02]  /*1c870*/  R2UR UR7, R3 ;  /* 0x00000000030772ca */ /* 0x000fe400000e0000 */
[----:B------:R-:W-:-:S05]  /*1c880*/  IADD3 R2, R21, 0x1, R196 ;  /* 0x0000000115027810 */ /* 0x000fca0007ffe0c4 */
[----:B------:R-:W-:-:S04]  /*1c890*/  IMAD.IADD R3, R2, 0x1, -R197 ;  /* 0x0000000102037824 */ /* 0x000fc800078e0ac5 */
[----:B------:R-:W-:-:S04]  /*1c8a0*/  IMAD R3, R206, -0x2, R3 ;  /* 0xfffffffece037824 */ /* 0x000fc800078e0203 */
[C---:B------:R-:W-:Y:S02]  /*1c8b0*/  VIADD R15, R3.reuse, UR50 ;  /* 0x00000032030f7c36 */ /* 0x040fe40008000000 */
[----:B------:R-:W-:Y:S02]  /*1c8c0*/  VIADD R14, R3, UR4 ;  /* 0x00000004030e7c36 */ /* 0x000fe40008000000 */
[C---:B------:R-:W-:Y:S02]  /*1c8d0*/  IMAD.IADD R13, R4.reuse, 0x1, R15 ;  /* 0x00000001040d7824 */ /* 0x040fe400078e020f */
[----:B------:R-:W-:Y:S01]  /*1c8e0*/  IMAD.IADD R5, R4, 0x1, R14 ;  /* 0x0000000104057824 */ /* 0x000fe200078e020e */
[----:B------:R-:W-:Y:S02]  /*1c8f0*/  WARPGROUP.DEPBAR.LE gsb0, 0x0 ;  /* 0x00008000000079c5 */ /* 0x000fe40000010000 */
[----:B------:R-:W-:-:S06]  /*1c900*/  WARPGROUP.ARRIVE ;  /* 0x00000000000079c5 */ /* 0x000fcc0000000000 */
[----:B------:R-:W-:Y:S03]  /*1c910*/  HGMMA.64x192x16.F32.BF16 R24, R168, gdesc[UR4].tnspB, R24, gsb0 ;  /* 0x42e00004a8187df0 */ /* 0x000fe60008001818 */
[----:B------:R-:W-:Y:S02]  /*1c920*/  WARPGROUP.DEPBAR.LE gsb0, 0x0 ;  /* 0x00008000000079c5 */ /* 0x000fe40000010000 */
[----:B------:R0:W-:Y:S02]  /*1c930*/  @!P1 SYNCS.ARRIVE.TRANS64.RED.A1T0 RZ, [R0+URZ], RZ ;  /* 0x000000ff00ff99a7 */ /* 0x0001e4000810043f */
[----:B0-----:R-:W-:Y:S01]  /*1c940*/  IMAD R0, R206, -0x2, R21 ;  /* 0xfffffffece007824 */ /* 0x001fe200078e0215 */
[----:B------:R-:W-:Y:S06]  /*1c950*/  @!P2 BRA `(.L_x_1576) ;  /* 0x000000000058a947 */ /* 0x000fec0003800000 */
[----:B------:R-:W-:Y:S01]  /*1c960*/  IADD3 R168, R4, R196, -R197 ;  /* 0x000000c404a87210 */ /* 0x000fe20007ffe8c5 */
[----:B------:R-:W-:Y:S03]  /*1c970*/  BSSY B1, `(.L_x_1577) ;  /* 0x0000011000017945 */ /* 0x000fe60003800000 */
        /* <DEDUP_REMOVED lines=10> */
.L_x_1578:
[----:B------:R-:W-:Y:S01]  /*1ca20*/  IMAD.U32 R170, RZ, RZ, UR39 ;  /* 0x00000027ffaa7e24 */ /* 0x000fe2000f8e00ff */
[----:B------:R-:W-:-:S04]  /*1ca30*/  IADD3 R169, R4, R196, -R197 ;  /* 0x000000c404a97210 */ /* 0x000fc80007ffe8c5 */
[----:B------:R-:W-:-:S13]  /*1ca40*/  ISETP.NE.AND P2, PT, R170, 0x1, PT ;  /* 0x00000001aa00780c */ /* 0x000fda0003f45270 */
[----:B------:R-:W0:Y:S02]  /*1ca50*/  @P2 LDC.64 R2, c[0x0][0x9e8] ;  /* 0x00027a00ff022b82 */ /* 0x000e240000000a00 */
[----:B0-----:R-:W-:-:S05]  /*1ca60*/  @P2 IMAD.HI.U32 R2, R169, R2, RZ ;  /* 0x00000002a9022227 */ /* 0x001fca00078e00ff */
[----:B------:R-:W-:-:S07]  /*1ca70*/  @P2 SHF.R.U32.HI R169, RZ, R3, R2 ;  /* 0x00000003ffa92219 */ /* 0x000fce0000011602 */
.L_x_1579:
[----:B------:R-:W-:Y:S05]  /*1ca80*/  BSYNC B1 ;  /* 0x0000000000017941 */ /* 0x000fea0003800000 */
.L_x_1577:
[----:B------:R-:W-:-:S05]  /*1ca90*/  IMAD R2, R169, R170, R0 ;  /* 0x000000aaa9027224 */ /* 0x000fca00078e0200 */
[----:B------:R-:W-:Y:S02]  /*1caa0*/  VIADDMNMX R13, R2, R170, R13, PT ;  /* 0x000000aa020d7246 */ /* 0x000fe4000380010d */
[----:B------:R-:W-:-:S07]  /*1cab0*/  VIMNMX R5, R5, R2, !PT ;  /* 0x0000000205057248 */ /* 0x000fce0007fe0100 */
.L_x_1576:
[C---:B------:R-:W-:Y:S02]  /*1cac0*/  ISETP.GE.AND P2, PT, R21.reuse, 0x2, PT ;  /* 0x000000021500780c */ /* 0x040fe40003f46270 */
[----:B------:R-:W-:Y:S02]  /*1cad0*/  ISETP.GE.AND P3, PT, R21, 0x9, PT ;  /* 0x000000091500780c */ /* 0x000fe40003f66270 */
[----:B------:R-:W-:Y:S02]  /*1cae0*/  ISETP.GT.AND P5, PT, R5, 0x1, !P2 ;  /* 0x000000010500780c */ /* 0x000fe400057a4270 */
        /* <DEDUP_REMOVED lines=135> */
[----:B------:R-:W-:-:S13]  /*1d360*/  ISETP.GE.AND P6, PT, R202, 0x1, PT ;  /* 0x00000001ca00780c */ /* 0x000fda0003fc6270 */
[----:B------:R-:W-:Y:S05]  /*1d370*/  @!P6 BRA `(.L_x_1580) ;  /* 0x00000000005ce947 */ /* 0x000fea0003800000 */
[----:B------:R-:W-:Y:S01]  /*1d380*/  ISETP.GT.AND P6, PT, R20, -0x1, PT ;  /* 0xffffffff1400780c */ /* 0x000fe20003fc4270 */
[----:B------:R-:W-:-:S12]  /*1d390*/  BSSY B1, `(.L_x_1581) ;  /* 0x0000012000017945 */ /* 0x000fd80003800000 */
[----:B------:R-:W-:Y:S05]  /*1d3a0*/  @P6 BRA `(.L_x_1582) ;  /* 0x0000000000286947 */ /* 0x000fea0003800000 */
[----:B------:R-:W-:Y:S02]  /*1d3b0*/  IMAD.U32 R13, RZ, RZ, UR39 ;  /* 0x00000027ff0d7e24 */ /* 0x000fe4000f8e00ff */
[----:B------:R-:W-:-:S03]  /*1d3c0*/  VIADD R4, R4, 0x8 ;  /* 0x0000000804047836 */ /* 0x000fc60000000000 */
[----:B------:R-:W-:Y:S02]  /*1d3d0*/  ISETP.NE.AND P6, PT, R13, 0x1, PT ;  /* 0x000000010d00780c */ /* 0x000fe40003fc5270 */
[----:B------:R-:W-:-:S04]  /*1d3e0*/  IADD3 R4, R4, R196, -R197 ;  /* 0x000000c404047210 */ /* 0x000fc80007ffe8c5 */
[----:B------:R-:W-:-:S07]  /*1d3f0*/  LOP3.LUT R5, RZ, R4, RZ, 0x33, !PT ;  /* 0x00000004ff057212 */ /* 0x000fce00078e33ff */
[----:B------:R-:W0:Y:S02]  /*1d400*/  @P6 LDC.64 R2, c[0x0][0x9e8] ;  /* 0x00027a00ff026b82 */ /* 0x000e240000000a00 */
[----:B0-----:R-:W-:-:S05]  /*1d410*/  @P6 IMAD.HI.U32 R2, R5, R2, RZ ;  /* 0x0000000205026227 */ /* 0x001fca00078e00ff */
[----:B------:R-:W-:-:S04]  /*1d420*/  @P6 SHF.R.U32.HI R5, RZ, R3, R2 ;  /* 0x00000003ff056219 */ /* 0x000fc80000011602 */
[----:B------:R-:W-:Y:S01]  /*1d430*/  LOP3.LUT R5, RZ, R5, RZ, 0x33, !PT ;  /* 0x00000005ff057212 */ /* 0x000fe200078e33ff */
[----:B------:R-:W-:Y:S06]  /*1d440*/  BRA `(.L_x_1583) ;  /* 0x0000000000187947 */ /* 0x000fec0003800000 */
.L_x_1582:
[----:B------:R-:W-:Y:S02]  /*1d450*/  IMAD.U32 R13, RZ, RZ, UR39 ;  /* 0x00000027ff0d7e24 */ /* 0x000fe4000f8e00ff */
[----:B------:R-:W-:-:S03]  /*1d460*/  IMAD.MOV.U32 R5, RZ, RZ, R20 ;  /* 0x000000ffff057224 */ /* 0x000fc600078e0014 */
[----:B------:R-:W-:-:S13]  /*1d470*/  ISETP.NE.AND P6, PT, R13, 0x1, PT ;  /* 0x000000010d00780c */ /* 0x000fda0003fc5270 */
[----:B------:R-:W0:Y:S02]  /*1d480*/  @P6 LDC.64 R2, c[0x0][0x9e8] ;  /* 0x00027a00ff026b82 */ /* 0x000e240000000a00 */
[----:B0-----:R-:W-:-:S05]  /*1d490*/  @P6 IMAD.HI.U32 R2, R20, R2, RZ ;  /* 0x0000000214026227 */ /* 0x001fca00078e00ff */
[----:B------:R-:W-:-:S07]  /*1d4a0*/  @P6 SHF.R.U32.HI R5, RZ, R3, R2 ;  /* 0x00000003ff056219 */ /* 0x000fce0000011602 */
.L_x_1583:
[----:B------:R-:W-:Y:S05]  /*1d4b0*/  BSYNC B1 ;  /* 0x0000000000017941 */ /* 0x000fea0003800000 */
.L_x_1581:
[----:B------:R-:W-:-:S05]  /*1d4c0*/  IMAD R0, R5, R13, R0 ;  /* 0x0000000d05007224 */ /* 0x000fca00078e0200 */
[----:B------:R-:W-:Y:S02]  /*1d4d0*/  VIADDMNMX R15, R0, R13, R15, PT ;  /* 0x0000000d000f7246 */ /* 0x000fe4000380010f */
[----:B------:R-:W-:-:S07]  /*1d4e0*/  VIMNMX R14, R14, R0, !PT ;  /* 0x000000000e0e7248 */ /* 0x000fce0007fe0100 */
.L_x_1580:
[----:B------:R-:W-:Y:S01]  /*1d4f0*/  ISETP.GT.AND P2, PT, R14, 0x1, !P2 ;  /* 0x000000010e00780c */ /* 0x000fe20005744270 */
[----:B------:R-:W-:Y:S01]  /*1d500*/  @!P1 VIADD R12, R12, 0x30860 ;  /* 0x000308600c0c9836 */ /* 0x000fe20000000000 */
[----:B------:R-:W-:Y:S02]  /*1d510*/  LOP3.LUT P6, RZ, R16, 0x8000, RZ, 0xc0, !PT ;  /* 0x0000800010ff7812 */ /* 0x000fe400078cc0ff */
[----:B------:R-:W-:Y:S02]  /*1d520*/  ISETP.LT.OR P2, PT, R15, 0x2, P2 ;  /* 0x000000020f00780c */ /* 0x000fe40001741670 */
[----:B------:R-:W-:Y:S02]  /*1d530*/  ISETP.GT.AND P3, PT, R14, 0x8, !P3 ;  /* 0x000000080e00780c */ /* 0x000fe40005f64270 */
[----:B------:R-:W-:Y:S02]  /*1d540*/  FSEL R123, R123, -INF , !P2 ;  /* 0xff8000007b7b7808 */ /* 0x000fe40005000000 */
[----:B------:R-:W-:-:S02]  /*1d550*/  LOP3.LUT P2, RZ, R16, 0x4, RZ, 0xc0, !PT ;  /* 0x0000000410ff7812 */ /* 0x000fc4000784c0ff */
[C---:B------:R-:W-:Y:S02]  /*1d560*/  ISETP.LT.OR P3, PT, R15.reuse, 0x9, P3 ;  /* 0x000000090f00780c */ /* 0x040fe40001f61670 */
[----:B------:R-:W-:Y:S02]  /*1d570*/  ISETP.GT.AND P2, PT, R14, 0x9, !P2 ;  /* 0x000000090e00780c */ /* 0x000fe40005744270 */
[----:B------:R-:W-:Y:S02]  /*1d580*/  FSEL R126, R126, -INF , !P3 ;  /* 0xff8000007e7e7808 */ /* 0x000fe40005800000 */
[----:B------:R-:W-:Y:S02]  /*1d590*/  ISETP.LT.OR P2, PT, R15, 0xa, P2 ;  /* 0x0000000a0f00780c */ /* 0x000fe40001741670 */
[----:B------:R-:W-:Y:S02]  /*1d5a0*/  LOP3.LUT P3, RZ, R16, 0x4000, RZ, 0xc0, !PT ;  /* 0x0000400010ff7812 */ /* 0x000fe4000786c0ff */
[----:B------:R-:W-:-:S02]  /*1d5b0*/  FSEL R127, R127, -INF , !P2 ;  /* 0xff8000007f7f7808 */ /* 0x000fc40005000000 */
[----:B------:R-:W-:Y:S02]  /*1d5c0*/  LOP3.LUT P2, RZ, R16, 0x8, RZ, 0xc0, !PT ;  /* 0x0000000810ff7812 */ /* 0x000fe4000784c0ff */
[----:B------:R-:W-:Y:S02]  /*1d5d0*/  FMNMX.FTZ R0, R120, R11, !PT ;  /* 0x0000000b78007209 */ /* 0x000fe40007810000 */
[----:B------:R-:W-:Y:S02]  /*1d5e0*/  ISETP.GT.AND P2, PT, R14, 0x10, !P2 ;  /* 0x000000100e00780c */ /* 0x000fe40005744270 */
[----:B------:R-:W-:Y:S02]  /*1d5f0*/  FMNMX.FTZ R3, R121, R0, !PT ;  /* 0x0000000079037209 */ /* 0x000fe40007810000 */
[----:B------:R-:W-:Y:S02]  /*1d600*/  ISETP.LT.OR P2, PT, R15, 0x11, P2 ;  /* 0x000000110f00780c */ /* 0x000fe40001741670 */
[----:B------:R-:W-:-:S02]  /*1d610*/  FMNMX.FTZ R0, R124, R3, !PT ;  /* 0x000000037c007209 */ /* 0x000fc40007810000 */
        /* <DEDUP_REMOVED lines=58> */
[C---:B------:R-:W-:Y:S02]  /*1d9c0*/  ISETP.GT.AND P4, PT, R14.reuse, 0x51, !P4 ;  /* 0x000000510e00780c */ /* 0x040fe40006784270 */
[----:B------:R-:W-:Y:S02]  /*1d9d0*/  ISETP.LT.OR P2, PT, R15, 0x32, P2 ;  /* 0x000000320f00780c */ /* 0x000fe40001741670 */
[----:B------:R-:W-:Y:S02]  /*1d9e0*/  ISETP.GT.AND P5, PT, R14, 0x58, !P5 ;  /* 0x000000580e00780c */ /* 0x000fe40006fa4270 */
[----:B------:R-:W-:-:S02]  /*1d9f0*/  FSEL R147, R147, -INF , !P2 ;  /* 0xff80000093937808 */ /* 0x000fc40005000000 */
[----:B------:R-:W-:Y:S02]  /*1da00*/  LOP3.LUT P2, RZ, R16, 0x400, RZ, 0xc0, !PT ;  /* 0x0000040010ff7812 */ /* 0x000fe4000784c0ff */
[C---:B------:R-:W-:Y:S02]  /*1da10*/  ISETP.LT.OR P4, PT, R15.reuse, 0x52, P4 ;  /* 0x000000520f00780c */ /* 0x040fe40002781670 */
        /* <DEDUP_REMOVED lines=43> */
[-CC-:B------:R-:W-:Y:S01]  /*1dcd0*/  FFMA.FTZ R13, R121, R0.reuse, -R3.reuse ;  /* 0x00000000790d7223 */ /* 0x180fe20000010803 */
[----:B------:R-:W-:Y:S01]  /*1dce0*/  FMNMX.FTZ R2, R126, R21, !PT ;  /* 0x000000157e027209 */ /* 0x000fe20007810000 */
[-CC-:B------:R-:W-:Y:S01]  /*1dcf0*/  FFMA.FTZ R188, R120, R0.reuse, -R3.reuse ;  /* 0x0000000078bc7223 */ /* 0x180fe20000010803 */
[----:B------:R-:W-:Y:S01]  /*1dd00*/  FSEL R167, R167, -INF , !P3 ;  /* 0xff800000a7a77808 */ /* 0x000fe20005800000 */
        /* <DEDUP_REMOVED lines=23> */
[----:B------:R-:W-:Y:S01]  /*1de80*/  FFMA.FTZ R165, R165, R0, -R3 ;  /* 0x00000000a5a57223 */ /* 0x000fe20000010803 */
[----:B------:R-:W-:Y:S01]  /*1de90*/  MUFU.EX2 R188, R188 ;  /* 0x000000bc00bc7308 */ /* 0x000fe20000000800 */
[----:B------:R-:W-:-:S04]  /*1dea0*/  FMNMX.FTZ R121, R139, R2, !PT ;  /* 0x000000028b797209 */ /* 0x000fc80007810000 */
[----:B------:R-:W-:-:S03]  /*1deb0*/  FMNMX.FTZ R2, R142, R121, !PT ;  /* 0x000000798e027209 */ /* 0x000fc60007810000 */
[----:B------:R-:W-:Y:S01]  /*1dec0*/  MUFU.EX2 R13, R13 ;  /* 0x0000000d000d7308 */ /* 0x000fe20000000800 */
[----:B------:R-:W-:-:S04]  /*1ded0*/  FMNMX.FTZ R121, R143, R2, !PT ;  /* 0x000000028f797209 */ /* 0x000fc80007810000 */
[----:B------:R-:W-:Y:S01]  /*1dee0*/  FMNMX.FTZ R2, R146, R121, !PT ;  /* 0x0000007992027209 */ /* 0x000fe20007810000 */
[----:B------:R-:W-:Y:S02]  /*1def0*/  FFMA.FTZ R121, R133, R0, -R3 ;  /* 0x0000000085797223 */ /* 0x000fe40000010803 */
[----:B------:R-:W-:Y:S01]  /*1df00*/  MUFU.EX2 R190, R190 ;  /* 0x000000be00be7308 */ /* 0x000fe20000000800 */
[----:B------:R-:W-:-:S04]  /*1df10*/  FMNMX.FTZ R125, R147, R2, !PT ;  /* 0x00000002937d7209 */ /* 0x000fc80007810000 */
[----:B------:R-:W-:-:S03]  /*1df20*/  FMNMX.FTZ R2, R150, R125, !PT ;  /* 0x0000007d96027209 */ /* 0x000fc60007810000 */
        /* <DEDUP_REMOVED lines=12> */
[----:B------:R-:W-:Y:S01]  /*1dff0*/  FMNMX.FTZ R2, R166, R15, !PT ;  /* 0x0000000fa6027209 */ /* 0x000fe20007810000 */
[----:B------:R-:W-:Y:S02]  /*1e000*/  FFMA.FTZ R15, R145, R0, -R3 ;  /* 0x00000000910f7223 */ /* 0x000fe40000010803 */
[----:B------:R-:W-:Y:S01]  /*1e010*/  MUFU.EX2 R121, R121 ;  /* 0x0000007900797308 */ /* 0x000fe20000000800 */
[----:B------:R-:W-:-:S05]  /*1e020*/  FMNMX.FTZ R2, R167, R2, !PT ;  /* 0x00000002a7027209 */ /* 0x000fca0007810000 */
[----:B------:R-:W0:Y:S02]  /*1e030*/  SHFL.BFLY PT, R129, R2, 0x2, 0x1f ;  /* 0x0c401f0002817f89 */ /* 0x000e2400000e0000 */
[----:B------:R-:W-:Y:S08]  /*1e040*/  MUFU.EX2 R180, R180 ;  /* 0x000000b400b47308 */ /* 0x000ff00000000800 */
[----:B------:R-:W-:Y:S08]  /*1e050*/  MUFU.EX2 R124, R124 ;  /* 0x0000007c007c7308 */ /* 0x000ff00000000800 */
[----:B------:R-:W-:Y:S01]  /*1e060*/  MUFU.EX2 R182, R182 ;  /* 0x000000b600b67308 */ /* 0x000fe20000000800 */
[----:B0-----:R-:W-:Y:S01]  /*1e070*/  FMNMX.FTZ R4, R2, R129, !PT ;  /* 0x0000008102047209 */ /* 0x001fe20007810000 */
[----:B------:R-:W-:Y:S01]  /*1e080*/  FFMA.FTZ R129, R157, R0, -R3 ;  /* 0x000000009d817223 */ /* 0x000fe20000010803 */
[----:B------:R-:W-:-:S05]  /*1e090*/  FSEL R2, R5, RZ, P2 ;  /* 0x000000ff05027208 */ /* 0x000fca0001000000 */
[----:B------:R-:W-:Y:S01]  /*1e0a0*/  MUFU.EX2 R14, R14 ;  /* 0x0000000e000e7308 */ /* 0x000fe20000000800 */
[----:B------:R-:W0:Y:S01]  /*1e0b0*/  SHFL.BFLY PT, R133, R4, 0x1, 0x1f ;  /* 0x0c201f0004857f89 */ /* 0x000e2200000e0000 */
[----:B------:R-:W-:-:S04]  /*1e0c0*/  FADD.FTZ R3, -R2, R11 ;  /* 0x0000000b02037221 */ /* 0x000fc80000010100 */
[----:B------:R-:W-:Y:S02]  /*1e0d0*/  FMUL.FTZ R3, R3, R0 ;  /* 0x0000000003037220 */ /* 0x000fe40000410000 */
[----:B------:R-:W-:Y:S08]  /*1e0e0*/  MUFU.EX2 R176, R176 ;  /* 0x000000b000b07308 */ /* 0x000ff00000000800 */
[----:B------:R1:W2:Y:S08]  /*1e0f0*/  MUFU.EX2 R2, R3 ;  /* 0x0000000300027308 */ /* 0x0002b00000000800 */
[----:B------:R-:W-:Y:S01]  /*1e100*/  MUFU.EX2 R15, R15 ;  /* 0x0000000f000f7308 */ /* 0x000fe20000000800 */
[----:B0-----:R-:W-:-:S04]  /*1e110*/  FMNMX.FTZ R4, R4, R133, !PT ;  /* 0x0000008504047209 */ /* 0x001fc80007810000 */
[C---:B------:R-:W-:Y:S01]  /*1e120*/  FSETP.NEU.FTZ.AND P2, PT, R4.reuse, -INF , PT ;  /* 0xff8000000400780b */ /* 0x040fe20003f5d000 */
[C---:B------:R-:W-:Y:S02]  /*1e130*/  FMUL.FTZ R133, R4.reuse, R0 ;  /* 0x0000000004857220 */ /* 0x040fe40000410000 */
[----:B------:R-:W-:Y:S01]  /*1e140*/  MUFU.EX2 R178, R178 ;  /* 0x000000b200b27308 */ /* 0x000fe20000000800 */
[----:B-1----:R-:W-:Y:S02]  /*1e150*/  FSEL R3, R4, RZ, P2 ;  /* 0x000000ff04037208 */ /* 0x002fe40001000000 */
[----:B------:R-:W-:Y:S02]  /*1e160*/  FSEL R133, R133, RZ, P2 ;  /* 0x000000ff85857208 */ /* 0x000fe40001000000 */
[----:B------:R-:W-:Y:S01]  /*1e170*/  ISETP.GT.AND P2, PT, R9, R212, PT ;  /* 0x000000d40900720c */ /* 0x000fe20003f44270 */
[----:B------:R-:W-:Y:S01]  /*1e180*/  FADD.FTZ R3, -R3, R8 ;  /* 0x0000000803037221 */ /* 0x000fe20000010100 */
[----:B------:R-:W-:-:S02]  /*1e190*/  VIADD R9, R9, 0xffffffff ;  /* 0xffffffff09097836 */ /* 0x000fc40000000000 */
[-CC-:B------:R-:W-:Y:S01]  /*1e1a0*/  FFMA.FTZ R189, R122, R0.reuse, -R133.reuse ;  /* 0x000000007abd7223 */ /* 0x180fe20000010885 */
[-CC-:B------:R-:W-:Y:S01]  /*1e1b0*/  FFMA.FTZ R122, R123, R0.reuse, -R133.reuse ;  /* 0x000000007b7a7223 */ /* 0x180fe20000010885 */
[-C--:B------:R-:W-:Y:S01]  /*1e1c0*/  FMUL.FTZ R3, R3, R0.reuse ;  /* 0x0000000003037220 */ /* 0x080fe20000410000 */
[-CC-:B------:R-:W-:Y:S01]  /*1e1d0*/  FFMA.FTZ R187, R134, R0.reuse, -R133.reuse ;  /* 0x0000000086bb7223 */ /* 0x180fe20000010885 */
[----:B--2---:R-:W-:Y:S01]  /*1e1e0*/  FFMA.FTZ R134, R2, R7, R188 ;  /* 0x0000000702867223 */ /* 0x004fe200000100bc */
[-CC-:B------:R-:W-:Y:S01]  /*1e1f0*/  FFMA.FTZ R191, R126, R0.reuse, -R133.reuse ;  /* 0x000000007ebf7223 */ /* 0x180fe20000010885 */
[----:B------:R-:W-:Y:S01]  /*1e200*/  MUFU.EX2 R189, R189 ;  /* 0x000000bd00bd7308 */ /* 0x000fe20000000800 */
[-CC-:B------:R-:W-:Y:S01]  /*1e210*/  FFMA.FTZ R123, R127, R0.reuse, -R133.reuse ;  /* 0x000000007f7b7223 */ /* 0x180fe20000010885 */
[----:B------:R-:W-:Y:S01]  /*1e220*/  FADD.FTZ R7, R13, R134 ;  /* 0x000000860d077221 */ /* 0x000fe20000010000 */
[-CC-:B------:R-:W-:Y:S01]  /*1e230*/  FFMA.FTZ R185, R130, R0.reuse, -R133.reuse ;  /* 0x0000000082b97223 */ /* 0x180fe20000010885 */
[-CC-:B------:R-:W-:Y:S01]  /*1e240*/  FFMA.FTZ R126, R131, R0.reuse, -R133.reuse ;  /* 0x00000000837e7223 */ /* 0x180fe20000010885 */
[-C--:B------:R-:W-:Y:S01]  /*1e250*/  FFMA.FTZ R127, R135, R0.reuse, -R133 ;  /* 0x00000000877f7223 */ /* 0x080fe20000010885 */
[----:B------:R-:W-:Y:S01]  /*1e260*/  FADD.FTZ R134, R190, R7 ;  /* 0x00000007be867221 */ /* 0x000fe20000010000 */
[-CC-:B------:R-:W-:Y:S01]  /*1e270*/  FFMA.FTZ R181, R138, R0.reuse, -R133.reuse ;  /* 0x000000008ab57223 */ /* 0x180fe20000010885 */
[----:B------:R-:W0:Y:S01]  /*1e280*/  MUFU.EX2 R3, R3 ;  /* 0x0000000300037308 */ /* 0x000e220000000800 */
[-CC-:B------:R-:W-:Y:S01]  /*1e290*/  FFMA.FTZ R130, R139, R0.reuse, -R133.reuse ;  /* 0x000000008b827223 */ /* 0x180fe20000010885 */
        /* <DEDUP_REMOVED lines=10> */
[----:B------:R-:W-:Y:S01]  /*1e340*/  FFMA.FTZ R175, R158, R0, -R133 ;  /* 0x000000009eaf7223 */ /* 0x000fe20000010885 */
[----:B------:R-:W-:Y:S01]  /*1e350*/  F2FP.BF16.F32.PACK_AB R184, R120, R184 ;  /* 0x000000b878b8723e */ /* 0x000fe200000010ff */
[----:B------:R-:W-:Y:S01]  /*1e360*/  FADD.FTZ R136, R186, R135 ;  /* 0x00000087ba887221 */ /* 0x000fe20000010000 */
[----:B------:R-:W-:Y:S01]  /*1e370*/  FFMA.FTZ R169, R162, R0, -R133 ;  /* 0x00000000a2a97223 */ /* 0x000fe20000010885 */
[----:B------:R-:W2:Y:S01]  /*1e380*/  MUFU.EX2 R191, R191 ;  /* 0x000000bf00bf7308 */ /* 0x000ea20000000800 */
[----:B0-----:R-:W-:Y:S01]  /*1e390*/  FFMA.FTZ R7, R3, R6, R189 ;  /* 0x0000000603077223 */ /* 0x001fe200000100bd */
[--C-:B------:R-:W-:Y:S01]  /*1e3a0*/  FFMA.FTZ R6, R151, R0, -R133.reuse ;  /* 0x0000000097067223 */ /* 0x100fe20000010885 */
[----:B------:R-:W-:Y:S01]  /*1e3b0*/  F2FP.BF16.F32.PACK_AB R188, R13, R188 ;  /* 0x000000bc0dbc723e */ /* 0x000fe200000010ff */
[-CC-:B------:R-:W-:Y:S01]  /*1e3c0*/  FFMA.FTZ R163, R163, R0.reuse, -R133.reuse ;  /* 0x00000000a3a37223 */ /* 0x180fe20000010885 */
[----:B------:R-:W-:Y:S01]  /*1e3d0*/  FFMA.FTZ R166, R166, R0, -R133 ;  /* 0x00000000a6a67223 */ /* 0x000fe20000010885 */
[----:B------:R-:W-:-:S02]  /*1e3e0*/  F2FP.BF16.F32.PACK_AB R190, R21, R190 ;  /* 0x000000be15be723e */ /* 0x000fc400000010ff */
[----:B------:R-:W0:Y:S01]  /*1e3f0*/  MUFU.EX2 R123, R123 ;  /* 0x0000007b007b7308 */ /* 0x000e220000000800 */
[C---:B-1----:R-:W-:Y:S01]  /*1e400*/  FADD.FTZ R134, R122.reuse, R7 ;  /* 0x000000077a867221 */ /* 0x042fe20000010000 */
[C---:B------:R-:W-:Y:S01]  /*1e410*/  FADD.FTZ R7, R121.reuse, R136 ;  /* 0x0000008879077221 */ /* 0x040fe20000010000 */
[----:B------:R-:W-:Y:S02]  /*1e420*/  F2FP.BF16.F32.PACK_AB R186, R121, R186 ;  /* 0x000000ba79ba723e */ /* 0x000fe400000010ff */
[----:B------:R-:W-:Y:S01]  /*1e430*/  F2FP.BF16.F32.PACK_AB R189, R122, R189 ;  /* 0x000000bd7abd723e */ /* 0x000fe200000010ff */
[----:B------:R-:W-:Y:S01]  /*1e440*/  FADD.FTZ R135, R180, R7 ;  /* 0x00000007b4877221 */ /* 0x000fe20000010000 */
[C---:B------:R-:W-:Y:S01]  /*1e450*/  F2FP.BF16.F32.PACK_AB R180, R124.reuse, R180 ;  /* 0x000000b47cb4723e */ /* 0x040fe200000010ff */
[----:B------:R-:W1:Y:S01]  /*1e460*/  MUFU.EX2 R185, R185 ;  /* 0x000000b900b97308 */ /* 0x000e620000000800 */
[----:B--2---:R-:W-:Y:S01]  /*1e470*/  FADD.FTZ R134, R191, R134 ;  /* 0x00000086bf867221 */ /* 0x004fe20000010000 */
[----:B------:R-:W-:-:S04]  /*1e480*/  FADD.FTZ R135, R124, R135 ;  /* 0x000000877c877221 */ /* 0x000fc80000010000 */
[----:B------:R-:W-:Y:S01]  /*1e490*/  FADD.FTZ R135, R182, R135 ;  /* 0x00000087b6877221 */ /* 0x000fe20000010000 */
[C---:B------:R-:W-:Y:S01]  /*1e4a0*/  F2FP.BF16.F32.PACK_AB R182, R14.reuse, R182 ;  /* 0x000000b60eb6723e */ /* 0x040fe200000010ff */
[----:B------:R-:W2:Y:S01]  /*1e4b0*/  MUFU.EX2 R126, R126 ;  /* 0x0000007e007e7308 */ /* 0x000ea20000000800 */
[C---:B0-----:R-:W-:Y:S01]  /*1e4c0*/  FADD.FTZ R134, R123.reuse, R134 ;  /* 0x000000867b867221 */ /* 0x041fe20000010000 */
[----:B------:R-:W-:Y:S01]  /*1e4d0*/  FADD.FTZ R135, R14, R135 ;  /* 0x000000870e877221 */ /* 0x000fe20000010000 */
[----:B------:R-:W-:-:S03]  /*1e4e0*/  F2FP.BF16.F32.PACK_AB R191, R123, R191 ;  /* 0x000000bf7bbf723e */ /* 0x000fc600000010ff */
[----:B------:R-:W-:Y:S01]  /*1e4f0*/  FADD.FTZ R138, R176, R135 ;  /* 0x00000087b08a7221 */ /* 0x000fe20000010000 */
[----:B------:R-:W-:Y:S01]  /*1e500*/  F2FP.BF16.F32.PACK_AB R176, R15, R176 ;  /* 0x000000b00fb0723e */ /* 0x000fe200000010ff */
[----:B------:R-:W0:Y:S01]  /*1e510*/  MUFU.EX2 R187, R187 ;  /* 0x000000bb00bb7308 */ /* 0x000e220000000800 */
[----:B-1----:R-:W-:Y:S01]  /*1e520*/  FADD.FTZ R7, R185, R134 ;  /* 0x00000086b9077221 */ /* 0x002fe20000010000 */
[----:B------:R-:W-:-:S04]  /*1e530*/  FADD.FTZ R135, R15, R138 ;  /* 0x0000008a0f877221 */ /* 0x000fc80000010000 */
[----:B------:R-:W-:Y:S02]  /*1e540*/  FADD.FTZ R138, R178, R135 ;  /* 0x00000087b28a7221 */ /* 0x000fe40000010000 */
[----:B------:R-:W1:Y:S01]  /*1e550*/  MUFU.EX2 R127, R127 ;  /* 0x0000007f007f7308 */ /* 0x000e620000000800 */
[C---:B--2---:R-:W-:Y:S01]  /*1e560*/  FADD.FTZ R134, R126.reuse, R7 ;  /* 0x000000077e867221 */ /* 0x044fe20000010000 */
[----:B------:R-:W-:Y:S01]  /*1e570*/  @!P1 PRMT R7, RZ, 0x654, R12 ;  /* 0x00000654ff079816 */ /* 0x000fe2000000000c */
[----:B------:R-:W-:Y:S01]  /*1e580*/  FFMA.FTZ R12, R155, R0, -R133 ;  /* 0x000000009b0c7223 */ /* 0x000fe20000010885 */
[----:B------:R-:W-:Y:S02]  /*1e590*/  F2FP.BF16.F32.PACK_AB R185, R126, R185 ;  /* 0x000000b97eb9723e */ /* 0x000fe400000010ff */
[----:B------:R2:W-:Y:S02]  /*1e5a0*/  @!P1 SYNCS.ARRIVE.TRANS64.RED.A1T0 RZ, [R7+URZ], RZ ;  /* 0x000000ff07ff99a7 */ /* 0x0005e4000810043f */
[----:B------:R-:W2:Y:S01]  /*1e5b0*/  MUFU.EX2 R181, R181 ;  /* 0x000000b500b57308 */ /* 0x000ea20000000800 */
[----:B0-----:R-:W-:-:S07]  /*1e5c0*/  FADD.FTZ R134, R187, R134 ;  /* 0x00000086bb867221 */ /* 0x001fce0000010000 */
[----:B------:R-:W0:Y:S01]  /*1e5d0*/  MUFU.EX2 R130, R130 ;  /* 0x0000008200827308 */ /* 0x000e220000000800 */
[----:B-1----:R-:W-:Y:S01]  /*1e5e0*/  FADD.FTZ R136, R127, R134 ;  /* 0x000000867f887221 */ /* 0x002fe20000010000 */
[-CC-:B------:R-:W-:Y:S01]  /*1e5f0*/  FFMA.FTZ R134, R159, R0.reuse, -R133.reuse ;  /* 0x000000009f867223 */ /* 0x180fe20000010885 */
[----:B------:R-:W-:Y:S01]  /*1e600*/  FFMA.FTZ R133, R167, R0, -R133 ;  /* 0x00000000a7857223 */ /* 0x000fe20000010885 */
[----:B------:R-:W-:-:S04]  /*1e610*/  F2FP.BF16.F32.PACK_AB R187, R127, R187 ;  /* 0x000000bb7fbb723e */ /* 0x000fc800000010ff */
        /* <DEDUP_REMOVED lines=9> */
[----:B------:R-:W-:-:S06]  /*1e6b0*/  F2FP.BF16.F32.PACK_AB R178, R125, R178 ;  /* 0x000000b27db2723e */ /* 0x000fcc00000010ff */
[----:B------:R-:W2:Y:S01]  /*1e6c0*/  MUFU.EX2 R177, R177 ;  /* 0x000000b100b17308 */ /* 0x000ea20000000800 */
[C---:B0-----:R-:W-:Y:S01]  /*1e6d0*/  FADD.FTZ R136, R8.reuse, R7 ;  /* 0x0000000708887221 */ /* 0x041fe20000010000 */
[----:B------:R-:W-:Y:S01]  /*1e6e0*/  F2FP.BF16.F32.PACK_AB R183, R8, R183 ;  /* 0x000000b708b7723e */ /* 0x000fe200000010ff */
[----:B------:R-:W-:-:S05]  /*1e6f0*/  IMAD.MOV.U32 R8, RZ, RZ, R4 ;  /* 0x000000ffff087224 */ /* 0x000fca00078e0004 */
        /* <DEDUP_REMOVED lines=37> */
[----:B------:R-:W-:Y:S01]  /*1e950*/  F2FP.BF16.F32.PACK_AB R175, R134, R175 ;  /* 0x000000af86af723e */ /* 0x000fe200000010ff */
[----:B------:R-:W-:-:S05]  /*1e960*/  IMAD.MOV.U32 R13, RZ, RZ, R23 ;  /* 0x000000ffff0d7224 */ /* 0x000fca00078e0017 */
[----:B------:R-:W0:Y:S01]  /*1e970*/  MUFU.EX2 R14, R163 ;  /* 0x000000a3000e7308 */ /* 0x000e220000000800 */
[C---:B-1----:R-:W-:Y:S01]  /*1e980*/  FADD.FTZ R7, R11.reuse, R124 ;  /* 0x0000007c0b077221 */ /* 0x042fe20000010000 */
[----:B------:R-:W-:-:S06]  /*1e990*/  F2FP.BF16.F32.PACK_AB R170, R11, R170 ;  /* 0x000000aa0baa723e */ /* 0x000fcc00000010ff */
[----:B------:R-:W1:Y:S01]  /*1e9a0*/  MUFU.EX2 R166, R166 ;  /* 0x000000a600a67308 */ /* 0x000e620000000800 */
[----:B--2---:R-:W-:-:S07]  /*1e9b0*/  FADD.FTZ R11, R169, R120 ;  /* 0x00000078a90b7221 */ /* 0x004fce0000010000 */
[----:B------:R-:W2:Y:S01]  /*1e9c0*/  MUFU.EX2 R133, R133 ;  /* 0x0000008500857308 */ /* 0x000ea20000000800 */
[C---:B0-----:R-:W-:Y:S01]  /*1e9d0*/  FADD.FTZ R11, R14.reuse, R11 ;  /* 0x0000000b0e0b7221 */ /* 0x041fe20000010000 */
[----:B------:R-:W-:-:S03]  /*1e9e0*/  F2FP.BF16.F32.PACK_AB R169, R14, R169 ;  /* 0x000000a90ea9723e */ /* 0x000fc600000010ff */
[----:B-1----:R-:W-:-:S04]  /*1e9f0*/  FADD.FTZ R11, R166, R11 ;  /* 0x0000000ba60b7221 */ /* 0x002fc80000010000 */
[C---:B--2---:R-:W-:Y:S01]  /*1ea00*/  FADD.FTZ R6, R133.reuse, R11 ;  /* 0x0000000b85067221 */ /* 0x044fe20000010000 */
[----:B------:R-:W-:Y:S01]  /*1ea10*/  F2FP.BF16.F32.PACK_AB R171, R133, R166 ;  /* 0x000000a685ab723e */ /* 0x000fe200000010ff */
[----:B------:R-:W-:Y:S01]  /*1ea20*/  IMAD.MOV.U32 R11, RZ, RZ, R5 ;  /* 0x000000ffff0b7224 */ /* 0x000fe200078e0005 */
[----:B------:R-:W-:Y:S06]  /*1ea30*/  @P2 BRA `(.L_x_1584) ;  /* 0xffffffc800f42947 */ /* 0x000fec000383ffff */
.L_x_1565:
[----:B------:R-:W-:Y:S05]  /*1ea40*/  BSYNC B0 ;  /* 0x0000000000007941 */ /* 0x000fea0003800000 */
.L_x_1564:
        /* <DEDUP_REMOVED lines=99> */
.L_x_1585:
[----:B------:R-:W-:Y:S01]  /*1f080*/  IMAD R12, R23, 0x8, R17 ;  /* 0x00000008170c7824 */ /* 0x000fe200078e0211 */
[----:B------:R-:W-:-:S04]  /*1f090*/  SHF.L.U32 R3, R194, 0x1f, RZ ;  /* 0x0000001fc2037819 */ /* 0x000fc800000006ff */
[----:B------:R0:W1:Y:S01]  /*1f0a0*/  SYNCS.PHASECHK.TRANS64.TRYWAIT P2, [R12+URZ+0x30850], R3 ;  /* 0x030850030c0075a7 */ /* 0x000062000804017f */
[----:B------:R-:W-:Y:S05]  /*1f0b0*/  @!P0 BRA `(.L_x_1586) ;  /* 0x0000000000048947 */ /* 0x000fea0003800000 */
[----:B------:R-:W-:Y:S01]  /*1f0c0*/  BPT.TRAP 0x1 ;  /* 0x000000040000795c */ /* 0x000fe20000300000 */
.L_x_1586:
        /* <DEDUP_REMOVED lines=9> */
.L_x_1588:
[----:B------:R-:W-:Y:S05]  /*1f160*/  BSYNC B0 ;  /* 0x0000000000007941 */ /* 0x000fea0003800000 */
.L_x_1587:
[----:B01----:R-:W-:Y:S01]  /*1f170*/  IMAD.MOV.U32 R3, RZ, RZ, 0x40000040 ;  /* 0x40000040ff037424 */ /* 0x003fe200078e00ff */
[C---:B------:R-:W-:Y:S01]  /*1f180*/  R2UR UR6, R2.reuse ;  /* 0x00000000020672ca */ /* 0x040fe200000e0000 */
[----:B------:R-:W-:Y:S01]  /*1f190*/  WARPGROUP.ARRIVE ;  /* 0x00000000000079c5 */ /* 0x000fe20000000000 */
[----:B------:R-:W-:Y:S02]  /*1f1a0*/  VIADD R8, R2, 0x80 ;  /* 0x0000008002087836 */ /* 0x000fe40000000000 */
[----:B------:R-:W-:Y:S01]  /*1f1b0*/  R2UR UR7, R3 ;  /* 0x00000000030772ca */ /* 0x000fe200000e0000 */
[----:B------:R-:W-:Y:S02]  /*1f1c0*/  IMAD.MOV.U32 R9, RZ, RZ, 0x40000040 ;  /* 0x40000040ff097424 */ /* 0x000fe400078e00ff */
[----:B------:R-:W-:Y:S02]  /*1f1d0*/  IMAD.MOV.U32 R3, RZ, RZ, 0x40000040 ;  /* 0x40000040ff037424 */ /* 0x000fe400078e00ff */
[----:B------:R-:W-:-:S02]  /*1f1e0*/  @!P1 VIADD R12, R12, 0x30860 ;  /* 0x000308600c0c9836 */ /* 0x000fc40000000000 */
[----:B------:R-:W-:Y:S02]  /*1f1f0*/  VIADD R23, R23, 0x1 ;  /* 0x0000000117177836 */ /* 0x000fe40000000000 */
[----:B------:R-:W-:Y:S01]  /*1f200*/  VIADD R220, R220, 0x1 ;  /* 0x00000001dcdc7836 */ /* 0x000fe20000000000 */
[----:B------:R-:W-:Y:S02]  /*1f210*/  @!P1 PRMT R12, RZ, 0x654, R12 ;  /* 0x00000654ff0c9816 */ /* 0x000fe4000000000c */
[----:B------:R-:W-:Y:S01]  /*1f220*/  ISETP.NE.AND P2, PT, R23, 0x2, PT ;  /* 0x000000021700780c */ /* 0x000fe20003f45270 */
[----:B------:R-:W-:Y:S01]  /*1f230*/  HGMMA.64x192x16.F32.BF16 R24, R188, gdesc[UR4].tnspB, R24, gsb0 ;  /* 0x42e00004bc187df0 */ /* 0x000fe20008001818 */
[----:B------:R-:W-:Y:S01]  /*1f240*/  R2UR UR6, R8 ;  /* 0x00000000080672ca */ /* 0x000fe200000e0000 */
[----:B------:R-:W-:Y:S01]  /*1f250*/  VIADD R8, R2, 0x100 ;  /* 0x0000010002087836 */ /* 0x000fe20000000000 */
[----:B------:R-:W-:Y:S01]  /*1f260*/  R2UR UR7, R9 ;  /* 0x00000000090772ca */ /* 0x000fe200000e0000 */
[----:B------:R-:W-:Y:S01]  /*1f270*/  IMAD.MOV.U32 R9, RZ, RZ, 0x40000040 ;  /* 0x40000040ff097424 */ /* 0x000fe200078e00ff */
[----:B------:R-:W-:Y:S01]  /*1f280*/  SEL R23, R23, RZ, P2 ;  /* 0x000000ff17177207 */ /* 0x000fe20001000000 */
[----:B------:R-:W-:-:S02]  /*1f290*/  WARPGROUP.DEPBAR.LE gsb0, 0x0 ;  /* 0x00008000000079c5 */ /* 0x000fc40000010000 */
[----:B------:R-:W-:-:S12]  /*1f2a0*/  WARPGROUP.ARRIVE ;  /* 0x00000000000079c5 */ /* 0x000fd80000000000 */
        /* <DEDUP_REMOVED lines=11> */
[----:B------:R-:W-:Y:S02]  /*1f360*/  IMAD.MOV.U32 R9, RZ, RZ, 0x40000040 ;  /* 0x40000040ff097424 */ /* 0x000fe400078e00ff */
[----:B------:R-:W-:Y:S01]  /*1f370*/  VIADD R2, R2, 0x280 ;  /* 0x0000028002027836 */ /* 0x000fe20000000000 */
[----:B------:R-:W-:Y:S02]  /*1f380*/  WARPGROUP.DEPBAR.LE gsb0, 0x0 ;  /* 0x00008000000079c5 */ /* 0x000fe40000010000 */
[----:B------:R-:W-:-:S11]  /*1f390*/  WARPGROUP.ARRIVE ;  /* 0x00000000000079c5 */ /* 0x000fd60000000000 */
[----:B------:R-:W-:Y:S01]  /*1f3a0*/  HGMMA.64x192x16.F32.BF16 R24, R176, gdesc[UR4].tnspB, R24, gsb0 ;  /* 0x42e00004b0187df0 */ /* 0x000fe20008001818 */
[----:B------:R-:W-:Y:S02]  /*1f3b0*/  R2UR UR6, R8 ;  /* 0x00000000080672ca */ /* 0x000fe400000e0000 */
[----:B------:R-:W-:Y:S01]  /*1f3c0*/  R2UR UR7, R9 ;  /* 0x00000000090772ca */ /* 0x000fe200000e0000 */
[----:B------:R-:W-:Y:S02]  /*1f3d0*/  WARPGROUP.DEPBAR.LE gsb0, 0x0 ;  /* 0x00008000000079c5 */ /* 0x000fe40000010000 */
[----:B------:R-:W-:-:S14]  /*1f3e0*/  WARPGROUP.ARRIVE ;  /* 0x00000000000079c5 */ /* 0x000fdc0000000000 */
        /* <DEDUP_REMOVED lines=130> */
.L_x_1438:
        /* <DEDUP_REMOVED lines=9> */
[----:B------:R-:W2:Y:S01]  /*1fca0*/  S2R R6, SR_SWINHI ;  /* 0x0000000000067919 */ /* 0x000ea20000002f00 */
[----:B------:R-:W-:Y:S01]  /*1fcb0*/  ULDC.64 UR4, c[0x0][0xbd8] ;  /* 0x0002f60000047ab9 */ /* 0x000fe20000000a00 */
[----:B------:R-:W-:Y:S01]  /*1fcc0*/  F2FP.BF16.F32.PACK_AB R24, R25, R24 ;  /* 0x000000181918723e */ /* 0x000fe200000010ff */
[----:B------:R-:W-:Y:S01]  /*1fcd0*/  ULDC.64 UR6, c[0x0][0x208] ;  /* 0x0000820000067ab9 */ /* 0x000fe20000000a00 */
        /* <DEDUP_REMOVED lines=18> */
[----:B------:R-:W-:Y:S01]  /*1fe00*/  IMAD.WIDE R26, R235, 0x2, R4 ;  /* 0x00000002eb1a7825 */ /* 0x000fe200078e0204 */
[----:B------:R-:W-:Y:S02]  /*1fe10*/  F2FP.BF16.F32.PACK_AB R66, R69, R68 ;  /* 0x000000444542723e */ /* 0x000fe400000010ff */
[----:B------:R-:W-:Y:S02]  /*1fe20*/  F2FP.BF16.F32.PACK_AB R67, R71, R67 ;  /* 0x000000434743723e */ /* 0x000fe400000010ff */
[C---:B------:R-:W-:Y:S02]  /*1fe30*/  IADD3 R111, P2, R26.reuse, 0x20, RZ ;  /* 0x000000201a6f7810 */ /* 0x040fe40007f5e0ff */
[----:B------:R-:W-:-:S02]  /*1fe40*/  IADD3 R143, P0, R26, 0x4020, RZ ;  /* 0x000040201a8f7810 */ /* 0x000fc40007f1e0ff */
[----:B------:R-:W-:Y:S01]  /*1fe50*/  LOP3.LUT R6, R111, 0x380, RZ, 0xc0, !PT ;  /* 0x000003806f067812 */ /* 0x000fe200078ec0ff */
[--C-:B------:R-:W-:Y:S01]  /*1fe60*/  IMAD.X R9, RZ, RZ, R27.reuse, P2 ;  /* 0x000000ffff097224 */ /* 0x100fe200010e061b */
[----:B------:R-:W-:Y:S01]  /*1fe70*/  LOP3.LUT R7, R26, 0x380, RZ, 0xc0, !PT ;  /* 0x000003801a077812 */ /* 0x000fe200078ec0ff */
[--C-:B------:R-:W-:Y:S01]  /*1fe80*/  IMAD.X R21, RZ, RZ, R27.reuse, P0 ;  /* 0x000000ffff157224 */ /* 0x100fe200000e061b */
[----:B------:R-:W-:Y:S02]  /*1fe90*/  SHF.R.U64 R6, R6, 0x3, RZ ;  /* 0x0000000306067819 */ /* 0x000fe400000012ff */
[C---:B------:R-:W-:Y:S02]  /*1fea0*/  IADD3 R137, P1, R26.reuse, 0x40, RZ ;  /* 0x000000401a897810 */ /* 0x040fe40007f3e0ff */
[C---:B------:R-:W-:Y:S02]  /*1feb0*/  IADD3 R139, P6, R26.reuse, 0x60, RZ ;  /* 0x000000601a8b7810 */ /* 0x040fe40007fde0ff */
[----:B------:R-:W-:Y:S01]  /*1fec0*/  IADD3 R141, P5, R26, 0x4000, RZ ;  /* 0x000040001a8d7810 */ /* 0x000fe20007fbe0ff */
[--C-:B------:R-:W-:Y:S01]  /*1fed0*/  IMAD.X R11, RZ, RZ, R27.reuse, P1 ;  /* 0x000000ffff0b7224 */ /* 0x100fe200008e061b */
[----:B------:R-:W-:Y:S01]  /*1fee0*/  LOP3.LUT R8, R6, R111, RZ, 0x3c, !PT ;  /* 0x0000006f06087212 */ /* 0x000fe200078e3cff */
[--C-:B------:R-:W-:Y:S01]  /*1fef0*/  IMAD.X R13, RZ, RZ, R27.reuse, P6 ;  /* 0x000000ffff0d7224 */ /* 0x100fe200030e061b */
[----:B------:R-:W-:Y:S01]  /*1ff00*/  LOP3.LUT R6, R143, 0x380, RZ, 0xc0, !PT ;  /* 0x000003808f067812 */ /* 0x000fe200078ec0ff */
[----:B------:R-:W-:Y:S01]  /*1ff10*/  IMAD.X R15, RZ, RZ, R27, P5 ;  /* 0x000000ffff0f7224 */ /* 0x000fe200028e061b */
[----:B------:R-:W-:-:S02]  /*1ff20*/  SHF.R.U64 R7, R7, 0x3, RZ ;  /* 0x0000000307077819 */ /* 0x000fc400000012ff */
[----:B------:R-:W-:Y:S02]  /*1ff30*/  SHF.R.U64 R6, R6, 0x3, RZ ;  /* 0x0000000306067819 */ /* 0x000fe400000012ff */
[C---:B------:R-:W-:Y:S02]  /*1ff40*/  IADD3 R145, P4, R26.reuse, 0x4040, RZ ;  /* 0x000040401a917810 */ /* 0x040fe40007f9e0ff */
[C---:B------:R-:W-:Y:S02]  /*1ff50*/  IADD3 R147, P3, R26.reuse, 0x4060, RZ ;  /* 0x000040601a937810 */ /* 0x040fe40007f7e0ff */
        /* <DEDUP_REMOVED lines=10> */
[----:B------:R-:W-:Y:S01]  /*20000*/  LOP3.LUT R20, R6, R143, RZ, 0x3c, !PT ;  /* 0x0000008f06147212 */ /* 0x000fe200078e3cff */
[----:B------:R-:W-:Y:S01]  /*20010*/  IMAD.X R7, RZ, RZ, R27, P5 ;  /* 0x000000ffff077224 */ /* 0x000fe200028e061b */
[----:B------:R-:W-:-:S02]  /*20020*/  LOP3.LUT R6, R151, 0x380, RZ, 0xc0, !PT ;  /* 0x0000038097067812 */ /* 0x000fc400078ec0ff */
[----:B------:R-:W-:Y:S02]  /*20030*/  MOV R78, R26 ;  /* 0x0000001a004e7202 */ /* 0x000fe40000000f00 */
[----:B------:R-:W-:Y:S02]  /*20040*/  LOP3.LUT R42, R86, 0x380, RZ, 0xc0, !PT ;  /* 0x00000380562a7812 */ /* 0x000fe400078ec0ff */
[----:B------:R-:W-:Y:S02]  /*20050*/  LOP3.LUT R27, R153, 0x380, RZ, 0xc0, !PT ;  /* 0x00000380991b7812 */ /* 0x000fe400078ec0ff */
[----:B------:R-:W-:Y:S02]  /*20060*/  F2FP.BF16.F32.PACK_AB R26, R29, R28 ;  /* 0x0000001c1d1a723e */ /* 0x000fe400000010ff */
[----:B------:R-:W-:Y:S02]  /*20070*/  SHF.R.U64 R6, R6, 0x3, RZ ;  /* 0x0000000306067819 */ /* 0x000fe400000012ff */
[----:B------:R-:W-:-:S02]  /*20080*/  SHF.R.U64 R29, R42, 0x3, RZ ;  /* 0x000000032a1d7819 */ /* 0x000fc400000012ff */
[----:B------:R-:W-:Y:S02]  /*20090*/  SHF.R.U64 R28, R27, 0x3, RZ ;  /* 0x000000031b1c7819 */ /* 0x000fe400000012ff */
[----:B------:R-:W-:Y:S02]  /*200a0*/  LOP3.LUT R42, R6, R151, RZ, 0x3c, !PT ;  /* 0x00000097062a7212 */ /* 0x000fe400078e3cff */
[----:B------:R-:W-:Y:S02]  /*200b0*/  LOP3.LUT R6, R29, R86, RZ, 0x3c, !PT ;  /* 0x000000561d067212 */ /* 0x000fe400078e3cff */
[----:B------:R-:W-:Y:S02]  /*200c0*/  LOP3.LUT R46, R28, R153, RZ, 0x3c, !PT ;  /* 0x000000991c2e7212 */ /* 0x000fe400078e3cff */
[----:B------:R-:W-:Y:S02]  /*200d0*/  MOV R28, R8 ;  /* 0x00000008001c7202 */ /* 0x000fe40000000f00 */
[----:B------:R-:W-:-:S02]  /*200e0*/  MOV R8, R42 ;  /* 0x0000002a00087202 */ /* 0x000fc40000000f00 */
[----:B------:R-:W-:Y:S02]  /*200f0*/  F2FP.BF16.F32.PACK_AB R43, R130, R0 ;  /* 0x00000000822b723e */ /* 0x000fe400000010ff */
[----:B------:R-:W-:Y:S02]  /*20100*/  MOV R0, R6 ;  /* 0x0000000600007202 */ /* 0x000fe40000000f00 */
[----:B------:R-:W2:Y:S01]  /*20110*/  LDC.64 R6, c[0x0][0xbd8] ;  /* 0x0002f600ff067b82 */ /* 0x000ea20000000a00 */
[----:B------:R-:W-:Y:S02]  /*20120*/  LOP3.LUT R34, R147, 0x380, RZ, 0xc0, !PT ;  /* 0x0000038093227812 */ /* 0x000fe400078ec0ff */
[----:B------:R-:W-:Y:S02]  /*20130*/  ISETP.NE.U32.AND P0, PT, RZ, UR4, PT ;  /* 0x00000004ff007c0c */ /* 0x000fe4000bf05070 */
[----:B------:R-:W-:Y:S02]  /*20140*/  LOP3.LUT R10, R137, 0x380, RZ, 0xc0, !PT ;  /* 0x00000380890a7812 */ /* 0x000fe400078ec0ff */
[----:B------:R-:W-:-:S02]  /*20150*/  LOP3.LUT R12, R139, 0x380, RZ, 0xc0, !PT ;  /* 0x000003808b0c7812 */ /* 0x000fc400078ec0ff */
[----:B------:R-:W-:Y:S02]  /*20160*/  LOP3.LUT R14, R141, 0x380, RZ, 0xc0, !PT ;  /* 0x000003808d0e7812 */ /* 0x000fe400078ec0ff */
[----:B------:R-:W-:Y:S02]  /*20170*/  SHF.R.U64 R34, R34, 0x3, RZ ;  /* 0x0000000322227819 */ /* 0x000fe400000012ff */
[----:B------:R-:W-:Y:S01]  /*20180*/  ISETP.NE.AND.EX P0, PT, RZ, UR5, PT, P0 ;  /* 0x00000005ff007c0c */ /* 0x000fe2000bf05300 */
[----:B------:R-:W-:Y:S01]  /*20190*/  ULDC.64 UR4, c[0x0][0xbe0] ;  /* 0x0002f80000047ab9 */ /* 0x000fe20000000a00 */
[----:B------:R-:W-:Y:S02]  /*201a0*/  SHF.R.U64 R10, R10, 0x3, RZ ;  /* 0x000000030a0a7819 */ /* 0x000fe400000012ff */
[----:B------:R-:W-:Y:S02]  /*201b0*/  LOP3.LUT R30, R145, 0x380, RZ, 0xc0, !PT ;  /* 0x00000380911e7812 */ /* 0x000fe400078ec0ff */
[----:B------:R-:W-:-:S02]  /*201c0*/  SHF.R.U64 R12, R12, 0x3, RZ ;  /* 0x000000030c0c7819 */ /* 0x000fc400000012ff */
[----:B------:R-:W-:Y:S02]  /*201d0*/  ISETP.NE.U32.AND P1, PT, RZ, UR4, PT ;  /* 0x00000004ff007c0c */ /* 0x000fe4000bf25070 */
[----:B------:R-:W-:Y:S02]  /*201e0*/  SHF.R.U64 R14, R14, 0x3, RZ ;  /* 0x000000030e0e7819 */ /* 0x000fe400000012ff */
[----:B------:R-:W-:Y:S02]  /*201f0*/  LOP3.LUT R38, R149, 0x380, RZ, 0xc0, !PT ;  /* 0x0000038095267812 */ /* 0x000fe400078ec0ff */
[----:B------:R-:W-:Y:S02]  /*20200*/  LOP3.LUT R34, R34, R147, RZ, 0x3c, !PT ;  /* 0x0000009322227212 */ /* 0x000fe400078e3cff */
[----:B------:R-:W-:Y:S02]  /*20210*/  LOP3.LUT R10, R10, R137, RZ, 0x3c, !PT ;  /* 0x000000890a0a7212 */ /* 0x000fe400078e3cff */
[----:B------:R-:W-:-:S02]  /*20220*/  SHF.R.U64 R30, R30, 0x3, RZ ;  /* 0x000000031e1e7819 */ /* 0x000fc400000012ff */
[----:B------:R-:W-:Y:S02]  /*20230*/  LOP3.LUT R12, R12, R139, RZ, 0x3c, !PT ;  /* 0x0000008b0c0c7212 */ /* 0x000fe400078e3cff */
[----:B------:R-:W-:Y:S02]  /*20240*/  ISETP.NE.AND.EX P1, PT, RZ, UR5, PT, P1 ;  /* 0x00000005ff007c0c */ /* 0x000fe4000bf25310 */
[----:B------:R-:W-:Y:S02]  /*20250*/  LOP3.LUT R14, R14, R141, RZ, 0x3c, !PT ;  /* 0x0000008d0e0e7212 */ /* 0x000fe400078e3cff */
[----:B------:R-:W-:Y:S02]  /*20260*/  SHF.R.U64 R38, R38, 0x3, RZ ;  /* 0x0000000326267819 */ /* 0x000fe400000012ff */
[----:B------:R-:W-:Y:S01]  /*20270*/  F2FP.BF16.F32.PACK_AB R27, R134, R123 ;  /* 0x0000007b861b723e */ /* 0x000fe200000010ff */
[----:B------:R-:W-:Y:S01]  /*20280*/  BAR.SYNC.DEFER_BLOCKING 0x1, 0x100 ;  /* 0x0044000000007b1d */ /* 0x000fe20000010000 */
[----:B------:R-:W-:-:S02]  /*20290*/  MOV R9, R34 ;  /* 0x0000002200097202 */ /* 0x000fc40000000f00 */
[----:B------:R-:W-:Y:S02]  /*202a0*/  F2FP.BF16.F32.PACK_AB R34, R37, R36 ;  /* 0x000000242522723e */ /* 0x000fe400000010ff */
[----:B------:R-:W-:Y:S02]  /*202b0*/  F2FP.BF16.F32.PACK_AB R35, R132, R121 ;  /* 0x000000798423723e */ /* 0x000fe400000010ff */
[----:B------:R-:W-:Y:S02]  /*202c0*/  LOP3.LUT R30, R30, R145, RZ, 0x3c, !PT ;  /* 0x000000911e1e7212 */ /* 0x000fe400078e3cff */
[----:B------:R-:W-:Y:S02]  /*202d0*/  MOV R10, R10 ;  /* 0x0000000a000a7202 */ /* 0x000fe40000000f00 */
[----:B------:R-:W-:Y:S02]  /*202e0*/  F2FP.BF16.F32.PACK_AB R42, R45, R44 ;  /* 0x0000002c2d2a723e */ /* 0x000fe400000010ff */
[----:B------:R-:W-:-:S02]  /*202f0*/  MOV R12, R12 ;  /* 0x0000000c000c7202 */ /* 0x000fc40000000f00 */
[----:B------:R-:W-:Y:S02]  /*20300*/  LOP3.LUT R38, R38, R149, RZ, 0x3c, !PT ;  /* 0x0000009526267212 */ /* 0x000fe400078e3cff */
[----:B------:R-:W-:Y:S02]  /*20310*/  MOV R14, R14 ;  /* 0x0000000e000e7202 */ /* 0x000fe40000000f00 */
[----:B------:R-:W-:Y:S02]  /*20320*/  MOV R20, R20 ;  /* 0x0000001400147202 */ /* 0x000fe40000000f00 */
[----:B------:R-:W-:Y:S02]  /*20330*/  F2FP.BF16.F32.PACK_AB R73, R70, R74 ;  /* 0x0000004a4649723e */ /* 0x000fe400000010ff */
[----:B------:R-:W-:Y:S01]  /*20340*/  F2FP.BF16.F32.PACK_AB R80, R81, R80 ;  /* 0x000000505150723e */ /* 0x000fe200000010ff */
[----:B------:R-:W-:Y:S01]  /*20350*/  STSM.16.M88.4 [R78], R24 ;  /* 0x000000184e007844 */ /* 0x000fe20000000200 */
[----:B------:R-:W-:-:S02]  /*20360*/  MOV R30, R30 ;  /* 0x0000001e001e7202 */ /* 0x000fc40000000f00 */
[----:B------:R-:W-:Y:S01]  /*20370*/  F2FP.BF16.F32.PACK_AB R74, R77, R76 ;  /* 0x0000004c4d4a723e */ /* 0x000fe200000010ff */
[----:B------:R-:W-:Y:S01]  /*20380*/  STSM.16.M88.4 [R28], R32 ;  /* 0x000000201c007844 */ /* 0x000fe20000000200 */
[----:B------:R-:W-:Y:S02]  /*20390*/  F2FP.BF16.F32.PACK_AB R75, R79, R75 ;  /* 0x0000004b4f4b723e */ /* 0x000fe400000010ff */
[----:B------:R-:W-:Y:S01]  /*203a0*/  F2FP.BF16.F32.PACK_AB R81, R63, R82 ;  /* 0x000000523f51723e */ /* 0x000fe200000010ff */
[----:B------:R2:W-:Y:S01]  /*203b0*/  STSM.16.M88.4 [R10], R40 ;  /* 0x000000280a007844 */ /* 0x0005e20000000200 */
[----:B------:R-:W-:Y:S02]  /*203c0*/  F2FP.BF16.F32.PACK_AB R88, R89, R88 ;  /* 0x000000585958723e */ /* 0x000fe400000010ff */
[----:B------:R-:W-:Y:S01]  /*203d0*/  F2FP.BF16.F32.PACK_AB R82, R85, R84 ;  /* 0x000000545552723e */ /* 0x000fe200000010ff */
[----:B------:R-:W-:Y:S01]  /*203e0*/  STSM.16.M88.4 [R12], R48 ;  /* 0x000000300c007844 */ /* 0x000fe20000000200 */
[----:B------:R-:W-:-:S02]  /*203f0*/  F2FP.BF16.F32.PACK_AB R83, R87, R83 ;  /* 0x000000535753723e */ /* 0x000fc400000010ff */
[----:B------:R-:W-:Y:S01]  /*20400*/  F2FP.BF16.F32.PACK_AB R89, R62, R90 ;  /* 0x0000005a3e59723e */ /* 0x000fe200000010ff */
[----:B------:R-:W-:Y:S01]  /*20410*/  STSM.16.M88.4 [R14], R56 ;  /* 0x000000380e007844 */ /* 0x000fe20000000200 */
[----:B------:R-:W-:Y:S02]  /*20420*/  F2FP.BF16.F32.PACK_AB R96, R97, R96 ;  /* 0x000000606160723e */ /* 0x000fe400000010ff */
[----:B------:R-:W-:Y:S01]  /*20430*/  MOV R38, R38 ;  /* 0x0000002600267202 */ /* 0x000fe20000000f00 */
[----:B------:R3:W-:Y:S01]  /*20440*/  STSM.16.M88.4 [R20], R64 ;  /* 0x0000004014007844 */ /* 0x0007e20000000200 */
[----:B------:R-:W-:Y:S02]  /*20450*/  F2FP.BF16.F32.PACK_AB R90, R93, R92 ;  /* 0x0000005c5d5a723e */ /* 0x000fe400000010ff */
[----:B------:R-:W-:Y:S01]  /*20460*/  F2FP.BF16.F32.PACK_AB R91, R95, R91 ;  /* 0x0000005b5f5b723e */ /* 0x000fe200000010ff */
[----:B------:R-:W-:Y:S01]  /*20470*/  STSM.16.M88.4 [R30], R72 ;  /* 0x000000481e007844 */ /* 0x000fe20000000200 */
[----:B------:R-:W-:Y:S01]  /*20480*/  F2FP.BF16.F32.PACK_AB R97, R55, R98 ;  /* 0x000000623761723e */ /* 0x000fe200000010ff */
[----:B--2---:R-:W-:Y:S01]  /*20490*/  IMAD.WIDE R10, R219, 0x4, R6 ;  /* 0x00000004db0a7825 */ /* 0x004fe200078e0206 */
[----:B------:R-:W-:Y:S01]  /*204a0*/  F2FP.BF16.F32.PACK_AB R104, R105, R104 ;  /* 0x000000686968723e */ /* 0x000fe200000010ff */
[----:B------:R2:W-:Y:S01]  /*204b0*/  STSM.16.M88.4 [R9], R80 ;  /* 0x0000005009007844 */ /* 0x0005e20000000200 */
[----:B------:R-:W-:Y:S01]  /*204c0*/  F2FP.BF16.F32.PACK_AB R98, R101, R100 ;  /* 0x000000646562723e */ /* 0x000fe200000010ff */
[----:B------:R-:W4:Y:S01]  /*204d0*/  @P1 LDC.64 R6, c[0x0][0xbe0] ;  /* 0x0002f800ff061b82 */ /* 0x000f220000000a00 */
[----:B------:R-:W-:Y:S01]  /*204e0*/  F2FP.BF16.F32.PACK_AB R99, R103, R99 ;  /* 0x000000636763723e */ /* 0x000fe200000010ff */
[----:B------:R-:W-:Y:S01]  /*204f0*/  STSM.16.M88.4 [R38], R88 ;  /* 0x0000005826007844 */ /* 0x000fe20000000200 */
[----:B------:R-:W-:-:S02]  /*20500*/  F2FP.BF16.F32.PACK_AB R105, R54, R106 ;  /* 0x0000006a3669723e */ /* 0x000fc400000010ff */
[----:B------:R-:W-:Y:S01]  /*20510*/  F2FP.BF16.F32.PACK_AB R112, R113, R112 ;  /* 0x000000707170723e */ /* 0x000fe200000010ff */
[----:B------:R0:W-:Y:S01]  /*20520*/  STSM.16.M88.4 [R8], R96 ;  /* 0x0000006008007844 */ /* 0x0001e20000000200 */
[----:B------:R-:W-:Y:S02]  /*20530*/  MOV R46, R46 ;  /* 0x0000002e002e7202 */ /* 0x000fe40000000f00 */
[----:B------:R-:W-:Y:S01]  /*20540*/  F2FP.BF16.F32.PACK_AB R107, R107, R110 ;  /* 0x0000006e6b6b723e */ /* 0x000fe200000010ff */
[----:B------:R-:W-:Y:S01]  /*20550*/  ULDC UR4, c[0x0][0xa88] ;  /* 0x0002a20000047ab9 */ /* 0x000fe20000000800 */
[----:B------:R-:W-:Y:S01]  /*20560*/  F2FP.BF16.F32.PACK_AB R106, R109, R108 ;  /* 0x0000006c6d6a723e */ /* 0x000fe200000010ff */
[----:B---3--:R-:W-:Y:S01]  /*20570*/  IMAD.MOV.U32 R20, RZ, RZ, RZ ;  /* 0x000000ffff147224 */ /* 0x008fe200078e00ff */
[----:B------:R-:W-:Y:S02]  /*20580*/  F2FP.BF16.F32.PACK_AB R113, R115, R114 ;  /* 0x000000727371723e */ /* 0x000fe400000010ff */
[----:B------:R-:W-:Y:S01]  /*20590*/  F2FP.BF16.F32.PACK_AB R114, R117, R116 ;  /* 0x000000747572723e */ /* 0x000fe200000010ff */
[----:B------:R-:W-:Y:S01]  /*205a0*/  STSM.16.M88.4 [R46], R104 ;  /* 0x000000682e007844 */ /* 0x000fe20000000200 */
[----:B------:R-:W-:-:S05]  /*205b0*/  F2FP.BF16.F32.PACK_AB R115, R119, R118 ;  /* 0x000000767773723e */ /* 0x000fca00000010ff */
[----:B------:R3:W-:Y:S01]  /*205c0*/  STSM.16.M88.4 [R0], R112 ;  /* 0x0000007000007844 */ /* 0x0007e20000000200 */
[----:B------:R-:W-:Y:S01]  /*205d0*/  BAR.SYNC.DEFER_BLOCKING 0x1, 0x100 ;  /* 0x0044000000007b1d */ /* 0x000fe20000010000 */
[----:B--2---:R-:W-:-:S04]  /*205e0*/  IMAD R9, R214, 0x40, R213 ;  /* 0x00000040d6097824 */ /* 0x004fc800078e02d5 */
[----:B------:R-:W-:-:S03]  /*205f0*/  IMAD.WIDE R4, R9, 0x2, R4 ;  /* 0x0000000209047825 */ /* 0x000fc600078e0204 */
[----:B------:R-:W-:Y:S01]  /*20600*/  IADD3 R9, P5, R4, 0x1000, RZ ;  /* 0x0000100004097810 */ /* 0x000fe20007fbe0ff */
[----:B----4-:R-:W-:-:S03]  /*20610*/  @P1 IMAD.WIDE R6, R219, 0x4, R6 ;  /* 0x00000004db061825 */ /* 0x010fc600078e0206 */
[----:B0-----:R-:W-:Y:S01]  /*20620*/  LOP3.LUT R8, R9, 0x380, RZ, 0xc0, !PT ;  /* 0x0000038009087812 */ /* 0x001fe200078ec0ff */
[----:B---3--:R-:W-:-:S03]  /*20630*/  IMAD.U32 R0, RZ, RZ, UR4 ;  /* 0x00000004ff007e24 */ /* 0x008fc6000f8e00ff */
[----:B------:R-:W-:Y:S02]  /*20640*/  SHF.R.U64 R8, R8, 0x3, RZ ;  /* 0x0000000308087819 */ /* 0x000fe400000012ff */
[----:B------:R-:W-:Y:S01]  /*20650*/  IADD3 R13, P4, R4, 0x2000, RZ ;  /* 0x00002000040d7810 */ /* 0x000fe20007f9e0ff */
[----:B------:R0:W5:Y:S01]  /*20660*/  @P0 LDG.E R20, desc[UR6][R10.64] ;  /* 0x000000060a140981 */ /* 0x000162000c1e1900 */
[----:B------:R-:W-:-:S03]  /*20670*/  LOP3.LUT R8, R8, R9, RZ, 0x3c, !PT ;  /* 0x0000000908087212 */ /* 0x000fc600078e3cff */
[----:B------:R0:W5:Y:S01]  /*20680*/  @P1 LDG.E R0, desc[UR6][R6.64] ;  /* 0x0000000606001981 */ /* 0x000162000c1e1900 */
[----:B------:R-:W-:Y:S07]  /*20690*/  @P1 BRA `(.L_x_1592) ;  /* 0x0000000000141947 */ /* 0x000fee0003800000 */
[----:B------:R-:W-:Y:S05]  /*206a0*/  @!P0 BRA `(.L_x_1592) ;  /* 0x0000000000108947 */ /* 0x000fea0003800000 */
[----:B------:R-:W-:Y:S02]  /*206b0*/  ULDC.64 UR4, c[0x0][0x208] ;  /* 0x0000820000047ab9 */ /* 0x000fe40000000a00 */
[----:B0-----:R-:W2:Y:S04]  /*206c0*/  LDG.E R7, desc[UR4][R10.64] ;  /* 0x000000040a077981 */ /* 0x001ea8000c1e1900 */
[----:B-----5:R-:W2:Y:S02]  /*206d0*/  LDG.E R0, desc[UR4][R10.64+0x4] ;  /* 0x000004040a007981 */ /* 0x020ea4000c1e1900 */
[----:B--2---:R-:W-:-:S07]  /*206e0*/  IMAD.IADD R0, R0, 0x1, -R7 ;  /* 0x0000000100007824 */ /* 0x004fce00078e0a07 */
.L_x_1592:
[----:B------:R-:W-:Y:S01]  /*206f0*/  SHF.R.S32.HI R61, RZ, 0x1f, R218 ;  /* 0x0000001fff3d7819 */ /* 0x000fe200000114da */
[----:B------:R-:W-:Y:S01]  /*20700*/  ULDC.64 UR4, c[0x0][0xb70] ;  /* 0x0002dc0000047ab9 */ /* 0x000fe20000000a00 */
[--C-:B-----5:R-:W-:Y:S01]  /*20710*/  SHF.R.S32.HI R21, RZ, 0x1f, R20.reuse ;  /* 0x0000001fff157819 */ /* 0x120fe20000011414 */
[----:B------:R-:W-:Y:S01]  /*20720*/  ULDC.64 UR6, c[0x0][0x208] ;  /* 0x0000820000067ab9 */ /* 0x000fe20000000a00 */
[----:B------:R-:W-:Y:S01]  /*20730*/  SHF.R.S32.HI R9, RZ, 0x1f, R219 ;  /* 0x0000001fff097819 */ /* 0x000fe200000114db */
[----:B0-----:R-:W-:Y:S01]  /*20740*/  IMAD R7, R61, UR4, RZ ;  /* 0x000000043d077c24 */ /* 0x001fe2000f8e02ff */
[----:B------:R-:W-:Y:S02]  /*20750*/  SEL R65, R219, RZ, !P0 ;  /* 0x000000ffdb417207 */ /* 0x000fe40004000000 */
[----:B------:R-:W-:Y:S01]  /*20760*/  SEL R60, R9, RZ, !P0 ;  /* 0x000000ff093c7207 */ /* 0x000fe20004000000 */
[----:B------:R-:W-:Y:S01]  /*20770*/  IMAD R11, R218, UR5, R7 ;  /* 0x00000005da0b7c24 */ /* 0x000fe2000f8e0207 */
[----:B------:R-:W-:Y:S01]  /*20780*/  IADD3 R29, P0, R4, 0x4000, RZ ;  /* 0x00004000041d7810 */ /* 0x000fe20007f1e0ff */
[----:B------:R-:W-:Y:S01]  /*20790*/  IMAD.WIDE.U32 R6, R218, UR4, R20 ;  /* 0x00000004da067c25 */ /* 0x000fe2000f8e0014 */
[----:B------:R-:W-:Y:S01]  /*207a0*/  ULDC.64 UR4, c[0x0][0xb78] ;  /* 0x0002de0000047ab9 */ /* 0x000fe20000000a00 */
[----:B------:R-:W-:-:S02]  /*207b0*/  IADD3 R25, P3, R4, 0x3000, RZ ;  /* 0x0000300004197810 */ /* 0x000fc40007f7e0ff */
[----:B------:R-:W-:Y:S01]  /*207c0*/  IMAD.IADD R7, R7, 0x1, R11 ;  /* 0x0000000107077824 */ /* 0x000fe200078e020b */
[----:B------:R-:W-:Y:S01]  /*207d0*/  IADD3 R33, P1, R4, 0x5000, RZ ;  /* 0x0000500004217810 */ /* 0x000fe20007f3e0ff */
[----:B------:R-:W-:Y:S01]  /*207e0*/  IMAD R9, R60, UR4, RZ ;  /* 0x000000043c097c24 */ /* 0x000fe2000f8e02ff */
[----:B------:R-:W-:Y:S01]  /*207f0*/  LOP3.LUT R28, R29, 0x380, RZ, 0xc0, !PT ;  /* 0x000003801d1c7812 */ /* 0x000fe200078ec0ff */
[----:B------:R-:W-:Y:S01]  /*20800*/  IMAD R11, R223, 0x80, R216 ;  /* 0x00000080df0b7824 */ /* 0x000fe200078e02d8 */
[----:B------:R-:W-:Y:S01]  /*20810*/  IADD3 R37, P2, R4, 0x6000, RZ ;  /* 0x0000600004257810 */ /* 0x000fe20007f5e0ff */
[----:B------:R-:W-:Y:S01]  /*20820*/  IMAD.WIDE.U32 R6, R65, UR4, R6 ;  /* 0x0000000441067c25 */ /* 0x000fe2000f8e0006 */
[----:B------:R-:W-:Y:S02]  /*20830*/  LOP3.LUT R12, R13, 0x380, RZ, 0xc0, !PT ;  /* 0x000003800d0c7812 */ /* 0x000fe400078ec0ff */
[----:B------:R-:W-:Y:S01]  /*20840*/  LOP3.LUT R24, R25, 0x380, RZ, 0xc0, !PT ;  /* 0x0000038019187812 */ /* 0x000fe200078ec0ff */
[----:B------:R-:W-:Y:S01]  /*20850*/  IMAD R10, R65, UR5, R9 ;  /* 0x00000005410a7c24 */ /* 0x000fe2000f8e0209 */
[----:B------:R-:W-:Y:S01]  /*20860*/  SHF.R.S32.HI R9, RZ, 0x1f, R11 ;  /* 0x0000001fff097819 */ /* 0x000fe2000001140b */
[----:B------:R-:W-:Y:S01]  /*20870*/  ULDC.64 UR4, c[0x0][0xb40] ;  /* 0x0002d00000047ab9 */ /* 0x000fe20000000a00 */
[----:B------:R-:W-:-:S02]  /*20880*/  IADD3 R6, P6, R11, R6, RZ ;  /* 0x000000060b067210 */ /* 0x000fc40007fde0ff */
[----:B------:R-:W-:Y:S02]  /*20890*/  LOP3.LUT R32, R33, 0x380, RZ, 0xc0, !PT ;  /* 0x0000038021207812 */ /* 0x000fe400078ec0ff */
[----:B------:R-:W-:Y:S02]  /*208a0*/  SHF.R.U64 R28, R28, 0x3, RZ ;  /* 0x000000031c1c7819 */ /* 0x000fe400000012ff */
[----:B------:R-:W-:Y:S02]  /*208b0*/  LOP3.LUT R36, R37, 0x380, RZ, 0xc0, !PT ;  /* 0x0000038025247812 */ /* 0x000fe400078ec0ff */
[----:B------:R-:W-:Y:S01]  /*208c0*/  IADD3.X R9, R9, R7, R10, P6, !PT ;  /* 0x0000000709097210 */ /* 0x000fe200037fe40a */
[----:B------:R-:W-:Y:S01]  /*208d0*/  VIADD R7, R11, 0x8 ;  /* 0x000000080b077836 */ /* 0x000fe20000000000 */
[----:B------:R-:W-:Y:S02]  /*208e0*/  SHF.R.U64 R12, R12, 0x3, RZ ;  /* 0x000000030c0c7819 */ /* 0x000fe400000012ff */
[----:B------:R-:W-:-:S02]  /*208f0*/  SHF.R.U64 R24, R24, 0x3, RZ ;  /* 0x0000000318187819 */ /* 0x000fc400000012ff */
[----:B------:R-:W-:Y:S02]  /*20900*/  SHF.R.U64 R32, R32, 0x3, RZ ;  /* 0x0000000320207819 */ /* 0x000fe400000012ff */
[----:B------:R-:W-:Y:S02]  /*20910*/  LEA R54, P6, R6, UR4, 0x2 ;  /* 0x0000000406367c11 */ /* 0x000fe4000f8c10ff */
[----:B------:R-:W-:Y:S01]  /*20920*/  LOP3.LUT R28, R28, R29, RZ, 0x3c, !PT ;  /* 0x0000001d1c1c7212 */ /* 0x000fe200078e3cff */
[--C-:B------:R-:W-:Y:S01]  /*20930*/  IMAD.X R29, RZ, RZ, R5.reuse, P0 ;  /* 0x000000ffff1d7224 */ /* 0x100fe200000e0605 */
[----:B------:R-:W-:Y:S02]  /*20940*/  SHF.R.U64 R36, R36, 0x3, RZ ;  /* 0x0000000324247819 */ /* 0x000fe400000012ff */
[----:B------:R-:W-:Y:S02]  /*20950*/  LOP3.LUT P0, RZ, R226, 0x3, RZ, 0xc0, !PT ;  /* 0x00000003e2ff7812 */ /* 0x000fe4000780c0ff */
[----:B------:R-:W-:Y:S01]  /*20960*/  LOP3.LUT R12, R12, R13, RZ, 0x3c, !PT ;  /* 0x0000000d0c0c7212 */ /* 0x000fe200078e3cff */
[--C-:B------:R-:W-:Y:S01]  /*20970*/  IMAD.X R13, RZ, RZ, R5.reuse, P4 ;  /* 0x000000ffff0d7224 */ /* 0x100fe200020e0605 */
[----:B------:R-:W-:Y:S01]  /*20980*/  LOP3.LUT R24, R24, R25, RZ, 0x3c, !PT ;  /* 0x0000001918187212 */ /* 0x000fe200078e3cff */
[--C-:B------:R-:W-:Y:S01]  /*20990*/  IMAD.X R25, RZ, RZ, R5.reuse, P3 ;  /* 0x000000ffff197224 */ /* 0x100fe200018e0605 */
[----:B------:R-:W-:Y:S01]  /*209a0*/  LOP3.LUT R32, R32, R33, RZ, 0x3c, !PT ;  /* 0x0000002120207212 */ /* 0x000fe200078e3cff */
[----:B------:R-:W-:Y:S01]  /*209b0*/  IMAD.X R33, RZ, RZ, R5, P1 ;  /* 0x000000ffff217224 */ /* 0x000fe200008e0605 */
[----:B------:R-:W-:Y:S01]  /*209c0*/  LEA.HI.X R55, R6, UR5, R9, 0x2, P6 ;  /* 0x0000000506377c11 */ /* 0x000fe2000b0f1409 */
[--C-:B------:R-:W-:Y:S01]  /*209d0*/  IMAD.X R9, RZ, RZ, R5.reuse, P5 ;  /* 0x000000ffff097224 */ /* 0x100fe200028e0605 */
[----:B------:R-:W-:Y:S01]  /*209e0*/  LOP3.LUT R36, R36, R37, RZ, 0x3c, !PT ;  /* 0x0000002524247212 */ /* 0x000fe200078e3cff */
[----:B------:R-:W-:Y:S01]  /*209f0*/  IMAD.X R37, RZ, RZ, R5, P2 ;  /* 0x000000ffff257224 */ /* 0x000fe200010e0605 */
[C---:B------:R-:W-:Y:S01]  /*20a00*/  IADD3 R41, P6, R4.reuse, 0x7000, RZ ;  /* 0x0000700004297810 */ /* 0x040fe20007fde0ff */
[----:B------:R-:W-:Y:S01]  /*20a10*/  ULDC.64 UR4, c[0x0][0xaa0] ;  /* 0x0002a80000047ab9 */ /* 0x000fe20000000a00 */
[----:B------:R-:W-:-:S02]  /*20a20*/  IADD3 R45, P5, R4, 0x8000, RZ ;  /* 0x00008000042d7810 */ /* 0x000fc40007fbe0ff */
[C---:B------:R-:W-:Y:S02]  /*20a30*/  IADD3 R49, P4, R4.reuse, 0x9000, RZ ;  /* 0x0000900004317810 */ /* 0x040fe40007f9e0ff */
[C---:B------:R-:W-:Y:S02]  /*20a40*/  IADD3 R53, P3, R4.reuse, 0xa000, RZ ;  /* 0x0000a00004357810 */ /* 0x040fe40007f7e0ff */
[-C--:B------:R-:W-:Y:S02]  /*20a50*/  ISETP.GE.OR P1, PT, R11, R0.reuse, P0 ;  /* 0x000000000b00720c */ /* 0x080fe40000726670 */
[C---:B------:R-:W-:Y:S02]  /*20a60*/  LOP3.LUT R6, R4.reuse, 0x380, RZ, 0xc0, !PT ;  /* 0x0000038004067812 */ /* 0x040fe400078ec0ff */
[----:B------:R-:W-:Y:S02]  /*20a70*/  IADD3 R11, P2, R4, 0xb000, RZ ;  /* 0x0000b000040b7810 */ /* 0x000fe40007f5e0ff */
[----:B------:R-:W-:-:S02]  /*20a80*/  ISETP.GE.OR P0, PT, R7, R0, P0 ;  /* 0x000000000700720c */ /* 0x000fc40000706670 */
[----:B------:R-:W-:Y:S01]  /*20a90*/  LOP3.LUT R40, R41, 0x380, RZ, 0xc0, !PT ;  /* 0x0000038029287812 */ /* 0x000fe200078ec0ff */
[----:B------:R-:W-:Y:S01]  /*20aa0*/  IMAD.X R57, RZ, RZ, R5, P2 ;  /* 0x000000ffff397224 */ /* 0x000fe200010e0605 */
[----:B------:R-:W-:Y:S02]  /*20ab0*/  LOP3.LUT R44, R45, 0x380, RZ, 0xc0, !PT ;  /* 0x000003802d2c7812 */ /* 0x000fe400078ec0ff */
[----:B------:R-:W-:Y:S01]  /*20ac0*/  LOP3.LUT R48, R49, 0x380, RZ, 0xc0, !PT ;  /* 0x0000038031307812 */ /* 0x000fe200078ec0ff */
[----:B------:R0:W-:Y:S01]  /*20ad0*/  @!P1 STG.E desc[UR6][R54.64], R3 ;  /* 0x0000000336009986 */ /* 0x0001e2000c101906 */
[----:B------:R-:W-:Y:S02]  /*20ae0*/  LOP3.LUT R52, R53, 0x380, RZ, 0xc0, !PT ;  /* 0x0000038035347812 */ /* 0x000fe400078ec0ff */
[----:B------:R-:W-:Y:S02]  /*20af0*/  SHF.R.U64 R7, R6, 0x3, RZ ;  /* 0x0000000306077819 */ /* 0x000fe400000012ff */
[----:B------:R-:W-:Y:S01]  /*20b00*/  LOP3.LUT R6, R11, 0x380, RZ, 0xc0, !PT ;  /* 0x000003800b067812 */ /* 0x000fe200078ec0ff */
[----:B------:R2:W-:Y:S01]  /*20b10*/  @!P0 STG.E desc[UR6][R54.64+0x20], R2 ;  /* 0x0000200236008986 */ /* 0x0005e2000c101906 */
[----:B------:R-:W-:-:S02]  /*20b20*/  SHF.R.U64 R40, R40, 0x3, RZ ;  /* 0x0000000328287819 */ /* 0x000fc400000012ff */
[----:B------:R-:W-:Y:S01]  /*20b30*/  SHF.R.U64 R44, R44, 0x3, RZ ;  /* 0x000000032c2c7819 */ /* 0x000fe200000012ff */
[----:B------:R-:W5:Y:S01]  /*20b40*/  LD.E.128 R12, desc[UR6][R12.64] ;  /* 0x000000060c0c7980 */ /* 0x000f62000c101d00 */
[----:B------:R-:W-:Y:S02]  /*20b50*/  SHF.R.U64 R48, R48, 0x3, RZ ;  /* 0x0000000330307819 */ /* 0x000fe400000012ff */
[----:B------:R-:W-:Y:S01]  /*20b60*/  SHF.R.U64 R52, R52, 0x3, RZ ;  /* 0x0000000334347819 */ /* 0x000fe200000012ff */
[----:B------:R-:W5:Y:S01]  /*20b70*/  LD.E.128 R24, desc[UR6][R24.64] ;  /* 0x0000000618187980 */ /* 0x000f62000c101d00 */
        /* <DEDUP_REMOVED lines=10> */
[----:B------:R-:W5:Y:S01]  /*20c20*/  LD.E.128 R28, desc[UR6][R28.64] ;  /* 0x000000061c1c7980 */ /* 0x000f62000c101d00 */
[----:B------:R-:W-:-:S03]  /*20c30*/  LOP3.LUT R56, R6, R11, RZ, 0x3c, !PT ;  /* 0x0000000b06387212 */ /* 0x000fc600078e3cff */
[----:B------:R-:W5:Y:S01]  /*20c40*/  LD.E.128 R8, desc[UR6][R8.64] ;  /* 0x0000000608087980 */ /* 0x000f62000c101d00 */
[----:B0-----:R-:W-:-:S03]  /*20c50*/  SHF.R.S32.HI R3, RZ, 0x1f, R213 ;  /* 0x0000001fff037819 */ /* 0x001fc600000114d5 */
[----:B------:R-:W5:Y:S04]  /*20c60*/  LD.E.128 R4, desc[UR6][R4.64] ;  /* 0x0000000604047980 */ /* 0x000f68000c101d00 */
[----:B------:R-:W5:Y:S04]  /*20c70*/  LD.E.128 R32, desc[UR6][R32.64] ;  /* 0x0000000620207980 */ /* 0x000f68000c101d00 */
[----:B------:R-:W5:Y:S04]  /*20c80*/  LD.E.128 R36, desc[UR6][R36.64] ;  /* 0x0000000624247980 */ /* 0x000f68000c101d00 */
[----:B------:R-:W5:Y:S04]  /*20c90*/  LD.E.128 R40, desc[UR6][R40.64] ;  /* 0x0000000628287980 */ /* 0x000f68000c101d00 */
[----:B------:R-:W5:Y:S04]  /*20ca0*/  LD.E.128 R44, desc[UR6][R44.64] ;  /* 0x000000062c2c7980 */ /* 0x000f68000c101d00 */
[----:B------:R-:W5:Y:S04]  /*20cb0*/  LD.E.128 R48, desc[UR6][R48.64] ;  /* 0x0000000630307980 */ /* 0x000f68000c101d00 */
[----:B--2---:R-:W5:Y:S04]  /*20cc0*/  LD.E.128 R52, desc[UR6][R52.64] ;  /* 0x0000000634347980 */ /* 0x004f68000c101d00 */
[----:B------:R-:W5:Y:S01]  /*20cd0*/  LD.E.128 R56, desc[UR6][R56.64] ;  /* 0x0000000638387980 */ /* 0x000f62000c101d00 */
[----:B------:R-:W-:Y:S01]  /*20ce0*/  IMAD R21, R21, UR4, RZ ;  /* 0x0000000415157c24 */ /* 0x000fe2000f8e02ff */
[----:B------:R-:W-:Y:S01]  /*20cf0*/  @!PT LDS RZ, [RZ] ;  /* 0x00000000fffff984 */ /* 0x000fe20000000800 */
[----:B------:R-:W-:Y:S01]  /*20d00*/  @!PT LDS RZ, [RZ] ;  /* 0x00000000fffff984 */ /* 0x000fe20000000800 */
[----:B------:R-:W-:Y:S01]  /*20d10*/  @!PT LDS RZ, [RZ] ;  /* 0x00000000fffff984 */ /* 0x000fe20000000800 */
[----:B------:R-:W-:Y:S01]  /*20d20*/  @!PT LDS RZ, [RZ] ;  /* 0x00000000fffff984 */ /* 0x000fe20000000800 */
[----:B------:R0:W-:Y:S06]  /*20d30*/  MEMBAR.ALL.CTA ;  /* 0x0000000000007992 */ /* 0x0001ec0000008000 */
[----:B0-----:R-:W0:Y:S01]  /*20d40*/  FENCE.VIEW.ASYNC.S ;  /* 0x00000000000073c6 */ /* 0x001e220000000000 */
        /* <DEDUP_REMOVED lines=22> */
[----:B------:R-:W-:Y:S01]  /*20eb0*/  SHF.R.S32.HI R215, RZ, 0x1f, R214 ;  /* 0x0000001fffd77819 */ /* 0x000fe200000114d6 */
[----:B0-----:R0:W-:Y:S01]  /*20ec0*/  SYNCS.ARRIVE.TRANS64.RED.A1T0 RZ, [R0+URZ], RZ ;  /* 0x000000ff00ff79a7 */ /* 0x0011e2000810043f */
[----:B------:R-:W-:Y:S01]  /*20ed0*/  BSSY B1, `(.L_x_1593) ;  /* 0x0000019000017945 */ /* 0x000fe20003800000 */
[----:B------:R-:W-:-:S02]  /*20ee0*/  IMAD R63, R65, UR5, R20 ;  /* 0x00000005413f7c24 */ /* 0x000fc4000f8e0214 */
[----:B------:R-:W-:-:S04]  /*20ef0*/  IMAD.WIDE R20, R223, 0x80, R214 ;  /* 0x00000080df147825 */ /* 0x000fc800078e02d6 */
[----:B------:R-:W-:Y:S01]  /*20f00*/  IMAD.IADD R65, R61, 0x1, R63 ;  /* 0x000000013d417824 */ /* 0x000fe200078e023f */
[----:B0-----:R-:W-:Y:S06]  /*20f10*/  @P3 BRA `(.L_x_1594) ;  /* 0x0000000000503947 */ /* 0x001fec0003800000 */
        /* <DEDUP_REMOVED lines=9> */
[----:B------:R-:W-:Y:S01]  /*20fb0*/  IMAD.MOV.U32 R3, RZ, RZ, R65 ;  /* 0x000000ffff037224 */ /* 0x000fe200078e0041 */
[----:B------:R-:W-:Y:S01]  /*20fc0*/  ULDC.64 UR8, c[0x0][0x208] ;  /* 0x0000820000087ab9 */ /* 0x000fe20000000a00 */
        /* <DEDUP_REMOVED lines=9> */
.L_x_1594:
[----:B------:R-:W-:Y:S05]  /*21060*/  BSYNC B1 ;  /* 0x0000000000017941 */ /* 0x000fea0003800000 */
.L_x_1593:
[----:B------:R-:W-:Y:S04]  /*21070*/  BSSY B1, `(.L_x_1595) ;  /* 0x0000018000017945 */ /* 0x000fe80003800000 */
[----:B------:R-:W-:Y:S05]  /*21080*/  @P0 BRA `(.L_x_1596) ;  /* 0x0000000000580947 */ /* 0x000fea0003800000 */
[----:B0----5:R-:W-:Y:S01]  /*21090*/  IADD3 R5, P0, R20, 0x20, RZ ;  /* 0x0000002014057810 */ /* 0x021fe20007f1e0ff */
[C---:B------:R-:W-:Y:S01]  /*210a0*/  VIADD R2, R213.reuse, 0x40 ;  /* 0x00000040d5027836 */ /* 0x040fe20000000000 */
[----:B------:R-:W-:Y:S01]  /*210b0*/  ULDC UR6, c[0x0][0xa8c] ;  /* 0x0002a30000067ab9 */ /* 0x000fe20000000800 */
[----:B------:R-:W-:Y:S01]  /*210c0*/  ULDC.64 UR4, c[0x0][0xad8] ;  /* 0x0002b60000047ab9 */ /* 0x000fe20000000a00 */
[----:B------:R-:W-:Y:S01]  /*210d0*/  IMAD.MOV.U32 R3, RZ, RZ, R65 ;  /* 0x000000ffff037224 */ /* 0x000fe200078e0041 */
[C---:B------:R-:W-:Y:S01]  /*210e0*/  ISETP.GE.AND P3, PT, R213.reuse, UR6, PT ;  /* 0x00000006d5007c0c */ /* 0x040fe2000bf66270 */
[----:B------:R-:W-:Y:S01]  /*210f0*/  IMAD.X R0, RZ, RZ, R21, P0 ;  /* 0x000000ffff007224 */ /* 0x000fe200000e0615 */
[----:B------:R-:W-:Y:S01]  /*21100*/  ISETP.GE.AND P4, PT, R2, UR6, PT ;  /* 0x0000000602007c0c */ /* 0x000fe2000bf86270 */
[----:B------:R-:W-:Y:S01]  /*21110*/  IMAD.MOV.U32 R2, RZ, RZ, R60 ;  /* 0x000000ffff027224 */ /* 0x000fe200078e003c */
[----:B------:R-:W-:Y:S01]  /*21120*/  ULDC.64 UR8, c[0x0][0x208] ;  /* 0x0000820000087ab9 */ /* 0x000fe20000000a00 */
        /* <DEDUP_REMOVED lines=12> */
.L_x_1596:
[----:B------:R-:W-:Y:S05]  /*211f0*/  BSYNC B1 ;  /* 0x0000000000017941 */ /* 0x000fea0003800000 */
.L_x_1595:
[----:B------:R-:W-:Y:S04]  /*21200*/  BSSY B1, `(.L_x_1597) ;  /* 0x0000018000017945 */ /* 0x000fe80003800000 */
[----:B------:R-:W-:Y:S05]  /*21210*/  @P1 BRA `(.L_x_1598) ;  /* 0x0000000000581947 */ /* 0x000fea0003800000 */
[----:B0-2--5:R-:W-:Y:S01]  /*21220*/  IADD3 R5, P0, R20, 0x40, RZ ;  /* 0x0000004014057810 */ /* 0x025fe20007f1e0ff */
        /* <DEDUP_REMOVED lines=21> */
.L_x_1598:
[----:B------:R-:W-:Y:S05]  /*21380*/  BSYNC B1 ;  /* 0x0000000000017941 */ /* 0x000fea0003800000 */
.L_x_1597:
[----:B------:R-:W-:Y:S05]  /*21390*/  @P2 BRA `(.L_x_1599) ;  /* 0x0000000c00342947 */ /* 0x000fea0003800000 */
[----:B0-23-5:R-:W-:Y:S01]  /*213a0*/  IADD3 R5, P0, R20, 0x60, RZ ;  /* 0x0000006014057810 */ /* 0x02dfe20007f1e0ff */
[----:B------:R-:W-:Y:S01]  /*213b0*/  ULDC.64 UR4, c[0x0][0xad8] ;  /* 0x0002b60000047ab9 */ /* 0x000fe20000000a00 */
[----:B------:R-:W-:Y:S01]  /*213c0*/  IMAD.MOV.U32 R2, RZ, RZ, R60 ;  /* 0x000000ffff027224 */ /* 0x000fe200078e003c */
[----:B------:R-:W-:Y:S01]  /*213d0*/  ULDC UR6, c[0x0][0xa8c] ;  /* 0x0002a30000067ab9 */ /* 0x000fe20000000800 */
[----:B------:R-:W-:Y:S01]  /*213e0*/  IMAD.MOV.U32 R3, RZ, RZ, R65 ;  /* 0x000000ffff037224 */ /* 0x000fe200078e0041 */
[C---:B------:R-:W-:Y:S01]  /*213f0*/  ISETP.GE.AND P1, PT, R213.reuse, UR6, PT ;  /* 0x00000006d5007c0c */ /* 0x040fe2000bf26270 */
[----:B------:R-:W-:Y:S01]  /*21400*/  IMAD.X R20, RZ, RZ, R21, P0 ;  /* 0x000000ffff147224 */ /* 0x000fe200000e0615 */
[----:B------:R-:W-:Y:S01]  /*21410*/  ULDC.64 UR8, c[0x0][0x208] ;  /* 0x0000820000087ab9 */ /* 0x000fe20000000a00 */
        /* <DEDUP_REMOVED lines=14> */
[----:B------:R-:W-:Y:S02]  /*21500*/  ULDC.64 UR4, c[0x0][0x208] ;  /* 0x0000820000047ab9 */ /* 0x000fe40000000a00 */
[----:B------:R2:W-:Y:S01]  /*21510*/  STG.E.128 desc[UR4][R4.64+0x100], R56 ;  /* 0x0001003804007986 */ /* 0x0005e2000c101d04 */
[----:B------:R-:W-:Y:S05]  /*21520*/  BRA `(.L_x_1599) ;  /* 0x0000000800d07947 */ /* 0x000fea0003800000 */
.L_x_1591:
[----:B------:R-:W-:Y:S01]  /*21530*/  ULDC.64 UR4, c[0x0][0xbd8] ;  /* 0x0002f60000047ab9 */ /* 0x000fe20000000a00 */
[----:B------:R-:W2:Y:S01]  /*21540*/  LDC.64 R2, c[0x0][0xbd8] ;  /* 0x0002f600ff027b82 */ /* 0x000ea20000000a00 */
[----:B------:R-:W-:Y:S01]  /*21550*/  ISETP.NE.U32.AND P0, PT, RZ, UR4, PT ;  /* 0x00000004ff007c0c */ /* 0x000fe2000bf05070 */
[----:B------:R-:W-:Y:S01]  /*21560*/  IMAD.MOV.U32 R7, RZ, RZ, RZ ;  /* 0x000000ffff077224 */ /* 0x000fe200078e00ff */
[----:B------:R-:W-:Y:S02]  /*21570*/  ULDC.64 UR6, c[0x0][0x208] ;  /* 0x0000820000067ab9 */ /* 0x000fe40000000a00 */
[----:B------:R-:W-:Y:S01]  /*21580*/  ISETP.NE.AND.EX P0, PT, RZ, UR5, PT, P0 ;  /* 0x00000005ff007c0c */ /* 0x000fe2000bf05300 */
[----:B------:R-:W-:Y:S02]  /*21590*/  ULDC.64 UR4, c[0x0][0xbe0] ;  /* 0x0002f80000047ab9 */ /* 0x000fe40000000a00 */
[----:B------:R-:W-:-:S04]  /*215a0*/  ISETP.NE.U32.AND P1, PT, RZ, UR4, PT ;  /* 0x00000004ff007c0c */ /* 0x000fc8000bf25070 */
[----:B------:R-:W-:Y:S01]  /*215b0*/  ISETP.NE.AND.EX P1, PT, RZ, UR5, PT, P1 ;  /* 0x00000005ff007c0c */ /* 0x000fe2000bf25310 */
[----:B------:R-:W3:Y:S01]  /*215c0*/  S2R R8, SR_TID.X ;  /* 0x0000000000087919 */ /* 0x000ee20000002100 */
[----:B--2---:R-:W-:-:S11]  /*215d0*/  IMAD.WIDE R2, R219, 0x4, R2 ;  /* 0x00000004db027825 */ /* 0x004fd600078e0202 */
[----:B------:R-:W2:Y:S01]  /*215e0*/  @P1 LDC.64 R4, c[0x0][0xbe0] ;  /* 0x0002f800ff041b82 */ /* 0x000ea20000000a00 */
[----:B------:R-:W-:Y:S02]  /*215f0*/  ULDC UR4, c[0x0][0xa88] ;  /* 0x0002a20000047ab9 */ /* 0x000fe40000000800 */
[----:B------:R-:W-:Y:S01]  /*21600*/  IMAD.U32 R0, RZ, RZ, UR4 ;  /* 0x00000004ff007e24 */ /* 0x000fe2000f8e00ff */
[----:B------:R4:W5:Y:S01]  /*21610*/  @P0 LDG.E R7, desc[UR6][R2.64] ;  /* 0x0000000602070981 */ /* 0x000962000c1e1900 */
[----:B---3--:R-:W-:Y:S02]  /*21620*/  VIADD R6, R8, 0xffffff80 ;  /* 0xffffff8008067836 */ /* 0x008fe40000000000 */
[----:B--2---:R-:W-:-:S03]  /*21630*/  @P1 IMAD.WIDE R4, R219, 0x4, R4 ;  /* 0x00000004db041825 */ /* 0x004fc600078e0204 */
[----:B------:R-:W-:Y:S02]  /*21640*/  ISETP.GT.AND P2, PT, R6, 0x7f, PT ;  /* 0x0000007f0600780c */ /* 0x000fe40003f44270 */
[----:B------:R4:W5:Y:S01]  /*21650*/  @P1 LDG.E R0, desc[UR6][R4.64] ;  /* 0x0000000604001981 */ /* 0x000962000c1e1900 */
[----:B------:R-:W-:Y:S10]  /*21660*/  @P1 BRA `(.L_x_1600) ;  /* 0x0000000000141947 */ /* 0x000ff40003800000 */
[----:B------:R-:W-:Y:S05]  /*21670*/  @!P0 BRA `(.L_x_1600) ;  /* 0x0000000000108947 */ /* 0x000fea0003800000 */
[----:B------:R-:W-:Y:S02]  /*21680*/  ULDC.64 UR4, c[0x0][0x208] ;  /* 0x0000820000047ab9 */ /* 0x000fe40000000a00 */
[----:B----4-:R-:W2:Y:S04]  /*21690*/  LDG.E R5, desc[UR4][R2.64] ;  /* 0x0000000402057981 */ /* 0x010ea8000c1e1900 */
[----:B-----5:R-:W2:Y:S02]  /*216a0*/  LDG.E R0, desc[UR4][R2.64+0x4] ;  /* 0x0000040402007981 */ /* 0x020ea4000c1e1900 */
[----:B--2---:R-:W-:-:S07]  /*216b0*/  IMAD.IADD R0, R0, 0x1, -R5 ;  /* 0x0000000100007824 */ /* 0x004fce00078e0a05 */
.L_x_1600:
[----:B----4-:R-:W-:Y:S01]  /*216c0*/  SHF.R.S32.HI R2, RZ, 0x1f, R219 ;  /* 0x0000001fff027819 */ /* 0x010fe200000114db */
        /* <DEDUP_REMOVED lines=12> */
[----:B------:R-:W-:Y:S01]  /*21790*/  ULDC.64 UR4, c[0x0][0xb70] ;  /* 0x0002dc0000047ab9 */ /* 0x000fe20000000a00 */
[----:B------:R-:W-:Y:S01]  /*217a0*/  ULDC.64 UR6, c[0x0][0x208] ;  /* 0x0000820000067ab9 */ /* 0x000fe20000000a00 */
        /* <DEDUP_REMOVED lines=15> */
.L_x_1602:
[----:B------:R-:W-:Y:S05]  /*218a0*/  BSYNC B1 ;  /* 0x0000000000017941 */ /* 0x000fea0003800000 */
.L_x_1601:
        /* <DEDUP_REMOVED lines=8> */
[C---:B------:R-:W-:Y:S02]  /*21930*/  VIADD R4, R214.reuse, 0x20 ;  /* 0x00000020d6047836 */ /* 0x040fe40000000000 */
[----:B------:R-:W-:Y:S02]  /*21940*/  IMAD.IADD R3, R3, 0x1, R7 ;  /* 0x0000000103037824 */ /* 0x000fe400078e0207 */
[----:B------:R-:W-:Y:S02]  /*21950*/  IMAD R7, R223, -0x80, R0 ;  /* 0xffffff80df077824 */ /* 0x000fe400078e0200 */
[----:B------:R-:W-:Y:S02]  /*21960*/  IMAD R5, R9, UR4, RZ ;  /* 0x0000000409057c24 */ /* 0x000fe4000f8e02ff */
[C---:B------:R-:W-:Y:S01]  /*21970*/  VIADD R0, R214.reuse, 0x40 ;  /* 0x00000040d6007836 */ /* 0x040fe20000000000 */
[-C--:B------:R-:W-:Y:S01]  /*21980*/  ISETP.GE.AND P3, PT, R214, R7.reuse, PT ;  /* 0x00000007d600720c */ /* 0x080fe20003f66270 */
[----:B------:R-:W-:Y:S01]  /*21990*/  IMAD R5, R218, UR5, R5 ;  /* 0x00000005da057c24 */ /* 0x000fe2000f8e0205 */
[-C--:B------:R-:W-:Y:S01]  /*219a0*/  ISETP.GE.AND P2, PT, R4, R7.reuse, PT ;  /* 0x000000070400720c */ /* 0x080fe20003f46270 */
[----:B------:R-:W-:Y:S01]  /*219b0*/  IMAD.WIDE.U32 R2, R218, UR4, R2 ;  /* 0x00000004da027c25 */ /* 0x000fe2000f8e0002 */
[----:B------:R-:W-:Y:S01]  /*219c0*/  ULDC.64 UR4, c[0x0][0xae8] ;  /* 0x0002ba0000047ab9 */ /* 0x000fe20000000a00 */
[----:B------:R-:W-:-:S02]  /*219d0*/  ISETP.GE.AND P1, PT, R0, R7, PT ;  /* 0x000000070000720c */ /* 0x000fc40003f26270 */
        /* <DEDUP_REMOVED lines=31> */
.L_x_1604:
[----:B------:R-:W-:Y:S05]  /*21bd0*/  BSYNC B1 ;  /* 0x0000000000017941 */ /* 0x000fea0003800000 */
.L_x_1603:
        /* <DEDUP_REMOVED lines=24> */
.L_x_1606:
[----:B------:R-:W-:Y:S05]  /*21d60*/  BSYNC B1 ;  /* 0x0000000000017941 */ /* 0x000fea0003800000 */
.L_x_1605:
        /* <DEDUP_REMOVED lines=24> */
.L_x_1608:
[----:B------:R-:W-:Y:S05]  /*21ef0*/  BSYNC B1 ;  /* 0x0000000000017941 */ /* 0x000fea0003800000 */
.L_x_1607:
        /* <DEDUP_REMOVED lines=9> */
[----:B------:R-:W-:Y:S01]  /*21f90*/  IMAD.MOV.U32 R3, RZ, RZ, R11 ;  /* 0x000000ffff037224 */ /* 0x000fe200078e000b */
[----:B------:R-:W-:Y:S01]  /*21fa0*/  ULDC.64 UR8, c[0x0][0x208] ;  /* 0x0000820000087ab9 */ /* 0x000fe20000000a00 */
        /* <DEDUP_REMOVED lines=12> */
.L_x_1599:
[----:B------:R-:W-:Y:S05]  /*22070*/  BSYNC B0 ;  /* 0x0000000000007941 */ /* 0x000fea0003800000 */
.L_x_1590:
[----:B------:R-:W-:Y:S02]  /*22080*/  ULDC UR4, c[0x0][0xc14] ;  /* 0x0003050000047ab9 */ /* 0x000fe40000000800 */
[----:B-1----:R-:W-:-:S13]  /*22090*/  ISETP.GE.AND P0, PT, R203, UR4, PT ;  /* 0x00000004cb007c0c */ /* 0x002fda000bf06270 */
[----:B------:R-:W-:Y:S05]  /*220a0*/  @!P0 BRA `(.L_x_1609) ;  /* 0xfffffdf000348947 */ /* 0x000fea000383ffff */
[----:B------:R-:W-:Y:S05]  /*220b0*/  BRA `(.L_x_1311) ;  /* 0x00000068001c7947 */ /* 0x000fea0003800000 */
.L_x_1309:
[----:B------:R-:W-:-:S08]  /*220c0*/  NOP ;  /* 0x0000000000007918 */ /* 0x000fd00000000000 */
[----:B------:R-:W0:-:S00]  /*220d0*/  USETMAXREG.DEALLOC.CTAPOOL 0x18 ;  /* 0x00000018000079c8 */ /* 0x000e0000080e0500 */
[----:B0-----:R-:W-:-:S06]  /*220e0*/  LOP3.LUT R0, R0, 0x3, RZ, 0xc0, !PT ;  /* 0x0000000300007812 */ /* 0x001fcc00078ec0ff */
[----:B------:R-:W0:Y:S02]  /*220f0*/  SHFL.IDX PT, R0, R0, RZ, 0x1f ;  /* 0x00001fff00007589 */ /* 0x000e2400000e0000 */
[----:B0-----:R-:W-:-:S13]  /*22100*/  ISETP.NE.AND P0, PT, R0, RZ, PT ;  /* 0x000000ff0000720c */ /* 0x001fda0003f05270 */
[----:B------:R-:W-:Y:S05]  /*22110*/  @P0 BRA `(.L_x_1311) ;  /* 0x0000006800040947 */ /* 0x000fea0003800000 */
[----:B------:R-:W-:Y:S01]  /*22120*/  LOP3.LUT R7, R4, 0x1f, RZ, 0xc0, !PT ;  /* 0x0000001f04077812 */ /* 0x000fe200078ec0ff */
[----:B------:R-:W-:Y:S01]  /*22130*/  ULDC UR5, c[0x0][0xc14] ;  /* 0x0003050000057ab9 */ /* 0x000fe20000000800 */
[----:B------:R-:W-:Y:S01]  /*22140*/  LOP3.LUT R16, R16, 0xffffffdf, RZ, 0xc0, !PT ;  /* 0xffffffdf10107812 */ /* 0x000fe200078ec0ff */
[----:B------:R-:W-:Y:S01]  /*22150*/  IMAD.MOV.U32 R6, RZ, RZ, RZ ;  /* 0x000000ffff067224 */ /* 0x000fe200078e00ff */
[----:B------:R-:W-:Y:S01]  /*22160*/  ISETP.NE.AND P0, PT, R7, 0x1f, PT ;  /* 0x0000001f0700780c */ /* 0x000fe20003f05270 */
[----:B------:R-:W-:Y:S01]  /*22170*/  ULDC.64 UR6, c[0x0][0x208] ;  /* 0x0000820000067ab9 */ /* 0x000fe20000000a00 */
[----:B------:R-:W-:-:S11]  /*22180*/  ULDC UR4, c[0x0][0xc10] ;  /* 0x0003040000047ab9 */ /* 0x000fd60000000800 */
[----:B------:R-:W-:Y:S02]  /*22190*/  @P0 LOP3.LUT R16, R16, 0x20, RZ, 0xfc, !PT ;  /* 0x0000002010100812 */ /* 0x000fe400078efcff */
[----:B------:R-:W-:-:S13]  /*221a0*/  ISETP.GE.OR P0, PT, R7, UR5, !P0 ;  /* 0x0000000507007c0c */ /* 0x000fda000c706670 */
[----:B------:R-:W0:Y:S02]  /*221b0*/  @!P0 LDC.64 R2, c[0x0][0xc58] ;  /* 0x00031600ff028b82 */ /* 0x000e240000000a00 */
[----:B0-----:R-:W-:-:S05]  /*221c0*/  @!P0 IMAD.WIDE.U32 R2, R7, 0x4, R2 ;  /* 0x0000000407028825 */ /* 0x001fca00078e0002 */
[----:B------:R-:W2:Y:S01]  /*221d0*/  @!P0 LDG.E R6, desc[UR6][R2.64] ;  /* 0x0000000602068981 */ /* 0x000ea2000c1e1900 */
[C---:B------:R-:W-:Y:S01]  /*221e0*/  ISETP.NE.AND P1, PT, R7.reuse, RZ, PT ;  /* 0x000000ff0700720c */ /* 0x040fe20003f25270 */
[----:B------:R-:W0:Y:S01]  /*221f0*/  S2UR UR6, SR_CTAID.X ;  /* 0x00000000000679c3 */ /* 0x000e220000002500 */
        /* <DEDUP_REMOVED lines=19> */
[----:B------:R-:W-:Y:S02]  /*22330*/  IMAD.IADD R3, R0, 0x1, R3 ;  /* 0x0000000100037824 */ /* 0x000fe400078e0203 */
[----:B------:R-:W-:-:S03]  /*22340*/  IMAD.MOV.U32 R0, RZ, RZ, RZ ;  /* 0x000000ffff007224 */ /* 0x000fc600078e00ff */
[----:B------:R-:W1:Y:S05]  /*22350*/  SHFL.UP PT, R2, R3, 0x8, RZ ;  /* 0x0500000003027989 */ /* 0x000e6a00000e00ff */
[----:B------:R-:W-:-:S04]  /*22360*/  @P0 LOP3.LUT R16, R16, 0x4, RZ, 0xfc, !PT ;  /* 0x0000000410100812 */ /* 0x000fc800078efcff */
[----:B------:R-:W-:Y:S02]  /*22370*/  LOP3.LUT R16, R16, 0xfffffffd, RZ, 0xc0, !PT ;  /* 0xfffffffd10107812 */ /* 0x000fe400078ec0ff */
[----:B-1----:R-:W-:Y:S02]  /*22380*/  SEL R2, R2, RZ, P0 ;  /* 0x000000ff02027207 */ /* 0x002fe40000000000 */
[----:B------:R-:W-:-:S03]  /*22390*/  ISETP.GE.U32.AND P0, PT, R7, 0x10, PT ;  /* 0x000000100700780c */ /* 0x000fc60003f06070 */
[----:B------:R-:W-:-:S05]  /*223a0*/  IMAD.IADD R2, R3, 0x1, R2 ;  /* 0x0000000103027824 */ /* 0x000fca00078e0202 */
[----:B------:R-:W1:Y:S05]  /*223b0*/  SHFL.UP PT, R4, R2, 0x10, RZ ;  /* 0x0600000002047989 */ /* 0x000e6a00000e00ff */
[----:B------:R-:W-:Y:S02]  /*223c0*/  @P0 LOP3.LUT R16, R16, 0x2, RZ, 0xfc, !PT ;  /* 0x0000000210100812 */ /* 0x000fe400078efcff */
        /* <DEDUP_REMOVED lines=12> */
.L_x_1614:
[----:B------:R-:W-:Y:S02]  /*22490*/  IMAD.U32 R2, RZ, RZ, UR7 ;  /* 0x00000007ff027e24 */ /* 0x000fe4000f8e00ff */
[----:B------:R-:W-:-:S03]  /*224a0*/  VIADD R8, R8, 0x1f ;  /* 0x0000001f08087836 */ /* 0x000fc60000000000 */
[----:B------:R0:W-:Y:S02]  /*224b0*/  STL [R1+0xc], R2 ;  /* 0x00000c0201007387 */ /* 0x0001e40000100800 */
[----:B------:R-:W-:-:S13]  /*224c0*/  ISETP.GE.AND P0, PT, R8, UR5, PT ;  /* 0x0000000508007c0c */ /* 0x000fda000bf06270 */
[----:B0-----:R-:W-:Y:S05]  /*224d0*/  @P0 BRA `(.L_x_1611) ;  /* 0x0000000400dc0947 */ /* 0x001fea0003800000 */
[----:B------:R-:W0:Y:S01]  /*224e0*/  S2R R9, SR_TID.X ;  /* 0x0000000000097919 */ /* 0x000e220000002100 */
[----:B------:R-:W-:Y:S01]  /*224f0*/  BSSY B0, `(.L_x_1612) ;  /* 0x000000b000007945 */ /* 0x000fe20003800000 */
[----:B------:R-:W-:Y:S01]  /*22500*/  IMAD.MOV.U32 R6, RZ, RZ, RZ ;  /* 0x000000ffff067224 */ /* 0x000fe200078e00ff */
[----:B0-----:R-:W-:-:S04]  /*22510*/  LOP3.LUT R9, R9, 0x1f, RZ, 0xc0, !PT ;  /* 0x0000001f09097812 */ /* 0x001fc800078ec0ff */
[C---:B------:R-:W-:Y:S01]  /*22520*/  ISETP.NE.AND P1, PT, R9.reuse, 0x1f, PT ;  /* 0x0000001f0900780c */ /* 0x040fe20003f25270 */
[----:B------:R-:W-:-:S05]  /*22530*/  IMAD.IADD R7, R9, 0x1, R8 ;  /* 0x0000000109077824 */ /* 0x000fca00078e0208 */
[----:B------:R-:W-:-:S13]  /*22540*/  ISETP.GE.OR P0, PT, R7, UR5, !P1 ;  /* 0x0000000507007c0c */ /* 0x000fda000cf06670 */
[----:B------:R-:W-:Y:S05]  /*22550*/  @P0 BRA `(.L_x_1613) ;  /* 0x0000000000100947 */ /* 0x000fea0003800000 */
[----:B------:R-:W0:Y:S01]  /*22560*/  LDC.64 R2, c[0x0][0xc58] ;  /* 0x00031600ff027b82 */ /* 0x000e220000000a00 */
[----:B------:R-:W-:Y:S01]  /*22570*/  ULDC.64 UR8, c[0x0][0x208] ;  /* 0x0000820000087ab9 */ /* 0x000fe20000000a00 */
[----:B0-----:R-:W-:-:S05]  /*22580*/  IMAD.WIDE R2, R7, 0x4, R2 ;  /* 0x0000000407027825 */ /* 0x001fca00078e0202 */
[----:B------:R0:W5:Y:S02]  /*22590*/  LDG.E R6, desc[UR8][R2.64] ;  /* 0x0000000802067981 */ /* 0x000164000c1e1900 */
.L_x_1613:
[----:B------:R-:W-:Y:S05]  /*225a0*/  BSYNC B0 ;  /* 0x0000000000007941 */ /* 0x000fea0003800000 */
.L_x_1612:
        /* <DEDUP_REMOVED lines=25> */
.L_x_1610:
[----:B------:R-:W-:Y:S01]  /*22740*/  IMAD.IADD R7, R5, 0x1, -R2 ;  /* 0x0000000105077824 */ /* 0x000fe200078e0a02 */
[----:B------:R-:W-:-:S03]  /*22750*/  ULDC.64 UR8, c[0x0][0x208] ;  /* 0x0000820000087ab9 */ /* 0x000fc60000000a00 */
[----:B------:R-:W-:-:S05]  /*22760*/  IMAD R2, R4, UR4, R7 ;  /* 0x0000000404027c24 */ /* 0x000fca000f8e0207 */
[----:B------:R-:W-:Y:S02]  /*22770*/  ISETP.GT.AND P0, PT, R2, UR6, PT ;  /* 0x0000000602007c0c */ /* 0x000fe4000bf04270 */
[----:B------:R-:W0:Y:S11]  /*22780*/  LDC.64 R2, c[0x0][0xc68] ;  /* 0x00031a00ff027b82 */ /* 0x000e360000000a00 */
[----:B------:R-:W-:-:S04]  /*22790*/  VOTE.ANY R10, PT, !P0 ;  /* 0x00000000000a7806 */ /* 0x000fc800040e0100 */
[----:B------:R-:W1:Y:S02]  /*227a0*/  POPC R5, R10 ;  /* 0x0000000a00057309 */ /* 0x000e640000000000 */
[----:B-1----:R-:W-:-:S04]  /*227b0*/  IMAD.IADD R8, R5, 0x1, R8 ;  /* 0x0000000105087824 */ /* 0x002fc800078e0208 */
[----:B0-----:R-:W-:Y:S01]  /*227c0*/  IMAD.WIDE R2, R8, 0x4, R2 ;  /* 0x0000000408027825 */ /* 0x001fe200078e0202 */
[----:B------:R-:W0:Y:S04]  /*227d0*/  SHFL.IDX PT, R6, R6, R5, 0x1f ;  /* 0x00001f0506067589 */ /* 0x000e2800000e0000 */
[----:B------:R-:W0:Y:S04]  /*227e0*/  LDG.E R9, desc[UR8][R2.64] ;  /* 0x0000000802097981 */ /* 0x000e28000c1e1900 */
[----:B------:R0:W-:Y:S01]  /*227f0*/  STL [R1+0xc], R8 ;  /* 0x00000c0801007387 */ /* 0x0001e20000100800 */
[----:B------:R-:W-:Y:S01]  /*22800*/  ISETP.NE.AND P0, PT, R10, RZ, PT ;  /* 0x000000ff0a00720c */ /* 0x000fe20003f05270 */
[----:B0-----:R-:W-:-:S05]  /*22810*/  IMAD R8, R6, R9, RZ ;  /* 0x0000000906087224 */ /* 0x001fca00078e02ff */
        /* <DEDUP_REMOVED lines=8> */
.L_x_1615:
[----:B-1----:R-:W-:Y:S02]  /*228a0*/  IMAD.MOV R2, RZ, RZ, -R3 ;  /* 0x000000ffff027224 */ /* 0x002fe400078e0a03 */
[----:B---3--:R-:W-:Y:S02]  /*228b0*/  IMAD R0, R0, UR4, R7 ;  /* 0x0000000400007c24 */ /* 0x008fe4000f8e0207 */
[----:B--2---:R-:W-:Y:S02]  /*228c0*/  IMAD R5, R2, R11, RZ ;  /* 0x0000000b02057224 */ /* 0x004fe400078e02ff */
[----:B------:R-:W-:Y:S01]  /*228d0*/  IMAD.MOV.U32 R2, RZ, RZ, RZ ;  /* 0x000000ffff027224 */ /* 0x000fe200078e00ff */
[----:B------:R1:W-:Y:S03]  /*228e0*/  STL [R1], R0 ;  /* 0x0000000001007387 */ /* 0x0003e60000100800 */
[----:B------:R-:W-:Y:S01]  /*228f0*/  IMAD.HI.U32 R2, R3, R5, R2 ;  /* 0x0000000503027227 */ /* 0x000fe200078e0002 */
[----:B------:R-:W-:-:S04]  /*22900*/  IADD3 R5, -R0, UR6, RZ ;  /* 0x0000000600057c10 */ /* 0x000fc8000fffe1ff */
[----:B------:R-:W-:Y:S02]  /*22910*/  IABS R3, R5 ;  /* 0x0000000500037213 */ /* 0x000fe40000000000 */
[----:B-1----:R-:W-:-:S03]  /*22920*/  IABS R0, R8 ;  /* 0x0000000800007213 */ /* 0x002fc60000000000 */
[----:B------:R-:W-:-:S04]  /*22930*/  IMAD.HI.U32 R2, R2, R3, RZ ;  /* 0x0000000302027227 */ /* 0x000fc800078e00ff */
[----:B------:R-:W-:-:S04]  /*22940*/  IMAD.MOV R0, RZ, RZ, -R0 ;  /* 0x000000ffff007224 */ /* 0x000fc800078e0a00 */
        /* <DEDUP_REMOVED lines=14> */
[----:B------:R-:W-:Y:S02]  /*22a30*/  IMAD R5, R8, R2, R5 ;  /* 0x0000000208057224 */ /* 0x000fe400078e0205 */
[----:B------:R-:W-:Y:S01]  /*22a40*/  IMAD.MOV.U32 R2, RZ, RZ, RZ ;  /* 0x000000ffff027224 */ /* 0x000fe200078e00ff */
[----:B------:R-:W-:-:S04]  /*22a50*/  VIADDMNMX R9, R4, UR4, R9, PT ;  /* 0x0000000404097c46 */ /* 0x000fc8000b800109 */
[-C--:B------:R-:W-:Y:S02]  /*22a60*/  IABS R4, R9.reuse ;  /* 0x0000000900047213 */ /* 0x080fe40000000000 */
[----:B------:R-:W-:Y:S02]  /*22a70*/  IABS R8, R9 ;  /* 0x0000000900087213 */ /* 0x000fe40000000000 */
[----:B------:R-:W1:Y:S08]  /*22a80*/  I2F.RP R7, R4 ;  /* 0x0000000400077306 */ /* 0x000e700000209400 */
[----:B-1----:R-:W1:Y:S02]  /*22a90*/  MUFU.RCP R7, R7 ;  /* 0x0000000700077308 */ /* 0x002e640000001000 */
[----:B-1----:R-:W-:Y:S01]  /*22aa0*/  VIADD R3, R7, 0xffffffe ;  /* 0x0ffffffe07037836 */ /* 0x002fe20000000000 */
[----:B------:R-:W-:-:S05]  /*22ab0*/  IABS R7, R5 ;  /* 0x0000000500077213 */ /* 0x000fca0000000000 */
[----:B------:R-:W1:Y:S02]  /*22ac0*/  F2I.FTZ.U32.TRUNC.NTZ R3, R3 ;  /* 0x0000000300037305 */ /* 0x000e64000021f000 */
[----:B-1----:R-:W-:-:S04]  /*22ad0*/  IMAD.MOV R11, RZ, RZ, -R3 ;  /* 0x000000ffff0b7224 */ /* 0x002fc800078e0a03 */
[----:B------:R-:W-:-:S04]  /*22ae0*/  IMAD R11, R11, R4, RZ ;  /* 0x000000040b0b7224 */ /* 0x000fc800078e02ff */
[----:B------:R-:W-:-:S04]  /*22af0*/  IMAD.HI.U32 R2, R3, R11, R2 ;  /* 0x0000000b03027227 */ /* 0x000fc800078e0002 */
[----:B------:R-:W-:Y:S02]  /*22b00*/  IMAD.MOV R3, RZ, RZ, -R8 ;  /* 0x000000ffff037224 */ /* 0x000fe400078e0a08 */
[----:B------:R-:W-:-:S04]  /*22b10*/  IMAD.HI.U32 R2, R2, R7, RZ ;  /* 0x0000000702027227 */ /* 0x000fc800078e00ff */
[----:B------:R-:W-:-:S05]  /*22b20*/  IMAD R3, R2, R3, R7 ;  /* 0x0000000302037224 */ /* 0x000fca00078e0207 */
[----:B------:R-:W-:-:S13]  /*22b30*/  ISETP.GT.U32.AND P0, PT, R4, R3, PT ;  /* 0x000000030400720c */ /* 0x000fda0003f04070 */
[----:B------:R-:W-:Y:S02]  /*22b40*/  @!P0 IMAD.IADD R3, R3, 0x1, -R4 ;  /* 0x0000000103038824 */ /* 0x000fe400078e0a04 */
[----:B------:R-:W-:-:S03]  /*22b50*/  @!P0 VIADD R2, R2, 0x1 ;  /* 0x0000000102028836 */ /* 0x000fc60000000000 */
[----:B------:R-:W-:Y:S02]  /*22b60*/  ISETP.GE.U32.AND P0, PT, R3, R4, PT ;  /* 0x000000040300720c */ /* 0x000fe40003f06070 */
[C---:B------:R-:W-:Y:S01]  /*22b70*/  LOP3.LUT R3, R5.reuse, R9, RZ, 0x3c, !PT ;  /* 0x0000000905037212 */ /* 0x040fe200078e3cff */
[----:B------:R-:W-:-:S10]  /*22b80*/  IMAD.IADD R5, R5, 0x1, R0 ;  /* 0x0000000105057824 */ /* 0x000fd400078e0200 */
        /* <DEDUP_REMOVED lines=9> */
[----:B------:R1:W-:Y:S04]  /*22c20*/  STL [R1+0x8], R4 ;  /* 0x0000080401007387 */ /* 0x0003e80000100800 */
[----:B------:R1:W-:Y:S01]  /*22c30*/  STL [R1+0x4], R0 ;  /* 0x0000040001007387 */ /* 0x0003e20000100800 */
[----:B------:R-:W-:Y:S05]  /*22c40*/  BRA `(.L_x_1616) ;  /* 0x0000000000107947 */ /* 0x000fea0003800000 */
.L_x_1611:
[----:B------:R-:W-:Y:S01]  /*22c50*/  IMAD.U32 R0, RZ, RZ, UR6 ;  /* 0x00000006ff007e24 */ /* 0x000fe2000f8e00ff */
[----:B------:R0:W-:Y:S04]  /*22c60*/  STL [R1+0x4], RZ ;  /* 0x000004ff01007387 */ /* 0x0001e80000100800 */
[----:B------:R0:W-:Y:S04]  /*22c70*/  STL [R1+0x8], RZ ;  /* 0x000008ff01007387 */ /* 0x0001e80000100800 */
[----:B------:R0:W-:Y:S02]  /*22c80*/  STL [R1], R0 ;  /* 0x0000000001007387 */ /* 0x0001e40000100800 */
.L_x_1616:
[----:B-1----:R-:W2:Y:S04]  /*22c90*/  LDL.64 R4, [R1] ;  /* 0x0000000001047983 */ /* 0x002ea80000100a00 */
[----:B------:R-:W2:Y:S01]  /*22ca0*/  LDL.64 R6, [R1+0x8] ;  /* 0x0000080001067983 */ /* 0x000ea20000100a00 */
[----:B0-----:R-:W0:Y:S02]  /*22cb0*/  S2R R0, SR_TID.X ;  /* 0x0000000000007919 */ /* 0x001e240000002100 */
[----:B0-----:R-:W-:-:S04]  /*22cc0*/  LOP3.LUT R0, R0, 0x1f, RZ, 0xc0, !PT ;  /* 0x0000001f00007812 */ /* 0x001fc800078ec0ff */
[----:B------:R-:W-:-:S13]  /*22cd0*/  ISETP.NE.AND P0, PT, R0, RZ, PT ;  /* 0x000000ff0000720c */ /* 0x000fda0003f05270 */
[----:B------:R-:W0:Y:S01]  /*22ce0*/  @!P0 S2R R3, SR_CgaCtaId ;  /* 0x0000000000038919 */ /* 0x000e220000008800 */
[----:B------:R-:W-:Y:S01]  /*22cf0*/  @!P0 MOV R0, 0x400 ;  /* 0x0000040000008802 */ /* 0x000fe20000000f00 */
[----:B------:R-:W-:Y:S01]  /*22d00*/  STL [R1+0x24], RZ ;  /* 0x000024ff01007387 */ /* 0x000fe20000100800 */
[----:B------:R-:W-:Y:S02]  /*22d10*/  IMAD.MOV.U32 R18, RZ, RZ, 0x1 ;  /* 0x00000001ff127424 */ /* 0x000fe400078e00ff */
[----:B0-----:R-:W-:Y:S01]  /*22d20*/  @!P0 LEA R0, R3, R0, 0x18 ;  /* 0x0000000003008211 */ /* 0x001fe200078ec0ff */
[----:B------:R-:W-:-:S04]  /*22d30*/  IMAD.MOV.U32 R16, RZ, RZ, RZ ;  /* 0x000000ffff107224 */ /* 0x000fc800078e00ff */
[----:B--2---:R0:W-:Y:S02]  /*22d40*/  @!P0 STS.128 [R0+0x308d0], R4 ;  /* 0x0308d00400008388 */ /* 0x0041e40000000c00 */
[----:B0-----:R-:W-:Y:S01]  /*22d50*/  IMAD.MOV.U32 R0, RZ, RZ, R7 ;  /* 0x000000ffff007224 */ /* 0x001fe200078e0007 */
[----:B------:R-:W-:Y:S06]  /*22d60*/  BAR.ARV 0x5, 0x120 ;  /* 0x0144800000007b1d */ /* 0x000fec0000002000 */
[----:B------:R-:W-:-:S13]  /*22d70*/  ISETP.GE.AND P0, PT, R0, UR5, PT ;  /* 0x0000000500007c0c */ /* 0x000fda000bf06270 */
[----:B------:R-:W-:Y:S05]  /*22d80*/  @P0 BRA `(.L_x_1617) ;  /* 0x00000058000c0947 */ /* 0x000fea0003800000 */
[----:B------:R-:W-:Y:S01]  /*22d90*/  IMAD.MOV.U32 R0, RZ, RZ, 0x1 ;  /* 0x00000001ff007424 */ /* 0x000fe200078e00ff */
[----:B------:R0:W-:Y:S01]  /*22da0*/  STL [R1+0x24], RZ ;  /* 0x000024ff01007387 */ /* 0x0001e20000100800 */
[----:B------:R-:W-:Y:S01]  /*22db0*/  IMAD.MOV.U32 R19, RZ, RZ, RZ ;  /* 0x000000ffff137224 */ /* 0x000fe200078e00ff */
[----:B------:R-:W-:Y:S01]  /*22dc0*/  ULDC.64 UR38, c[0x0][0x198] ;  /* 0x0000660000267ab9 */ /* 0x000fe20000000a00 */
[----:B------:R-:W-:Y:S01]  /*22dd0*/  IMAD.MOV.U32 R16, RZ, RZ, RZ ;  /* 0x000000ffff107224 */ /* 0x000fe200078e00ff */
[----:B------:R0:W-:Y:S01]  /*22de0*/  STL [R1+0x10], R0 ;  /* 0x0000100001007387 */ /* 0x0001e20000100800 */
[----:B------:R-:W-:Y:S01]  /*22df0*/  IMAD.MOV.U32 R18, RZ, RZ, 0x1 ;  /* 0x00000001ff127424 */ /* 0x000fe200078e00ff */
[----:B------:R-:W-:-:S06]  /*22e00*/  ULDC UR36, c[0x0][0xc] ;  /* 0x0000030000247ab9 */ /* 0x000fcc0000000800 */
.L_x_1719:
[----:B------:R-:W2:Y:S01]  /*22e10*/  LDL R12, [R1+0xc] ;  /* 0x00000c00010c7983 */ /* 0x000ea20000100800 */
[----:B------:R-:W-:Y:S05]  /*22e20*/  YIELD ;  /* 0x0000000000007946 */ /* 0x000fea0003800000 */
[----:B------:R-:W-:Y:S01]  /*22e30*/  ULDC.64 UR4, c[0x0][0xa28] ;  /* 0x00028a0000047ab9 */ /* 0x000fe20000000a00 */
[----:B------:R-:W-:Y:S01]  /*22e40*/  IMAD.MOV.U32 R9, RZ, RZ, RZ ;  /* 0x000000ffff097224 */ /* 0x000fe200078e00ff */
[----:B------:R-:W-:Y:S01]  /*22e50*/  ISETP.NE.U32.AND P0, PT, RZ, UR4, PT ;  /* 0x00000004ff007c0c */ /* 0x000fe2000bf05070 */
[----:B------:R-:W-:Y:S01]  /*22e60*/  ULDC.64 UR6, c[0x0][0x208] ;  /* 0x0000820000067ab9 */ /* 0x000fe20000000a00 */
[----:B0-----:R-:W-:Y:S01]  /*22e70*/  IMAD.MOV.U32 R0, RZ, RZ, RZ ;  /* 0x000000ffff007224 */ /* 0x001fe200078e00ff */
[----:B------:R-:W-:Y:S01]  /*22e80*/  ULDC.64 UR8, c[0x0][0xa08] ;  /* 0x0002820000087ab9 */ /* 0x000fe20000000a00 */
[----:B------:R-:W-:Y:S01]  /*22e90*/  ISETP.NE.AND.EX P0, PT, RZ, UR5, PT, P0 ;  /* 0x00000005ff007c0c */ /* 0x000fe2000bf05300 */
[----:B------:R-:W-:Y:S01]  /*22ea0*/  ULDC.64 UR4, c[0x0][0xa00] ;  /* 0x0002800000047ab9 */ /* 0x000fe20000000a00 */
[----:B------:R-:W-:-:S11]  /*22eb0*/  ULDC.64 UR10, c[0x0][0xa10] ;  /* 0x00028400000a7ab9 */ /* 0x000fd60000000a00 */
[----:B------:R-:W2:Y:S01]  /*22ec0*/  @P0 LDC.64 R2, c[0x0][0xa28] ;  /* 0x00028a00ff020b82 */ /* 0x000ea20000000a00 */
[----:B------:R-:W-:-:S04]  /*22ed0*/  ISETP.NE.U32.AND P2, PT, RZ, UR4, PT ;  /* 0x00000004ff007c0c */ /* 0x000fc8000bf45070 */
[----:B------:R-:W-:Y:S01]  /*22ee0*/  ISETP.NE.AND.EX P2, PT, RZ, UR5, PT, P2 ;  /* 0x00000005ff007c0c */ /* 0x000fe2000bf45320 */
[----:B------:R-:W-:Y:S01]  /*22ef0*/  ULDC.64 UR4, c[0x0][0xa18] ;  /* 0x0002860000047ab9 */ /* 0x000fe20000000a00 */
[----:B--2---:R-:W-:-:S05]  /*22f00*/  @P0 IMAD.WIDE R2, R12, 0x4, R2 ;  /* 0x000000040c020825 */ /* 0x004fca00078e0202 */
[----:B------:R0:W5:Y:S02]  /*22f10*/  @P0 LDG.E R9, desc[UR6][R2.64] ;  /* 0x0000000602090981 */ /* 0x000164000c1e1900 */
[----:B0-----:R-:W0:Y:S02]  /*22f20*/  LDC.64 R2, c[0x0][0xa00] ;  /* 0x00028000ff027b82 */ /* 0x001e240000000a00 */
[----:B0-----:R-:W-:-:S05]  /*22f30*/  IMAD.WIDE R2, R12, 0x4, R2 ;  /* 0x000000040c027825 */ /* 0x001fca00078e0202 */
[----:B------:R-:W2:Y:S01]  /*22f40*/  @P2 LDG.E R0, desc[UR6][R2.64] ;  /* 0x0000000602002981 */ /* 0x000ea2000c1e1900 */
[----:B------:R-:W-:Y:S01]  /*22f50*/  ISETP.NE.U32.AND P0, PT, RZ, UR4, PT ;  /* 0x00000004ff007c0c */ /* 0x000fe2000bf05070 */
[----:B------:R-:W-:-:S03]  /*22f60*/  ULDC UR4, c[0x0][0x288] ;  /* 0x0000a20000047ab9 */ /* 0x000fc60000000800 */
[----:B------:R-:W-:-:S13]  /*22f70*/  ISETP.NE.AND.EX P0, PT, RZ, UR5, PT, P0 ;  /* 0x00000005ff007c0c */ /* 0x000fda000bf05300 */
[----:B------:R-:W0:Y:S01]  /*22f80*/  @P0 LDC.64 R4, c[0x0][0xa18] ;  /* 0x00028600ff040b82 */ /* 0x000e220000000a00 */
[----:B------:R-:W-:-:S04]  /*22f90*/  ISETP.NE.U32.AND P1, PT, RZ, UR8, PT ;  /* 0x00000008ff007c0c */ /* 0x000fc8000bf25070 */
[----:B------:R-:W-:Y:S02]  /*22fa0*/  ISETP.NE.AND.EX P3, PT, RZ, UR9, PT, P1 ;  /* 0x00000009ff007c0c */ /* 0x000fe4000bf65310 */
[----:B------:R-:W-:-:S04]  /*22fb0*/  ISETP.NE.U32.AND P1, PT, RZ, UR10, PT ;  /* 0x0000000aff007c0c */ /* 0x000fc8000bf25070 */
[----:B------:R-:W-:Y:S01]  /*22fc0*/  ISETP.NE.AND.EX P1, PT, RZ, UR11, PT, P1 ;  /* 0x0000000bff007c0c */ /* 0x000fe2000bf25310 */
[----:B0-----:R-:W-:Y:S01]  /*22fd0*/  @P0 IMAD.WIDE R4, R12, 0x4, R4 ;  /* 0x000000040c040825 */ /* 0x001fe200078e0204 */
[----:B--2---:R0:W-:Y:S03]  /*22fe0*/  STL [R1+0x28], R0 ;  /* 0x0000280001007387 */ /* 0x0041e60000100800 */
[----:B0-----:R-:W-:Y:S01]  /*22ff0*/  IMAD.U32 R0, RZ, RZ, UR4 ;  /* 0x00000004ff007e24 */ /* 0x001fe2000f8e00ff */
[----:B------:R-:W-:Y:S02]  /*23000*/  ULDC.64 UR4, c[0x0][0x3f8] ;  /* 0x0000fe0000047ab9 */ /* 0x000fe40000000a00 */
[----:B------:R-:W-:-:S03]  /*23010*/  UISETP.NE.U32.AND UP0, UPT, UR4, URZ, UPT ;  /* 0x0000003f0400728c */ /* 0x000fc6000bf05070 */
[----:B------:R-:W-:Y:S01]  /*23020*/  ULDC UR4, c[0x0][0x404] ;  /* 0x0001010000047ab9 */ /* 0x000fe20000000800 */
[----:B------:R-:W-:Y:S01]  /*23030*/  UISETP.NE.AND.EX UP0, UPT, UR5, URZ, UPT, UP0 ;  /* 0x0000003f0500728c */ /* 0x000fe2000bf05300 */
[----:B------:R0:W5:Y:S01]  /*23040*/  @P0 LDG.E R0, desc[UR6][R4.64] ;  /* 0x0000000604000981 */ /* 0x000162000c1e1900 */
[----:B------:R-:W-:Y:S01]  /*23050*/  ULDC UR6, c[0x0][0x338] ;  /* 0x0000ce0000067ab9 */ /* 0x000fe20000000800 */
[----:B------:R-:W-:Y:S01]  /*23060*/  ULDC UR5, c[0x0][0x2e0] ;  /* 0x0000b80000057ab9 */ /* 0x000fe20000000800 */
[----:B------:R-:W-:Y:S01]  /*23070*/  USEL UR4, UR4, 0x1, UP0 ;  /* 0x0000000104047887 */ /* 0x000fe20008000000 */
[----:B------:R-:W-:-:S03]  /*23080*/  IMAD.U32 R10, RZ, RZ, UR6 ;  /* 0x00000006ff0a7e24 */ /* 0x000fc6000f8e00ff */
[----:B------:R-:W-:-:S06]  /*23090*/  UIMAD UR4, UR4, UR5, URZ ;  /* 0x00000005040472a4 */ /* 0x000fcc000f8e023f */
[----:B0-----:R-:W-:Y:S01]  /*230a0*/  IMAD.U32 R4, RZ, RZ, UR4 ;  /* 0x00000004ff047e24 */ /* 0x001fe2000f8e00ff */
[----:B------:R-:W-:Y:S06]  /*230b0*/  @P0 BRA `(.L_x_1618) ;  /* 0x0000000000140947 */ /* 0x000fec0003800000 */
[----:B------:R-:W-:Y:S05]  /*230c0*/  @!P2 BRA `(.L_x_1618) ;  /* 0x000000000010a947 */ /* 0x000fea0003800000 */
[----:B------:R-:W-:Y:S02]  /*230d0*/  ULDC.64 UR4, c[0x0][0x208] ;  /* 0x0000820000047ab9 */ /* 0x000fe40000000a00 */
[----:B------:R-:W2:Y:S04]  /*230e0*/  LDG.E R5, desc[UR4][R2.64] ;  /* 0x0000000402057981 */ /* 0x000ea8000c1e1900 */
[----:B-----5:R-:W2:Y:S02]  /*230f0*/  LDG.E R0, desc[UR4][R2.64+0x4] ;  /* 0x0000040402007981 */ /* 0x020ea4000c1e1900 */
[----:B--2---:R-:W-:-:S07]  /*23100*/  IMAD.IADD R0, R0, 0x1, -R5 ;  /* 0x0000000100007824 */ /* 0x004fce00078e0a05 */
.L_x_1618:
[----:B------:R-:W0:Y:S01]  /*23110*/  LDC.64 R6, c[0x0][0xa08] ;  /* 0x00028200ff067b82 */ /* 0x000e220000000a00 */
[----:B------:R-:W-:Y:S01]  /*23120*/  IMAD.MOV.U32 R17, RZ, RZ, RZ ;  /* 0x000000ffff117224 */ /* 0x000fe200078e00ff */
[----:B------:R-:W-:-:S06]  /*23130*/  ULDC.64 UR4, c[0x0][0x208] ;  /* 0x0000820000047ab9 */ /* 0x000fcc0000000a00 */
[----:B------:R-:W1:Y:S01]  /*23140*/  LDC.64 R2, c[0x0][0xa10] ;  /* 0x00028400ff027b82 */ /* 0x000e620000000a00 */
[----:B0-----:R-:W-:-:S05]  /*23150*/  IMAD.WIDE R6, R12, 0x4, R6 ;  /* 0x000000040c067825 */ /* 0x001fca00078e0206 */
[----:B------:R-:W2:Y:S01]  /*23160*/  @P3 LDG.E R17, desc[UR4][R6.64] ;  /* 0x0000000406113981 */ /* 0x000ea2000c1e1900 */
[----:B------:R-:W-:Y:S02]  /*23170*/  IMAD.MOV.U32 R5, RZ, RZ, RZ ;  /* 0x000000ffff057224 */ /* 0x000fe400078e00ff */
[----:B-1----:R-:W-:-:S05]  /*23180*/  IMAD.WIDE R2, R12, 0x4, R2 ;  /* 0x000000040c027825 */ /* 0x002fca00078e0202 */
[----:B------:R0:W5:Y:S01]  /*23190*/  @P1 LDG.E R5, desc[UR4][R2.64] ;  /* 0x0000000402051981 */ /* 0x000162000c1e1900 */
[----:B------:R-:W-:Y:S02]  /*231a0*/  ULDC.64 UR4, c[0x0][0xa20] ;  /* 0x0002880000047ab9 */ /* 0x000fe40000000a00 */
[----:B------:R-:W-:-:S04]  /*231b0*/  ISETP.NE.U32.AND P0, PT, RZ, UR4, PT ;  /* 0x00000004ff007c0c */ /* 0x000fc8000bf05070 */
[----:B------:R-:W-:Y:S01]  /*231c0*/  ISETP.NE.AND.EX P0, PT, RZ, UR5, PT, P0 ;  /* 0x00000005ff007c0c */ /* 0x000fe2000bf05300 */
[----:B--2--5:R-:W-:-:S12]  /*231d0*/  IMAD.IADD R17, R17, 0x1, R9 ;  /* 0x0000000111117824 */ /* 0x024fd800078e0209 */
[----:B0-----:R-:W-:Y:S05]  /*231e0*/  @!P0 BRA `(.L_x_1619) ;  /* 0x0000000000148947 */ /* 0x001fea0003800000 */
[----:B------:R-:W0:Y:S01]  /*231f0*/  LDC.64 R6, c[0x0][0xa20] ;  /* 0x00028800ff067b82 */ /* 0x000e220000000a00 */
[----:B------:R-:W-:Y:S01]  /*23200*/  ULDC.64 UR4, c[0x0][0x208] ;  /* 0x0000820000047ab9 */ /* 0x000fe20000000a00 */
[----:B0-----:R-:W-:-:S05]  /*23210*/  IMAD.WIDE R6, R12, 0x4, R6 ;  /* 0x000000040c067825 */ /* 0x001fca00078e0206 */
[----:B------:R0:W5:Y:S01]  /*23220*/  LDG.E R4, desc[UR4][R6.64] ;  /* 0x0000000406047981 */ /* 0x000162000c1e1900 */
[----:B------:R-:W-:Y:S05]  /*23230*/  BRA `(.L_x_1620) ;  /* 0x0000000000147947 */ /* 0x000fea0003800000 */
.L_x_1619:
[----:B------:R-:W-:Y:S05]  /*23240*/  @!P3 BRA `(.L_x_1620) ;  /* 0x000000000010b947 */ /* 0x000fea0003800000 */
[----:B------:R-:W-:Y:S02]  /*23250*/  ULDC.64 UR4, c[0x0][0x208] ;  /* 0x0000820000047ab9 */ /* 0x000fe40000000a00 */
[----:B------:R-:W2:Y:S04]  /*23260*/  LDG.E R4, desc[UR4][R6.64] ;  /* 0x0000000406047981 */ /* 0x000ea8000c1e1900 */
[----:B------:R-:W2:Y:S02]  /*23270*/  LDG.E R6, desc[UR4][R6.64+0x4] ;  /* 0x0000040406067981 */ /* 0x000ea4000c1e1900 */
[----:B--2---:R-:W-:-:S07]  /*23280*/  IMAD.IADD R4, R6, 0x1, -R4 ;  /* 0x0000000106047824 */ /* 0x004fce00078e0a04 */
.L_x_1620:
[----:B------:R-:W-:Y:S01]  /*23290*/  ULDC.64 UR4, c[0x0][0x208] ;  /* 0x0000820000047ab9 */ /* 0x000fe20000000a00 */
[----:B------:R-:W2:Y:S04]  /*232a0*/  LDL R13, [R1+0x4] ;  /* 0x00000400010d7983 */ /* 0x000ea80000100800 */
[----:B0-----:R-:W3:Y:S04]  /*232b0*/  @P1 LDG.E R6, desc[UR4][R2.64] ;  /* 0x0000000402061981 */ /* 0x001ee8000c1e1900 */
[----:B------:R0:W3:Y:S01]  /*232c0*/  @P1 LDG.E R7, desc[UR4][R2.64+0x4] ;  /* 0x0000040402071981 */ /* 0x0000e2000c1e1900 */
[----:B-----5:R-:W-:Y:S01]  /*232d0*/  IMAD.IADD R9, R4, 0x1, -R9 ;  /* 0x0000000104097824 */ /* 0x020fe200078e0a09 */
[----:B0-----:R-:W0:Y:S02]  /*232e0*/  LDC.64 R2, c[0x0][0x9e0] ;  /* 0x00027800ff027b82 */ /* 0x001e240000000a00 */
[----:B0-----:R-:W-:Y:S01]  /*232f0*/  ISETP.GE.AND P2, PT, R3, 0x1, PT ;  /* 0x000000010300780c */ /* 0x001fe20003f46270 */
[----:B---3--:R-:W-:-:S04]  /*23300*/  @P1 IMAD.IADD R10, R7, 0x1, -R6 ;  /* 0x00000001070a1824 */ /* 0x008fc800078e0a06 */
[----:B------:R-:W-:-:S04]  /*23310*/  IMAD.IADD R8, R9, 0x1, R10 ;  /* 0x0000000109087824 */ /* 0x000fc800078e020a */
[----:B------:R-:W-:-:S04]  /*23320*/  VIADD R4, R8, 0x5f ;  /* 0x0000005f08047836 */ /* 0x000fc80000000000 */
[----:B------:R-:W-:-:S05]  /*23330*/  IMAD.HI R4, R4, 0x2aaaaaab, RZ ;  /* 0x2aaaaaab04047827 */ /* 0x000fca00078e02ff */
[----:B------:R-:W-:-:S04]  /*23340*/  SHF.R.U32.HI R7, RZ, 0x1f, R4 ;  /* 0x0000001fff077819 */ /* 0x000fc80000011604 */
[----:B------:R-:W-:Y:S02]  /*23350*/  LEA.HI.SX32 R20, R4, R7, 0x1c ;  /* 0x0000000704147211 */ /* 0x000fe400078fe2ff */
[----:B--2---:R-:W-:-:S04]  /*23360*/  LEA R4, R13, 0x80, 0x7 ;  /* 0x000000800d047811 */ /* 0x004fc800078e38ff */
[----:B------:R-:W-:-:S05]  /*23370*/  IADD3 R4, R8, R4, -R0 ;  /* 0x0000000408047210 */ /* 0x000fca0007ffe800 */
        /* <DEDUP_REMOVED lines=13> */
.L_x_1623:
[----:B------:R-:W-:-:S13]  /*23450*/  ISETP.NE.AND P0, PT, R3, 0x1, PT ;  /* 0x000000010300780c */ /* 0x000fda0003f05270 */
[----:B------:R-:W0:Y:S02]  /*23460*/  @P0 LDC.64 R6, c[0x0][0x9e8] ;  /* 0x00027a00ff060b82 */ /* 0x000e240000000a00 */
[----:B0-----:R-:W-:-:S05]  /*23470*/  @P0 IMAD.HI.U32 R6, R11, R6, RZ ;  /* 0x000000060b060227 */ /* 0x001fca00078e00ff */
[----:B------:R-:W-:-:S07]  /*23480*/  @P0 SHF.R.U32.HI R11, RZ, R7, R6 ;  /* 0x00000007ff0b0219 */ /* 0x000fce0000011606 */
.L_x_1624:
[----:B------:R-:W-:Y:S05]  /*23490*/  BSYNC B0 ;  /* 0x0000000000007941 */ /* 0x000fea0003800000 */
.L_x_1622:
[----:B------:R-:W-:-:S05]  /*234a0*/  IMAD R11, R11, R3, R3 ;  /* 0x000000030b0b7224 */ /* 0x000fca00078e0203 */
[----:B------:R-:W-:-:S07]  /*234b0*/  VIMNMX R2, R2, R11, PT ;  /* 0x0000000b02027248 */ /* 0x000fce0003fe0100 */
.L_x_1621:
        /* <DEDUP_REMOVED lines=15> */
.L_x_1627:
[----:B------:R-:W-:Y:S01]  /*235b0*/  ISETP.NE.AND P0, PT, R3, 0x1, PT ;  /* 0x000000010300780c */ /* 0x000fe20003f05270 */
[----:B------:R-:W-:-:S12]  /*235c0*/  IMAD.MOV.U32 R11, RZ, RZ, R0 ;  /* 0x000000ffff0b7224 */ /* 0x000fd800078e0000 */
[----:B------:R-:W0:Y:S02]  /*235d0*/  @P0 LDC.64 R6, c[0x0][0x9e8] ;  /* 0x00027a00ff060b82 */ /* 0x000e240000000a00 */
[----:B0-----:R-:W-:-:S05]  /*235e0*/  @P0 IMAD.HI.U32 R6, R0, R6, RZ ;  /* 0x0000000600060227 */ /* 0x001fca00078e00ff */
[----:B------:R-:W-:-:S07]  /*235f0*/  @P0 SHF.R.U32.HI R11, RZ, R7, R6 ;  /* 0x00000007ff0b0219 */ /* 0x000fce0000011606 */
.L_x_1628:
[----:B------:R-:W-:Y:S05]  /*23600*/  BSYNC B0 ;  /* 0x0000000000007941 */ /* 0x000fea0003800000 */
.L_x_1626:
[----:B------:R-:W-:-:S05]  /*23610*/  IMAD R3, R11, R3, RZ ;  /* 0x000000030b037224 */ /* 0x000fca00078e02ff */
[----:B------:R-:W-:-:S07]  /*23620*/  VIMNMX R8, R8, R3, !PT ;  /* 0x0000000308087248 */ /* 0x000fce0007fe0100 */
.L_x_1625:
[----:B------:R-:W-:Y:S01]  /*23630*/  VIADD R2, R2, 0x5f ;  /* 0x0000005f02027836 */ /* 0x000fe20000000000 */
[----:B------:R-:W-:Y:S01]  /*23640*/  BSSY B0, `(.L_x_1629) ;  /* 0x00000e6000007945 */ /* 0x000fe20003800000 */
[----:B------:R-:W-:Y:S01]  /*23650*/  IMAD.HI R8, R8, 0x2aaaaaab, RZ ;  /* 0x2aaaaaab08087827 */ /* 0x000fe200078e02ff */
[----:B------:R-:W-:-:S03]  /*23660*/  PLOP3.LUT P2, PT, PT, PT, PT, 0x80, 0x0 ;  /* 0x000000000000781c */ /* 0x000fc60003f4f070 */
[----:B------:R-:W-:-:S05]  /*23670*/  IMAD.HI R2, R2, 0x2aaaaaab, RZ ;  /* 0x2aaaaaab02027827 */ /* 0x000fca00078e02ff */
[----:B------:R-:W-:-:S04]  /*23680*/  SHF.R.U32.HI R3, RZ, 0x1f, R2 ;  /* 0x0000001fff037819 */ /* 0x000fc80000011602 */
[----:B------:R-:W-:Y:S02]  /*23690*/  LEA.HI.SX32 R3, R2, R3, 0x1c ;  /* 0x0000000302037211 */ /* 0x000fe400078fe2ff */
[----:B------:R-:W-:Y:S02]  /*236a0*/  SHF.R.U32.HI R2, RZ, 0x1f, R8 ;  /* 0x0000001fff027819 */ /* 0x000fe40000011608 */
[----:B------:R-:W-:Y:S02]  /*236b0*/  VIMNMX R3, R20, R3, PT ;  /* 0x0000000314037248 */ /* 0x000fe40003fe0100 */
[----:B------:R-:W-:-:S03]  /*236c0*/  LEA.HI.SX32 R2, R8, R2, 0x1c ;  /* 0x0000000208027211 */ /* 0x000fc600078fe2ff */
[----:B------:R-:W-:Y:S01]  /*236d0*/  IMAD R3, R3, 0x60, -R9 ;  /* 0x0000006003037824 */ /* 0x000fe200078e0a09 */
[----:B------:R-:W-:-:S04]  /*236e0*/  VIMNMX R2, RZ, R2, !PT ;  /* 0x00000002ff027248 */ /* 0x000fc80007fe0100 */
[----:B------:R-:W-:Y:S01]  /*236f0*/  VIMNMX R10, R3, R10, PT ;  /* 0x0000000a030a7248 */ /* 0x000fe20003fe0100 */
[----:B------:R-:W-:-:S05]  /*23700*/  IMAD R2, R2, 0x60, -R9 ;  /* 0x0000006002027824 */ /* 0x000fca00078e0a09 */
[----:B------:R-:W-:-:S04]  /*23710*/  VIMNMX R6, RZ, R2, !PT ;  /* 0x00000002ff067248 */ /* 0x000fc80007fe0100 */
[----:B------:R-:W-:Y:S01]  /*23720*/  ISETP.GT.AND P0, PT, R10, R6, PT ;  /* 0x000000060a00720c */ /* 0x000fe20003f04270 */
[----:B------:R-:W-:-:S05]  /*23730*/  IMAD.WIDE.U32 R2, R6, -0x55555555, RZ ;  /* 0xaaaaaaab06027825 */ /* 0x000fca00078e00ff */
[----:B------:R-:W-:-:S05]  /*23740*/  SHF.R.U32.HI R2, RZ, 0x6, R3 ;  /* 0x00000006ff027819 */ /* 0x000fca0000011603 */
[----:B------:R-:W-:Y:S02]  /*23750*/  IMAD.MOV.U32 R7, RZ, RZ, R2 ;  /* 0x000000ffff077224 */ /* 0x000fe400078e0002 */
[----:B------:R-:W-:-:S04]  /*23760*/  @P0 VIADD R3, R10, 0x5f ;  /* 0x0000005f0a030836 */ /* 0x000fc80000000000 */
[----:B------:R-:W-:-:S05]  /*23770*/  @P0 IMAD.HI R3, R3, 0x2aaaaaab, RZ ;  /* 0x2aaaaaab03030827 */ /* 0x000fca00078e02ff */
[----:B------:R-:W-:-:S04]  /*23780*/  @P0 SHF.R.U32.HI R6, RZ, 0x1f, R3 ;  /* 0x0000001fff060819 */ /* 0x000fc80000011603 */
[----:B------:R-:W-:-:S04]  /*23790*/  @P0 LEA.HI.SX32 R7, R3, R6, 0x1c ;  /* 0x0000000603070211 */ /* 0x000fc800078fe2ff */
[----:B------:R-:W-:-:S13]  /*237a0*/  ISETP.GT.AND P0, PT, R7, R2, PT ;  /* 0x000000020700720c */ /* 0x000fda0003f04270 */
[----:B------:R-:W-:Y:S05]  /*237b0*/  @!P0 BRA `(.L_x_1630) ;  /* 0x0000000c00388947 */ /* 0x000fea0003800000 */
[----:B------:R-:W2:Y:S01]  /*237c0*/  LDL R11, [R1+0x8] ;  /* 0x00000800010b7983 */ /* 0x000ea20000100800 */
[----:B------:R-:W0:Y:S01]  /*237d0*/  LDC R3, c[0x0][0x428] ;  /* 0x00010a00ff037b82 */ /* 0x000e220000000800 */
[----:B------:R-:W-:Y:S01]  /*237e0*/  UMOV UR4, 0xffffffff ;  /* 0xffffffff00047882 */ /* 0x000fe20000000000 */
[----:B0-----:R-:W-:-:S13]  /*237f0*/  ISETP.NE.AND P0, PT, R3, 0x1, PT ;  /* 0x000000010300780c */ /* 0x001fda0003f05270 */
[----:B------:R-:W2:Y:S08]  /*23800*/  @P0 LDC R8, c[0x0][0x42c] ;  /* 0x00010b00ff080b82 */ /* 0x000eb00000000800 */
[----:B------:R-:W0:Y:S01]  /*23810*/  @P0 LDC R6, c[0x0][0x430] ;  /* 0x00010c00ff060b82 */ /* 0x000e220000000800 */
[----:B--2---:R-:W-:-:S04]  /*23820*/  @P0 IMAD.HI.U32 R8, R11, R8, RZ ;  /* 0x000000080b080227 */ /* 0x004fc800078e00ff */
[----:B------:R-:W-:Y:S01]  /*23830*/  IMAD.MOV.U32 R3, RZ, RZ, R11 ;  /* 0x000000ffff037224 */ /* 0x000fe200078e000b */
[----:B0-----:R-:W-:Y:S02]  /*23840*/  @P0 SHF.R.U32.HI R3, RZ, R6, R8 ;  /* 0x00000006ff030219 */ /* 0x001fe40000011608 */
[----:B------:R-:W-:Y:S01]  /*23850*/  SEL R6, R12, RZ, !P1 ;  /* 0x000000ff0c067207 */ /* 0x000fe20004800000 */
[----:B------:R-:W-:Y:S06]  /*23860*/  BRA.DIV UR4, `(.L_x_1631) ;  /* 0x0000005e04d07947 */ /* 0x000fec000b800000 */
.L_x_1786:
[----:B------:R-:W-:-:S03]  /*23870*/  UMOV UR4, 0xffffffff ;  /* 0xffffffff00047882 */ /* 0x000fc60000000000 */
[----:B------:R-:W-:Y:S05]  /*23880*/  BRA.DIV UR4, `(.L_x_1632) ;  /* 0x0000005e04fc7947 */ /* 0x000fea000b800000 */
[----:B------:R-:W-:-:S13]  /*23890*/  ELECT P6, URZ, PT ;  /* 0x00000000003f782f */ /* 0x000fda00038c0000 */
.L_x_1789:
        /* <DEDUP_REMOVED lines=12> */
.L_x_1790:
[----:B------:R-:W-:Y:S05]  /*23960*/  BSYNC B1 ;  /* 0x0000000000017941 */ /* 0x000fea0003800000 */
.L_x_1633:
[----:B------:R-:W-:Y:S04]  /*23970*/  BSSY B1, `(.L_x_1635) ;  /* 0x000004e000017945 */ /* 0x000fe80003800000 */
[----:B------:R-:W-:Y:S05]  /*23980*/  @!P6 BRA `(.L_x_1636) ;  /* 0x000000040030e947 */ /* 0x000fea0003800000 */
[----:B------:R-:W2:Y:S01]  /*23990*/  LDL R10, [R1+0x10] ;  /* 0x00001000010a7983 */ /* 0x000ea20000100800 */
[----:B------:R-:W-:Y:S01]  /*239a0*/  IMAD R9, R19, 0x8, R12 ;  /* 0x0000000813097824 */ /* 0x000fe200078e020c */
[----:B--2---:R-:W-:-:S04]  /*239b0*/  SHF.L.U32 R11, R10, 0x1f, RZ ;  /* 0x0000001f0a0b7819 */ /* 0x004fc800000006ff */
[----:B------:R-:W1:Y:S02]  /*239c0*/  SYNCS.PHASECHK.TRANS64.TRYWAIT P0, [R9+URZ+0x308a0], R11 ;  /* 0x0308a00b090075a7 */ /* 0x000e64000800017f */
[----:B-1----:R-:W-:Y:S05]  /*239d0*/  @!P0 BRA `(.L_x_1637) ;  /* 0x0000005c00dc8947 */ /* 0x002fea0003800000 */
.L_x_1791:
[----:B0-----:R-:W0:Y:S02]  /*239e0*/  S2R R8, SR_TID.X ;  /* 0x0000000000087919 */ /* 0x001e240000002100 */
[----:B0-----:R-:W-:-:S04]  /*239f0*/  LOP3.LUT R8, R8, 0x7f, RZ, 0xc0, !PT ;  /* 0x0000007f08087812 */ /* 0x001fc800078ec0ff */
[----:B------:R-:W-:-:S13]  /*23a00*/  ISETP.NE.AND P1, PT, R8, RZ, PT ;  /* 0x000000ff0800720c */ /* 0x000fda0003f25270 */
[----:B------:R-:W-:Y:S05]  /*23a10*/  @P1 BRA `(.L_x_1638) ;  /* 0x00000000001c1947 */ /* 0x000fea0003800000 */
[----:B------:R-:W0:Y:S02]  /*23a20*/  S2R R8, SR_TID.X ;  /* 0x0000000000087919 */ /* 0x000e240000002100 */
[----:B0-----:R-:W-:-:S04]  /*23a30*/  LOP3.LUT R8, R8, 0x1f, RZ, 0xc0, !PT ;  /* 0x0000001f08087812 */ /* 0x001fc800078ec0ff */
[----:B------:R-:W-:Y:S01]  /*23a40*/  ISETP.NE.AND P0, PT, R8, RZ, PT ;  /* 0x000000ff0800720c */ /* 0x000fe20003f05270 */
[----:B------:R-:W-:-:S04]  /*23a50*/  IMAD.MOV.U32 R8, RZ, RZ, 0x9000 ;  /* 0x00009000ff087424 */ /* 0x000fc800078e00ff */
[----:B------:R0:W-:Y:S08]  /*23a60*/  SYNCS.ARRIVE.TRANS64 RZ, [R9+URZ+0x30890], R8 ;  /* 0x0308900809ff79a7 */ /* 0x0001f0000800003f */
[----:B------:R-:W-:Y:S05]  /*23a70*/  @!P0 BRA `(.L_x_1638) ;  /* 0x0000000000048947 */ /* 0x000fea0003800000 */
[----:B------:R-:W-:Y:S01]  /*23a80*/  BPT.TRAP 0x1 ;  /* 0x000000040000795c */ /* 0x000fe20000300000 */
.L_x_1638:
[----:B0-----:R-:W-:Y:S01]  /*23a90*/  IMAD R8, R19, 0x9000, R12 ;  /* 0x0000900013087824 */ /* 0x001fe200078e020c */
[----:B------:R-:W-:Y:S01]  /*23aa0*/  R2UR UR9, R9 ;  /* 0x00000000090972ca */ /* 0x000fe200000e0000 */
[----:B------:R-:W-:Y:S01]  /*23ab0*/  IMAD R10, R7, 0x60, R5 ;  /* 0x00000060070a7824 */ /* 0x000fe200078e0205 */
[----:B------:R-:W-:Y:S01]  /*23ac0*/  UIADD3 UR4, UP0, UR38, 0x570, URZ ;  /* 0x0000057026047890 */ /* 0x000fe2000ff1e03f */
[----:B------:R-:W-:Y:S01]  /*23ad0*/  R2UR UR12, R3 ;  /* 0x00000000030c72ca */ /* 0x000fe200000e0000 */
[----:B------:R-:W-:Y:S01]  /*23ae0*/  UMOV UR10, URZ ;  /* 0x0000003f000a7c82 */ /* 0x000fe20008000000 */
[----:B------:R-:W-:Y:S01]  /*23af0*/  R2UR UR15, R8 ;  /* 0x00000000080f72ca */ /* 0x000fe200000e0000 */
[----:B------:R-:W-:Y:S01]  /*23b00*/  VIADD R10, R10, 0xffffffa0 ;  /* 0xffffffa00a0a7836 */ /* 0x000fe20000000000 */
[----:B------:R-:W-:Y:S01]  /*23b10*/  R2UR UR13, R6 ;  /* 0x00000000060d72ca */ /* 0x000fe200000e0000 */
[----:B------:R-:W-:Y:S01]  /*23b20*/  UIADD3.X UR5, URZ, UR39, URZ, UP0, !UPT ;  /* 0x000000273f057290 */ /* 0x000fe200087fe43f */
[----:B------:R-:W-:-:S02]  /*23b30*/  UMOV UR6, 0x0 ;  /* 0x0000000000067882 */ /* 0x000fc40000000000 */
[----:B------:R-:W-:Y:S01]  /*23b40*/  R2UR UR11, R10 ;  /* 0x000000000a0b72ca */ /* 0x000fe200000e0000 */
[----:B------:R-:W-:Y:S01]  /*23b50*/  UMOV UR7, 0x12f00000 ;  /* 0x12f0000000077882 */ /* 0x000fe20000000000 */
[----:B------:R-:W-:Y:S01]  /*23b60*/  UIADD3 UR9, UR9, 0x30890, URZ ;  /* 0x0003089009097890 */ /* 0x000fe2000fffe03f */
[----:B------:R-:W-:-:S04]  /*23b70*/  UMOV UR16, 0x40 ;  /* 0x0000004000107882 */ /* 0x000fc80000000000 */
        /* <DEDUP_REMOVED lines=10> */
[----:B------:R0:W-:Y:S01]  /*23c20*/  UTMALDG.4D [UR8], [UR4], desc[UR6] ;  /* 0x00000608040075b4 */ /* 0x0001e20008019000 */
[----:B------:R-:W2:Y:S02]  /*23c30*/  SYNCS.PHASECHK.TRANS64.TRYWAIT P0, [R9+URZ+0x308c0], R11 ;  /* 0x0308c00b090075a7 */ /* 0x000ea4000800017f */
[----:B0-2---:R-:W-:Y:S05]  /*23c40*/  @!P0 BRA `(.L_x_1639) ;  /* 0x0000005c00548947 */ /* 0x005fea0003800000 */
.L_x_1792:
        /* <DEDUP_REMOVED lines=8> */
.L_x_1640:
        /* <DEDUP_REMOVED lines=24> */
.L_x_1636:
[----:B------:R-:W-:Y:S05]  /*23e50*/  BSYNC B1 ;  /* 0x0000000000017941 */ /* 0x000fea0003800000 */
.L_x_1635:
[----:B01----:R-:W2:Y:S01]  /*23e60*/  LDL.LU R9, [R1+0x10] ;  /* 0x0000100001097983 */ /* 0x003ea20000300800 */
[----:B------:R-:W-:Y:S01]  /*23e70*/  VIADD R19, R19, 0x1 ;  /* 0x0000000113137836 */ /* 0x000fe20000000000 */
[----:B------:R-:W-:Y:S01]  /*23e80*/  PLOP3.LUT P2, PT, PT, PT, PT, 0x8, 0x0 ;  /* 0x000000000000781c */ /* 0x000fe20003f4e170 */
[----:B------:R-:W-:-:S03]  /*23e90*/  VIADD R7, R7, 0xfffffffe ;  /* 0xfffffffe07077836 */ /* 0x000fc60000000000 */
[----:B------:R-:W-:-:S04]  /*23ea0*/  ISETP.NE.AND P0, PT, R19, 0x2, PT ;  /* 0x000000021300780c */ /* 0x000fc80003f05270 */
[----:B------:R-:W-:Y:S02]  /*23eb0*/  SEL R8, RZ, 0x1, P0 ;  /* 0x00000001ff087807 */ /* 0x000fe40000000000 */
[----:B------:R-:W-:Y:S02]  /*23ec0*/  SEL R19, R19, RZ, P0 ;  /* 0x000000ff13137207 */ /* 0x000fe40000000000 */
[----:B------:R-:W-:Y:S02]  /*23ed0*/  ISETP.GE.AND P0, PT, R7, R2, PT ;  /* 0x000000020700720c */ /* 0x000fe40003f06270 */
[----:B--2---:R-:W-:-:S05]  /*23ee0*/  LOP3.LUT R9, R9, R8, RZ, 0x3c, !PT ;  /* 0x0000000809097212 */ /* 0x004fca00078e3cff */
[----:B------:R0:W-:Y:S06]  /*23ef0*/  STL [R1+0x10], R9 ;  /* 0x0000100901007387 */ /* 0x0001ec0000100800 */
[----:B------:R-:W-:Y:S05]  /*23f00*/  @!P0 BRA `(.L_x_1630) ;  /* 0x0000000400648947 */ /* 0x000fea0003800000 */
.L_x_1647:
[----:B------:R-:W-:Y:S05]  /*23f10*/  YIELD ;  /* 0x0000000000007946 */ /* 0x000fea0003800000 */
[----:B------:R-:W-:Y:S04]  /*23f20*/  BSSY B1, `(.L_x_1641) ;  /* 0x000004d000017945 */ /* 0x000fe80003800000 */
[----:B-1----:R-:W-:Y:S05]  /*23f30*/  @!P6 BRA `(.L_x_1642) ;  /* 0x00000004002ce947 */ /* 0x002fea0003800000 */
[----:B0-----:R-:W2:Y:S01]  /*23f40*/  LDL R9, [R1+0x10] ;  /* 0x0000100001097983 */ /* 0x001ea20000100800 */
[----:B------:R-:W-:Y:S01]  /*23f50*/  IMAD R8, R19, 0x8, R12 ;  /* 0x0000000813087824 */ /* 0x000fe200078e020c */
[----:B--2---:R-:W-:-:S04]  /*23f60*/  SHF.L.U32 R9, R9, 0x1f, RZ ;  /* 0x0000001f09097819 */ /* 0x004fc800000006ff */
[----:B------:R-:W0:Y:S02]  /*23f70*/  SYNCS.PHASECHK.TRANS64.TRYWAIT P0, [R8+URZ+0x308a0], R9 ;  /* 0x0308a009080075a7 */ /* 0x000e24000800017f */
[----:B0-----:R-:W-:Y:S05]  /*23f80*/  @!P0 BRA `(.L_x_1643) ;  /* 0x0000005800988947 */ /* 0x001fea0003800000 */
.L_x_1793:
        /* <DEDUP_REMOVED lines=11> */
.L_x_1644:
[----:B-1----:R-:W-:Y:S01]  /*24040*/  IMAD R10, R19, 0x9000, R12 ;  /* 0x00009000130a7824 */ /* 0x002fe200078e020c */
[----:B------:R-:W-:Y:S01]  /*24050*/  R2UR UR9, R8 ;  /* 0x00000000080972ca */ /* 0x000fe200000e0000 */
[----:B------:R-:W-:Y:S01]  /*24060*/  IMAD R11, R7, 0x60, R5 ;  /* 0x00000060070b7824 */ /* 0x000fe200078e0205 */
        /* <DEDUP_REMOVED lines=9> */
[----:B------:R-:W-:-:S02]  /*24100*/  UMOV UR16, 0x40 ;  /* 0x0000004000107882 */ /* 0x000fc40000000000 */
[----:B------:R-:W-:-:S05]  /*24110*/  UIADD3 UR9, UR9, 0x30890, URZ ;  /* 0x0003089009097890 */ /* 0x000fca000fffe03f */
        /* <DEDUP_REMOVED lines=13> */
.L_x_1794:
        /* <DEDUP_REMOVED lines=8> */
.L_x_1646:
        /* <DEDUP_REMOVED lines=24> */
.L_x_1642:
[----:B------:R-:W-:Y:S05]  /*243f0*/  BSYNC B1 ;  /* 0x0000000000017941 */ /* 0x000fea0003800000 */
.L_x_1641:
[----:B01----:R-:W2:Y:S01]  /*24400*/  LDL.LU R9, [R1+0x10] ;  /* 0x0000100001097983 */ /* 0x003ea20000300800 */
[----:B------:R-:W-:-:S05]  /*24410*/  VIADD R19, R19, 0x1 ;  /* 0x0000000113137836 */ /* 0x000fca0000000000 */
[----:B------:R-:W-:-:S04]  /*24420*/  ISETP.NE.AND P0, PT, R19, 0x2, PT ;  /* 0x000000021300780c */ /* 0x000fc80003f05270 */
[----:B------:R-:W-:Y:S02]  /*24430*/  SEL R8, RZ, 0x1, P0 ;  /* 0x00000001ff087807 */ /* 0x000fe40000000000 */
[----:B------:R-:W-:Y:S02]  /*24440*/  SEL R19, R19, RZ, P0 ;  /* 0x000000ff13137207 */ /* 0x000fe40000000000 */
[C---:B------:R-:W-:Y:S01]  /*24450*/  ISETP.GT.AND P0, PT, R7.reuse, R2, PT ;  /* 0x000000020700720c */ /* 0x040fe20003f04270 */
[----:B------:R-:W-:Y:S01]  /*24460*/  VIADD R7, R7, 0xffffffff ;  /* 0xffffffff07077836 */ /* 0x000fe20000000000 */
[----:B--2---:R-:W-:-:S05]  /*24470*/  LOP3.LUT R9, R9, R8, RZ, 0x3c, !PT ;  /* 0x0000000809097212 */ /* 0x004fca00078e3cff */
[----:B------:R1:W-:Y:S06]  /*24480*/  STL [R1+0x10], R9 ;  /* 0x0000100901007387 */ /* 0x0003ec0000100800 */
[----:B------:R-:W-:Y:S05]  /*24490*/  @P0 BRA `(.L_x_1647) ;  /* 0xfffffff8009c0947 */ /* 0x000fea000383ffff */
.L_x_1630:
[----:B------:R-:W-:Y:S05]  /*244a0*/  BSYNC B0 ;  /* 0x0000000000007941 */ /* 0x000fea0003800000 */
.L_x_1629:
[----:B------:R-:W2:Y:S01]  /*244b0*/  LDC.64 R2, c[0x0][0x9e0] ;  /* 0x00027800ff027b82 */ /* 0x000ea20000000a00 */
[----:B------:R-:W-:Y:S07]  /*244c0*/  @!P2 WARPSYNC.ALL ;  /* 0x000000000000a948 */ /* 0x000fee0003800000 */
[----:B------:R-:W-:Y:S01]  /*244d0*/  @!P2 BAR.SYNC.DEFER_BLOCKING 0xc, 0x120 ;  /* 0x030480000000ab1d */ /* 0x000fe20000010000 */
[----:B--2---:R-:W-:Y:S01]  /*244e0*/  ISETP.GE.AND P0, PT, R3, 0x1, PT ;  /* 0x000000010300780c */ /* 0x004fe20003f06270 */
[----:B------:R-:W-:-:S12]  /*244f0*/  IMAD.IADD R2, R4, 0x1, R2 ;  /* 0x0000000104027824 */ /* 0x000fd800078e0202 */
[----:B------:R-:W-:Y:S05]  /*24500*/  @!P0 BRA `(.L_x_1648) ;  /* 0x0000000000488947 */ /* 0x000fea0003800000 */
[C---:B------:R-:W-:Y:S01]  /*24510*/  ISETP.GT.AND P1, PT, R4.reuse, RZ, PT ;  /* 0x000000ff0400720c */ /* 0x040fe20003f24270 */
[----:B------:R-:W-:Y:S01]  /*24520*/  BSSY B0, `(.L_x_1649) ;  /* 0x000000e000007945 */ /* 0x000fe20003800000 */
[----:B------:R-:W-:-:S11]  /*24530*/  VIADD R6, R4, 0xffffffff ;  /* 0xffffffff04067836 */ /* 0x000fd60000000000 */
[----:B------:R-:W-:Y:S05]  /*24540*/  @P1 BRA `(.L_x_1650) ;  /* 0x00000000001c1947 */ /* 0x000fea0003800000 */
[----:B------:R-:W-:Y:S01]  /*24550*/  ISETP.NE.AND P1, PT, R3, 0x1, PT ;  /* 0x000000010300780c */ /* 0x000fe20003f25270 */
[----:B------:R-:W-:-:S12]  /*24560*/  IMAD.MOV R5, RZ, RZ, -R4 ;  /* 0x000000ffff057224 */ /* 0x000fd800078e0a04 */
[----:B------:R-:W2:Y:S02]  /*24570*/  @P1 LDC.64 R6, c[0x0][0x9e8] ;  /* 0x00027a00ff061b82 */ /* 0x000ea40000000a00 */
[----:B--2---:R-:W-:-:S05]  /*24580*/  @P1 IMAD.HI.U32 R6, R5, R6, RZ ;  /* 0x0000000605061227 */ /* 0x004fca00078e00ff */
[----:B------:R-:W-:-:S04]  /*24590*/  @P1 SHF.R.U32.HI R5, RZ, R7, R6 ;  /* 0x00000007ff051219 */ /* 0x000fc80000011606 */
[----:B------:R-:W-:Y:S01]  /*245a0*/  LOP3.LUT R6, RZ, R5, RZ, 0x33, !PT ;  /* 0x00000005ff067212 */ /* 0x000fe200078e33ff */
[----:B------:R-:W-:Y:S06]  /*245b0*/  BRA `(.L_x_1651) ;  /* 0x0000000000107947 */ /* 0x000fec0003800000 */
.L_x_1650:
[----:B------:R-:W-:-:S13]  /*245c0*/  ISETP.NE.AND P1, PT, R3, 0x1, PT ;  /* 0x000000010300780c */ /* 0x000fda0003f25270 */
[----:B------:R-:W2:Y:S02]  /*245d0*/  @P1 LDC.64 R4, c[0x0][0x9e8] ;  /* 0x00027a00ff041b82 */ /* 0x000ea40000000a00 */
[----:B--2---:R-:W-:-:S05]  /*245e0*/  @P1 IMAD.HI.U32 R4, R6, R4, RZ ;  /* 0x0000000406041227 */ /* 0x004fca00078e00ff */
[----:B------:R-:W-:-:S07]  /*245f0*/  @P1 SHF.R.U32.HI R6, RZ, R5, R4 ;  /* 0x00000005ff061219 */ /* 0x000fce0000011604 */
.L_x_1651:
[----:B------:R-:W-:Y:S05]  /*24600*/  BSYNC B0 ;  /* 0x0000000000007941 */ /* 0x000fea0003800000 */
.L_x_1649:
[----:B------:R-:W-:-:S05]  /*24610*/  IMAD R5, R6, R3, R3 ;  /* 0x0000000306057224 */ /* 0x000fca00078e0203 */
[----:B------:R-:W-:-:S07]  /*24620*/  VIMNMX R2, R2, R5, PT ;  /* 0x0000000502027248 */ /* 0x000fce0003fe0100 */
.L_x_1648:
[----:B------:R-:W-:Y:S01]  /*24630*/  VIADD R2, R2, 0x5f ;  /* 0x0000005f02027836 */ /* 0x000fe20000000000 */
[----:B------:R-:W-:-:S03]  /*24640*/  ULDC UR4, c[0x0][0x9dc] ;  /* 0x0002770000047ab9 */ /* 0x000fc60000000800 */
[----:B------:R-:W-:-:S05]  /*24650*/  IMAD.HI R2, R2, 0x2aaaaaab, RZ ;  /* 0x2aaaaaab02027827 */ /* 0x000fca00078e02ff */
[----:B------:R-:W-:-:S04]  /*24660*/  SHF.R.U32.HI R5, RZ, 0x1f, R2 ;  /* 0x0000001fff057819 */ /* 0x000fc80000011602 */
[----:B------:R-:W-:Y:S01]  /*24670*/  LEA.HI.SX32 R5, R2, R5, 0x1c ;  /* 0x0000000502057211 */ /* 0x000fe200078fe2ff */
[----:B------:R-:W-:-:S03]  /*24680*/  VIADD R2, R0, -UR4 ;  /* 0x8000000400027c36 */ /* 0x000fc60008000000 */
[----:B------:R-:W-:-:S05]  /*24690*/  VIMNMX R6, R20, R5, PT ;  /* 0x0000000514067248 */ /* 0x000fca0003fe0100 */
[----:B------:R2:W-:Y:S01]  /*246a0*/  STL [R1+0x20], R6 ;  /* 0x0000200601007387 */ /* 0x0005e20000100800 */
[----:B------:R-:W-:Y:S05]  /*246b0*/  @!P0 BRA `(.L_x_1652) ;  /* 0x0000000000448947 */ /* 0x000fea0003800000 */
[----:B------:R-:W-:Y:S01]  /*246c0*/  ISETP.GT.AND P0, PT, R0, -0x1, PT ;  /* 0xffffffff0000780c */ /* 0x000fe20003f04270 */
[----:B------:R-:W-:-:S12]  /*246d0*/  BSSY B0, `(.L_x_1653) ;  /* 0x000000d000007945 */ /* 0x000fd80003800000 */
[----:B------:R-:W-:Y:S05]  /*246e0*/  @P0 BRA `(.L_x_1654) ;  /* 0x00000000001c0947 */ /* 0x000fea0003800000 */
[----:B------:R-:W-:Y:S02]  /*246f0*/  ISETP.NE.AND P0, PT, R3, 0x1, PT ;  /* 0x000000010300780c */ /* 0x000fe40003f05270 */
[----:B------:R-:W-:-:S11]  /*24700*/  LOP3.LUT R7, RZ, R0, RZ, 0x33, !PT ;  /* 0x00000000ff077212 */ /* 0x000fd600078e33ff */
[----:B------:R-:W3:Y:S02]  /*24710*/  @P0 LDC.64 R4, c[0x0][0x9e8] ;  /* 0x00027a00ff040b82 */ /* 0x000ee40000000a00 */
[----:B---3--:R-:W-:-:S05]  /*24720*/  @P0 IMAD.HI.U32 R4, R7, R4, RZ ;  /* 0x0000000407040227 */ /* 0x008fca00078e00ff */
[----:B------:R-:W-:-:S04]  /*24730*/  @P0 SHF.R.U32.HI R7, RZ, R5, R4 ;  /* 0x00000005ff070219 */ /* 0x000fc80000011604 */
[----:B------:R-:W-:Y:S01]  /*24740*/  LOP3.LUT R0, RZ, R7, RZ, 0x33, !PT ;  /* 0x00000007ff007212 */ /* 0x000fe200078e33ff */
[----:B------:R-:W-:Y:S06]  /*24750*/  BRA `(.L_x_1655) ;  /* 0x0000000000107947 */ /* 0x000fec0003800000 */
.L_x_1654:
[----:B------:R-:W-:-:S13]  /*24760*/  ISETP.NE.AND P0, PT, R3, 0x1, PT ;  /* 0x000000010300780c */ /* 0x000fda0003f05270 */
[----:B------:R-:W3:Y:S02]  /*24770*/  @P0 LDC.64 R4, c[0x0][0x9e8] ;  /* 0x00027a00ff040b82 */ /* 0x000ee40000000a00 */
[----:B---3--:R-:W-:-:S05]  /*24780*/  @P0 IMAD.HI.U32 R4, R0, R4, RZ ;  /* 0x0000000400040227 */ /* 0x008fca00078e00ff */
[----:B------:R-:W-:-:S07]  /*24790*/  @P0 SHF.R.U32.HI R0, RZ, R5, R4 ;  /* 0x00000005ff000219 */ /* 0x000fce0000011604 */
.L_x_1655:
[----:B------:R-:W-:Y:S05]  /*247a0*/  BSYNC B0 ;  /* 0x0000000000007941 */ /* 0x000fea0003800000 */
.L_x_1653:
[----:B------:R-:W-:-:S05]  /*247b0*/  IMAD R3, R0, R3, RZ ;  /* 0x0000000300037224 */ /* 0x000fca00078e02ff */
[----:B------:R-:W-:-:S07]  /*247c0*/  VIMNMX R2, R2, R3, !PT ;  /* 0x0000000302027248 */ /* 0x000fce0007fe0100 */
.L_x_1652:
[----:B------:R-:W-:Y:S01]  /*247d0*/  IMAD.HI R2, R2, 0x2aaaaaab, RZ ;  /* 0x2aaaaaab02027827 */ /* 0x000fe200078e02ff */
[----:B------:R-:W-:Y:S04]  /*247e0*/  BSSY B6, `(.L_x_1656) ;  /* 0x000030a000067945 */ /* 0x000fe80003800000 */
[----:B------:R-:W-:-:S04]  /*247f0*/  SHF.R.U32.HI R3, RZ, 0x1f, R2 ;  /* 0x0000001fff037819 */ /* 0x000fc80000011602 */
[----:B------:R-:W-:-:S04]  /*24800*/  LEA.HI.SX32 R3, R2, R3, 0x1c ;  /* 0x0000000302037211 */ /* 0x000fc800078fe2ff */
[----:B------:R-:W-:-:S04]  /*24810*/  VIMNMX R0, RZ, R3, !PT ;  /* 0x00000003ff007248 */ /* 0x000fc80007fe0100 */
[----:B------:R-:W-:Y:S01]  /*24820*/  ISETP.GT.AND P0, PT, R6, R0, PT ;  /* 0x000000000600720c */ /* 0x000fe20003f04270 */
[----:B------:R3:W-:-:S12]  /*24830*/  STL [R1+0x1c], R0 ;  /* 0x00001c0001007387 */ /* 0x0007d80000100800 */
[----:B---3--:R-:W-:Y:S05]  /*24840*/  @P0 BRA `(.L_x_1657) ;  /* 0x00000000004c0947 */ /* 0x008fea0003800000 */
[----:B------:R-:W3:Y:S02]  /*24850*/  S2R R0, SR_TID.X ;  /* 0x0000000000007919 */ /* 0x000ee40000002100 */
[----:B---3--:R-:W-:-:S04]  /*24860*/  LOP3.LUT R0, R0, 0x1f, RZ, 0xc0, !PT ;  /* 0x0000001f00007812 */ /* 0x008fc800078ec0ff */
[----:B------:R-:W-:-:S13]  /*24870*/  ISETP.NE.AND P1, PT, R0, RZ, PT ;  /* 0x000000ff0000720c */ /* 0x000fda0003f25270 */
[----:B------:R-:W-:Y:S05]  /*24880*/  @P1 BRA `(.L_x_1658) ;  /* 0x0000002c00fc1947 */ /* 0x000fea0003800000 */
[----:B------:R-:W3:Y:S01]  /*24890*/  S2R R7, SR_LANEID ;  /* 0x0000000000077919 */ /* 0x000ee20000000000 */
[----:B------:R-:W-:Y:S01]  /*248a0*/  VOTEU.ANY UR4, UPT, PT ;  /* 0x0000000000047886 */ /* 0x000fe200038e0100 */
[----:B------:R-:W4:Y:S01]  /*248b0*/  LDC.64 R2, c[0x0][0xc38] ;  /* 0x00030e00ff027b82 */ /* 0x000f220000000a00 */
[----:B------:R-:W3:Y:S01]  /*248c0*/  FLO.U32 R0, UR4 ;  /* 0x0000000400007d00 */ /* 0x000ee200080e0000 */
[----:B------:R-:W-:-:S07]  /*248d0*/  ULDC.64 UR6, c[0x0][0x208] ;  /* 0x0000820000067ab9 */ /* 0x000fce0000000a00 */
[----:B------:R-:W4:Y:S01]  /*248e0*/  POPC R5, UR4 ;  /* 0x0000000400057d09 */ /* 0x000f220008000000 */
[----:B---3--:R-:W-:-:S13]  /*248f0*/  ISETP.EQ.U32.AND P0, PT, R0, R7, PT ;  /* 0x000000070000720c */ /* 0x008fda0003f02070 */
[----:B----4-:R-:W3:Y:S01]  /*24900*/  @P0 ATOMG.E.ADD.STRONG.GPU PT, R3, desc[UR6][R2.64], R5 ;  /* 0x00000005020309a8 */ /* 0x010ee200081ee1c6 */
[----:B------:R-:W4:Y:S02]  /*24910*/  S2R R4, SR_LTMASK ;  /* 0x0000000000047919 */ /* 0x000f240000003900 */
[----:B----4-:R-:W-:-:S04]  /*24920*/  LOP3.LUT R4, R4, UR4, RZ, 0xc0, !PT ;  /* 0x0000000404047c12 */ /* 0x010fc8000f8ec0ff */
[----:B------:R-:W4:Y:S01]  /*24930*/  POPC R7, R4 ;  /* 0x0000000400077309 */ /* 0x000f220000000000 */
[----:B---3--:R-:W4:Y:S02]  /*24940*/  SHFL.IDX PT, R0, R3, R0, 0x1f ;  /* 0x00001f0003007589 */ /* 0x008f2400000e0000 */
[----:B----4-:R-:W-:-:S05]  /*24950*/  IADD3 R0, R0, UR36, R7 ;  /* 0x0000002400007c10 */ /* 0x010fca000fffe007 */
[----:B------:R3:W-:Y:S01]  /*24960*/  STL [R1], R0 ;  /* 0x0000000001007387 */ /* 0x0007e20000100800 */
[----:B------:R-:W-:Y:S05]  /*24970*/  BRA `(.L_x_1658) ;  /* 0x0000002c00c07947 */ /* 0x000fea0003800000 */
.L_x_1657:
[----:B------:R-:W3:Y:S01]  /*24980*/  S2R R3, SR_CgaCtaId ;  /* 0x0000000000037919 */ /* 0x000ee20000008800 */
[----:B------:R-:W-:-:S04]  /*24990*/  MOV R0, 0x400 ;  /* 0x0000040000007802 */ /* 0x000fc80000000f00 */
[----:B---3--:R-:W-:-:S05]  /*249a0*/  LEA R2, R3, R0, 0x18 ;  /* 0x0000000003027211 */ /* 0x008fca00078ec0ff */
[----:B------:R3:W-:Y:S01]  /*249b0*/  STL [R1+0x14], R2 ;  /* 0x0000140201007387 */ /* 0x0007e20000100800 */
[----:B------:R-:W-:-:S05]  /*249c0*/  VIADD R0, R2, 0x1e400 ;  /* 0x0001e40002007836 */ /* 0x000fca0000000000 */
[----:B------:R-:W-:-:S13]  /*249d0*/  LOP3.LUT P0, RZ, R0, 0x3ff, RZ, 0xc0, !PT ;  /* 0x000003ff00ff7812 */ /* 0x000fda000780c0ff */
[----:B---3--:R-:W-:Y:S05]  /*249e0*/  @!P0 BRA `(.L_x_1659) ;  /* 0x0000000000408947 */ /* 0x008fea0003800000 */
[----:B------:R-:W-:Y:S01]  /*249f0*/  MOV R2, 0x0 ;  /* 0x0000000000027802 */ /* 0x000fe20000000f00 */
[----:B------:R-:W-:Y:S01]  /*24a00*/  ULDC.64 UR6, c[0x4][0xa8] ;  /* 0x01002a0000067ab9 */ /* 0x000fe20000000a00 */
[----:B------:R-:W-:Y:S01]  /*24a10*/  ULDC.64 UR8, c[0x4][0xb0] ;  /* 0x01002c0000087ab9 */ /* 0x000fe20000000a00 */
[----:B------:R-:W-:Y:S01]  /*24a20*/  ULDC.64 UR4, c[0x4][0x30] ;  /* 0x01000c0000047ab9 */ /* 0x000fe20000000a00 */
[----:B------:R-:W-:Y:S02]  /*24a30*/  IMAD.U32 R4, RZ, RZ, UR6 ;  /* 0x00000006ff047e24 */ /* 0x000fe4000f8e00ff */
[----:B------:R-:W3:Y:S01]  /*24a40*/  LDC.64 R2, c[0x4][R2] ;  /* 0x0100000002027b82 */ /* 0x000ee20000000a00 */
[----:B------:R-:W-:Y:S02]  /*24a50*/  IMAD.U32 R5, RZ, RZ, UR7 ;  /* 0x00000007ff057e24 */ /* 0x000fe4000f8e00ff */
[----:B--2---:R-:W-:Y:S02]  /*24a60*/  IMAD.U32 R6, RZ, RZ, UR8 ;  /* 0x00000008ff067e24 */ /* 0x004fe4000f8e00ff */
[----:B------:R-:W-:-:S02]  /*24a70*/  IMAD.U32 R7, RZ, RZ, UR9 ;  /* 0x00000009ff077e24 */ /* 0x000fc4000f8e00ff */
[----:B------:R-:W-:Y:S02]  /*24a80*/  IMAD.U32 R10, RZ, RZ, UR4 ;  /* 0x00000004ff0a7e24 */ /* 0x000fe4000f8e00ff */
[----:B------:R-:W-:Y:S02]  /*24a90*/  IMAD.U32 R11, RZ, RZ, UR5 ;  /* 0x00000005ff0b7e24 */ /* 0x000fe4000f8e00ff */
[----:B------:R-:W-:Y:S02]  /*24aa0*/  IMAD.MOV.U32 R8, RZ, RZ, 0x70 ;  /* 0x00000070ff087424 */ /* 0x000fe400078e00ff */
[----:B------:R-:W-:Y:S02]  /*24ab0*/  IMAD.MOV.U32 R12, RZ, RZ, 0x1 ;  /* 0x00000001ff0c7424 */ /* 0x000fe400078e00ff */
[----:B------:R-:W-:-:S07]  /*24ac0*/  IMAD.MOV.U32 R13, RZ, RZ, RZ ;  /* 0x000000ffff0d7224 */ /* 0x000fce00078e00ff */
[----:B------:R-:W-:-:S07]  /*24ad0*/  LEPC R20, `(.L_x_1659) ;  /* 0x000000001014794e */ /* 0x000fce0000000000 */
[----:B01-3--:R-:W-:Y:S05]  /*24ae0*/  CALL.ABS.NOINC R2 ;  /* 0x0000000002007343 */ /* 0x00bfea0003c00000 */
.L_x_1659:
[----:B------:R-:W3:Y:S02]  /*24af0*/  LDL R2, [R1+0x14] ;  /* 0x0000140001027983 */ /* 0x000ee40000100800 */
[----:B---3--:R-:W-:-:S05]  /*24b00*/  VIADD R0, R2, 0x400 ;  /* 0x0000040002007836 */ /* 0x008fca0000000000 */
[----:B------:R-:W-:-:S13]  /*24b10*/  LOP3.LUT P0, RZ, R0, 0x3ff, RZ, 0xc0, !PT ;  /* 0x000003ff00ff7812 */ /* 0x000fda000780c0ff */
[----:B------:R-:W-:Y:S05]  /*24b20*/  @!P0 BRA `(.L_x_1660) ;  /* 0x0000000000808947 */ /* 0x000fea0003800000 */
[----:B------:R-:W-:Y:S01]  /*24b30*/  MOV R0, 0x0 ;  /* 0x0000000000007802 */ /* 0x000fe20000000f00 */
[----:B------:R-:W-:Y:S01]  /*24b40*/  ULDC.64 UR6, c[0x4][0xa8] ;  /* 0x01002a0000067ab9 */ /* 0x000fe20000000a00 */
[----:B------:R-:W-:Y:S01]  /*24b50*/  ULDC.64 UR8, c[0x4][0xb0] ;  /* 0x01002c0000087ab9 */ /* 0x000fe20000000a00 */
[----:B------:R-:W-:Y:S01]  /*24b60*/  ULDC.64 UR4, c[0x4][0x38] ;  /* 0x01000e0000047ab9 */ /* 0x000fe20000000a00 */
[----:B------:R3:W4:Y:S01]  /*24b70*/  LDC.64 R2, c[0x4][R0] ;  /* 0x0100000000027b82 */ /* 0x0007220000000a00 */
[----:B------:R-:W-:Y:S02]  /*24b80*/  IMAD.U32 R4, RZ, RZ, UR6 ;  /* 0x00000006ff047e24 */ /* 0x000fe4000f8e00ff */
[----:B------:R-:W-:Y:S02]  /*24b90*/  IMAD.U32 R5, RZ, RZ, UR7 ;  /* 0x00000007ff057e24 */ /* 0x000fe4000f8e00ff */
[----:B--2---:R-:W-:Y:S02]  /*24ba0*/  IMAD.U32 R6, RZ, RZ, UR8 ;  /* 0x00000008ff067e24 */ /* 0x004fe4000f8e00ff */
[----:B------:R-:W-:-:S02]  /*24bb0*/  IMAD.U32 R7, RZ, RZ, UR9 ;  /* 0x00000009ff077e24 */ /* 0x000fc4000f8e00ff */
[----:B------:R-:W-:Y:S02]  /*24bc0*/  IMAD.U32 R10, RZ, RZ, UR4 ;  /* 0x00000004ff0a7e24 */ /* 0x000fe4000f8e00ff */
[----:B------:R-:W-:Y:S02]  /*24bd0*/  IMAD.U32 R11, RZ, RZ, UR5 ;  /* 0x00000005ff0b7e24 */ /* 0x000fe4000f8e00ff */
[----:B------:R-:W-:Y:S02]  /*24be0*/  IMAD.MOV.U32 R8, RZ, RZ, 0x70 ;  /* 0x00000070ff087424 */ /* 0x000fe400078e00ff */
[----:B------:R-:W-:Y:S02]  /*24bf0*/  IMAD.MOV.U32 R12, RZ, RZ, 0x1 ;  /* 0x00000001ff0c7424 */ /* 0x000fe400078e00ff */
[----:B---3--:R-:W-:-:S07]  /*24c00*/  IMAD.MOV.U32 R13, RZ, RZ, RZ ;  /* 0x000000ffff0d7224 */ /* 0x008fce00078e00ff */
[----:B------:R-:W-:-:S07]  /*24c10*/  LEPC R20, `(.L_x_1661) ;  /* 0x000000001014794e */ /* 0x000fce0000000000 */
[----:B01--4-:R-:W-:Y:S05]  /*24c20*/  CALL.ABS.NOINC R2 ;  /* 0x0000000002007343 */ /* 0x013fea0003c00000 */
.L_x_1661:
        /* <DEDUP_REMOVED lines=16> */
.L_x_1660:
[----:B------:R-:W3:Y:S01]  /*24d30*/  LDL R7, [R1+0x8] ;  /* 0x0000080001077983 */ /* 0x000ee20000100800 */
[----:B------:R-:W4:Y:S01]  /*24d40*/  LDC R0, c[0x0][0x428] ;  /* 0x00010a00ff007b82 */ /* 0x000f220000000800 */
[----:B------:R-:W-:Y:S02]  /*24d50*/  ULDC.64 UR4, c[0x0][0x9f8] ;  /* 0x00027e0000047ab9 */ /* 0x000fe40000000a00 */
[----:B--2---:R-:W2:Y:S04]  /*24d60*/  LDL.LU R6, [R1+0x28] ;  /* 0x0000280001067983 */ /* 0x004ea80000300800 */
[----:B------:R-:W2:Y:S04]  /*24d70*/  LDL.LU R5, [R1+0x4] ;  /* 0x0000040001057983 */ /* 0x000ea80000300800 */
[----:B------:R-:W2:Y:S01]  /*24d80*/  LDL R4, [R1+0xc] ;  /* 0x00000c0001047983 */ /* 0x000ea20000100800 */
[----:B------:R-:W-:Y:S01]  /*24d90*/  ULDC.64 UR6, c[0x0][0x208] ;  /* 0x0000820000067ab9 */ /* 0x000fe20000000a00 */
[----:B------:R-:W0:Y:S01]  /*24da0*/  S2R R8, SR_TID.X ;  /* 0x0000000000087919 */ /* 0x000e220000002100 */
[----:B----4-:R-:W-:-:S13]  /*24db0*/  ISETP.NE.AND P0, PT, R0, 0x1, PT ;  /* 0x000000010000780c */ /* 0x010fda0003f05270 */
[----:B------:R-:W3:Y:S08]  /*24dc0*/  @P0 LDC R0, c[0x0][0x42c] ;  /* 0x00010b00ff000b82 */ /* 0x000ef00000000800 */
[----:B------:R-:W4:Y:S01]  /*24dd0*/  @P0 LDC R3, c[0x0][0x430] ;  /* 0x00010c00ff030b82 */ /* 0x000f220000000800 */
[----:B0-----:R-:W-:-:S04]  /*24de0*/  LOP3.LUT R8, R8, 0x1f, RZ, 0xc0, !PT ;  /* 0x0000001f08087812 */ /* 0x001fc800078ec0ff */
[----:B------:R-:W-:-:S04]  /*24df0*/  ISETP.NE.AND P6, PT, R8, RZ, PT ;  /* 0x000000ff0800720c */ /* 0x000fc80003fc5270 */
[----:B------:R-:W-:-:S09]  /*24e00*/  PLOP3.LUT P1, PT, P6, PT, PT, 0x8, 0x0 ;  /* 0x000000000000781c */ /* 0x000fd2000372e170 */
[----:B------:R-:W-:-:S05]  /*24e10*/  VOTEU.ALL UP1, P6 ;  /* 0x00000000003f7886 */ /* 0x000fca0003020000 */
[----:B------:R-:W-:-:S04]  /*24e20*/  @!UP1 UIADD3 UR8, UP0, UR38, 0x270, URZ ;  /* 0x0000027026089890 */ /* 0x000fc8000ff1e03f */
[----:B------:R-:W-:-:S03]  /*24e30*/  @!UP1 UIADD3.X UR9, URZ, UR39, URZ, UP0, !UPT ;  /* 0x000000273f099290 */ /* 0x000fc600087fe43f */
[----:B------:R-:W-:Y:S01]  /*24e40*/  VOTEU.ALL UP0, P6 ;  /* 0x00000000003f7886 */ /* 0x000fe20003000000 */
[----:B---3--:R-:W-:-:S04]  /*24e50*/  @P0 IMAD.HI.U32 R2, R7, R0, RZ ;  /* 0x0000000007020227 */ /* 0x008fc800078e00ff */
[----:B------:R-:W-:Y:S01]  /*24e60*/  IMAD.MOV.U32 R0, RZ, RZ, R7 ;  /* 0x000000ffff007224 */ /* 0x000fe200078e0007 */
[----:B----4-:R-:W-:Y:S02]  /*24e70*/  @P0 SHF.R.U32.HI R0, RZ, R3, R2 ;  /* 0x00000003ff000219 */ /* 0x010fe40000011602 */
[----:B------:R-:W-:Y:S01]  /*24e80*/  ISETP.NE.U32.AND P0, PT, RZ, UR4, PT ;  /* 0x00000004ff007c0c */ /* 0x000fe2000bf05070 */
[----:B--2---:R-:W-:-:S03]  /*24e90*/  IMAD R2, R5, 0x80, R6 ;  /* 0x0000008005027824 */ /* 0x004fc600078e0206 */
[----:B------:R-:W-:Y:S01]  /*24ea0*/  ISETP.NE.AND.EX P0, PT, RZ, UR5, PT, P0 ;  /* 0x00000005ff007c0c */ /* 0x000fe2000bf05300 */
[----:B------:R-:W-:Y:S01]  /*24eb0*/  IMAD.MOV.U32 R5, RZ, RZ, R4 ;  /* 0x000000ffff057224 */ /* 0x000fe200078e0004 */
[----:B------:R-:W-:-:S11]  /*24ec0*/  ULDC.64 UR4, c[0x0][0xa00] ;  /* 0x0002800000047ab9 */ /* 0x000fd60000000a00 */
[----:B------:R-:W0:Y:S02]  /*24ed0*/  @P0 LDC.64 R6, c[0x0][0x9f8] ;  /* 0x00027e00ff060b82 */ /* 0x000e240000000a00 */
[----:B0-----:R-:W-:-:S05]  /*24ee0*/  @P0 IMAD.WIDE R6, R4, 0x4, R6 ;  /* 0x0000000404060825 */ /* 0x001fca00078e0206 */
[----:B------:R0:W5:Y:S01]  /*24ef0*/  @P0 LDG.E R5, desc[UR6][R6.64] ;  /* 0x0000000606050981 */ /* 0x000162000c1e1900 */
[----:B------:R-:W-:-:S04]  /*24f00*/  ISETP.NE.U32.AND P0, PT, RZ, UR4, PT ;  /* 0x00000004ff007c0c */ /* 0x000fc8000bf05070 */
[----:B------:R-:W-:-:S04]  /*24f10*/  ISETP.NE.AND.EX P0, PT, RZ, UR5, PT, P0 ;  /* 0x00000005ff007c0c */ /* 0x000fc8000bf05300 */
[----:B------:R-:W-:-:S09]  /*24f20*/  SEL R3, R4, RZ, !P0 ;  /* 0x000000ff04037207 */ /* 0x000fd20004000000 */
.L_x_1662:
[----:B------:R-:W2:Y:S01]  /*24f30*/  LDL R4, [R1+0x8] ;  /* 0x0000080001047983 */ /* 0x000ea20000100800 */
        /* <DEDUP_REMOVED lines=9> */
[----:B--2---:R-:W-:Y:S05]  /*24fd0*/  @P1 BRA.U.ANY `(.L_x_1662) ;  /* 0xfffffffd00d41947 */ /* 0x004fea000393ffff */
[----:B------:R-:W2:Y:S01]  /*24fe0*/  S2R R4, SR_TID.X ;  /* 0x0000000000047919 */ /* 0x000ea20000002100 */
[----:B------:R-:W-:Y:S01]  /*24ff0*/  UMOV UR4, 0x40 ;  /* 0x0000004000047882 */ /* 0x000fe20000000000 */
[----:B--2---:R-:W-:-:S04]  /*25000*/  LOP3.LUT R4, R4, 0x1f, RZ, 0xc0, !PT ;  /* 0x0000001f04047812 */ /* 0x004fc800078ec0ff */
[----:B------:R-:W-:-:S04]  /*25010*/  ISETP.NE.AND P2, PT, R4, RZ, PT ;  /* 0x000000ff0400720c */ /* 0x000fc80003f45270 */
[----:B------:R-:W-:-:S09]  /*25020*/  PLOP3.LUT P1, PT, P2, PT, PT, 0x8, 0x0 ;  /* 0x000000000000781c */ /* 0x000fd2000172e170 */
[----:B------:R-:W-:-:S05]  /*25030*/  VOTEU.ALL UP0, P2 ;  /* 0x00000000003f7886 */ /* 0x000fca0001000000 */
.L_x_1663:
[----:B------:R-:W2:Y:S01]  /*25040*/  LDL R4, [R1+0x8] ;  /* 0x0000080001047983 */ /* 0x000ea20000100800 */
        /* <DEDUP_REMOVED lines=15> */
.L_x_1664:
        /* <DEDUP_REMOVED lines=10> */
[----:B------:R-:W2:Y:S01]  /*251e0*/  LDL R4, [R1+0x20] ;  /* 0x0000200001047983 */ /* 0x000ea20000100800 */
[----:B-1----:R-:W1:Y:S01]  /*251f0*/  LDC.64 R8, c[0x0][0x3f8] ;  /* 0x0000fe00ff087b82 */ /* 0x002e620000000a00 */
[----:B------:R-:W-:Y:S02]  /*25200*/  ULDC.64 UR4, c[0x0][0xa08] ;  /* 0x0002820000047ab9 */ /* 0x000fe40000000a00 */
[----:B-1----:R-:W-:Y:S01]  /*25210*/  LOP3.LUT P0, RZ, R8, UR4, RZ, 0xfc, !PT ;  /* 0x0000000408ff7c12 */ /* 0x002fe2000f80fcff */
[----:B------:R-:W-:-:S03]  /*25220*/  UMOV UR4, 0xffffffff ;  /* 0xffffffff00047882 */ /* 0x000fc60000000000 */
[----:B------:R-:W-:-:S04]  /*25230*/  LOP3.LUT P0, RZ, R9, UR5, RZ, 0xfc, P0 ;  /* 0x0000000509ff7c12 */ /* 0x000fc8000800fcff */
[----:B0----5:R-:W-:Y:S01]  /*25240*/  SEL R6, R5, RZ, !P0 ;  /* 0x000000ff05067207 */ /* 0x021fe20004000000 */
[----:B--2---:R-:W-:Y:S01]  /*25250*/  VIADD R4, R4, 0xffffffff ;  /* 0xffffffff04047836 */ /* 0x004fe20000000000 */
[----:B------:R-:W-:Y:S07]  /*25260*/  BRA.DIV UR4, `(.L_x_1665) ;  /* 0x0000004a04087947 */ /* 0x000fee000b800000 */
.L_x_1797:
[----:B------:R-:W-:Y:S01]  /*25270*/  UMOV UR4, 0xffffffff ;  /* 0xffffffff00047882 */ /* 0x000fe20000000000 */
[----:B------:R-:W-:Y:S02]  /*25280*/  SHF.R.S32.HI R20, RZ, 0x1f, R5 ;  /* 0x0000001fff147819 */ /* 0x000fe40000011405 */
[----:B------:R-:W-:Y:S05]  /*25290*/  BRA.DIV UR4, `(.L_x_1666) ;  /* 0x0000004a04307947 */ /* 0x000fea000b800000 */
[----:B------:R-:W-:-:S13]  /*252a0*/  ELECT P6, URZ, PT ;  /* 0x00000000003f782f */ /* 0x000fda00038c0000 */
.L_x_1800:
[----:B------:R-:W-:Y:S05]  /*252b0*/  @!P6 BRA `(.L_x_1667) ;  /* 0x000000040018e947 */ /* 0x000fea0003800000 */
[----:B------:R-:W-:-:S04]  /*252c0*/  ISETP.NE.U32.AND P0, PT, R8, RZ, PT ;  /* 0x000000ff0800720c */ /* 0x000fc80003f05070 */
[----:B------:R-:W-:-:S13]  /*252d0*/  ISETP.NE.AND.EX P0, PT, R9, RZ, PT, P0 ;  /* 0x000000ff0900720c */ /* 0x000fda0003f05300 */
[----:B------:R-:W-:Y:S05]  /*252e0*/  @!P0 BRA `(.L_x_1668) ;  /* 0x0000000000488947 */ /* 0x000fea0003800000 */
[----:B------:R-:W0:Y:S01]  /*252f0*/  LDC R11, c[0x0][0x41c] ;  /* 0x00010700ff0b7b82 */ /* 0x000e220000000800 */
[----:B------:R-:W-:Y:S01]  /*25300*/  ULDC.64 UR4, c[0x0][0x408] ;  /* 0x0001020000047ab9 */ /* 0x000fe20000000a00 */
        /* <DEDUP_REMOVED lines=13> */
[----:B------:R-:W-:-:S04]  /*253e0*/  LEA R10, P0, R6, R8, 0x2 ;  /* 0x00000008060a7211 */ /* 0x000fc800078010ff */
[----:B------:R-:W-:-:S05]  /*253f0*/  LEA.HI.X R11, R6, R9, R7, 0x2, P0 ;  /* 0x00000009060b7211 */ /* 0x000fca00000f1407 */
[----:B------:R0:W5:Y:S04]  /*25400*/  LDG.E R6, desc[UR6][R10.64] ;  /* 0x000000060a067981 */ /* 0x000168000c1e1900 */
.L_x_1668:
[----:B0-----:R-:W0:Y:S01]  /*25410*/  S2R R10, SR_CgaCtaId ;  /* 0x00000000000a7919 */ /* 0x001e220000008800 */
[----:B------:R-:W-:-:S04]  /*25420*/  MOV R7, 0x400 ;  /* 0x0000040000077802 */ /* 0x000fc80000000f00 */
[----:B0-----:R-:W-:Y:S02]  /*25430*/  LEA R7, R10, R7, 0x18 ;  /* 0x000000070a077211 */ /* 0x001fe400078ec0ff */
[----:B------:R-:W-:-:S03]  /*25440*/  SHF.L.U32 R10, R18, 0x1f, RZ ;  /* 0x0000001f120a7819 */ /* 0x000fc600000006ff */
[----:B------:R-:W-:-:S04]  /*25450*/  IMAD R7, R16, 0x8, R7 ;  /* 0x0000000810077824 */ /* 0x000fc800078e0207 */
[----:B------:R-:W0:Y:S02]  /*25460*/  SYNCS.PHASECHK.TRANS64.TRYWAIT P0, [R7+URZ+0x30840], R10 ;  /* 0x0308400a070075a7 */ /* 0x000e24000800017f */
[----:B0-----:R-:W-:Y:S05]  /*25470*/  @!P0 BRA `(.L_x_1669) ;  /* 0x0000004400d88947 */ /* 0x001fea0003800000 */
.L_x_1801:
        /* <DEDUP_REMOVED lines=11> */
.L_x_1670:
[----:B------:R-:W1:Y:S01]  /*25530*/  S2R R11, SR_CgaCtaId ;  /* 0x00000000000b7919 */ /* 0x000e620000008800 */
[----:B0-----:R-:W-:Y:S01]  /*25540*/  MOV R10, 0x400 ;  /* 0x00000400000a7802 */ /* 0x001fe20000000f00 */
        /* <DEDUP_REMOVED lines=9> */
[----:B-----5:R-:W-:-:S05]  /*255e0*/  R2UR UR13, R6 ;  /* 0x00000000060d72ca */ /* 0x020fca00000e0000 */
[----:B------:R-:W-:-:S04]  /*255f0*/  UIADD3 UR9, UR9, 0x30830, URZ ;  /* 0x0003083009097890 */ /* 0x000fc8000fffe03f */
[----:B------:R-:W-:Y:S02]  /*25600*/  UIMAD UR11, UR11, 0x60, UR5 ;  /* 0x000000600b0b78a4 */ /* 0x000fe4000f8e0205 */
        /* <DEDUP_REMOVED lines=10> */
[----:B0-----:R-:W-:Y:S01]  /*256b0*/  UMOV UR8, UR15 ;  /* 0x0000000f00087c82 */ /* 0x001fe20008000000 */
[----:B------:R-:W-:Y:S02]  /*256c0*/  UMOV UR10, UR17 ;  /* 0x00000011000a7c82 */ /* 0x000fe40008000000 */
[----:B------:R0:W-:Y:S02]  /*256d0*/  UTMALDG.4D [UR8], [UR4], desc[UR6] ;  /* 0x00000608040075b4 */ /* 0x0001e40008019000 */
[----:B0-----:R-:W-:Y:S01]  /*256e0*/  UMOV UR8, UR16 ;  /* 0x0000001000087c82 */ /* 0x001fe20008000000 */
[----:B------:R-:W-:-:S02]  /*256f0*/  UMOV UR10, UR14 ;  /* 0x0000000e000a7c82 */ /* 0x000fc40008000000 */
[----:B------:R0:W-:Y:S02]  /*25700*/  UTMALDG.4D [UR8], [UR4], desc[UR6] ;  /* 0x00000608040075b4 */ /* 0x0001e40008019000 */
[----:B0-----:R-:W-:Y:S01]  /*25710*/  NOP ;  /* 0x0000000000007918 */ /* 0x001fe20000000000 */
.L_x_1667:
[----:B------:R-:W2:Y:S04]  /*25720*/  LDL.LU R13, [R1+0x8] ;  /* 0x00000800010d7983 */ /* 0x000ea80000300800 */
[----:B------:R-:W3:Y:S01]  /*25730*/  LDL.LU R12, [R1+0x24] ;  /* 0x00002400010c7983 */ /* 0x000ee20000300800 */
[----:B------:R-:W-:Y:S01]  /*25740*/  MOV R10, 0x400 ;  /* 0x00000400000a7802 */ /* 0x000fe20000000f00 */
[----:B------:R-:W-:Y:S05]  /*25750*/  WARPSYNC.ALL ;  /* 0x0000000000007948 */ /* 0x000fea0003800000 */
[----:B------:R-:W0:Y:S01]  /*25760*/  S2R R11, SR_CgaCtaId ;  /* 0x00000000000b7919 */ /* 0x000e220000008800 */
[----:B------:R-:W-:-:S13]  /*25770*/  ELECT P0, URZ, PT ;  /* 0x00000000003f782f */ /* 0x000fda0003800000 */
[C---:B------:R-:W-:Y:S01]  /*25780*/  @P0 R2UR UR13, R3.reuse ;  /* 0x00000000030d02ca */ /* 0x040fe200000e0000 */
[----:B------:R-:W-:Y:S01]  /*25790*/  UIADD3 UR4, UP0, UR38, 0x270, URZ ;  /* 0x0000027026047890 */ /* 0x000fe2000ff1e03f */
[C---:B------:R-:W-:Y:S01]  /*257a0*/  @P0 R2UR UR11, R2.reuse ;  /* 0x00000000020b02ca */ /* 0x040fe200000e0000 */
[----:B------:R-:W-:Y:S01]  /*257b0*/  UMOV UR6, 0x0 ;  /* 0x0000000000067882 */ /* 0x000fe20000000000 */
[----:B------:R-:W-:Y:S01]  /*257c0*/  UMOV UR7, 0x12f00000 ;  /* 0x12f0000000077882 */ /* 0x000fe20000000000 */
[----:B------:R-:W-:Y:S01]  /*257d0*/  UIADD3.X UR5, URZ, UR39, URZ, UP0, !UPT ;  /* 0x000000273f057290 */ /* 0x000fe200087fe43f */
[----:B------:R-:W-:Y:S01]  /*257e0*/  @P0 R2UR UR19, R2 ;  /* 0x00000000021302ca */ /* 0x000fe200000e0000 */
[----:B------:R-:W-:Y:S01]  /*257f0*/  UMOV UR10, URZ ;  /* 0x0000003f000a7c82 */ /* 0x000fe20008000000 */
[----:B------:R-:W-:Y:S01]  /*25800*/  @P0 R2UR UR21, R3 ;  /* 0x00000000031502ca */ /* 0x000fe200000e0000 */
[----:B------:R-:W-:Y:S01]  /*25810*/  UMOV UR14, 0x0 ;  /* 0x00000000000e7882 */ /* 0x000fe20000000000 */
[----:B------:R-:W-:Y:S01]  /*25820*/  UMOV UR15, 0x12f00000 ;  /* 0x12f00000000f7882 */ /* 0x000fe20000000000 */
[----:B------:R-:W-:Y:S01]  /*25830*/  UMOV UR18, 0x40 ;  /* 0x0000004000127882 */ /* 0x000fe20000000000 */
[----:B------:R-:W-:Y:S01]  /*25840*/  @P0 IMAD.MOV.U32 R7, RZ, RZ, 0xc000 ;  /* 0x0000c000ff070424 */ /* 0x000fe200078e00ff */
        /* <DEDUP_REMOVED lines=10> */
[----:B------:R-:W-:Y:S01]  /*258f0*/  UMOV UR17, UR9 ;  /* 0x0000000900117c82 */ /* 0x000fe20008000000 */
[----:B--2---:R-:W-:-:S02]  /*25900*/  @P0 R2UR UR12, R13 ;  /* 0x000000000d0c02ca */ /* 0x004fc400000e0000 */
[----:B------:R-:W-:Y:S01]  /*25910*/  @P0 R2UR UR20, R13 ;  /* 0x000000000d1402ca */ /* 0x000fe200000e0000 */
[----:B---3--:R-:W-:-:S05]  /*25920*/  VIADD R12, R12, 0x1 ;  /* 0x000000010c0c7836 */ /* 0x008fca0000000000 */
[----:B------:R0:W-:Y:S05]  /*25930*/  STL [R1+0x24], R12 ;  /* 0x0000240c01007387 */ /* 0x0001ea0000100800 */
[----:B------:R1:W-:Y:S02]  /*25940*/  UTMALDG.4D [UR8], [UR4], desc[UR6] ;  /* 0x00000608040075b4 */ /* 0x0003e40008019000 */
[----:B------:R0:W-:Y:S01]  /*25950*/  UTMALDG.4D [UR16], [UR4], desc[UR14] ;  /* 0x00000e10040075b4 */ /* 0x0001e20008019000 */
[----:B-1----:R-:W-:Y:S01]  /*25960*/  @P0 R2UR UR11, R2 ;  /* 0x00000000020b02ca */ /* 0x002fe200000e0000 */
[----:B------:R-:W-:Y:S01]  /*25970*/  UIADD3 UR8, UR24, 0x1a400, URZ ;  /* 0x0001a40018087890 */ /* 0x000fe2000fffe03f */
[----:B------:R-:W-:Y:S01]  /*25980*/  LEA.HI R2, R12, R12, RZ, 0x1 ;  /* 0x0000000c0c027211 */ /* 0x000fe200078f08ff */
[----:B------:R-:W-:Y:S01]  /*25990*/  UMOV UR10, 0x80 ;  /* 0x00000080000a7882 */ /* 0x000fe20000000000 */
[----:B------:R-:W-:-:S02]  /*259a0*/  @P0 R2UR UR13, R3 ;  /* 0x00000000030d02ca */ /* 0x000fc400000e0000 */
[----:B------:R-:W-:Y:S02]  /*259b0*/  @P0 R2UR UR12, R13 ;  /* 0x000000000d0c02ca */ /* 0x000fe400000e0000 */
[----:B------:R-:W-:-:S05]  /*259c0*/  LOP3.LUT R2, R2, 0xfffffffe, RZ, 0xc0, !PT ;  /* 0xfffffffe02027812 */ /* 0x000fca00078ec0ff */
[----:B------:R-:W-:-:S05]  /*259d0*/  IMAD.IADD R2, R12, 0x1, -R2 ;  /* 0x000000010c027824 */ /* 0x000fca00078e0a02 */
[----:B------:R-:W-:Y:S01]  /*259e0*/  SHF.L.U32 R2, R2, 0x1f, RZ ;  /* 0x0000001f02027819 */ /* 0x000fe200000006ff */
[----:B------:R0:W-:Y:S03]  /*259f0*/  UTMALDG.4D [UR8], [UR4], desc[UR22] ;  /* 0x00001608040075b4 */ /* 0x0001e60008019000 */
[----:B------:R-:W1:Y:S02]  /*25a00*/  SYNCS.PHASECHK.TRANS64.TRYWAIT P0, [R10+URZ+0x30820], R2 ;  /* 0x030820020a0075a7 */ /* 0x000e64000800017f */
[----:B01----:R-:W-:Y:S05]  /*25a10*/  @!P0 BRA `(.L_x_1672) ;  /* 0x0000004000848947 */ /* 0x003fea0003800000 */
.L_x_1802:
[----:B------:R-:W-:Y:S05]  /*25a20*/  BSYNC B0 ;  /* 0x0000000000007941 */ /* 0x000fea0003800000 */
.L_x_1671:
[----:B0-----:R-:W2:Y:S04]  /*25a30*/  LDL R3, [R1+0x20] ;  /* 0x0000200001037983 */ /* 0x001ea80000100800 */
[----:B------:R-:W3:Y:S01]  /*25a40*/  LDL R10, [R1+0x1c] ;  /* 0x00001c00010a7983 */ /* 0x000ee20000100800 */
[----:B------:R-:W-:Y:S01]  /*25a50*/  BSSY B0, `(.L_x_1673) ;  /* 0x0000195000007945 */ /* 0x000fe20003800000 */
[----:B--2---:R-:W-:-:S05]  /*25a60*/  VIADD R7, R3, 0xfffffffe ;  /* 0xfffffffe03077836 */ /* 0x004fca0000000000 */
[----:B---3--:R-:W-:-:S13]  /*25a70*/  ISETP.GE.AND P0, PT, R7, R10, PT ;  /* 0x0000000a0700720c */ /* 0x008fda0003f06270 */
[----:B------:R-:W-:Y:S05]  /*25a80*/  @!P0 BRA `(.L_x_1674) ;  /* 0x0000001800448947 */ /* 0x000fea0003800000 */
[----:B------:R-:W-:Y:S01]  /*25a90*/  IMAD.MOV R13, RZ, RZ, -R3 ;  /* 0x000000ffff0d7224 */ /* 0x000fe200078e0a03 */
[----:B------:R-:W-:Y:S01]  /*25aa0*/  LOP3.LUT R2, RZ, R10, RZ, 0x33, !PT ;  /* 0x0000000aff027212 */ /* 0x000fe200078e33ff */
[----:B------:R-:W-:Y:S03]  /*25ab0*/  BSSY B1, `(.L_x_1675) ;  /* 0x0000089000017945 */ /* 0x000fe60003800000 */
[----:B------:R-:W-:-:S05]  /*25ac0*/  VIADDMNMX R13, R13, 0x1, R2, !PT ;  /* 0x000000010d0d7846 */ /* 0x000fca0007800102 */
[----:B------:R-:W-:-:S05]  /*25ad0*/  IMAD.IADD R2, R3, 0x1, R13 ;  /* 0x0000000103027824 */ /* 0x000fca00078e020d */
[----:B------:R-:W-:-:S04]  /*25ae0*/  LOP3.LUT R2, R2, 0x1, RZ, 0xc0, !PT ;  /* 0x0000000102027812 */ /* 0x000fc800078ec0ff */
[----:B------:R-:W-:-:S13]  /*25af0*/  ISETP.NE.U32.AND P0, PT, R2, 0x1, PT ;  /* 0x000000010200780c */ /* 0x000fda0003f05070 */
        /* <DEDUP_REMOVED lines=8> */
[----:B------:R-:W-:Y:S01]  /*25b80*/  ISETP.NE.U32.AND P0, PT, R8, RZ, PT ;  /* 0x000000ff0800720c */ /* 0x000fe20003f05070 */
[----:B------:R-:W-:-:S03]  /*25b90*/  IMAD.MOV.U32 R2, RZ, RZ, R6 ;  /* 0x000000ffff027224 */ /* 0x000fc600078e0006 */
        /* <DEDUP_REMOVED lines=20> */
.L_x_1679:
[----:B0-----:R-:W0:Y:S01]  /*25ce0*/  S2R R8, SR_CgaCtaId ;  /* 0x0000000000087919 */ /* 0x001e220000008800 */
[----:B------:R-:W-:-:S04]  /*25cf0*/  MOV R3, 0x400 ;  /* 0x0000040000037802 */ /* 0x000fc80000000f00 */
[----:B0-----:R-:W-:Y:S02]  /*25d00*/  LEA R3, R8, R3, 0x18 ;  /* 0x0000000308037211 */ /* 0x001fe400078ec0ff */
[----:B------:R-:W-:-:S03]  /*25d10*/  SHF.L.U32 R8, R14, 0x1f, RZ ;  /* 0x0000001f0e087819 */ /* 0x000fc600000006ff */
[----:B------:R-:W-:-:S04]  /*25d20*/  IMAD R3, R12, 0x8, R3 ;  /* 0x000000080c037824 */ /* 0x000fc800078e0203 */
[----:B------:R-:W0:Y:S02]  /*25d30*/  SYNCS.PHASECHK.TRANS64.TRYWAIT P0, [R3+URZ+0x30840], R8 ;  /* 0x03084008030075a7 */ /* 0x000e24000800017f */
[----:B0-----:R-:W-:Y:S05]  /*25d40*/  @!P0 BRA `(.L_x_1680) ;  /* 0x0000003c00d88947 */ /* 0x001fea0003800000 */
.L_x_1803:
        /* <DEDUP_REMOVED lines=11> */
.L_x_1681:
        /* <DEDUP_REMOVED lines=11> */
[----:B-----5:R-:W-:Y:S01]  /*25eb0*/  R2UR UR13, R2 ;  /* 0x00000000020d72ca */ /* 0x020fe200000e0000 */
[----:B------:R-:W-:-:S04]  /*25ec0*/  UMOV UR17, 0x80 ;  /* 0x0000008000117882 */ /* 0x000fc80000000000 */
[----:B------:R-:W-:-:S04]  /*25ed0*/  UIADD3 UR9, UR9, 0x30830, URZ ;  /* 0x0003083009097890 */ /* 0x000fc8000fffe03f */
[----:B------:R-:W-:Y:S02]  /*25ee0*/  UIMAD UR11, UR11, 0x60, UR5 ;  /* 0x000000600b0b78a4 */ /* 0x000fe4000f8e0205 */
[----:B------:R-:W-:Y:S01]  /*25ef0*/  UIADD3.X UR5, URZ, UR39, URZ, UP0, !UPT ;  /* 0x000000273f057290 */ /* 0x000fe200087fe43f */
[----:B-1----:R-:W-:-:S05]  /*25f00*/  LEA R8, R9, R8, 0x18 ;  /* 0x0000000809087211 */ /* 0x002fca00078ec0ff */
[----:B------:R-:W-:Y:S02]  /*25f10*/  IMAD R3, R12, 0x9000, R8 ;  /* 0x000090000c037824 */ /* 0x000fe400078e0208 */
[----:B------:R-:W-:-:S03]  /*25f20*/  VIADD R8, R8, 0x30800 ;  /* 0x0003080008087836 */ /* 0x000fc60000000000 */
[----:B------:R-:W-:Y:S01]  /*25f30*/  R2UR UR14, R3 ;  /* 0x00000000030e72ca */ /* 0x000fe200000e0000 */
[----:B------:R-:W-:Y:S01]  /*25f40*/  IMAD R8, R16, 0x8, R8 ;  /* 0x0000000810087824 */ /* 0x000fe200078e0208 */
[----:B------:R-:W-:-:S11]  /*25f50*/  SHF.L.U32 R3, R18, 0x1f, RZ ;  /* 0x0000001f12037819 */ /* 0x000fd600000006ff */
[----:B------:R-:W-:Y:S02]  /*25f60*/  UIADD3 UR8, UR14, 0x1e400, URZ ;  /* 0x0001e4000e087890 */ /* 0x000fe4000fffe03f */
[----:B------:R-:W-:Y:S02]  /*25f70*/  UIADD3 UR15, UR14, 0x21400, URZ ;  /* 0x000214000e0f7890 */ /* 0x000fe4000fffe03f */
[----:B------:R-:W-:-:S05]  /*25f80*/  UIADD3 UR14, UR14, 0x24400, URZ ;  /* 0x000244000e0e7890 */ /* 0x000fca000fffe03f */
        /* <DEDUP_REMOVED lines=9> */
.L_x_1804:
[----:B------:R-:W-:Y:S05]  /*26020*/  @P1 BRA `(.L_x_1683) ;  /* 0x00000000002c1947 */ /* 0x000fea0003800000 */
[----:B------:R-:W1:Y:S01]  /*26030*/  S2R R11, SR_TID.X ;  /* 0x00000000000b7919 */ /* 0x000e620000002100 */
[----:B------:R-:W-:Y:S01]  /*26040*/  MOV R9, 0x400 ;  /* 0x0000040000097802 */ /* 0x000fe20000000f00 */
[----:B0-----:R-:W-:Y:S01]  /*26050*/  IMAD.MOV.U32 R8, RZ, RZ, 0x9000 ;  /* 0x00009000ff087424 */ /* 0x001fe200078e00ff */
[----:B------:R-:W0:Y:S01]  /*26060*/  S2R R10, SR_CgaCtaId ;  /* 0x00000000000a7919 */ /* 0x000e220000008800 */
[----:B-1----:R-:W-:-:S04]  /*26070*/  LOP3.LUT R11, R11, 0x1f, RZ, 0xc0, !PT ;  /* 0x0000001f0b0b7812 */ /* 0x002fc800078ec0ff */
[----:B------:R-:W-:Y:S02]  /*26080*/  ISETP.NE.AND P0, PT, R11, RZ, PT ;  /* 0x000000ff0b00720c */ /* 0x000fe40003f05270 */
[----:B0-----:R-:W-:-:S05]  /*26090*/  LEA R9, R10, R9, 0x18 ;  /* 0x000000090a097211 */ /* 0x001fca00078ec0ff */
[----:B------:R-:W-:-:S04]  /*260a0*/  IMAD R3, R16, 0x8, R9 ;  /* 0x0000000810037824 */ /* 0x000fc800078e0209 */
[----:B------:R1:W-:Y:S02]  /*260b0*/  SYNCS.ARRIVE.TRANS64 RZ, [R3+URZ+0x30850], R8 ;  /* 0x0308500803ff79a7 */ /* 0x0003e4000800003f */
[----:B------:R-:W-:Y:S05]  /*260c0*/  @!P0 BRA `(.L_x_1683) ;  /* 0x0000000000048947 */ /* 0x000fea0003800000 */
[----:B------:R-:W-:Y:S01]  /*260d0*/  BPT.TRAP 0x1 ;  /* 0x000000040000795c */ /* 0x000fe20000300000 */
.L_x_1683:
[----:B------:R-:W2:Y:S01]  /*260e0*/  S2R R9, SR_CgaCtaId ;  /* 0x0000000000097919 */ /* 0x000ea20000008800 */
[----:B01----:R-:W-:Y:S01]  /*260f0*/  MOV R8, 0x400 ;  /* 0x0000040000087802 */ /* 0x003fe20000000f00 */
        /* <DEDUP_REMOVED lines=9> */
[----:B------:R-:W-:-:S02]  /*26190*/  IMAD.MOV.U32 R6, RZ, RZ, R2 ;  /* 0x000000ffff067224 */ /* 0x000fc400078e0002 */
[----:B------:R-:W-:-:S05]  /*261a0*/  IMAD.MOV.U32 R4, RZ, RZ, R7 ;  /* 0x000000ffff047224 */ /* 0x000fca00078e0007 */
[----:B------:R-:W-:Y:S02]  /*261b0*/  UIMAD UR11, UR11, 0x60, UR5 ;  /* 0x000000600b0b78a4 */ /* 0x000fe4000f8e0205 */
[----:B------:R-:W-:Y:S01]  /*261c0*/  UIADD3.X UR5, URZ, UR39, URZ, UP0, !UPT ;  /* 0x000000273f057290 */ /* 0x000fe200087fe43f */
[----:B--2---:R-:W-:-:S05]  /*261d0*/  LEA R8, R9, R8, 0x18 ;  /* 0x0000000809087211 */ /* 0x004fca00078ec0ff */
        /* <DEDUP_REMOVED lines=17> */
.L_x_1678:
[----:B------:R-:W-:Y:S05]  /*262f0*/  BSYNC B2 ;  /* 0x0000000000027941 */ /* 0x000fea0003800000 */
.L_x_1677:
[----:B------:R-:W2:Y:S01]  /*26300*/  LDL R2, [R1+0x20] ;  /* 0x0000200001027983 */ /* 0x000ea20000100800 */
[----:B------:R-:W-:Y:S02]  /*26310*/  IMAD.MOV.U32 R16, RZ, RZ, R12 ;  /* 0x000000ffff107224 */ /* 0x000fe400078e000c */
[----:B------:R-:W-:Y:S02]  /*26320*/  IMAD.MOV.U32 R18, RZ, RZ, R14 ;  /* 0x000000ffff127224 */ /* 0x000fe400078e000e */
[----:B--2---:R-:W-:-:S07]  /*26330*/  VIADD R7, R2, 0xfffffffd ;  /* 0xfffffffd02077836 */ /* 0x004fce0000000000 */
.L_x_1676:
[----:B------:R-:W-:Y:S05]  /*26340*/  BSYNC B1 ;  /* 0x0000000000017941 */ /* 0x000fea0003800000 */
.L_x_1675:
[----:B------:R-:W2:Y:S01]  /*26350*/  LDL.LU R2, [R1+0x20] ;  /* 0x0000200001027983 */ /* 0x000ea20000300800 */
[----:B------:R-:W-:Y:S01]  /*26360*/  VIADD R13, R13, 0xfffffffe ;  /* 0xfffffffe0d0d7836 */ /* 0x000fe20000000000 */
[----:B--2---:R-:W-:-:S04]  /*26370*/  LOP3.LUT R2, RZ, R2, RZ, 0x33, !PT ;  /* 0x00000002ff027212 */ /* 0x004fc800078e33ff */
[----:B------:R-:W-:-:S13]  /*26380*/  ISETP.NE.AND P0, PT, R13, R2, PT ;  /* 0x000000020d00720c */ /* 0x000fda0003f05270 */
[----:B------:R-:W-:Y:S05]  /*26390*/  @!P0 BRA `(.L_x_1674) ;  /* 0x0000001000008947 */ /* 0x000fea0003800000 */
[----:B------:R-:W-:-:S07]  /*263a0*/  IMAD.MOV.U32 R13, RZ, RZ, R6 ;  /* 0x000000ffff0d7224 */ /* 0x000fce00078e0006 */
.L_x_1698:
[----:B------:R-:W-:Y:S01]  /*263b0*/  VIADD R8, R16, 0x1 ;  /* 0x0000000110087836 */ /* 0x000fe20000000000 */
[----:B------:R-:W-:Y:S05]  /*263c0*/  YIELD ;  /* 0x0000000000007946 */ /* 0x000fea0003800000 */
[----:B------:R-:W-:Y:S01]  /*263d0*/  ISETP.NE.AND P0, PT, R8, 0x2, PT ;  /* 0x000000020800780c */ /* 0x000fe20003f05270 */
[----:B------:R-:W-:Y:S03]  /*263e0*/  BSSY B1, `(.L_x_1684) ;  /* 0x0000079000017945 */ /* 0x000fe60003800000 */
[----:B------:R-:W-:-:S02]  /*263f0*/  SEL R9, RZ, 0x1, P0 ;  /* 0x00000001ff097807 */ /* 0x000fc40000000000 */
[----:B------:R-:W-:Y:S02]  /*26400*/  SEL R8, R8, RZ, P0 ;  /* 0x000000ff08087207 */ /* 0x000fe40000000000 */
[----:B------:R-:W-:Y:S01]  /*26410*/  LOP3.LUT R9, R18, R9, RZ, 0x3c, !PT ;  /* 0x0000000912097212 */ /* 0x000fe200078e3cff */
[----:B------:R-:W-:Y:S06]  /*26420*/  @!P6 BRA `(.L_x_1685) ;  /* 0x0000000400d0e947 */ /* 0x000fec0003800000 */
[----:B------:R-:W-:Y:S01]  /*26430*/  ULDC.64 UR4, c[0x0][0x3f8] ;  /* 0x0000fe0000047ab9 */ /* 0x000fe20000000a00 */
[----:B------:R-:W-:Y:S01]  /*26440*/  IMAD.MOV.U32 R12, RZ, RZ, R7 ;  /* 0x000000ffff0c7224 */ /* 0x000fe200078e0007 */
[----:B------:R-:W-:-:S04]  /*26450*/  ISETP.NE.U32.AND P0, PT, RZ, UR4, PT ;  /* 0x00000004ff007c0c */ /* 0x000fc8000bf05070 */
[----:B------:R-:W-:-:S13]  /*26460*/  ISETP.NE.AND.EX P0, PT, RZ, UR5, PT, P0 ;  /* 0x00000005ff007c0c */ /* 0x000fda000bf05300 */
        /* <DEDUP_REMOVED lines=10> */
[--C-:B------:R-:W-:Y:S01]  /*26510*/  SHF.R.S32.HI R3, RZ, 0x1f, R2.reuse ;  /* 0x0000001fff037819 */ /* 0x100fe20000011402 */
[----:B------:R-:W-:Y:S02]  /*26520*/  IMAD.MOV R12, RZ, RZ, -R2 ;  /* 0x000000ffff0c7224 */ /* 0x000fe400078e0a02 */
[C---:B------:R-:W-:Y:S02]  /*26530*/  IMAD R10, R5.reuse, UR7, R10 ;  /* 0x00000007050a7c24 */ /* 0x040fe4000f8e020a */
[----:B------:R-:W-:-:S04]  /*26540*/  IMAD.WIDE.U32 R2, R5, UR6, R2 ;  /* 0x0000000605027c25 */ /* 0x000fc8000f8e0002 */
[----:B------:R-:W-:Y:S01]  /*26550*/  IMAD.IADD R3, R10, 0x1, R3 ;  /* 0x000000010a037824 */ /* 0x000fe200078e0203 */
[----:B------:R-:W-:Y:S01]  /*26560*/  LEA R10, P0, R2, UR4, 0x2 ;  /* 0x00000004020a7c11 */ /* 0x000fe2000f8010ff */
[----:B------:R-:W-:-:S03]  /*26570*/  IMAD R12, R11, R12, R7 ;  /* 0x0000000c0b0c7224 */ /* 0x000fc600078e0207 */
[----:B------:R-:W-:-:S05]  /*26580*/  LEA.HI.X R11, R2, UR5, R3, 0x2, P0 ;  /* 0x00000005020b7c11 */ /* 0x000fca00080f1403 */
[----:B------:R0:W5:Y:S04]  /*26590*/  LDG.E R13, desc[UR8][R10.64] ;  /* 0x000000080a0d7981 */ /* 0x000168000c1e1900 */
.L_x_1686:
[----:B------:R-:W1:Y:S01]  /*265a0*/  S2R R3, SR_CgaCtaId ;  /* 0x0000000000037919 */ /* 0x000e620000008800 */
[----:B------:R-:W-:-:S04]  /*265b0*/  MOV R2, 0x400 ;  /* 0x0000040000027802 */ /* 0x000fc80000000f00 */
[----:B-1----:R-:W-:Y:S02]  /*265c0*/  LEA R2, R3, R2, 0x18 ;  /* 0x0000000203027211 */ /* 0x002fe400078ec0ff */
[----:B------:R-:W-:-:S03]  /*265d0*/  SHF.L.U32 R3, R9, 0x1f, RZ ;  /* 0x0000001f09037819 */ /* 0x000fc600000006ff */
[----:B------:R-:W-:-:S04]  /*265e0*/  IMAD R2, R8, 0x8, R2 ;  /* 0x0000000808027824 */ /* 0x000fc800078e0202 */
[----:B------:R-:W1:Y:S02]  /*265f0*/  SYNCS.PHASECHK.TRANS64.TRYWAIT P0, [R2+URZ+0x30840], R3 ;  /* 0x03084003020075a7 */ /* 0x000e64000800017f */
[----:B-1----:R-:W-:Y:S05]  /*26600*/  @!P0 BRA `(.L_x_1687) ;  /* 0x0000003400d08947 */ /* 0x002fea0003800000 */
.L_x_1805:
        /* <DEDUP_REMOVED lines=11> */
.L_x_1688:
[----:B------:R-:W0:Y:S01]  /*266c0*/  S2R R10, SR_CgaCtaId ;  /* 0x00000000000a7919 */ /* 0x000e220000008800 */
[----:B-1----:R-:W-:Y:S01]  /*266d0*/  MOV R3, 0x400 ;  /* 0x0000040000037802 */ /* 0x002fe20000000f00 */
        /* <DEDUP_REMOVED lines=10> */
[----:B------:R-:W-:Y:S01]  /*26780*/  UMOV UR17, 0x80 ;  /* 0x0000008000117882 */ /* 0x000fe20000000000 */
[----:B------:R-:W-:-:S03]  /*26790*/  SHF.L.U32 R18, R18, 0x1f, RZ ;  /* 0x0000001f12127819 */ /* 0x000fc600000006ff */
[----:B------:R-:W-:-:S04]  /*267a0*/  UIADD3 UR9, UR9, 0x30830, URZ ;  /* 0x0003083009097890 */ /* 0x000fc8000fffe03f */
[----:B------:R-:W-:Y:S02]  /*267b0*/  UIMAD UR11, UR11, 0x60, UR5 ;  /* 0x000000600b0b78a4 */ /* 0x000fe4000f8e0205 */
[----:B------:R-:W-:Y:S01]  /*267c0*/  UIADD3.X UR5, URZ, UR39, URZ, UP0, !UPT ;  /* 0x000000273f057290 */ /* 0x000fe200087fe43f */
[----:B0-----:R-:W-:-:S05]  /*267d0*/  LEA R3, R10, R3, 0x18 ;  /* 0x000000030a037211 */ /* 0x001fca00078ec0ff */
[----:B------:R-:W-:-:S05]  /*267e0*/  IMAD R2, R8, 0x9000, R3 ;  /* 0x0000900008027824 */ /* 0x000fca00078e0203 */
[----:B------:R-:W-:Y:S01]  /*267f0*/  R2UR UR14, R2 ;  /* 0x00000000020e72ca */ /* 0x000fe200000e0000 */
[----:B------:R-:W-:-:S04]  /*26800*/  VIADD R2, R3, 0x30800 ;  /* 0x0003080003027836 */ /* 0x000fc80000000000 */
[----:B------:R-:W-:-:S08]  /*26810*/  IMAD R2, R16, 0x8, R2 ;  /* 0x0000000810027824 */ /* 0x000fd000078e0202 */
        /* <DEDUP_REMOVED lines=12> */
.L_x_1806:
        /* <DEDUP_REMOVED lines=8> */
.L_x_1690:
[----:B------:R-:W2:Y:S01]  /*26960*/  S2R R10, SR_CgaCtaId ;  /* 0x00000000000a7919 */ /* 0x000ea20000008800 */
        /* <DEDUP_REMOVED lines=10> */
[----:B------:R-:W-:Y:S01]  /*26a10*/  R2UR UR12, R0 ;  /* 0x00000000000c72ca */ /* 0x000fe200000e0000 */
[----:B------:R-:W-:-:S02]  /*26a20*/  IMAD.MOV.U32 R4, RZ, RZ, R12 ;  /* 0x000000ffff047224 */ /* 0x000fc400078e000c */
[----:B------:R-:W-:-:S04]  /*26a30*/  IMAD.MOV.U32 R6, RZ, RZ, R13 ;  /* 0x000000ffff067224 */ /* 0x000fc800078e000d */
        /* <DEDUP_REMOVED lines=12> */
[----:B-1----:R-:W-:Y:S01]  /*26b00*/  UMOV UR8, UR15 ;  /* 0x0000000f00087c82 */ /* 0x002fe20008000000 */
[----:B------:R-:W-:Y:S02]  /*26b10*/  UMOV UR10, UR17 ;  /* 0x00000011000a7c82 */ /* 0x000fe40008000000 */
[----:B------:R1:W-:Y:S02]  /*26b20*/  UTMALDG.4D [UR8], [UR4], desc[UR6] ;  /* 0x00000608040075b4 */ /* 0x0003e40008019000 */
[----:B-1----:R-:W-:Y:S01]  /*26b30*/  UMOV UR8, UR16 ;  /* 0x0000001000087c82 */ /* 0x002fe20008000000 */
[----:B------:R-:W-:-:S02]  /*26b40*/  UMOV UR10, UR14 ;  /* 0x0000000e000a7c82 */ /* 0x000fc40008000000 */
[----:B------:R1:W-:Y:S02]  /*26b50*/  UTMALDG.4D [UR8], [UR4], desc[UR6] ;  /* 0x00000608040075b4 */ /* 0x0003e40008019000 */
[----:B-1----:R-:W-:Y:S01]  /*26b60*/  NOP ;  /* 0x0000000000007918 */ /* 0x002fe20000000000 */
.L_x_1685:
[----:B------:R-:W-:Y:S05]  /*26b70*/  BSYNC B1 ;  /* 0x0000000000017941 */ /* 0x000fea0003800000 */
.L_x_1684:
[----:B------:R-:W-:Y:S01]  /*26b80*/  VIADD R16, R8, 0x1 ;  /* 0x0000000108107836 */ /* 0x000fe20000000000 */
[----:B------:R-:W-:Y:S01]  /*26b90*/  BSSY B1, `(.L_x_1691) ;  /* 0x000007c000017945 */ /* 0x000fe20003800000 */
[----:B------:R-:W-:-:S03]  /*26ba0*/  VIADD R11, R7, 0xffffffff ;  /* 0xffffffff070b7836 */ /* 0x000fc60000000000 */
[----:B------:R-:W-:-:S04]  /*26bb0*/  ISETP.NE.AND P0, PT, R16, 0x2, PT ;  /* 0x000000021000780c */ /* 0x000fc80003f05270 */
[----:B0-----:R-:W-:Y:S02]  /*26bc0*/  SEL R18, RZ, 0x1, P0 ;  /* 0x00000001ff127807 */ /* 0x001fe40000000000 */
        /* <DEDUP_REMOVED lines=24> */
[----:B------:R-:W-:-:S06]  /*26d50*/  LEA.HI.X R13, R2, UR5, R3, 0x2, P0 ;  /* 0x00000005020d7c11 */ /* 0x000fcc00080f1403 */
[----:B------:R0:W5:Y:S03]  /*26d60*/  LDG.E R13, desc[UR8][R12.64] ;  /* 0x000000080c0d7981 */ /* 0x000166000c1e1900 */
.L_x_1693:
[----:B------:R-:W1:Y:S01]  /*26d70*/  S2R R3, SR_CgaCtaId ;  /* 0x0000000000037919 */ /* 0x000e620000008800 */
[----:B------:R-:W-:-:S04]  /*26d80*/  MOV R2, 0x400 ;  /* 0x0000040000027802 */ /* 0x000fc80000000f00 */
[----:B-1----:R-:W-:Y:S02]  /*26d90*/  LEA R2, R3, R2, 0x18 ;  /* 0x0000000203027211 */ /* 0x002fe400078ec0ff */
[----:B------:R-:W-:-:S03]  /*26da0*/  SHF.L.U32 R3, R18, 0x1f, RZ ;  /* 0x0000001f12037819 */ /* 0x000fc600000006ff */
[----:B------:R-:W-:-:S04]  /*26db0*/  IMAD R2, R16, 0x8, R2 ;  /* 0x0000000810027824 */ /* 0x000fc800078e0202 */
[----:B------:R-:W1:Y:S02]  /*26dc0*/  SYNCS.PHASECHK.TRANS64.TRYWAIT P0, [R2+URZ+0x30840], R3 ;  /* 0x03084003020075a7 */ /* 0x000e64000800017f */
[----:B-1----:R-:W-:Y:S05]  /*26dd0*/  @!P0 BRA `(.L_x_1694) ;  /* 0x0000003000048947 */ /* 0x002fea0003800000 */
.L_x_1807:
        /* <DEDUP_REMOVED lines=11> */
.L_x_1695:
[----:B------:R-:W0:Y:S01]  /*26e90*/  S2R R14, SR_CgaCtaId ;  /* 0x00000000000e7919 */ /* 0x000e220000008800 */
[----:B------:R-:W-:Y:S01]  /*26ea0*/  MOV R12, 0x400 ;  /* 0x00000400000c7802 */ /* 0x000fe20000000f00 */
[----:B------:R-:W-:Y:S01]  /*26eb0*/  UIADD3 UR4, UP0, UR38, 0x370, URZ ;  /* 0x0000037026047890 */ /* 0x000fe2000ff1e03f */
        /* <DEDUP_REMOVED lines=9> */
[----:B------:R-:W-:-:S06]  /*26f50*/  SHF.L.U32 R9, R9, 0x1f, RZ ;  /* 0x0000001f09097819 */ /* 0x000fcc00000006ff */
[----:B------:R-:W-:Y:S02]  /*26f60*/  UIMAD UR11, UR11, 0x60, UR5 ;  /* 0x000000600b0b78a4 */ /* 0x000fe4000f8e0205 */
[----:B------:R-:W-:Y:S01]  /*26f70*/  UIADD3.X UR5, URZ, UR39, URZ, UP0, !UPT ;  /* 0x000000273f057290 */ /* 0x000fe200087fe43f */
[----:B0-----:R-:W-:-:S05]  /*26f80*/  LEA R12, R14, R12, 0x18 ;  /* 0x0000000c0e0c7211 */ /* 0x001fca00078ec0ff */
[----:B-1----:R-:W-:-:S04]  /*26f90*/  VIADD R2, R12, 0x30800 ;  /* 0x000308000c027836 */ /* 0x002fc80000000000 */
[--C-:B------:R-:W-:Y:S02]  /*26fa0*/  IMAD R3, R16, 0x8, R2.reuse ;  /* 0x0000000810037824 */ /* 0x100fe400078e0202 */
[----:B------:R-:W-:-:S03]  /*26fb0*/  IMAD R2, R8, 0x8, R2 ;  /* 0x0000000808027824 */ /* 0x000fc600078e0202 */
[----:B------:R-:W-:Y:S01]  /*26fc0*/  R2UR UR9, R3 ;  /* 0x00000000030972ca */ /* 0x000fe200000e0000 */
[----:B------:R-:W-:-:S05]  /*26fd0*/  IMAD R3, R16, 0x9000, R12 ;  /* 0x0000900010037824 */ /* 0x000fca00078e020c */
[----:B------:R-:W-:-:S07]  /*26fe0*/  R2UR UR8, R3 ;  /* 0x00000000030872ca */ /* 0x000fce00000e0000 */
[----:B------:R-:W-:-:S06]  /*26ff0*/  UIADD3 UR9, UR9, 0x30, URZ ;  /* 0x0000003009097890 */ /* 0x000fcc000fffe03f */
[----:B------:R-:W-:Y:S02]  /*27000*/  UIADD3 UR14, UR8, 0x1e400, URZ ;  /* 0x0001e400080e7890 */ /* 0x000fe4000fffe03f */
[----:B------:R-:W-:Y:S02]  /*27010*/  UIADD3 UR15, UR8, 0x21400, URZ ;  /* 0x00021400080f7890 */ /* 0x000fe4000fffe03f */
[----:B------:R-:W-:-:S03]  /*27020*/  UIADD3 UR16, UR8, 0x24400, URZ ;  /* 0x0002440008107890 */ /* 0x000fc6000fffe03f */
[----:B------:R-:W-:Y:S02]  /*27030*/  UMOV UR8, UR14 ;  /* 0x0000000e00087c82 */ /* 0x000fe40008000000 */
[----:B------:R0:W-:Y:S02]  /*27040*/  UTMALDG.4D [UR8], [UR4], desc[UR6] ;  /* 0x00000608040075b4 */ /* 0x0001e40008019000 */
        /* <DEDUP_REMOVED lines=8> */
.L_x_1808:
        /* <DEDUP_REMOVED lines=8> */
.L_x_1697:
[----:B0-----:R-:W0:Y:S01]  /*27150*/  S2R R9, SR_CgaCtaId ;  /* 0x0000000000097919 */ /* 0x001e220000008800 */
        /* <DEDUP_REMOVED lines=16> */
[----:B0-----:R-:W-:-:S05]  /*27260*/  LEA R3, R9, R3, 0x18 ;  /* 0x0000000309037211 */ /* 0x001fca00078ec0ff */
[----:B------:R-:W-:-:S05]  /*27270*/  IMAD R8, R8, 0x9000, R3 ;  /* 0x0000900008087824 */ /* 0x000fca00078e0203 */
[----:B------:R-:W-:-:S13]  /*27280*/  R2UR UR15, R8 ;  /* 0x00000000080f72ca */ /* 0x000fda00000e0000 */
        /* <DEDUP_REMOVED lines=12> */
.L_x_1692:
[----:B------:R-:W-:Y:S05]  /*27350*/  BSYNC B1 ;  /* 0x0000000000017941 */ /* 0x000fea0003800000 */
.L_x_1691:
[----:B------:R-:W2:Y:S01]  /*27360*/  LDL R2, [R1+0x1c] ;  /* 0x00001c0001027983 */ /* 0x000ea20000100800 */
[----:B------:R-:W-:Y:S01]  /*27370*/  VIADD R7, R7, 0xfffffffe ;  /* 0xfffffffe07077836 */ /* 0x000fe20000000000 */
[----:B--2---:R-:W-:-:S13]  /*27380*/  ISETP.GT.AND P0, PT, R11, R2, PT ;  /* 0x000000020b00720c */ /* 0x004fda0003f04270 */
[----:B------:R-:W-:Y:S05]  /*27390*/  @P0 BRA `(.L_x_1698) ;  /* 0xfffffff000040947 */ /* 0x000fea000383ffff */
.L_x_1674:
[----:B------:R-:W-:Y:S05]  /*273a0*/  BSYNC B0 ;  /* 0x0000000000007941 */ /* 0x000fea0003800000 */
.L_x_1673:
[----:B------:R-:W0:Y:S01]  /*273b0*/  S2R R2, SR_TID.X ;  /* 0x0000000000027919 */ /* 0x000e220000002100 */
[----:B------:R-:W-:Y:S01]  /*273c0*/  BSSY B0, `(.L_x_1699) ;  /* 0x0000012000007945 */ /* 0x000fe20003800000 */
[----:B0-----:R-:W-:-:S04]  /*273d0*/  LOP3.LUT R2, R2, 0x1f, RZ, 0xc0, !PT ;  /* 0x0000001f02027812 */ /* 0x001fc800078ec0ff */
[----:B------:R-:W-:-:S13]  /*273e0*/  ISETP.NE.AND P0, PT, R2, RZ, PT ;  /* 0x000000ff0200720c */ /* 0x000fda0003f05270 */
[----:B------:R-:W-:Y:S05]  /*273f0*/  @P0 BRA `(.L_x_1700) ;  /* 0x0000000000380947 */ /* 0x000fea0003800000 */
[----:B------:R-:W0:Y:S01]  /*27400*/  S2R R8, SR_LANEID ;  /* 0x0000000000087919 */ /* 0x000e220000000000 */
[----:B------:R-:W-:Y:S01]  /*27410*/  VOTEU.ANY UR4, UPT, PT ;  /* 0x0000000000047886 */ /* 0x000fe200038e0100 */
[----:B------:R-:W1:Y:S01]  /*27420*/  LDC.64 R2, c[0x0][0xc38] ;  /* 0x00030e00ff027b82 */ /* 0x000e620000000a00 */
[----:B------:R-:W0:Y:S01]  /*27430*/  FLO.U32 R7, UR4 ;  /* 0x0000000400077d00 */ /* 0x000e2200080e0000 */
[----:B------:R-:W-:-:S07]  /*27440*/  ULDC.64 UR6, c[0x0][0x208] ;  /* 0x0000820000067ab9 */ /* 0x000fce0000000a00 */
[----:B------:R-:W1:Y:S01]  /*27450*/  POPC R5, UR4 ;  /* 0x0000000400057d09 */ /* 0x000e620008000000 */
[----:B0-----:R-:W-:-:S13]  /*27460*/  ISETP.EQ.U32.AND P0, PT, R7, R8, PT ;  /* 0x000000080700720c */ /* 0x001fda0003f02070 */
[----:B-1----:R-:W2:Y:S01]  /*27470*/  @P0 ATOMG.E.ADD.STRONG.GPU PT, R2, desc[UR6][R2.64], R5 ;  /* 0x00000005020209a8 */ /* 0x002ea200081ee1c6 */
[----:B------:R-:W0:Y:S02]  /*27480*/  S2R R8, SR_LTMASK ;  /* 0x0000000000087919 */ /* 0x000e240000003900 */
[----:B0-----:R-:W-:-:S06]  /*27490*/  LOP3.LUT R8, R8, UR4, RZ, 0xc0, !PT ;  /* 0x0000000408087c12 */ /* 0x001fcc000f8ec0ff */
[----:B------:R-:W0:Y:S01]  /*274a0*/  POPC R8, R8 ;  /* 0x0000000800087309 */ /* 0x000e220000000000 */
[----:B--2---:R-:W0:Y:S02]  /*274b0*/  SHFL.IDX PT, R7, R2, R7, 0x1f ;  /* 0x00001f0702077589 */ /* 0x004e2400000e0000 */
[----:B0-----:R-:W-:-:S05]  /*274c0*/  IADD3 R2, R7, UR36, R8 ;  /* 0x0000002407027c10 */ /* 0x001fca000fffe008 */
[----:B------:R0:W-:Y:S02]  /*274d0*/  STL [R1], R2 ;  /* 0x0000000201007387 */ /* 0x0001e40000100800 */
.L_x_1700:
[----:B------:R-:W-:Y:S05]  /*274e0*/  BSYNC B0 ;  /* 0x0000000000007941 */ /* 0x000fea0003800000 */
.L_x_1699:
[----:B------:R-:W-:Y:S04]  /*274f0*/  BSSY B0, `(.L_x_1701) ;  /* 0x0000033000007945 */ /* 0x000fe80003800000 */
[----:B------:R-:W-:Y:S05]  /*27500*/  @!P6 BRA `(.L_x_1702) ;  /* 0x0000000000c4e947 */ /* 0x000fea0003800000 */
[----:B------:R-:W1:Y:S01]  /*27510*/  S2R R3, SR_CgaCtaId ;  /* 0x0000000000037919 */ /* 0x000e620000008800 */
[----:B0-----:R-:W-:-:S04]  /*27520*/  MOV R2, 0x400 ;  /* 0x0000040000027802 */ /* 0x001fc80000000f00 */
[----:B-1----:R-:W-:-:S05]  /*27530*/  LEA R2, R3, R2, 0x18 ;  /* 0x0000000203027211 */ /* 0x002fca00078ec0ff */
[----:B------:R-:W-:Y:S01]  /*27540*/  IMAD R3, R16, 0x8, R2 ;  /* 0x0000000810037824 */ /* 0x000fe200078e0202 */
[----:B------:R-:W-:-:S04]  /*27550*/  SHF.L.U32 R2, R18, 0x1f, RZ ;  /* 0x0000001f12027819 */ /* 0x000fc800000006ff */
[----:B------:R-:W0:Y:S02]  /*27560*/  SYNCS.PHASECHK.TRANS64.TRYWAIT P0, [R3+URZ+0x30860], R2 ;  /* 0x03086002030075a7 */ /* 0x000e24000800017f */
[----:B0-----:R-:W-:Y:S05]  /*27570*/  @!P0 BRA `(.L_x_1703) ;  /* 0x0000002800448947 */ /* 0x001fea0003800000 */
.L_x_1809:
        /* <DEDUP_REMOVED lines=11> */
.L_x_1704:
        /* <DEDUP_REMOVED lines=11> */
[----:B------:R-:W-:-:S07]  /*276e0*/  R2UR UR13, R6 ;  /* 0x00000000060d72ca */ /* 0x000fce00000e0000 */
        /* <DEDUP_REMOVED lines=18> */
[----:B-1----:R-:W-:Y:S01]  /*27810*/  NOP ;  /* 0x0000000000007918 */ /* 0x002fe20000000000 */
.L_x_1702:
[----:B------:R-:W-:Y:S05]  /*27820*/  BSYNC B0 ;  /* 0x0000000000007941 */ /* 0x000fea0003800000 */
.L_x_1701:
[----:B------:R-:W-:-:S05]  /*27830*/  VIADD R16, R16, 0x1 ;  /* 0x0000000110107836 */ /* 0x000fca0000000000 */
[----:B------:R-:W-:-:S04]  /*27840*/  ISETP.NE.AND P0, PT, R16, 0x2, PT ;  /* 0x000000021000780c */ /* 0x000fc80003f05270 */
[----:B------:R-:W-:Y:S02]  /*27850*/  SEL R3, RZ, 0x1, P0 ;  /* 0x00000001ff037807 */ /* 0x000fe40000000000 */
[----:B------:R-:W-:Y:S02]  /*27860*/  SEL R16, R16, RZ, P0 ;  /* 0x000000ff10107207 */ /* 0x000fe40000000000 */
[----:B------:R-:W-:-:S07]  /*27870*/  LOP3.LUT R18, R18, R3, RZ, 0x3c, !PT ;  /* 0x0000000312127212 */ /* 0x000fce00078e3cff */
.L_x_1658:
[----:B------:R-:W-:Y:S05]  /*27880*/  BSYNC B6 ;  /* 0x0000000000067941 */ /* 0x000fea0003800000 */
.L_x_1656:
[----:B------:R-:W-:-:S03]  /*27890*/  UMOV UR4, 0xffffffff ;  /* 0xffffffff00047882 */ /* 0x000fc60000000000 */
[----:B------:R-:W-:Y:S05]  /*278a0*/  BRA.DIV UR4, `(.L_x_1705) ;  /* 0x00000026048c7947 */ /* 0x000fea000b800000 */
[----:B---3--:R-:W3:Y:S04]  /*278b0*/  LDL.LU R0, [R1] ;  /* 0x0000000001007983 */ /* 0x008ee80000300800 */
[----:B---3--:R3:W4:Y:S04]  /*278c0*/  SHFL.IDX PT, R4, R0, RZ, 0x1f ;  /* 0x00001fff00047589 */ /* 0x00872800000e0000 */
[----:B------:R3:W0:Y:S02]  /*278d0*/  SHFL.IDX PT, R7, R0, 0x1, 0x1f ;  /* 0x00201f0000077f89 */ /* 0x00062400000e0000 */
.L_x_1813:
[----:B---3--:R-:W0:Y:S01]  /*278e0*/  LDL R0, [R1+0xc] ;  /* 0x00000c0001007983 */ /* 0x008e220000100800 */
[----:B------:R-:W-:Y:S01]  /*278f0*/  ULDC UR4, c[0x0][0xc14] ;  /* 0x0003050000047ab9 */ /* 0x000fe20000000800 */
[----:B------:R-:W-:Y:S01]  /*27900*/  BSSY B0, `(.L_x_1706) ;  /* 0x000000d000007945 */ /* 0x000fe20003800000 */
[----:B------:R-:W-:Y:S01]  /*27910*/  IMAD.MOV.U32 R5, RZ, RZ, RZ ;  /* 0x000000ffff057224 */ /* 0x000fe200078e00ff */
[----:B------:R-:W3:Y:S02]  /*27920*/  S2R R10, SR_TID.X ;  /* 0x00000000000a7919 */ /* 0x000ee40000002100 */
[----:B---3--:R-:W-:-:S04]  /*27930*/  LOP3.LUT R10, R10, 0x1f, RZ, 0xc0, !PT ;  /* 0x0000001f0a0a7812 */ /* 0x008fc800078ec0ff */
[C---:B------:R-:W-:Y:S01]  /*27940*/  ISETP.NE.AND P0, PT, R10.reuse, 0x1f, PT ;  /* 0x0000001f0a00780c */ /* 0x040fe20003f05270 */
[----:B01----:R-:W-:Y:S02]  /*27950*/  IMAD.IADD R9, R10, 0x1, R0 ;  /* 0x000000010a097824 */ /* 0x003fe400078e0200 */
[----:B------:R-:W-:-:S05]  /*27960*/  IMAD.U32 R0, RZ, RZ, UR4 ;  /* 0x00000004ff007e24 */ /* 0x000fca000f8e00ff */
[----:B------:R-:W-:-:S13]  /*27970*/  ISETP.GE.OR P0, PT, R9, R0, !P0 ;  /* 0x000000000900720c */ /* 0x000fda0004706670 */
[----:B------:R-:W-:Y:S05]  /*27980*/  @P0 BRA `(.L_x_1707) ;  /* 0x0000000000100947 */ /* 0x000fea0003800000 */
[----:B------:R-:W0:Y:S01]  /*27990*/  LDC.64 R2, c[0x0][0xc58] ;  /* 0x00031600ff027b82 */ /* 0x000e220000000a00 */
[----:B------:R-:W-:Y:S01]  /*279a0*/  ULDC.64 UR4, c[0x0][0x208] ;  /* 0x0000820000047ab9 */ /* 0x000fe20000000a00 */
[----:B0-----:R-:W-:-:S05]  /*279b0*/  IMAD.WIDE R2, R9, 0x4, R2 ;  /* 0x0000000409027825 */ /* 0x001fca00078e0202 */
[----:B------:R0:W5:Y:S02]  /*279c0*/  LDG.E R5, desc[UR4][R2.64] ;  /* 0x0000000402057981 */ /* 0x000164000c1e1900 */
.L_x_1707:
[----:B------:R-:W-:Y:S05]  /*279d0*/  BSYNC B0 ;  /* 0x0000000000007941 */ /* 0x000fea0003800000 */
.L_x_1706:
        /* <DEDUP_REMOVED lines=8> */
[----:B------:R-:W1:Y:S02]  /*27a60*/  SHFL.UP PT, R14, R13, 0x2, RZ ;  /* 0x044000000d0e7989 */ /* 0x000e6400000e00ff */
[----:B-1----:R-:W-:Y:S02]  /*27a70*/  SEL R14, R14, RZ, P1 ;  /* 0x000000ff0e0e7207 */ /* 0x002fe40000800000 */
[----:B------:R-:W-:-:S03]  /*27a80*/  ISETP.GE.U32.AND P1, PT, R10, 0x8, PT ;  /* 0x000000080a00780c */ /* 0x000fc60003f26070 */
[----:B0-----:R-:W-:-:S05]  /*27a90*/  IMAD.IADD R3, R13, 0x1, R14 ;  /* 0x000000010d037824 */ /* 0x001fca00078e020e */
[----:B------:R-:W2:Y:S02]  /*27aa0*/  SHFL.UP PT, R14, R3, 0x4, RZ ;  /* 0x04800000030e7989 */ /* 0x000ea400000e00ff */
[----:B--2---:R-:W-:Y:S02]  /*27ab0*/  SEL R6, R14, RZ, P0 ;  /* 0x000000ff0e067207 */ /* 0x004fe40000000000 */
        /* <DEDUP_REMOVED lines=9> */
.L_x_1821:
[----:B------:R-:W-:Y:S02]  /*27b50*/  ULDC UR4, c[0x0][0xc10] ;  /* 0x0003040000047ab9 */ /* 0x000fe40000000800 */
[----:B------:R-:W-:-:S04]  /*27b60*/  IMAD.U32 R6, RZ, RZ, UR4 ;  /* 0x00000004ff067e24 */ /* 0x000fc8000f8e00ff */
[----:B-1----:R-:W-:-:S04]  /*27b70*/  IMAD R14, R14, R6, RZ ;  /* 0x000000060e0e7224 */ /* 0x002fc800078e02ff */
[----:B------:R-:W-:-:S05]  /*27b80*/  IMAD.IADD R7, R7, 0x1, R14 ;  /* 0x0000000107077824 */ /* 0x000fca00078e020e */
[----:B----4-:R-:W-:-:S13]  /*27b90*/  ISETP.GT.AND P0, PT, R7, R4, PT ;  /* 0x000000040700720c */ /* 0x010fda0003f04270 */
[----:B------:R-:W-:Y:S05]  /*27ba0*/  @P0 BRA `(.L_x_1709) ;  /* 0x0000000000c40947 */ /* 0x000fea0003800000 */
[----:B------:R-:W1:Y:S02]  /*27bb0*/  LDC R0, c[0x0][0xc14] ;  /* 0x00030500ff007b82 */ /* 0x000e640000000800 */
.L_x_1714:
[----:B0-----:R-:W2:Y:S02]  /*27bc0*/  LDL.LU R2, [R1+0xc] ;  /* 0x00000c0001027983 */ /* 0x001ea40000300800 */
[----:B--2---:R-:W-:-:S05]  /*27bd0*/  VIADD R3, R2, 0x1f ;  /* 0x0000001f02037836 */ /* 0x004fca0000000000 */
[----:B-1----:R-:W-:-:S13]  /*27be0*/  ISETP.GE.AND P0, PT, R3, R0, PT ;  /* 0x000000000300720c */ /* 0x002fda0003f06270 */
[----:B------:R-:W-:Y:S05]  /*27bf0*/  @P0 BRA `(.L_x_1710) ;  /* 0x00000008000c0947 */ /* 0x000fea0003800000 */
[----:B------:R-:W0:Y:S01]  /*27c00*/  S2R R8, SR_TID.X ;  /* 0x0000000000087919 */ /* 0x000e220000002100 */
[----:B------:R-:W-:Y:S01]  /*27c10*/  IMAD.MOV.U32 R2, RZ, RZ, R3 ;  /* 0x000000ffff027224 */ /* 0x000fe200078e0003 */
[----:B------:R-:W-:Y:S01]  /*27c20*/  BSSY B0, `(.L_x_1711) ;  /* 0x000000c000007945 */ /* 0x000fe20003800000 */
[----:B------:R-:W-:-:S03]  /*27c30*/  IMAD.MOV.U32 R5, RZ, RZ, RZ ;  /* 0x000000ffff057224 */ /* 0x000fc600078e00ff */
[----:B------:R1:W-:Y:S01]  /*27c40*/  STL [R1+0xc], R2 ;  /* 0x00000c0201007387 */ /* 0x0003e20000100800 */
[----:B0-----:R-:W-:-:S04]  /*27c50*/  LOP3.LUT R8, R8, 0x1f, RZ, 0xc0, !PT ;  /* 0x0000001f08087812 */ /* 0x001fc800078ec0ff */
[C---:B------:R-:W-:Y:S01]  /*27c60*/  ISETP.NE.AND P1, PT, R8.reuse, 0x1f, PT ;  /* 0x0000001f0800780c */ /* 0x040fe20003f25270 */
[----:B------:R-:W-:-:S05]  /*27c70*/  IMAD.IADD R9, R8, 0x1, R2 ;  /* 0x0000000108097824 */ /* 0x000fca00078e0202 */
[----:B------:R-:W-:-:S13]  /*27c80*/  ISETP.GE.OR P0, PT, R9, R0, !P1 ;  /* 0x000000000900720c */ /* 0x000fda0004f06670 */
[----:B-1----:R-:W-:Y:S05]  /*27c90*/  @P0 BRA `(.L_x_1712) ;  /* 0x0000000000100947 */ /* 0x002fea0003800000 */
[----:B------:R-:W0:Y:S01]  /*27ca0*/  LDC.64 R2, c[0x0][0xc58] ;  /* 0x00031600ff027b82 */ /* 0x000e220000000a00 */
[----:B------:R-:W-:Y:S01]  /*27cb0*/  ULDC.64 UR4, c[0x0][0x208] ;  /* 0x0000820000047ab9 */ /* 0x000fe20000000a00 */
[----:B0-----:R-:W-:-:S05]  /*27cc0*/  IMAD.WIDE R2, R9, 0x4, R2 ;  /* 0x0000000409027825 */ /* 0x001fca00078e0202 */
[----:B------:R0:W5:Y:S02]  /*27cd0*/  LDG.E R5, desc[UR4][R2.64] ;  /* 0x0000000402057981 */ /* 0x000164000c1e1900 */
.L_x_1712:
[----:B------:R-:W-:Y:S05]  /*27ce0*/  BSYNC B0 ;  /* 0x0000000000007941 */ /* 0x000fea0003800000 */
.L_x_1711:
        /* <DEDUP_REMOVED lines=23> */
.L_x_1829:
[----:B------:R-:W-:Y:S02]  /*27e60*/  ULDC UR4, c[0x0][0xc10] ;  /* 0x0003040000047ab9 */ /* 0x000fe40000000800 */
[----:B------:R-:W-:-:S04]  /*27e70*/  IMAD.U32 R6, RZ, RZ, UR4 ;  /* 0x00000004ff067e24 */ /* 0x000fc8000f8e00ff */
[----:B-1----:R-:W-:-:S04]  /*27e80*/  IMAD R14, R14, R6, RZ ;  /* 0x000000060e0e7224 */ /* 0x002fc800078e02ff */
[----:B------:R-:W-:-:S05]  /*27e90*/  IMAD.IADD R7, R14, 0x1, R7 ;  /* 0x000000010e077824 */ /* 0x000fca00078e0207 */
[----:B------:R-:W-:-:S13]  /*27ea0*/  ISETP.GT.AND P0, PT, R7, R4, PT ;  /* 0x000000040700720c */ /* 0x000fda0003f04270 */
[----:B------:R-:W-:Y:S05]  /*27eb0*/  @!P0 BRA `(.L_x_1714) ;  /* 0xfffffffc00408947 */ /* 0x000fea000383ffff */
.L_x_1709:
        /* <DEDUP_REMOVED lines=8> */
.L_x_1833:
[----:B------:R-:W-:Y:S01]  /*27f40*/  ISETP.NE.AND P0, PT, R3, RZ, PT ;  /* 0x000000ff0300720c */ /* 0x000fe20003f05270 */
[----:B------:R-:W-:-:S12]  /*27f50*/  IMAD.MOV.U32 R9, RZ, RZ, RZ ;  /* 0x000000ffff097224 */ /* 0x000fd800078e00ff */
[----:B------:R-:W-:Y:S05]  /*27f60*/  @!P0 BRA `(.L_x_1716) ;  /* 0x0000000000108947 */ /* 0x000fea0003800000 */
[----:B------:R-:W-:Y:S01]  /*27f70*/  UMOV UR4, 0xffffffff ;  /* 0xffffffff00047882 */ /* 0x000fe20000000000 */
[----:B------:R-:W-:Y:S02]  /*27f80*/  VIADD R12, R8, 0xffffffff ;  /* 0xffffffff080c7836 */ /* 0x000fe40000000000 */
[----:B------:R-:W-:Y:S05]  /*27f90*/  BRA.DIV UR4, `(.L_x_1717) ;  /* 0x0000002a04087947 */ /* 0x000fea000b800000 */
[----:B------:R3:W4:Y:S02]  /*27fa0*/  SHFL.IDX PT, R9, R2, R12, 0x1f ;  /* 0x00001f0c02097589 */ /* 0x00072400000e0000 */
.L_x_1716:
[----:B------:R-:W5:Y:S01]  /*27fb0*/  LDL.LU R10, [R1+0xc] ;  /* 0x00000c00010a7983 */ /* 0x000f620000300800 */
[----:B0--3--:R-:W0:Y:S01]  /*27fc0*/  LDC.64 R2, c[0x0][0xc68] ;  /* 0x00031a00ff027b82 */ /* 0x009e220000000a00 */
[----:B------:R-:W-:Y:S01]  /*27fd0*/  ULDC.64 UR4, c[0x0][0x208] ;  /* 0x0000820000047ab9 */ /* 0x000fe20000000a00 */
[----:B-----5:R-:W-:-:S04]  /*27fe0*/  IMAD.IADD R10, R8, 0x1, R10 ;  /* 0x00000001080a7824 */ /* 0x020fc800078e020a */
[----:B0-----:R-:W-:Y:S01]  /*27ff0*/  IMAD.WIDE R2, R10, 0x4, R2 ;  /* 0x000000040a027825 */ /* 0x001fe200078e0202 */
[----:B------:R0:W-:Y:S04]  /*28000*/  STL [R1+0xc], R10 ;  /* 0x00000c0a01007387 */ /* 0x0001e80000100800 */
[----:B0-----:R0:W1:Y:S01]  /*28010*/  LDG.E R10, desc[UR4][R2.64] ;  /* 0x00000004020a7981 */ /* 0x001062000c1e1900 */
[----:B----4-:R-:W-:-:S05]  /*28020*/  IMAD R7, R9, R6, R7 ;  /* 0x0000000609077224 */ /* 0x010fca00078e0207 */
[----:B------:R3:W-:Y:S01]  /*28030*/  STL [R1], R7 ;  /* 0x0000000701007387 */ /* 0x0007e20000100800 */
[----:B0-----:R-:W-:Y:S02]  /*28040*/  IMAD.MOV.U32 R2, RZ, RZ, RZ ;  /* 0x000000ffff027224 */ /* 0x001fe400078e00ff */
[----:B---3--:R-:W-:Y:S02]  /*28050*/  IMAD.IADD R7, R4, 0x1, -R7 ;  /* 0x0000000104077824 */ /* 0x008fe400078e0a07 */
        /* <DEDUP_REMOVED lines=20> */
[----:B------:R-:W-:Y:S01]  /*281a0*/  ISETP.GE.AND P0, PT, R2, RZ, PT ;  /* 0x000000ff0200720c */ /* 0x000fe20003f06270 */
[----:B------:R-:W-:-:S12]  /*281b0*/  IMAD.MOV.U32 R2, RZ, RZ, RZ ;  /* 0x000000ffff027224 */ /* 0x000fd800078e00ff */
        /* <DEDUP_REMOVED lines=9> */
[-C--:B------:R-:W-:Y:S02]  /*28250*/  IABS R10, R6.reuse ;  /* 0x00000006000a7213 */ /* 0x080fe40000000000 */
[----:B------:R-:W-:Y:S02]  /*28260*/  IABS R8, R6 ;  /* 0x0000000600087213 */ /* 0x000fe40000000000 */
        /* <DEDUP_REMOVED lines=8> */
[----:B------:R-:W-:Y:S02]  /*282f0*/  IMAD.MOV R9, RZ, RZ, -R8 ;  /* 0x000000ffff097224 */ /* 0x000fe400078e0a08 */
        /* <DEDUP_REMOVED lines=19> */
.L_x_1710:
[----:B------:R-:W-:Y:S01]  /*28430*/  UMOV UR4, URZ ;  /* 0x0000003f00047c82 */ /* 0x000fe20008000000 */
[----:B------:R-:W-:Y:S01]  /*28440*/  ULDC UR6, c[0x0][0xc14] ;  /* 0x0003050000067ab9 */ /* 0x000fe20000000800 */
[----:B------:R0:W-:Y:S01]  /*28450*/  STL [R1], R4 ;  /* 0x0000000401007387 */ /* 0x0001e20000100800 */
[----:B------:R-:W-:Y:S01]  /*28460*/  UMOV UR5, URZ ;  /* 0x0000003f00057c82 */ /* 0x000fe20008000000 */
[----:B------:R-:W-:Y:S02]  /*28470*/  IMAD.U32 R2, RZ, RZ, UR6 ;  /* 0x00000006ff027e24 */ /* 0x000fe4000f8e00ff */
[----:B------:R-:W-:Y:S02]  /*28480*/  IMAD.U32 R3, RZ, RZ, UR5 ;  /* 0x00000005ff037e24 */ /* 0x000fe4000f8e00ff */
[----:B0-----:R-:W-:-:S05]  /*28490*/  IMAD.U32 R4, RZ, RZ, UR4 ;  /* 0x00000004ff047e24 */ /* 0x001fca000f8e00ff */
[----:B------:R0:W-:Y:S04]  /*284a0*/  STL [R1+0x4], R4 ;  /* 0x0000040401007387 */ /* 0x0001e80000100800 */
[----:B------:R0:W-:Y:S04]  /*284b0*/  STL [R1+0xc], R2 ;  /* 0x00000c0201007387 */ /* 0x0001e80000100800 */
[----:B------:R0:W-:Y:S02]  /*284c0*/  STL [R1+0x8], R3 ;  /* 0x0000080301007387 */ /* 0x0001e40000100800 */
.L_x_1718:
[----:B01----:R-:W2:Y:S04]  /*284d0*/  LDL.64 R4, [R1] ;  /* 0x0000000001047983 */ /* 0x003ea80000100a00 */
[----:B------:R-:W2:Y:S01]  /*284e0*/  LDL.64 R6, [R1+0x8] ;  /* 0x0000080001067983 */ /* 0x000ea20000100a00 */
[----:B------:R-:W0:Y:S01]  /*284f0*/  S2R R2, SR_TID.X ;  /* 0x0000000000027919 */ /* 0x000e220000002100 */
[----:B------:R-:W-:Y:S05]  /*28500*/  WARPSYNC.ALL ;  /* 0x0000000000007948 */ /* 0x000fea0003800000 */
[----:B0-----:R-:W-:Y:S01]  /*28510*/  LOP3.LUT R2, R2, 0x1f, RZ, 0xc0, !PT ;  /* 0x0000001f02027812 */ /* 0x001fe200078ec0ff */
[----:B------:R-:W-:Y:S03]  /*28520*/  BAR.SYNC.DEFER_BLOCKING 0x4, 0x120 ;  /* 0x0104800000007b1d */ /* 0x000fe60000010000 */
[----:B------:R-:W-:-:S13]  /*28530*/  ISETP.NE.AND P0, PT, R2, RZ, PT ;  /* 0x000000ff0200720c */ /* 0x000fda0003f05270 */
[----:B------:R-:W0:Y:S01]  /*28540*/  @!P0 S2R R3, SR_CgaCtaId ;  /* 0x0000000000038919 */ /* 0x000e220000008800 */
[----:B------:R-:W-:-:S04]  /*28550*/  @!P0 MOV R2, 0x400 ;  /* 0x0000040000028802 */ /* 0x000fc80000000f00 */
[----:B0-----:R-:W-:-:S05]  /*28560*/  @!P0 LEA R2, R3, R2, 0x18 ;  /* 0x0000000203028211 */ /* 0x001fca00078ec0ff */
[----:B--2---:R0:W-:Y:S02]  /*28570*/  @!P0 STS.128 [R2+0x308d0], R4 ;  /* 0x0308d00402008388 */ /* 0x0041e40000000c00 */
[----:B0-----:R-:W-:Y:S01]  /*28580*/  IMAD.MOV.U32 R2, RZ, RZ, R7 ;  /* 0x000000ffff027224 */ /* 0x001fe200078e0007 */
[----:B------:R-:W-:Y:S06]  /*28590*/  BAR.ARV 0x5, 0x120 ;  /* 0x0144800000007b1d */ /* 0x000fec0000002000 */
[----:B------:R-:W-:-:S13]  /*285a0*/  ISETP.GE.AND P0, PT, R2, R0, PT ;  /* 0x000000000200720c */ /* 0x000fda0003f06270 */
[----:B------:R-:W-:Y:S05]  /*285b0*/  @!P0 BRA `(.L_x_1719) ;  /* 0xffffffa800148947 */ /* 0x000fea000383ffff */
.L_x_1617:
[----:B------:R-:W2:Y:S01]  /*285c0*/  LDL.LU R0, [R1+0x24] ;  /* 0x0000240001007983 */ /* 0x000ea20000300800 */
        /* <DEDUP_REMOVED lines=11> */
.L_x_1836:
[----:B------:R-:W-:Y:S05]  /*28680*/  BSYNC B0 ;  /* 0x0000000000007941 */ /* 0x000fea0003800000 */
.L_x_1720:
[----:B------:R-:W-:-:S03]  /*28690*/  UMOV UR4, 0xffffffff ;  /* 0xffffffff00047882 */ /* 0x000fc60000000000 */
[----:B------:R-:W-:Y:S05]  /*286a0*/  BRA.DIV UR4, `(.L_x_1722) ;  /* 0x0000002204807947 */ /* 0x000fea000b800000 */
[----:B------:R-:W1:Y:S02]  /*286b0*/  S2R R2, SR_TID.X ;  /* 0x0000000000027919 */ /* 0x000e640000002100 */
[----:B-1----:R-:W-:-:S04]  /*286c0*/  SHF.R.U32.HI R2, RZ, 0x5, R2 ;  /* 0x00000005ff027819 */ /* 0x002fc80000011602 */
[----:B------:R-:W-:-:S05]  /*286d0*/  LOP3.LUT R2, R2, 0x3, RZ, 0xc0, !PT ;  /* 0x0000000302027812 */ /* 0x000fca00078ec0ff */
[----:B------:R1:W2:Y:S02]  /*286e0*/  SHFL.IDX PT, R14, R2, RZ, 0x1f ;  /* 0x00001fff020e7589 */ /* 0x0002a400000e0000 */
.L_x_1839:
[----:B--2---:R-:W-:-:S13]  /*286f0*/  ISETP.NE.AND P0, PT, R14, RZ, PT ;  /* 0x000000ff0e00720c */ /* 0x004fda0003f05270 */
[----:B------:R-:W-:Y:S05]  /*28700*/  @P0 BRA `(.L_x_1311) ;  /* 0x0000000000880947 */ /* 0x000fea0003800000 */
[----:B------:R-:W-:-:S03]  /*28710*/  UMOV UR4, 0xffffffff ;  /* 0xffffffff00047882 */ /* 0x000fc60000000000 */
[----:B------:R-:W-:Y:S05]  /*28720*/  BRA.DIV UR4, `(.L_x_1723) ;  /* 0x0000002204947947 */ /* 0x000fea000b800000 */
[----:B------:R-:W-:-:S13]  /*28730*/  ELECT P6, URZ, PT ;  /* 0x00000000003f782f */ /* 0x000fda00038c0000 */
.L_x_1842:
[----:B------:R-:W-:Y:S05]  /*28740*/  @!P6 BRA `(.L_x_1311) ;  /* 0x000000000078e947 */ /* 0x000fea0003800000 */
[----:B------:R-:W-:-:S06]  /*28750*/  ULOP3.LUT UR4, UR60, 0x2, URZ, 0xfc, !UPT ;  /* 0x000000023c047892 */ /* 0x000fcc000f8efc3f */
[----:B-1----:R-:W-:-:S05]  /*28760*/  IMAD.U32 R2, RZ, RZ, UR4 ;  /* 0x00000004ff027e24 */ /* 0x002fca000f8e00ff */
[----:B------:R-:W-:-:S13]  /*28770*/  ISETP.NE.AND P2, PT, R2, 0x3, PT ;  /* 0x000000030200780c */ /* 0x000fda0003f45270 */
[----:B------:R-:W-:Y:S05]  /*28780*/  @!P2 BRA `(.L_x_1724) ;  /* 0x000000000004a947 */ /* 0x000fea0003800000 */
[----:B------:R-:W-:Y:S01]  /*28790*/  BPT.TRAP 0x1 ;  /* 0x000000040000795c */ /* 0x000fe20000300000 */
.L_x_1724:
[----:B0-----:R-:W-:Y:S01]  /*287a0*/  VIADD R3, R0, 0x30840 ;  /* 0x0003084000037836 */ /* 0x001fe20000000000 */
[----:B------:R-:W-:Y:S01]  /*287b0*/  SHF.L.U32 R4, R18, 0x1f, RZ ;  /* 0x0000001f12047819 */ /* 0x000fe200000006ff */
[C---:B------:R-:W-:Y:S02]  /*287c0*/  VIADD R2, R16.reuse, 0x1 ;  /* 0x0000000110027836 */ /* 0x040fe40000000000 */
[----:B------:R-:W-:-:S03]  /*287d0*/  IMAD R7, R16, 0x8, R3 ;  /* 0x0000000810077824 */ /* 0x000fc600078e0203 */
        /* <DEDUP_REMOVED lines=8> */
.L_x_1843:
[----:B------:R-:W1:Y:S02]  /*28860*/  SYNCS.PHASECHK.TRANS64.TRYWAIT P0, [R3+URZ], R2 ;  /* 0x00000002030075a7 */ /* 0x000e64000800017f */
[----:B-1----:R-:W-:Y:S05]  /*28870*/  @!P0 BRA `(.L_x_1726) ;  /* 0x0000002000748947 */ /* 0x002fea0003800000 */
.L_x_1844:
[----:B------:R-:W-:Y:S05]  /*28880*/  @!P2 BRA `(.L_x_1727) ;  /* 0x000000000004a947 */ /* 0x000fea0003800000 */
[----:B------:R-:W-:Y:S01]  /*28890*/  BPT.TRAP 0x1 ;  /* 0x000000040000795c */ /* 0x000fe20000300000 */
.L_x_1727:
[----:B-1----:R-:W-:-:S04]  /*288a0*/  VIADD R3, R0, 0x30860 ;  /* 0x0003086000037836 */ /* 0x002fc80000000000 */
[----:B------:R-:W-:-:S04]  /*288b0*/  IMAD R5, R16, 0x8, R3 ;  /* 0x0000000810057824 */ /* 0x000fc800078e0203 */
[----:B------:R-:W1:Y:S02]  /*288c0*/  SYNCS.PHASECHK.TRANS64.TRYWAIT P0, [R5+URZ], R4 ;  /* 0x00000004050075a7 */ /* 0x000e64000800017f */
[----:B-1----:R-:W-:Y:S05]  /*288d0*/  @!P0 BRA `(.L_x_1728) ;  /* 0x0000002000708947 */ /* 0x002fea0003800000 */
.L_x_1845:
[----:B------:R-:W-:-:S07]  /*288e0*/  IMAD R3, R6, 0x8, R3 ;  /* 0x0000000806037824 */ /* 0x000fce00078e0203 */
.L_x_1729:
[----:B--2---:R2:W3:Y:S02]  /*288f0*/  SYNCS.PHASECHK.TRANS64.TRYWAIT P0, [R3+URZ], R2 ;  /* 0x00000002030075a7 */ /* 0x0044e4000800017f */
[----:B---3--:R-:W-:Y:S05]  /*28900*/  @!P0 NANOSLEEP.SYNCS 0x989680 ;  /* 0x009896800000895d */ /* 0x008fea0003900000 */
[----:B------:R-:W3:Y:S02]  /*28910*/  @!P0 SYNCS.PHASECHK.TRANS64 P0, [R3+URZ], R2 ;  /* 0x00000002030085a7 */ /* 0x000ee4000800007f */
[----:B---3--:R-:W-:Y:S05]  /*28920*/  @!P0 BRA `(.L_x_1729) ;  /* 0xfffffffc00f08947 */ /* 0x008fea000383ffff */
.L_x_1311:
[----:B------:R-:W-:Y:S05]  /*28930*/  BSYNC B7 ;  /* 0x0000000000077941 */ /* 0x000fea0003800000 */
.L_x_1308:
[----:B------:R-:W-:Y:S05]  /*28940*/  EXIT ;  /* 0x000000000000794d */ /* 0x000fea0003800000 */
.L_x_1337:
[----:B0-----:R0:W1:Y:S02]  /*28950*/  SYNCS.PHASECHK.TRANS64.TRYWAIT P5, [R89+URZ+0x30890], R90 ;  /* 0x0308905a590075a7 */ /* 0x00106400080a017f */
[----:B-1----:R-:W-:Y:S05]  /*28960*/  @!P5 NANOSLEEP.SYNCS 0x989680 ;  /* 0x009896800000d95d */ /* 0x002fea0003900000 */
[----:B------:R-:W1:Y:S02]  /*28970*/  @!P5 SYNCS.PHASECHK.TRANS64 P5, [R89+URZ+0x30890], R90 ;  /* 0x0308905a5900d5a7 */ /* 0x000e6400080a007f */
[----:B-1----:R-:W-:Y:S05]  /*28980*/  @!P5 BRA `(.L_x_1337) ;  /* 0xfffffffc00f0d947 */ /* 0x002fea000383ffff */
[----:B------:R-:W-:Y:S05]  /*28990*/  BRA `(.L_x_1730) ;  /* 0xfffffdb000507947 */ /* 0x000fea000383ffff */
.L_x_1391:
[----:B-1----:R1:W3:Y:S02]  /*289a0*/  SYNCS.PHASECHK.TRANS64.TRYWAIT P5, [R89+URZ+0x30890], R90 ;  /* 0x0308905a590075a7 */ /* 0x0022e400080a017f */
[----:B---3--:R-:W-:Y:S05]  /*289b0*/  @!P5 NANOSLEEP.SYNCS 0x989680 ;  /* 0x009896800000d95d */ /* 0x008fea0003900000 */
[----:B------:R-:W3:Y:S02]  /*289c0*/  @!P5 SYNCS.PHASECHK.TRANS64 P5, [R89+URZ+0x30890], R90 ;  /* 0x0308905a5900d5a7 */ /* 0x000ee400080a007f */
[----:B---3--:R-:W-:Y:S05]  /*289d0*/  @!P5 BRA `(.L_x_1391) ;  /* 0xfffffffc00f0d947 */ /* 0x008fea000383ffff */
[----:B------:R-:W-:Y:S05]  /*289e0*/  BRA `(.L_x_1731) ;  /* 0xfffffde8003c7947 */ /* 0x000fea000383ffff */
.L_x_1416:
[----:B0-----:R0:W1:Y:S02]  /*289f0*/  SYNCS.PHASECHK.TRANS64.TRYWAIT P3, [R89+URZ+0x30890], R90 ;  /* 0x0308905a590075a7 */ /* 0x001064000806017f */
[----:B-1----:R-:W-:Y:S05]  /*28a00*/  @!P3 NANOSLEEP.SYNCS 0x989680 ;  /* 0x009896800000b95d */ /* 0x002fea0003900000 */
[----:B------:R-:W1:Y:S02]  /*28a10*/  @!P3 SYNCS.PHASECHK.TRANS64 P3, [R89+URZ+0x30890], R90 ;  /* 0x0308905a5900b5a7 */ /* 0x000e64000806007f */
[----:B-1----:R-:W-:Y:S05]  /*28a20*/  @!P3 BRA `(.L_x_1416) ;  /* 0xfffffffc00f0b947 */ /* 0x002fea000383ffff */
[----:B------:R-:W-:Y:S05]  /*28a30*/  BRA `(.L_x_1732) ;  /* 0xfffffe1800d47947 */ /* 0x000fea000383ffff */
.L_x_1422:
[----:B-1----:R1:W2:Y:S02]  /*28a40*/  SYNCS.PHASECHK.TRANS64.TRYWAIT P2, [R89+URZ+0x308b0], R90 ;  /* 0x0308b05a590075a7 */ /* 0x0022a4000804017f */
[----:B--2---:R-:W-:Y:S05]  /*28a50*/  @!P2 NANOSLEEP.SYNCS 0x989680 ;  /* 0x009896800000a95d */ /* 0x004fea0003900000 */
[----:B------:R-:W2:Y:S02]  /*28a60*/  @!P2 SYNCS.PHASECHK.TRANS64 P2, [R89+URZ+0x308b0], R90 ;  /* 0x0308b05a5900a5a7 */ /* 0x000ea4000804007f */
[----:B--2---:R-:W-:Y:S05]  /*28a70*/  @!P2 BRA `(.L_x_1422) ;  /* 0xfffffffc00f0a947 */ /* 0x004fea000383ffff */
[----:B------:R-:W-:Y:S05]  /*28a80*/  BRA `(.L_x_1733) ;  /* 0xfffffe1c00d87947 */ /* 0x000fea000383ffff */
.L_x_1452:
        /* <DEDUP_REMOVED lines=8> */
.L_x_1735:
[----:B------:R-:W-:Y:S05]  /*28b10*/  BSYNC B1 ;  /* 0x0000000000017941 */ /* 0x000fea0003800000 */
.L_x_1734:
[----:B------:R-:W-:Y:S05]  /*28b20*/  BRA `(.L_x_1736) ;  /* 0xfffffe4000287947 */ /* 0x000fea000383ffff */
.L_x_1453:
        /* <DEDUP_REMOVED lines=8> */
.L_x_1738:
[----:B------:R-:W-:Y:S05]  /*28bb0*/  BSYNC B1 ;  /* 0x0000000000017941 */ /* 0x000fea0003800000 */
.L_x_1737:
[----:B------:R-:W-:Y:S05]  /*28bc0*/  BRA `(.L_x_1739) ;  /* 0xfffffe4000087947 */ /* 0x000fea000383ffff */
.L_x_1454:
        /* <DEDUP_REMOVED lines=8> */
.L_x_1741:
[----:B------:R-:W-:Y:S05]  /*28c50*/  BSYNC B1 ;  /* 0x0000000000017941 */ /* 0x000fea0003800000 */
.L_x_1740:
[----:B------:R-:W-:Y:S05]  /*28c60*/  BRA `(.L_x_1742) ;  /* 0xfffffe3c00e87947 */ /* 0x000fea000383ffff */
.L_x_1455:
        /* <DEDUP_REMOVED lines=8> */
.L_x_1744:
[----:B------:R-:W-:Y:S05]  /*28cf0*/  BSYNC B1 ;  /* 0x0000000000017941 */ /* 0x000fea0003800000 */
.L_x_1743:
[----:B------:R-:W-:Y:S05]  /*28d00*/  BRA `(.L_x_1745) ;  /* 0xfffffe3c00c87947 */ /* 0x000fea000383ffff */
.L_x_1456:
[----:B------:R-:W-:Y:S01]  /*28d10*/  BSSY B1, `(.L_x_1746) ;  /* 0x0000008000017945 */ /* 0x000fe20003800000 */
[----:B------:R-:W-:Y:S02]  /*28d20*/  IMAD.MOV.U32 R13, RZ, RZ, R4 ;  /* 0x000000ffff0d7224 */ /* 0x000fe400078e0004 */
[----:B------:R-:W-:Y:S02]  /*28d30*/  IMAD.MOV.U32 R12, RZ, RZ, 0x1 ;  /* 0x00000001ff0c7424 */ /* 0x000fe400078e00ff */
[----:B------:R-:W-:Y:S02]  /*28d40*/  IMAD.MOV.U32 R11, RZ, RZ, 0x1c1f ;  /* 0x00001c1fff0b7424 */ /* 0x000fe400078e00ff */
[----:B------:R-:W-:-:S07]  /*28d50*/  IMAD.MOV.U32 R15, RZ, RZ, -0x1 ;  /* 0xffffffffff0f7424 */ /* 0x000fce00078e00ff */
[----:B------:R-:W-:Y:S05]  /*28d60*/  WARPSYNC.COLLECTIVE R15, `(.L_x_1747) ;  /* 0x000000000f087348 */ /* 0x000fea0003c00000 */
[----:B------:R0:W1:Y:S02]  /*28d70*/  SHFL.IDX P6, R14, R13, R12, R11 ;  /* 0x0000000c0d0e7389 */ /* 0x00006400000c000b */
[----:B01----:R-:W-:Y:S01]  /*28d80*/  ENDCOLLECTIVE ;  /* 0x000000000000791b */ /* 0x003fe20003800000 */
.L_x_1747:
[----:B------:R-:W-:Y:S05]  /*28d90*/  BSYNC B1 ;  /* 0x0000000000017941 */ /* 0x000fea0003800000 */
.L_x_1746:
[----:B------:R-:W-:Y:S05]  /*28da0*/  BRA `(.L_x_1748) ;  /* 0xfffffe3c00a87947 */ /* 0x000fea000383ffff */
.L_x_1457:
        /* <DEDUP_REMOVED lines=8> */
.L_x_1750:
[----:B------:R-:W-:Y:S05]  /*28e30*/  BSYNC B1 ;  /* 0x0000000000017941 */ /* 0x000fea0003800000 */
.L_x_1749:
[----:B------:R-:W-:Y:S05]  /*28e40*/  BRA `(.L_x_1751) ;  /* 0xfffffe3c008c7947 */ /* 0x000fea000383ffff */
.L_x_1458:
        /* <DEDUP_REMOVED lines=8> */
.L_x_1753:
[----:B------:R-:W-:Y:S05]  /*28ed0*/  BSYNC B1 ;  /* 0x0000000000017941 */ /* 0x000fea0003800000 */
.L_x_1752:
[----:B------:R-:W-:Y:S05]  /*28ee0*/  BRA `(.L_x_1754) ;  /* 0xfffffe3c00707947 */ /* 0x000fea000383ffff */
.L_x_1459:
        /* <DEDUP_REMOVED lines=8> */
.L_x_1756:
[----:B------:R-:W-:Y:S05]  /*28f70*/  BSYNC B1 ;  /* 0x0000000000017941 */ /* 0x000fea0003800000 */
.L_x_1755:
[----:B------:R-:W-:Y:S05]  /*28f80*/  BRA `(.L_x_1757) ;  /* 0xfffffe3c00547947 */ /* 0x000fea000383ffff */
.L_x_1461:
[----:B0-----:R0:W1:Y:S02]  /*28f90*/  SYNCS.PHASECHK.TRANS64.TRYWAIT P2, [R17+URZ+0x30800], R4 ;  /* 0x03080004110075a7 */ /* 0x001064000804017f */
[----:B-1----:R-:W-:Y:S05]  /*28fa0*/  @!P2 NANOSLEEP.SYNCS 0x989680 ;  /* 0x009896800000a95d */ /* 0x002fea0003900000 */
[----:B------:R-:W1:Y:S02]  /*28fb0*/  @!P2 SYNCS.PHASECHK.TRANS64 P2, [R17+URZ+0x30800], R4 ;  /* 0x030800041100a5a7 */ /* 0x000e64000804007f */
[----:B-1----:R-:W-:Y:S05]  /*28fc0*/  @!P2 BRA `(.L_x_1461) ;  /* 0xfffffffc00f0a947 */ /* 0x002fea000383ffff */
[----:B------:R-:W-:Y:S05]  /*28fd0*/  BRA `(.L_x_1758) ;  /* 0xfffffe3c00cc7947 */ /* 0x000fea000383ffff */
.L_x_1489:
        /* <DEDUP_REMOVED lines=8> */
.L_x_1760:
[----:B------:R-:W-:Y:S05]  /*29060*/  BSYNC B1 ;  /* 0x0000000000017941 */ /* 0x000fea0003800000 */
.L_x_1759:
[----:B------:R-:W-:Y:S05]  /*29070*/  BRA `(.L_x_1761) ;  /* 0xfffffe7000307947 */ /* 0x000fea000383ffff */
.L_x_1490:
        /* <DEDUP_REMOVED lines=8> */
.L_x_1763:
[----:B------:R-:W-:Y:S05]  /*29100*/  BSYNC B1 ;  /* 0x0000000000017941 */ /* 0x000fea0003800000 */
.L_x_1762:
[----:B------:R-:W-:Y:S05]  /*29110*/  BRA `(.L_x_1764) ;  /* 0xfffffe7000107947 */ /* 0x000fea000383ffff */
.L_x_1491:
        /* <DEDUP_REMOVED lines=8> */
.L_x_1766:
[----:B------:R-:W-:Y:S05]  /*291a0*/  BSYNC B1 ;  /* 0x0000000000017941 */ /* 0x000fea0003800000 */
.L_x_1765:
[----:B------:R-:W-:Y:S05]  /*291b0*/  BRA `(.L_x_1767) ;  /* 0xfffffe6c00f07947 */ /* 0x000fea000383ffff */
.L_x_1492:
        /* <DEDUP_REMOVED lines=8> */
.L_x_1769:
[----:B------:R-:W-:Y:S05]  /*29240*/  BSYNC B1 ;  /* 0x0000000000017941 */ /* 0x000fea0003800000 */
.L_x_1768:
[----:B------:R-:W-:Y:S05]  /*29250*/  BRA `(.L_x_1770) ;  /* 0xfffffe6c00d07947 */ /* 0x000fea000383ffff */
.L_x_1493:
        /* <DEDUP_REMOVED lines=8> */
.L_x_1772:
[----:B------:R-:W-:Y:S05]  /*292e0*/  BSYNC B1 ;  /* 0x0000000000017941 */ /* 0x000fea0003800000 */
.L_x_1771:
[----:B------:R-:W-:Y:S05]  /*292f0*/  BRA `(.L_x_1773) ;  /* 0xfffffe6c00b07947 */ /* 0x000fea000383ffff */
.L_x_1494:
        /* <DEDUP_REMOVED lines=8> */
.L_x_1775:
[----:B------:R-:W-:Y:S05]  /*29380*/  BSYNC B1 ;  /* 0x0000000000017941 */ /* 0x000fea0003800000 */
.L_x_1774:
[----:B------:R-:W-:Y:S05]  /*29390*/  BRA `(.L_x_1776) ;  /* 0xfffffe6c00947947 */ /* 0x000fea000383ffff */
.L_x_1495:
        /* <DEDUP_REMOVED lines=8> */
.L_x_1778:
[----:B------:R-:W-:Y:S05]  /*29420*/  BSYNC B1 ;  /* 0x0000000000017941 */ /* 0x000fea0003800000 */
.L_x_1777:
[----:B------:R-:W-:Y:S05]  /*29430*/  BRA `(.L_x_1779) ;  /* 0xfffffe6c00787947 */ /* 0x000fea000383ffff */
.L_x_1496:
        /* <DEDUP_REMOVED lines=8> */
.L_x_1781:
[----:B------:R-:W-:Y:S05]  /*294c0*/  BSYNC B1 ;  /* 0x0000000000017941 */ /* 0x000fea0003800000 */
.L_x_1780:
[----:B------:R-:W-:Y:S05]  /*294d0*/  BRA `(.L_x_1782) ;  /* 0xfffffe6c005c7947 */ /* 0x000fea000383ffff */
.L_x_1498:
[----:B0-----:R0:W1:Y:S02]  /*294e0*/  SYNCS.PHASECHK.TRANS64.TRYWAIT P2, [R17+URZ+0x30800], R8 ;  /* 0x03080008110075a7 */ /* 0x001064000804017f */
[----:B-1----:R-:W-:Y:S05]  /*294f0*/  @!P2 NANOSLEEP.SYNCS 0x989680 ;  /* 0x009896800000a95d */ /* 0x002fea0003900000 */
[----:B------:R-:W1:Y:S02]  /*29500*/  @!P2 SYNCS.PHASECHK.TRANS64 P2, [R17+URZ+0x30800], R8 ;  /* 0x030800081100a5a7 */ /* 0x000e64000804007f */
[----:B-1----:R-:W-:Y:S05]  /*29510*/  @!P2 BRA `(.L_x_1498) ;  /* 0xfffffffc00f0a947 */ /* 0x002fea000383ffff */
[----:B------:R-:W-:Y:S05]  /*29520*/  BRA `(.L_x_1783) ;  /* 0xfffffe6c00d87947 */ /* 0x000fea000383ffff */
.L_x_1512:
[----:B-1----:R1:W2:Y:S02]  /*29530*/  SYNCS.PHASECHK.TRANS64.TRYWAIT P2, [R5+URZ+0x30830], R0 ;  /* 0x03083000050075a7 */ /* 0x0022a4000804017f */
[----:B--2---:R-:W-:Y:S05]  /*29540*/  @!P2 NANOSLEEP.SYNCS 0x989680 ;  /* 0x009896800000a95d */ /* 0x004fea0003900000 */
[----:B------:R-:W2:Y:S02]  /*29550*/  @!P2 SYNCS.PHASECHK.TRANS64 P2, [R5+URZ+0x30830], R0 ;  /* 0x030830000500a5a7 */ /* 0x000ea4000804007f */
[----:B--2---:R-:W-:Y:S05]  /*29560*/  @!P2 BRA `(.L_x_1512) ;  /* 0xfffffffc00f0a947 */ /* 0x004fea000383ffff */
[----:B------:R-:W-:Y:S05]  /*29570*/  BRA `(.L_x_1511) ;  /* 0xfffffe98003c7947 */ /* 0x000fea000383ffff */
.L_x_1532:
[----:B-1----:R1:W2:Y:S02]  /*29580*/  SYNCS.PHASECHK.TRANS64.TRYWAIT P2, [R0+URZ+0x30830], R11 ;  /* 0x0308300b000075a7 */ /* 0x0022a4000804017f */
[----:B--2---:R-:W-:Y:S05]  /*29590*/  @!P2 NANOSLEEP.SYNCS 0x989680 ;  /* 0x009896800000a95d */ /* 0x004fea0003900000 */
[----:B------:R-:W2:Y:S02]  /*295a0*/  @!P2 SYNCS.PHASECHK.TRANS64 P2, [R0+URZ+0x30830], R11 ;  /* 0x0308300b0000a5a7 */ /* 0x000ea4000804007f */
[----:B--2---:R-:W-:Y:S05]  /*295b0*/  @!P2 BRA `(.L_x_1532) ;  /* 0xfffffffc00f0a947 */ /* 0x004fea000383ffff */
[----:B------:R-:W-:Y:S05]  /*295c0*/  BRA `(.L_x_1531) ;  /* 0xfffffec800007947 */ /* 0x000fea000383ffff */
.L_x_1537:
[----:B-1----:R1:W2:Y:S02]  /*295d0*/  SYNCS.PHASECHK.TRANS64.TRYWAIT P2, [R14+URZ+0x30850], R2 ;  /* 0x030850020e0075a7 */ /* 0x0022a4000804017f */
[----:B--2---:R-:W-:Y:S05]  /*295e0*/  @!P2 NANOSLEEP.SYNCS 0x989680 ;  /* 0x009896800000a95d */ /* 0x004fea0003900000 */
[----:B------:R-:W2:Y:S02]  /*295f0*/  @!P2 SYNCS.PHASECHK.TRANS64 P2, [R14+URZ+0x30850], R2 ;  /* 0x030850020e00a5a7 */ /* 0x000ea4000804007f */
[----:B--2---:R-:W-:Y:S05]  /*29600*/  @!P2 BRA `(.L_x_1537) ;  /* 0xfffffffc00f0a947 */ /* 0x004fea000383ffff */
[----:B------:R-:W-:Y:S05]  /*29610*/  BRA `(.L_x_1536) ;  /* 0xfffffed4008c7947 */ /* 0x000fea000383ffff */
.L_x_1557:
[----:B-1----:R1:W2:Y:S02]  /*29620*/  SYNCS.PHASECHK.TRANS64.TRYWAIT P2, [R0+URZ+0x30830], R21 ;  /* 0x03083015000075a7 */ /* 0x0022a4000804017f */
[----:B--2---:R-:W-:Y:S05]  /*29630*/  @!P2 NANOSLEEP.SYNCS 0x989680 ;  /* 0x009896800000a95d */ /* 0x004fea0003900000 */
[----:B------:R-:W2:Y:S02]  /*29640*/  @!P2 SYNCS.PHASECHK.TRANS64 P2, [R0+URZ+0x30830], R21 ;  /* 0x030830150000a5a7 */ /* 0x000ea4000804007f */
[----:B--2---:R-:W-:Y:S05]  /*29650*/  @!P2 BRA `(.L_x_1557) ;  /* 0xfffffffc00f0a947 */ /* 0x004fea000383ffff */
[----:B------:R-:W-:Y:S05]  /*29660*/  BRA `(.L_x_1556) ;  /* 0xfffffefc00947947 */ /* 0x000fea000383ffff */
.L_x_1562:
[----:B-1----:R1:W2:Y:S02]  /*29670*/  SYNCS.PHASECHK.TRANS64.TRYWAIT P2, [R200+URZ+0x30850], R0 ;  /* 0x03085000c80075a7 */ /* 0x0022a4000804017f */
[----:B--2---:R-:W-:Y:S05]  /*29680*/  @!P2 NANOSLEEP.SYNCS 0x989680 ;  /* 0x009896800000a95d */ /* 0x004fea0003900000 */
[----:B------:R-:W2:Y:S02]  /*29690*/  @!P2 SYNCS.PHASECHK.TRANS64 P2, [R200+URZ+0x30850], R0 ;  /* 0x03085000c800a5a7 */ /* 0x000ea4000804007f */
[----:B--2---:R-:W-:Y:S05]  /*296a0*/  @!P2 BRA `(.L_x_1562) ;  /* 0xfffffffc00f0a947 */ /* 0x004fea000383ffff */
[----:B------:R-:W-:Y:S05]  /*296b0*/  BRA `(.L_x_1561) ;  /* 0xffffff0c000c7947 */ /* 0x000fea000383ffff */
.L_x_1570:
[----:B-1----:R1:W2:Y:S02]  /*296c0*/  SYNCS.PHASECHK.TRANS64.TRYWAIT P2, [R0+URZ+0x30830], R15 ;  /* 0x0308300f000075a7 */ /* 0x0022a4000804017f */
[----:B--2---:R-:W-:Y:S05]  /*296d0*/  @!P2 NANOSLEEP.SYNCS 0x989680 ;  /* 0x009896800000a95d */ /* 0x004fea0003900000 */
[----:B------:R-:W2:Y:S02]  /*296e0*/  @!P2 SYNCS.PHASECHK.TRANS64 P2, [R0+URZ+0x30830], R15 ;  /* 0x0308300f0000a5a7 */ /* 0x000ea4000804007f */
[----:B--2---:R-:W-:Y:S05]  /*296f0*/  @!P2 BRA `(.L_x_1570) ;  /* 0xfffffffc00f0a947 */ /* 0x004fea000383ffff */
[----:B------:R-:W-:Y:S05]  /*29700*/  BRA `(.L_x_1569) ;  /* 0xffffff2000087947 */ /* 0x000fea000383ffff */
.L_x_1575:
[----:B-1----:R1:W2:Y:S02]  /*29710*/  SYNCS.PHASECHK.TRANS64.TRYWAIT P2, [R12+URZ+0x30850], R2 ;  /* 0x030850020c0075a7 */ /* 0x0022a4000804017f */
[----:B--2---:R-:W-:Y:S05]  /*29720*/  @!P2 NANOSLEEP.SYNCS 0x989680 ;  /* 0x009896800000a95d */ /* 0x004fea0003900000 */
[----:B------:R-:W2:Y:S02]  /*29730*/  @!P2 SYNCS.PHASECHK.TRANS64 P2, [R12+URZ+0x30850], R2 ;  /* 0x030850020c00a5a7 */ /* 0x000ea4000804007f */
[----:B--2---:R-:W-:Y:S05]  /*29740*/  @!P2 BRA `(.L_x_1575) ;  /* 0xfffffffc00f0a947 */ /* 0x004fea000383ffff */
[----:B------:R-:W-:Y:S05]  /*29750*/  BRA `(.L_x_1574) ;  /* 0xffffff2c00947947 */ /* 0x000fea000383ffff */
.L_x_1589:
[----:B-1----:R1:W2:Y:S02]  /*29760*/  SYNCS.PHASECHK.TRANS64.TRYWAIT P0, [R12+URZ+0x30850], R3 ;  /* 0x030850030c0075a7 */ /* 0x0022a4000800017f */
[----:B--2---:R-:W-:Y:S05]  /*29770*/  @!P0 NANOSLEEP.SYNCS 0x989680 ;  /* 0x009896800000895d */ /* 0x004fea0003900000 */
[----:B------:R-:W2:Y:S02]  /*29780*/  @!P0 SYNCS.PHASECHK.TRANS64 P0, [R12+URZ+0x30850], R3 ;  /* 0x030850030c0085a7 */ /* 0x000ea4000800007f */
[----:B--2---:R-:W-:Y:S05]  /*29790*/  @!P0 BRA `(.L_x_1589) ;  /* 0xfffffffc00f08947 */ /* 0x004fea000383ffff */
[----:B------:R-:W-:Y:S05]  /*297a0*/  BRA `(.L_x_1588) ;  /* 0xffffff58006c7947 */ /* 0x000fea000383ffff */
.L_x_1631:
        /* <DEDUP_REMOVED lines=8> */
[----:B------:R-:W-:Y:S05]  /*29830*/  WARPSYNC.COLLECTIVE R15, `(.L_x_1785) ;  /* 0x000000000f087348 */ /* 0x000fea0003c00000 */
[----:B------:R0:W1:Y:S02]  /*29840*/  SHFL.IDX P6, R14, R13, R12, R11 ;  /* 0x0000000c0d0e7389 */ /* 0x00006400000c000b */
[----:B01----:R-:W-:Y:S01]  /*29850*/  ENDCOLLECTIVE ;  /* 0x000000000000791b */ /* 0x003fe20003800000 */
.L_x_1785:
[----:B------:R-:W-:Y:S05]  /*29860*/  BSYNC B1 ;  /* 0x0000000000017941 */ /* 0x000fea0003800000 */
.L_x_1784:
[----:B------:R-:W-:Y:S05]  /*29870*/  BRA `(.L_x_1786) ;  /* 0xffffff9c00fc7947 */ /* 0x000fea000383ffff */
.L_x_1632:
[----:B------:R-:W-:Y:S01]  /*29880*/  BSSY B1, `(.L_x_1787) ;  /* 0x0000006000017945 */ /* 0x000fe20003800000 */
[----:B------:R-:W-:-:S07]  /*29890*/  IMAD.MOV.U32 R15, RZ, RZ, -0x1 ;  /* 0xffffffffff0f7424 */ /* 0x000fce00078e00ff */
[----:B------:R-:W-:Y:S05]  /*298a0*/  WARPSYNC.COLLECTIVE R15, `(.L_x_1788) ;  /* 0x000000000f0c7348 */ /* 0x000fea0003c00000 */
[----:B------:R-:W-:Y:S02]  /*298b0*/  ELECT P6, UR62, PT ;  /* 0x00000000003e782f */ /* 0x000fe400038c0000 */
[----:B------:R-:W-:Y:S01]  /*298c0*/  MOV R14, UR62 ;  /* 0x0000003e000e7c02 */ /* 0x000fe20008000f00 */
[----:B------:R-:W-:Y:S10]  /*298d0*/  ENDCOLLECTIVE ;  /* 0x000000000000791b */ /* 0x000ff40003800000 */
.L_x_1788:
[----:B------:R-:W-:Y:S05]  /*298e0*/  BSYNC B1 ;  /* 0x0000000000017941 */ /* 0x000fea0003800000 */
.L_x_1787:
[----:B------:R-:W-:Y:S05]  /*298f0*/  BRA `(.L_x_1789) ;  /* 0xffffff9c00e87947 */ /* 0x000fea000383ffff */
.L_x_1634:
[----:B0-----:R0:W1:Y:S02]  /*29900*/  SYNCS.PHASECHK.TRANS64.TRYWAIT P0, [R12+URZ+0x30820], R8 ;  /* 0x030820080c0075a7 */ /* 0x001064000800017f */
[----:B-1----:R-:W-:Y:S05]  /*29910*/  @!P0 NANOSLEEP.SYNCS 0x989680 ;  /* 0x009896800000895d */ /* 0x002fea0003900000 */
[----:B------:R-:W1:Y:S02]  /*29920*/  @!P0 SYNCS.PHASECHK.TRANS64 P0, [R12+URZ+0x30820], R8 ;  /* 0x030820080c0085a7 */ /* 0x000e64000800007f */
[----:B-1----:R-:W-:Y:S05]  /*29930*/  @!P0 BRA `(.L_x_1634) ;  /* 0xfffffffc00f08947 */ /* 0x002fea000383ffff */
[----:B------:R-:W-:Y:S05]  /*29940*/  BRA `(.L_x_1790) ;  /* 0xffffffa000047947 */ /* 0x000fea000383ffff */
.L_x_1637:
[----:B-1----:R1:W2:Y:S02]  /*29950*/  SYNCS.PHASECHK.TRANS64.TRYWAIT P0, [R9+URZ+0x308a0], R11 ;  /* 0x0308a00b090075a7 */ /* 0x0022a4000800017f */
[----:B--2---:R-:W-:Y:S05]  /*29960*/  @!P0 NANOSLEEP.SYNCS 0x989680 ;  /* 0x009896800000895d */ /* 0x004fea0003900000 */
[----:B------:R-:W2:Y:S02]  /*29970*/  @!P0 SYNCS.PHASECHK.TRANS64 P0, [R9+URZ+0x308a0], R11 ;  /* 0x0308a00b090085a7 */ /* 0x000ea4000800007f */
[----:B--2---:R-:W-:Y:S05]  /*29980*/  @!P0 BRA `(.L_x_1637) ;  /* 0xfffffffc00f08947 */ /* 0x004fea000383ffff */
[----:B------:R-:W-:Y:S05]  /*29990*/  BRA `(.L_x_1791) ;  /* 0xffffffa000107947 */ /* 0x000fea000383ffff */
.L_x_1639:
[----:B0-----:R0:W2:Y:S02]  /*299a0*/  SYNCS.PHASECHK.TRANS64.TRYWAIT P0, [R9+URZ+0x308c0], R11 ;  /* 0x0308c00b090075a7 */ /* 0x0010a4000800017f */
[----:B--2---:R-:W-:Y:S05]  /*299b0*/  @!P0 NANOSLEEP.SYNCS 0x989680 ;  /* 0x009896800000895d */ /* 0x004fea0003900000 */
[----:B------:R-:W2:Y:S02]  /*299c0*/  @!P0 SYNCS.PHASECHK.TRANS64 P0, [R9+URZ+0x308c0], R11 ;  /* 0x0308c00b090085a7 */ /* 0x000ea4000800007f */
[----:B--2---:R-:W-:Y:S05]  /*299d0*/  @!P0 BRA `(.L_x_1639) ;  /* 0xfffffffc00f08947 */ /* 0x004fea000383ffff */
[----:B------:R-:W-:Y:S05]  /*299e0*/  BRA `(.L_x_1792) ;  /* 0xffffffa000987947 */ /* 0x000fea000383ffff */
.L_x_1643:
[----:B0-----:R0:W1:Y:S02]  /*299f0*/  SYNCS.PHASECHK.TRANS64.TRYWAIT P0, [R8+URZ+0x308a0], R9 ;  /* 0x0308a009080075a7 */ /* 0x001064000800017f */
[----:B-1----:R-:W-:Y:S05]  /*29a00*/  @!P0 NANOSLEEP.SYNCS 0x989680 ;  /* 0x009896800000895d */ /* 0x002fea0003900000 */
[----:B------:R-:W1:Y:S02]  /*29a10*/  @!P0 SYNCS.PHASECHK.TRANS64 P0, [R8+URZ+0x308a0], R9 ;  /* 0x0308a009080085a7 */ /* 0x000e64000800007f */
[----:B-1----:R-:W-:Y:S05]  /*29a20*/  @!P0 BRA `(.L_x_1643) ;  /* 0xfffffffc00f08947 */ /* 0x002fea000383ffff */
[----:B------:R-:W-:Y:S05]  /*29a30*/  BRA `(.L_x_1793) ;  /* 0xffffffa400547947 */ /* 0x000fea000383ffff */
.L_x_1645:
[----:B-1----:R1:W2:Y:S02]  /*29a40*/  SYNCS.PHASECHK.TRANS64.TRYWAIT P1, [R8+URZ+0x308c0], R9 ;  /* 0x0308c009080075a7 */ /* 0x0022a4000802017f */
[----:B--2---:R-:W-:Y:S05]  /*29a50*/  @!P1 NANOSLEEP.SYNCS 0x989680 ;  /* 0x009896800000995d */ /* 0x004fea0003900000 */
[----:B------:R-:W2:Y:S02]  /*29a60*/  @!P1 SYNCS.PHASECHK.TRANS64 P1, [R8+URZ+0x308c0], R9 ;  /* 0x0308c009080095a7 */ /* 0x000ea4000802007f */
[----:B--2---:R-:W-:Y:S05]  /*29a70*/  @!P1 BRA `(.L_x_1645) ;  /* 0xfffffffc00f09947 */ /* 0x004fea000383ffff */
[----:B------:R-:W-:Y:S05]  /*29a80*/  BRA `(.L_x_1794) ;  /* 0xffffffa400d87947 */ /* 0x000fea000383ffff */
.L_x_1665:
        /* <DEDUP_REMOVED lines=11> */
.L_x_1796:
[----:B------:R-:W-:Y:S05]  /*29b40*/  BSYNC B0 ;  /* 0x0000000000007941 */ /* 0x000fea0003800000 */
.L_x_1795:
[----:B------:R-:W-:Y:S05]  /*29b50*/  BRA `(.L_x_1797) ;  /* 0xffffffb400c47947 */ /* 0x000fea000383ffff */
.L_x_1666:
[----:B------:R-:W-:Y:S01]  /*29b60*/  BSSY B0, `(.L_x_1798) ;  /* 0x0000006000007945 */ /* 0x000fe20003800000 */
[----:B------:R-:W-:-:S07]  /*29b70*/  IMAD.MOV.U32 R15, RZ, RZ, -0x1 ;  /* 0xffffffffff0f7424 */ /* 0x000fce00078e00ff */
[----:B------:R-:W-:Y:S05]  /*29b80*/  WARPSYNC.COLLECTIVE R15, `(.L_x_1799) ;  /* 0x000000000f0c7348 */ /* 0x000fea0003c00000 */
[----:B------:R-:W-:Y:S02]  /*29b90*/  ELECT P6, UR62, PT ;  /* 0x00000000003e782f */ /* 0x000fe400038c0000 */
[----:B------:R-:W-:Y:S01]  /*29ba0*/  MOV R14, UR62 ;  /* 0x0000003e000e7c02 */ /* 0x000fe20008000f00 */
[----:B------:R-:W-:Y:S10]  /*29bb0*/  ENDCOLLECTIVE ;  /* 0x000000000000791b */ /* 0x000ff40003800000 */
.L_x_1799:
[----:B------:R-:W-:Y:S05]  /*29bc0*/  BSYNC B0 ;  /* 0x0000000000007941 */ /* 0x000fea0003800000 */
.L_x_1798:
[----:B------:R-:W-:Y:S05]  /*29bd0*/  BRA `(.L_x_1800) ;  /* 0xffffffb400b47947 */ /* 0x000fea000383ffff */
.L_x_1669:
[----:B0-----:R0:W1:Y:S02]  /*29be0*/  SYNCS.PHASECHK.TRANS64.TRYWAIT P0, [R7+URZ+0x30840], R10 ;  /* 0x0308400a070075a7 */ /* 0x001064000800017f */
[----:B-1----:R-:W-:Y:S05]  /*29bf0*/  @!P0 NANOSLEEP.SYNCS 0x989680 ;  /* 0x009896800000895d */ /* 0x002fea0003900000 */
[----:B------:R-:W1:Y:S02]  /*29c00*/  @!P0 SYNCS.PHASECHK.TRANS64 P0, [R7+URZ+0x30840], R10 ;  /* 0x0308400a070085a7 */ /* 0x000e64000800007f */
[----:B-1----:R-:W-:Y:S05]  /*29c10*/  @!P0 BRA `(.L_x_1669) ;  /* 0xfffffffc00f08947 */ /* 0x002fea000383ffff */
[----:B------:R-:W-:Y:S05]  /*29c20*/  BRA `(.L_x_1801) ;  /* 0xffffffb800147947 */ /* 0x000fea000383ffff */
.L_x_1672:
        /* <DEDUP_REMOVED lines=8> */
.L_x_1680:
[----:B0-----:R0:W1:Y:S02]  /*29cb0*/  SYNCS.PHASECHK.TRANS64.TRYWAIT P0, [R3+URZ+0x30840], R8 ;  /* 0x03084008030075a7 */ /* 0x001064000800017f */
[----:B-1----:R-:W-:Y:S05]  /*29cc0*/  @!P0 NANOSLEEP.SYNCS 0x989680 ;  /* 0x009896800000895d */ /* 0x002fea0003900000 */
[----:B------:R-:W1:Y:S02]  /*29cd0*/  @!P0 SYNCS.PHASECHK.TRANS64 P0, [R3+URZ+0x30840], R8 ;  /* 0x03084008030085a7 */ /* 0x000e64000800007f */
[----:B-1----:R-:W-:Y:S05]  /*29ce0*/  @!P0 BRA `(.L_x_1680) ;  /* 0xfffffffc00f08947 */ /* 0x002fea000383ffff */
[----:B------:R-:W-:Y:S05]  /*29cf0*/  BRA `(.L_x_1803) ;  /* 0xffffffc000147947 */ /* 0x000fea000383ffff */
.L_x_1682:
[----:B0-----:R0:W1:Y:S02]  /*29d00*/  SYNCS.PHASECHK.TRANS64.TRYWAIT P0, [R8+URZ+0x60], R3 ;  /* 0x00006003080075a7 */ /* 0x001064000800017f */
[----:B-1----:R-:W-:Y:S05]  /*29d10*/  @!P0 NANOSLEEP.SYNCS 0x989680 ;  /* 0x009896800000895d */ /* 0x002fea0003900000 */
[----:B------:R-:W1:Y:S02]  /*29d20*/  @!P0 SYNCS.PHASECHK.TRANS64 P0, [R8+URZ+0x60], R3 ;  /* 0x00006003080085a7 */ /* 0x000e64000800007f */
[----:B-1----:R-:W-:Y:S05]  /*29d30*/  @!P0 BRA `(.L_x_1682) ;  /* 0xfffffffc00f08947 */ /* 0x002fea000383ffff */
[----:B------:R-:W-:Y:S05]  /*29d40*/  BRA `(.L_x_1804) ;  /* 0xffffffc000b47947 */ /* 0x000fea000383ffff */
.L_x_1687:
[----:B-1----:R1:W2:Y:S02]  /*29d50*/  SYNCS.PHASECHK.TRANS64.TRYWAIT P0, [R2+URZ+0x30840], R3 ;  /* 0x03084003020075a7 */ /* 0x0022a4000800017f */
[----:B--2---:R-:W-:Y:S05]  /*29d60*/  @!P0 NANOSLEEP.SYNCS 0x989680 ;  /* 0x009896800000895d */ /* 0x004fea0003900000 */
[----:B------:R-:W2:Y:S02]  /*29d70*/  @!P0 SYNCS.PHASECHK.TRANS64 P0, [R2+URZ+0x30840], R3 ;  /* 0x03084003020085a7 */ /* 0x000ea4000800007f */
[----:B--2---:R-:W-:Y:S05]  /*29d80*/  @!P0 BRA `(.L_x_1687) ;  /* 0xfffffffc00f08947 */ /* 0x004fea000383ffff */
[----:B------:R-:W-:Y:S05]  /*29d90*/  BRA `(.L_x_1805) ;  /* 0xffffffc8001c7947 */ /* 0x000fea000383ffff */
.L_x_1689:
[----:B0-----:R0:W1:Y:S02]  /*29da0*/  SYNCS.PHASECHK.TRANS64.TRYWAIT P1, [R2+URZ+0x60], R18 ;  /* 0x00006012020075a7 */ /* 0x001064000802017f */
[----:B-1----:R-:W-:Y:S05]  /*29db0*/  @!P1 NANOSLEEP.SYNCS 0x989680 ;  /* 0x009896800000995d */ /* 0x002fea0003900000 */
[----:B------:R-:W1:Y:S02]  /*29dc0*/  @!P1 SYNCS.PHASECHK.TRANS64 P1, [R2+URZ+0x60], R18 ;  /* 0x00006012020095a7 */ /* 0x000e64000802007f */
[----:B-1----:R-:W-:Y:S05]  /*29dd0*/  @!P1 BRA `(.L_x_1689) ;  /* 0xfffffffc00f09947 */ /* 0x002fea000383ffff */
[----:B------:R-:W-:Y:S05]  /*29de0*/  BRA `(.L_x_1806) ;  /* 0xffffffc800bc7947 */ /* 0x000fea000383ffff */
.L_x_1694:
[----:B-1----:R1:W2:Y:S02]  /*29df0*/  SYNCS.PHASECHK.TRANS64.TRYWAIT P0, [R2+URZ+0x30840], R3 ;  /* 0x03084003020075a7 */ /* 0x0022a4000800017f */
[----:B--2---:R-:W-:Y:S05]  /*29e00*/  @!P0 NANOSLEEP.SYNCS 0x989680 ;  /* 0x009896800000895d */ /* 0x004fea0003900000 */
[----:B------:R-:W2:Y:S02]  /*29e10*/  @!P0 SYNCS.PHASECHK.TRANS64 P0, [R2+URZ+0x30840], R3 ;  /* 0x03084003020085a7 */ /* 0x000ea4000800007f */
[----:B--2---:R-:W-:Y:S05]  /*29e20*/  @!P0 BRA `(.L_x_1694) ;  /* 0xfffffffc00f08947 */ /* 0x004fea000383ffff */
[----:B------:R-:W-:Y:S05]  /*29e30*/  BRA `(.L_x_1807) ;  /* 0xffffffcc00e87947 */ /* 0x000fea000383ffff */
.L_x_1696:
[----:B0-----:R0:W1:Y:S02]  /*29e40*/  SYNCS.PHASECHK.TRANS64.TRYWAIT P1, [R2+URZ+0x60], R9 ;  /* 0x00006009020075a7 */ /* 0x001064000802017f */
[----:B-1----:R-:W-:Y:S05]  /*29e50*/  @!P1 NANOSLEEP.SYNCS 0x989680 ;  /* 0x009896800000995d */ /* 0x002fea0003900000 */
[----:B------:R-:W1:Y:S02]  /*29e60*/  @!P1 SYNCS.PHASECHK.TRANS64 P1, [R2+URZ+0x60], R9 ;  /* 0x00006009020095a7 */ /* 0x000e64000802007f */
[----:B-1----:R-:W-:Y:S05]  /*29e70*/  @!P1 BRA `(.L_x_1696) ;  /* 0xfffffffc00f09947 */ /* 0x002fea000383ffff */
[----:B------:R-:W-:Y:S05]  /*29e80*/  BRA `(.L_x_1808) ;  /* 0xffffffd000907947 */ /* 0x000fea000383ffff */
.L_x_1703:
[----:B0-----:R0:W1:Y:S02]  /*29e90*/  SYNCS.PHASECHK.TRANS64.TRYWAIT P0, [R3+URZ+0x30860], R2 ;  /* 0x03086002030075a7 */ /* 0x001064000800017f */
[----:B-1----:R-:W-:Y:S05]  /*29ea0*/  @!P0 NANOSLEEP.SYNCS 0x989680 ;  /* 0x009896800000895d */ /* 0x002fea0003900000 */
[----:B------:R-:W1:Y:S02]  /*29eb0*/  @!P0 SYNCS.PHASECHK.TRANS64 P0, [R3+URZ+0x30860], R2 ;  /* 0x03086002030085a7 */ /* 0x000e64000800007f */
[----:B-1----:R-:W-:Y:S05]  /*29ec0*/  @!P0 BRA `(.L_x_1703) ;  /* 0xfffffffc00f08947 */ /* 0x002fea000383ffff */
[----:B------:R-:W-:Y:S05]  /*29ed0*/  BRA `(.L_x_1809) ;  /* 0xffffffd400a87947 */ /* 0x000fea000383ffff */
.L_x_1705:
[----:B---3--:R-:W3:Y:S01]  /*29ee0*/  LDL R0, [R1] ;  /* 0x0000000001007983 */ /* 0x008ee20000100800 */
[----:B------:R-:W-:Y:S01]  /*29ef0*/  BSSY B0, `(.L_x_1810) ;  /* 0x0000008000007945 */ /* 0x000fe20003800000 */
[----:B------:R-:W-:Y:S02]  /*29f00*/  IMAD.MOV.U32 R12, RZ, RZ, RZ ;  /* 0x000000ffff0c7224 */ /* 0x000fe400078e00ff */
[----:B------:R-:W-:Y:S02]  /*29f10*/  IMAD.MOV.U32 R11, RZ, RZ, 0x1f ;  /* 0x0000001fff0b7424 */ /* 0x000fe400078e00ff */
[----:B------:R-:W-:Y:S02]  /*29f20*/  IMAD.MOV.U32 R15, RZ, RZ, -0x1 ;  /* 0xffffffffff0f7424 */ /* 0x000fe400078e00ff */
[----:B---3--:R-:W-:-:S07]  /*29f30*/  IMAD.MOV.U32 R13, RZ, RZ, R0 ;  /* 0x000000ffff0d7224 */ /* 0x008fce00078e0000 */
[----:B012---:R-:W-:Y:S05]  /*29f40*/  WARPSYNC.COLLECTIVE R15, `(.L_x_1811) ;  /* 0x000000000f087348 */ /* 0x007fea0003c00000 */
[----:B------:R3:W4:Y:S02]  /*29f50*/  SHFL.IDX P6, R14, R13, R12, R11 ;  /* 0x0000000c0d0e7389 */ /* 0x00072400000c000b */
[----:B01234-:R-:W-:Y:S01]  /*29f60*/  ENDCOLLECTIVE ;  /* 0x000000000000791b */ /* 0x01ffe20003800000 */
.L_x_1811:
[----:B------:R-:W-:Y:S05]  /*29f70*/  BSYNC B0 ;  /* 0x0000000000007941 */ /* 0x000fea0003800000 */
.L_x_1810:
        /* <DEDUP_REMOVED lines=8> */
.L_x_1812:
[----:B------:R-:W-:Y:S01]  /*2a000*/  IMAD.MOV.U32 R7, RZ, RZ, R14 ;  /* 0x000000ffff077224 */ /* 0x000fe200078e000e */
[----:B------:R-:W-:Y:S06]  /*2a010*/  BRA `(.L_x_1813) ;  /* 0xffffffd800307947 */ /* 0x000fec000383ffff */
.L_x_1708:
[----:B------:R-:W-:Y:S01]  /*2a020*/  BSSY B0, `(.L_x_1814) ;  /* 0x0000008000007945 */ /* 0x000fe20003800000 */
[----:B-----5:R-:W-:Y:S02]  /*2a030*/  IMAD.MOV.U32 R13, RZ, RZ, R5 ;  /* 0x000000ffff0d7224 */ /* 0x020fe400078e0005 */
[----:B------:R-:W-:Y:S02]  /*2a040*/  IMAD.MOV.U32 R12, RZ, RZ, 0x1 ;  /* 0x00000001ff0c7424 */ /* 0x000fe400078e00ff */
[----:B------:R-:W-:Y:S02]  /*2a050*/  IMAD.MOV.U32 R11, RZ, RZ, RZ ;  /* 0x000000ffff0b7224 */ /* 0x000fe400078e00ff */
[----:B------:R-:W-:-:S07]  /*2a060*/  IMAD.MOV.U32 R15, RZ, RZ, -0x1 ;  /* 0xffffffffff0f7424 */ /* 0x000fce00078e00ff */
[----:B0-2-4-:R-:W-:Y:S05]  /*2a070*/  WARPSYNC.COLLECTIVE R15, `(.L_x_1815) ;  /* 0x000000000f087348 */ /* 0x015fea0003c00000 */
[----:B------:R1:W3:Y:S02]  /*2a080*/  SHFL.UP P6, R14, R13, R12, R11 ;  /* 0x0400000c0d0e7389 */ /* 0x0002e400000c000b */
[----:B01234-:R-:W-:Y:S01]  /*2a090*/  ENDCOLLECTIVE ;  /* 0x000000000000791b */ /* 0x01ffe20003800000 */
.L_x_1815:
[----:B------:R-:W-:Y:S05]  /*2a0a0*/  BSYNC B0 ;  /* 0x0000000000007941 */ /* 0x000fea0003800000 */
.L_x_1814:
        /* <DEDUP_REMOVED lines=10> */
.L_x_1816:
        /* <DEDUP_REMOVED lines=8> */
.L_x_1817:
        /* <DEDUP_REMOVED lines=8> */
.L_x_1818:
        /* <DEDUP_REMOVED lines=8> */
.L_x_1819:
        /* <DEDUP_REMOVED lines=8> */
.L_x_1820:
[----:B------:R-:W-:Y:S05]  /*2a350*/  BRA `(.L_x_1821) ;  /* 0xffffffd400fc7947 */ /* 0x000fea000383ffff */
.L_x_1713:
        /* <DEDUP_REMOVED lines=8> */
.L_x_1823:
[----:B------:R-:W-:Y:S05]  /*2a3e0*/  BSYNC B0 ;  /* 0x0000000000007941 */ /* 0x000fea0003800000 */
.L_x_1822:
        /* <DEDUP_REMOVED lines=10> */
.L_x_1824:
        /* <DEDUP_REMOVED lines=8> */
.L_x_1825:
        /* <DEDUP_REMOVED lines=8> */
.L_x_1826:
        /* <DEDUP_REMOVED lines=8> */
.L_x_1827:
        /* <DEDUP_REMOVED lines=8> */
.L_x_1828:
[----:B------:R-:W-:Y:S05]  /*2a690*/  BRA `(.L_x_1829) ;  /* 0xffffffd400f07947 */ /* 0x000fea000383ffff */
.L_x_1715:
[----:B------:R-:W-:Y:S01]  /*2a6a0*/  BSSY B0, `(.L_x_1830) ;  /* 0x0000006000007945 */ /* 0x000fe20003800000 */
[----:B------:R-:W-:Y:S01]  /*2a6b0*/  PLOP3.LUT P6, PT, P6, PT, PT, 0x8, 0x0 ;  /* 0x000000000000781c */ /* 0x000fe200037ce170 */
[----:B------:R-:W-:-:S12]  /*2a6c0*/  IMAD.MOV.U32 R15, RZ, RZ, -0x1 ;  /* 0xffffffffff0f7424 */ /* 0x000fd800078e00ff */
[----:B0-----:R-:W-:Y:S05]  /*2a6d0*/  WARPSYNC.COLLECTIVE R15, `(.L_x_1831) ;  /* 0x000000000f087348 */ /* 0x001fea0003c00000 */
[----:B------:R-:W-:Y:S01]  /*2a6e0*/  VOTE.ANY R14, PT, P6 ;  /* 0x00000000000e7806 */ /* 0x000fe200030e0100 */
[----:B0-----:R-:W-:Y:S06]  /*2a6f0*/  ENDCOLLECTIVE ;  /* 0x000000000000791b */ /* 0x001fec0003800000 */
.L_x_1831:
[----:B------:R-:W-:Y:S05]  /*2a700*/  BSYNC B0 ;  /* 0x0000000000007941 */ /* 0x000fea0003800000 */
.L_x_1830:
        /* <DEDUP_REMOVED lines=9> */
.L_x_1832:
[----:B------:R-:W-:Y:S01]  /*2a7a0*/  IMAD.MOV.U32 R5, RZ, RZ, R14 ;  /* 0x000000ffff057224 */ /* 0x000fe200078e000e */
[----:B------:R-:W-:Y:S06]  /*2a7b0*/  BRA `(.L_x_1833) ;  /* 0xffffffd400e07947 */ /* 0x000fec000383ffff */
.L_x_1717:
[----:B------:R-:W-:Y:S01]  /*2a7c0*/  BSSY B0, `(.L_x_1834) ;  /* 0x0000007000007945 */ /* 0x000fe20003800000 */
[----:B------:R-:W-:Y:S02]  /*2a7d0*/  IMAD.MOV.U32 R13, RZ, RZ, R2 ;  /* 0x000000ffff0d7224 */ /* 0x000fe400078e0002 */
[----:B------:R-:W-:Y:S02]  /*2a7e0*/  IMAD.MOV.U32 R11, RZ, RZ, 0x1f ;  /* 0x0000001fff0b7424 */ /* 0x000fe400078e00ff */
[----:B------:R-:W-:-:S07]  /*2a7f0*/  IMAD.MOV.U32 R15, RZ, RZ, -0x1 ;  /* 0xffffffffff0f7424 */ /* 0x000fce00078e00ff */
[----:B012---:R-:W-:Y:S05]  /*2a800*/  WARPSYNC.COLLECTIVE R15, `(.L_x_1835) ;  /* 0x000000000f087348 */ /* 0x007fea0003c00000 */
[----:B------:R3:W4:Y:S02]  /*2a810*/  SHFL.IDX P6, R14, R13, R12, R11 ;  /* 0x0000000c0d0e7389 */ /* 0x00072400000c000b */
[----:B01234-:R-:W-:Y:S01]  /*2a820*/  ENDCOLLECTIVE ;  /* 0x000000000000791b */ /* 0x01ffe20003800000 */
.L_x_1835:
[----:B------:R-:W-:Y:S05]  /*2a830*/  BSYNC B0 ;  /* 0x0000000000007941 */ /* 0x000fea0003800000 */
.L_x_1834:
[----:B------:R-:W-:Y:S01]  /*2a840*/  IMAD.MOV.U32 R9, RZ, RZ, R14 ;  /* 0x000000ffff097224 */ /* 0x000fe200078e000e */
[----:B------:R-:W-:Y:S06]  /*2a850*/  BRA `(.L_x_1716) ;  /* 0xffffffd400d47947 */ /* 0x000fec000383ffff */
.L_x_1721:
[----:B0-----:R0:W1:Y:S02]  /*2a860*/  SYNCS.PHASECHK.TRANS64.TRYWAIT P0, [R0+URZ+0x30820], R3 ;  /* 0x03082003000075a7 */ /* 0x001064000800017f */
[----:B-1----:R-:W-:Y:S05]  /*2a870*/  @!P0 NANOSLEEP.SYNCS 0x989680 ;  /* 0x009896800000895d */ /* 0x002fea0003900000 */
[----:B------:R-:W1:Y:S02]  /*2a880*/  @!P0 SYNCS.PHASECHK.TRANS64 P0, [R0+URZ+0x30820], R3 ;  /* 0x03082003000085a7 */ /* 0x000e64000800007f */
[----:B-1----:R-:W-:Y:S05]  /*2a890*/  @!P0 BRA `(.L_x_1721) ;  /* 0xfffffffc00f08947 */ /* 0x002fea000383ffff */
[----:B------:R-:W-:Y:S05]  /*2a8a0*/  BRA `(.L_x_1836) ;  /* 0xffffffdc00747947 */ /* 0x000fea000383ffff */
.L_x_1722:
        /* <DEDUP_REMOVED lines=11> */
.L_x_1838:
[----:B------:R-:W-:Y:S05]  /*2a960*/  BSYNC B0 ;  /* 0x0000000000007941 */ /* 0x000fea0003800000 */
.L_x_1837:
[----:B------:R-:W-:Y:S05]  /*2a970*/  BRA `(.L_x_1839) ;  /* 0xffffffdc005c7947 */ /* 0x000fea000383ffff */
.L_x_1723:
[----:B------:R-:W-:Y:S01]  /*2a980*/  BSSY B0, `(.L_x_1840) ;  /* 0x0000006000007945 */ /* 0x000fe20003800000 */
[----:B------:R-:W-:-:S07]  /*2a990*/  IMAD.MOV.U32 R15, RZ, RZ, -0x1 ;  /* 0xffffffffff0f7424 */ /* 0x000fce00078e00ff */
[----:B01----:R-:W-:Y:S05]  /*2a9a0*/  WARPSYNC.COLLECTIVE R15, `(.L_x_1841) ;  /* 0x000000000f0c7348 */ /* 0x003fea0003c00000 */
[----:B------:R-:W-:Y:S02]  /*2a9b0*/  ELECT P6, UR62, PT ;  /* 0x00000000003e782f */ /* 0x000fe400038c0000 */
[----:B------:R-:W-:Y:S01]  /*2a9c0*/  MOV R14, UR62 ;  /* 0x0000003e000e7c02 */ /* 0x000fe20008000f00 */
[----:B01----:R-:W-:Y:S10]  /*2a9d0*/  ENDCOLLECTIVE ;  /* 0x000000000000791b */ /* 0x003ff40003800000 */
.L_x_1841:
[----:B------:R-:W-:Y:S05]  /*2a9e0*/  BSYNC B0 ;  /* 0x0000000000007941 */ /* 0x000fea0003800000 */
.L_x_1840:
[----:B------:R-:W-:Y:S05]  /*2a9f0*/  BRA `(.L_x_1842) ;  /* 0xffffffdc00507947 */ /* 0x000fea000383ffff */
.L_x_1725:
[----:B0-----:R0:W1:Y:S02]  /*2aa00*/  SYNCS.PHASECHK.TRANS64.TRYWAIT P0, [R7+URZ], R4 ;  /* 0x00000004070075a7 */ /* 0x001064000800017f */
[----:B-1----:R-:W-:Y:S05]  /*2aa10*/  @!P0 NANOSLEEP.SYNCS 0x989680 ;  /* 0x009896800000895d */ /* 0x002fea0003900000 */
[----:B------:R-:W1:Y:S02]  /*2aa20*/  @!P0 SYNCS.PHASECHK.TRANS64 P0, [R7+URZ], R4 ;  /* 0x00000004070085a7 */ /* 0x000e64000800007f */
[----:B-1----:R-:W-:Y:S05]  /*2aa30*/  @!P0 BRA `(.L_x_1725) ;  /* 0xfffffffc00f08947 */ /* 0x002fea000383ffff */
[----:B------:R-:W-:Y:S05]  /*2aa40*/  BRA `(.L_x_1843) ;  /* 0xffffffdc00847947 */ /* 0x000fea000383ffff */
.L_x_1726:
[----:B-1----:R1:W2:Y:S02]  /*2aa50*/  SYNCS.PHASECHK.TRANS64.TRYWAIT P0, [R3+URZ], R2 ;  /* 0x00000002030075a7 */ /* 0x0022a4000800017f */
[----:B--2---:R-:W-:Y:S05]  /*2aa60*/  @!P0 NANOSLEEP.SYNCS 0x989680 ;  /* 0x009896800000895d */ /* 0x004fea0003900000 */
[----:B------:R-:W2:Y:S02]  /*2aa70*/  @!P0 SYNCS.PHASECHK.TRANS64 P0, [R3+URZ], R2 ;  /* 0x00000002030085a7 */ /* 0x000ea4000800007f */
[----:B--2---:R-:W-:Y:S05]  /*2aa80*/  @!P0 BRA `(.L_x_1726) ;  /* 0xfffffffc00f08947 */ /* 0x004fea000383ffff */
[----:B------:R-:W-:Y:S05]  /*2aa90*/  BRA `(.L_x_1844) ;  /* 0xffffffdc00787947 */ /* 0x000fea000383ffff */
.L_x_1728:
[----:B-1----:R1:W2:Y:S02]  /*2aaa0*/  SYNCS.PHASECHK.TRANS64.TRYWAIT P0, [R5+URZ], R4 ;  /* 0x00000004050075a7 */ /* 0x0022a4000800017f */
[----:B--2---:R-:W-:Y:S05]  /*2aab0*/  @!P0 NANOSLEEP.SYNCS 0x989680 ;  /* 0x009896800000895d */ /* 0x004fea0003900000 */
[----:B------:R-:W2:Y:S02]  /*2aac0*/  @!P0 SYNCS.PHASECHK.TRANS64 P0, [R5+URZ], R4 ;  /* 0x00000004050085a7 */ /* 0x000ea4000800007f */
[----:B--2---:R-:W-:Y:S05]  /*2aad0*/  @!P0 BRA `(.L_x_1728) ;  /* 0xfffffffc00f08947 */ /* 0x004fea000383ffff */
[----:B------:R-:W-:Y:S05]  /*2aae0*/  BRA `(.L_x_1845) ;  /* 0xffffffdc007c7947 */ /* 0x000fea000383ffff */
.L_x_1846:
        /* <DEDUP_REMOVED lines=9> */
.L_x_2661:


//--------------------- .text._ZN7cutlass13device_kernelIN5flash11enable_sm90INS1_16FlashAttnFwdSm90INS1_25CollectiveMainloopFwdSm90ILi2EN4cute5tupleIJNS5_1CILi1EEES8_S8_EEENS6_IJNS7_ILi128EEENS7_ILi112EEENS7_ILi192EEEEEELi192ENS_10bfloat16_tEfNS_4arch4Sm90ELb1ELb0ELb0ELb0ELb0ELb0ELb0ELb1ELb1ELb0ELb0ELb0EEENS1_21CollectiveEpilogueFwdINS6_IJSA_SC_SB_EEES9_SE_SG_Li256ELb0ELb0ELb0ELb0EEENS1_30DynamicPersistentTileSchedulerILi256ELi32ELb0ELb0ELb1EEEEEEEEEvNT_6ParamsE --------------------------
	.section	.text._ZN7cutlass13device_kernelIN5flash11enable_sm90INS1_16FlashAttnFwdSm90INS1_25CollectiveMainloopFwdSm90ILi2EN4cute5tupleIJNS5_1CILi1EEES8_S8_EEENS6_IJNS7_ILi128EEENS7_ILi112EEENS7_ILi192EEEEEELi192ENS_10bfloat16_tEfNS_4arch4Sm90ELb1ELb0ELb0ELb0ELb0ELb0ELb0ELb1ELb1ELb0ELb0ELb0EEENS1_21CollectiveEpilogueFwdINS6_IJSA_SC_SB_EEES9_SE_SG_Li256ELb0ELb0ELb0ELb0EEENS1_30DynamicPersistentTileSchedulerILi256ELi32ELb0ELb0ELb1EEEEEEEEEvNT_6ParamsE,"ax",@progbits
	.align	128
.text._ZN7cutlass13device_kernelIN5flash11enable_sm90INS1_16FlashAttnFwdSm90INS1_25CollectiveMainloopFwdSm90ILi2EN4cute5tupleIJNS5_1CILi1EEES8_S8_EEENS6_IJNS7_ILi128EEENS7_ILi112EEENS7_ILi192EEEEEELi192ENS_10bfloat16_tEfNS_4arch4Sm90ELb1ELb0ELb0ELb0ELb0ELb0ELb0ELb1ELb1ELb0ELb0ELb0EEENS1_21CollectiveEpilogueFwdINS6_IJSA_SC_SB_EEES9_SE_SG_Li256ELb0ELb0ELb0ELb0EEENS1_30DynamicPersistentTileSchedulerILi256ELi32ELb0ELb0ELb1EEEEEEEEEvNT_6ParamsE:
        .type           _ZN7cutlass13device_kernelIN5flash11enable_sm90INS1_16FlashAttnFwdSm90INS1_25CollectiveMainloopFwdSm90ILi2EN4cute5tupleIJNS5_1CILi1EEES8_S8_EEENS6_IJNS7_ILi128EEENS7_ILi112EEENS7_ILi192EEEEEELi192ENS_10bfloat16_tEfNS_4arch4Sm90ELb1ELb0ELb0ELb0ELb0ELb0ELb0ELb1ELb1ELb0ELb0ELb0EEENS1_21CollectiveEpilogueFwdINS6_IJSA_SC_SB_EEES9_SE_SG_Li256ELb0ELb0ELb0ELb0EEENS1_30DynamicPersistentTileSchedulerILi256ELi32ELb0ELb0ELb1EEEEEEEEEvNT_6ParamsE,@function
        .size           _ZN7cutlass13device_kernelIN5flash11enable_sm90INS1_16FlashAttnFwdSm90INS1_25CollectiveMainloopFwdSm90ILi2EN4cute5tupleIJNS5_1CILi1EEES8_S8_EEENS6_IJNS7_ILi128EEENS7_ILi112EEENS7_ILi192EEEEEELi192ENS_10bfloat16_tEfNS_4arch4Sm90ELb1ELb0ELb0ELb0ELb0ELb0ELb0ELb1ELb1ELb0ELb0ELb0EEENS1_21CollectiveEpilogueFwdINS6_IJSA_SC_SB_EEES9_SE_SG_Li256ELb0ELb0ELb0ELb0EEENS1_30DynamicPersistentTileSchedulerILi256ELi32ELb0ELb0ELb1EEEEEEEEEvNT_6ParamsE,(.L_x_2662 - _ZN7cutlass13device_kernelIN5flash11enable_sm90INS1_16FlashAttnFwdSm90INS1_25CollectiveMainloopFwdSm90ILi2EN4cute5tupleIJNS5_1CILi1EEES8_S8_EEENS6_IJNS7_ILi128EEENS7_ILi112EEENS7_ILi192EEEEEELi192ENS_10bfloat16_tEfNS_4arch4Sm90ELb1ELb0ELb0ELb0ELb0ELb0ELb0ELb1ELb1ELb0ELb0ELb0EEENS1_21CollectiveEpilogueFwdINS6_IJSA_SC_SB_EEES9_SE_SG_Li256ELb0ELb0ELb0ELb0EEENS1_30DynamicPersistentTileSchedulerILi256ELi32ELb0ELb0ELb1EEEEEEEEEvNT_6ParamsE)
        .other          _ZN7cutlass13device_kernelIN5flash11enable_sm90INS1_16FlashAttnFwdSm90INS1_25CollectiveMainloopFwdSm90ILi2EN4cute5tupleIJNS5_1CILi1EEES8_S8_EEENS6_IJNS7_ILi128EEENS7_ILi112EEENS7_ILi192EEEEEELi192ENS_10bfloat16_tEfNS_4arch4Sm90ELb1ELb0ELb0ELb0ELb0ELb0ELb0ELb1ELb1ELb0ELb0ELb0EEENS1_21CollectiveEpilogueFwdINS6_IJSA_SC_SB_EEES9_SE_SG_Li256ELb0ELb0ELb0ELb0EEENS1_30DynamicPersistentTileSchedulerILi256ELi32ELb0ELb0ELb1EEEEEEEEEvNT_6ParamsE,@"STO_CUDA_ENTRY STV_DEFAULT"
_ZN7cutlass13device_kernelIN5flash11enable_sm90INS1_16FlashAttnFwdSm90INS1_25CollectiveMainloopFwdSm90ILi2EN4cute5tupleIJNS5_1CILi1EEES8_S8_EEENS6_IJNS7_ILi128EEENS7_ILi112EEENS7_ILi192EEEEEELi192ENS_10bfloat16_tEfNS_4arch4Sm90ELb1ELb0ELb0ELb0ELb0ELb0ELb0ELb1ELb1ELb0ELb0ELb0EEENS1_21CollectiveEpilogueFwdINS6_IJSA_SC_SB_EEES9_SE_SG_Li256ELb0ELb0ELb0ELb0EEENS1_30DynamicPersistentTileSchedulerILi256ELi32ELb0ELb0ELb1EEEEEEEEEvNT_6ParamsE:
        /* <DEDUP_REMOVED lines=23> */
.L_x_1848:
[----:B------:R-:W-:Y:S05]  /*0170*/  BSYNC B0 ;  /* 0x0000000000007941 */ /* 0x000fea0003800000 */
.L_x_1847:
[----:B------:R-:W-:Y:S01]  /*0180*/  VOTEU.ANY UP0, P0 ;  /* 0x00000000003f7886 */ /* 0x000fe20000000100 */
[----:B------:R-:W1:Y:S01]  /*0190*/  SHFL.IDX PT, R2, R0, RZ, 0x1f ;  /* 0x00001fff00027589 */ /* 0x000e6200000e0000 */
[----:B------:R-:W-:Y:S01]  /*01a0*/  UMOV UR4, 0x1 ;  /* 0x0000000100047882 */ /* 0x000fe20000000000 */
[----:B------:R-:W-:Y:S02]  /*01b0*/  VOTEU.ANY UP1, P0 ;  /* 0x00000000003f7886 */ /* 0x000fe40000020100 */
[----:B------:R-:W2:Y:S01]  /*01c0*/  @UP0 S2UR UR7, SR_CgaCtaId ;  /* 0x00000000000709c3 */ /* 0x000ea20000008800 */
[----:B------:R-:W-:Y:S01]  /*01d0*/  @UP0 UMOV UR6, 0x400 ;  /* 0x0000040000060882 */ /* 0x000fe20000000000 */
[----:B------:R-:W-:-:S04]  /*01e0*/  @UP0 UIADD3 UR4, -UR4, 0x100000, URZ ;  /* 0x0010000004040890 */ /* 0x000fc8000fffe13f */
[----:B------:R-:W-:Y:S02]  /*01f0*/  @UP0 USHF.L.U32 UR5, UR4, 0xb, URZ ;  /* 0x0000000b04050899 */ /* 0x000fe4000800063f */
[----:B------:R-:W-:Y:S01]  /*0200*/  @UP0 USHF.L.U32 UR4, UR4, 0x1, URZ ;  /* 0x0000000104040899 */ /* 0x000fe2000800063f */
[----:B-1----:R-:W-:Y:S02]  /*0210*/  ISETP.NE.AND P1, PT, R2, RZ, PT ;  /* 0x000000ff0200720c */ /* 0x002fe40003f25270 */
[----:B------:R-:W-:Y:S01]  /*0220*/  SHF.R.U32.HI R2, RZ, 0x7, R3 ;  /* 0x00000007ff027819 */ /* 0x000fe20000011603 */
[----:B--2---:R-:W-:Y:S01]  /*0230*/  @UP0 ULEA UR6, UR7, UR6, 0x18 ;  /* 0x0000000607060291 */ /* 0x004fe2000f8ec03f */
[----:B------:R-:W-:-:S04]  /*0240*/  VOTEU.ANY UP0, P0 ;  /* 0x00000000003f7886 */ /* 0x000fc80000000100 */
[----:B------:R-:W1:Y:S04]  /*0250*/  SHFL.IDX PT, R2, R2, RZ, 0x1f ;  /* 0x00001fff02027589 */ /* 0x000e6800000e0000 */
[----:B------:R-:W2:Y:S03]  /*0260*/  FENCE.VIEW.ASYNC.S ;  /* 0x00000000000073c6 */ /* 0x000ea60000000000 */
[----:B--2---:R2:W3:Y:S01]  /*0270*/  @UP0 SYNCS.EXCH.64 URZ, [UR6+0x36800], UR4 ;  /* 0x03680004063f05b2 */ /* 0x0044e20008000100 */
[----:B------:R2:W4:Y:S01]  /*0280*/  @UP1 SYNCS.EXCH.64 URZ, [UR6+0x36820], UR4 ;  /* 0x03682004063f15b2 */ /* 0x0005220008000100 */
[----:B------:R-:W-:Y:S05]  /*0290*/  @P1 BRA `(.L_x_1849) ;  /* 0x0000000000481947 */ /* 0x000fea0003800000 */
[----:B--2---:R-:W2:Y:S01]  /*02a0*/  S2UR UR5, SR_CgaCtaId ;  /* 0x00000000000579c3 */ /* 0x004ea20000008800 */
[----:B------:R-:W-:Y:S01]  /*02b0*/  UMOV UR4, 0x400 ;  /* 0x0000040000047882 */ /* 0x000fe20000000000 */
[----:B------:R-:W-:Y:S01]  /*02c0*/  UMOV UR6, 0x1 ;  /* 0x0000000100067882 */ /* 0x000fe20000000000 */
[----:B------:R-:W-:Y:S01]  /*02d0*/  UMOV UR9, 0x2 ;  /* 0x0000000200097882 */ /* 0x000fe20000000000 */
[----:B------:R-:W-:-:S04]  /*02e0*/  UIADD3 UR6, -UR6, 0x100000, URZ ;  /* 0x0010000006067890 */ /* 0x000fc8000fffe13f */
[----:B------:R-:W-:Y:S02]  /*02f0*/  USHF.L.U32 UR7, UR6, 0xb, URZ ;  /* 0x0000000b06077899 */ /* 0x000fe4000800063f */
[----:B------:R-:W-:Y:S01]  /*0300*/  USHF.L.U32 UR6, UR6, 0x1, URZ ;  /* 0x0000000106067899 */ /* 0x000fe2000800063f */
[----:B------:R-:W-:Y:S01]  /*0310*/  ELECT P0, URZ, PT ;  /* 0x00000000003f782f */ /* 0x000fe20003800000 */
[----:B--2---:R-:W-:Y:S02]  /*0320*/  ULEA UR8, UR5, UR4, 0x18 ;  /* 0x0000000405087291 */ /* 0x004fe4000f8ec03f */
[----:B------:R-:W-:-:S04]  /*0330*/  UIADD3 UR4, -UR9, 0x100000, URZ ;  /* 0x0010000009047890 */ /* 0x000fc8000fffe13f */
[----:B------:R-:W-:Y:S02]  /*0340*/  USHF.L.U32 UR5, UR4, 0xb, URZ ;  /* 0x0000000b04057899 */ /* 0x000fe4000800063f */
[----:B------:R-:W-:Y:S01]  /*0350*/  USHF.L.U32 UR4, UR4, 0x1, URZ ;  /* 0x0000000104047899 */ /* 0x000fe2000800063f */
[----:B------:R-:W2:Y:S03]  /*0360*/  FENCE.VIEW.ASYNC.S ;  /* 0x00000000000073c6 */ /* 0x000ea60000000000 */
[----:B--2---:R2:W1:Y:S08]  /*0370*/  SYNCS.EXCH.64 URZ, [UR8+0x36830], UR6 ;  /* 0x03683006083f75b2 */ /* 0x0044700008000100 */
[----:B------:R2:W1:Y:S01]  /*0380*/  SYNCS.EXCH.64 URZ, [UR8+0x36840], UR4 ;  /* 0x03684004083f75b2 */ /* 0x0004620008000100 */
[----:B------:R2:W1:Y:S01]  /*0390*/  SYNCS.EXCH.64 URZ, [UR8+0x36838], UR6 ;  /* 0x03683806083f75b2 */ /* 0x0004620008000100 */
[----:B------:R2:W1:Y:S01]  /*03a0*/  SYNCS.EXCH.64 URZ, [UR8+0x36848], UR4 ;  /* 0x03684804083f75b2 */ /* 0x0004620008000100 */
[----:B------:R-:W-:Y:S01]  /*03b0*/  NOP ;  /* 0x0000000000007918 */ /* 0x000fe20000000000 */
.L_x_1849:
[----:B------:R-:W5:Y:S01]  /*03c0*/  SHFL.IDX PT, R3, R0, RZ, 0x1f ;  /* 0x00001fff00037589 */ /* 0x000f6200000e0000 */
[----:B------:R-:W-:Y:S01]  /*03d0*/  NOP ;  /* 0x0000000000007918 */ /* 0x000fe20000000000 */
[----:B-----5:R-:W-:-:S13]  /*03e0*/  ISETP.NE.AND P0, PT, R3, RZ, PT ;  /* 0x000000ff0300720c */ /* 0x020fda0003f05270 */
[----:B------:R-:W-:Y:S05]  /*03f0*/  @P0 BRA `(.L_x_1850) ;  /* 0x0000000000480947 */ /* 0x000fea0003800000 */
[----:B--2---:R-:W2:Y:S01]  /*0400*/  S2UR UR5, SR_CgaCtaId ;  /* 0x00000000000579c3 */ /* 0x004ea20000008800 */
[----:B------:R-:W-:Y:S01]  /*0410*/  UMOV UR4, 0x400 ;  /* 0x0000040000047882 */ /* 0x000fe20000000000 */
[----:B------:R-:W-:Y:S01]  /*0420*/  UMOV UR6, 0x1 ;  /* 0x0000000100067882 */ /* 0x000fe20000000000 */
[----:B------:R-:W-:Y:S01]  /*0430*/  UMOV UR7, 0x2 ;  /* 0x0000000200077882 */ /* 0x000fe20000000000 */
[----:B------:R-:W-:Y:S01]  /*0440*/  ELECT P0, URZ, PT ;  /* 0x00000000003f782f */ /* 0x000fe20003800000 */
[----:B--2---:R-:W-:Y:S02]  /*0450*/  ULEA UR8, UR5, UR4, 0x18 ;  /* 0x0000000405087291 */ /* 0x004fe4000f8ec03f */
[----:B------:R-:W-:-:S04]  /*0460*/  UIADD3 UR4, -UR6, 0x100000, URZ ;  /* 0x0010000006047890 */ /* 0x000fc8000fffe13f */
[----:B------:R-:W-:Y:S02]  /*0470*/  USHF.L.U32 UR5, UR4, 0xb, URZ ;  /* 0x0000000b04057899 */ /* 0x000fe4000800063f */
[----:B------:R-:W-:Y:S02]  /*0480*/  USHF.L.U32 UR4, UR4, 0x1, URZ ;  /* 0x0000000104047899 */ /* 0x000fe4000800063f */
        /* <DEDUP_REMOVED lines=9> */
.L_x_1850:
[----:B------:R-:W5:Y:S01]  /*0520*/  SHFL.IDX PT, R3, R0, RZ, 0x1f ;  /* 0x00001fff00037589 */ /* 0x000f6200000e0000 */
[----:B------:R-:W-:Y:S01]  /*0530*/  NOP ;  /* 0x0000000000007918 */ /* 0x000fe20000000000 */
[----:B-----5:R-:W-:-:S13]  /*0540*/  ISETP.NE.AND P0, PT, R3, RZ, PT ;  /* 0x000000ff0300720c */ /* 0x020fda0003f05270 */
[----:B------:R-:W-:Y:S05]  /*0550*/  @P0 BRA `(.L_x_1851) ;  /* 0x0000000000380947 */ /* 0x000fea0003800000 */
[----:B--2---:R-:W2:Y:S01]  /*0560*/  S2UR UR5, SR_CgaCtaId ;  /* 0x00000000000579c3 */ /* 0x004ea20000008800 */
[----:B------:R-:W-:Y:S01]  /*0570*/  UMOV UR4, 0x400 ;  /* 0x0000040000047882 */ /* 0x000fe20000000000 */
[----:B------:R-:W-:Y:S01]  /*0580*/  UMOV UR7, 0x1 ;  /* 0x0000000100077882 */ /* 0x000fe20000000000 */
[----:B------:R-:W-:Y:S01]  /*0590*/  ELECT P0, URZ, PT ;  /* 0x00000000003f782f */ /* 0x000fe20003800000 */
[----:B--2---:R-:W-:Y:S02]  /*05a0*/  ULEA UR6, UR5, UR4, 0x18 ;  /* 0x0000000405067291 */ /* 0x004fe4000f8ec03f */
[----:B------:R-:W-:-:S04]  /*05b0*/  UIADD3 UR4, -UR7, 0x100000, URZ ;  /* 0x0010000007047890 */ /* 0x000fc8000fffe13f */
[----:B------:R-:W-:Y:S02]  /*05c0*/  USHF.L.U32 UR5, UR4, 0xb, URZ ;  /* 0x0000000b04057899 */ /* 0x000fe4000800063f */
[----:B------:R-:W-:Y:S01]  /*05d0*/  USHF.L.U32 UR4, UR4, 0x1, URZ ;  /* 0x0000000104047899 */ /* 0x000fe2000800063f */
[----:B------:R-:W2:Y:S11]  /*05e0*/  FENCE.VIEW.ASYNC.S ;  /* 0x00000000000073c6 */ /* 0x000eb60000000000 */
[----:B--2---:R2:W1:Y:S01]  /*05f0*/  SYNCS.EXCH.64 URZ, [UR6+0x36870], UR4 ;  /* 0x03687004063f75b2 */ /* 0x0044620008000100 */
[----:B------:R2:W1:Y:S01]  /*0600*/  SYNCS.EXCH.64 URZ, [UR6+0x36880], UR4 ;  /* 0x03688004063f75b2 */ /* 0x0004620008000100 */
[----:B------:R2:W1:Y:S01]  /*0610*/  SYNCS.EXCH.64 URZ, [UR6+0x36878], UR4 ;  /* 0x03687804063f75b2 */ /* 0x0004620008000100 */
[----:B------:R2:W1:Y:S01]  /*0620*/  SYNCS.EXCH.64 URZ, [UR6+0x36888], UR4 ;  /* 0x03688804063f75b2 */ /* 0x0004620008000100 */
[----:B------:R-:W-:Y:S01]  /*0630*/  NOP ;  /* 0x0000000000007918 */ /* 0x000fe20000000000 */
.L_x_1851:
        /* <DEDUP_REMOVED lines=22> */
.L_x_1852:
        /* <DEDUP_REMOVED lines=22> */
.L_x_1853:
[----:B-1----:R-:W-:Y:S01]  /*0900*/  ISETP.NE.AND P0, PT, R2, RZ, PT ;  /* 0x000000ff0200720c */ /* 0x002fe20003f05270 */
[----:B------:R-:W-:Y:S01]  /*0910*/  IMAD.MOV.U32 R2, RZ, RZ, 0x1 ;  /* 0x00000001ff027424 */ /* 0x000fe200078e00ff */
[----:B------:R-:W-:-:S04]  /*0920*/  NOP ;  /* 0x0000000000007918 */ /* 0x000fc80000000000 */
[----:B------:R-:W-:-:S05]  /*0930*/  SEL R2, R2, 0x2, !P0 ;  /* 0x0000000202027807 */ /* 0x000fca0004000000 */
[----:B------:R1:W-:Y:S01]  /*0940*/  STL [R1+0x8], R2 ;  /* 0x0000080201007387 */ /* 0x0003e20000100800 */
[----:B---34-:R-:W-:Y:S06]  /*0950*/  BAR.SYNC.DEFER_BLOCKING 0x0 ;  /* 0x0000000000007b1d */ /* 0x018fec0000010000 */
[----:B------:R-:W-:Y:S05]  /*0960*/  @!P0 BRA `(.L_x_1854) ;  /* 0x000000fc00a88947 */ /* 0x000fea0003800000 */
.L_x_1855:
[----:B------:R-:W-:-:S08]  /*0970*/  NOP ;  /* 0x0000000000007918 */ /* 0x000fd00000000000 */
[----:B------:R-:W3:Y:S02]  /*0980*/  USETMAXREG.TRY_ALLOC.CTAPOOL UP0, 0xf0 ;  /* 0x000000f0000079c8 */ /* 0x000ee40008000600 */
[----:B---3--:R-:W-:-:S13]  /*0990*/  PLOP3.LUT P0, PT, PT, PT, UP0, 0x80, 0x0 ;  /* 0x000000000000781c */ /* 0x008fda0003f0f008 */
[----:B------:R-:W-:Y:S05]  /*09a0*/  @!P0 BRA `(.L_x_1855) ;  /* 0xfffffffc00f08947 */ /* 0x000fea000383ffff */
[----:B--2---:R-:W2:Y:S08]  /*09b0*/  S2UR UR7, SR_CTAID.X ;  /* 0x00000000000779c3 */ /* 0x004eb00000002500 */
[----:B------:R-:W-:Y:S08]  /*09c0*/  BAR.ARV 0x4, 0x120 ;  /* 0x0104800000007b1d */ /* 0x000ff00000002000 */
[----:B------:R-:W2:Y:S08]  /*09d0*/  LDC R0, c[0x0][0xda8] ;  /* 0x00036a00ff007b82 */ /* 0x000eb00000000800 */
[----:B------:R-:W-:Y:S06]  /*09e0*/  BAR.ARV 0x8, 0x120 ;  /* 0x0204800000007b1d */ /* 0x000fec0000002000 */
        /* <DEDUP_REMOVED lines=8> */
[----:B------:R-:W-:-:S05]  /*0a70*/  LOP3.LUT R212, R2, 0xffffff80, RZ, 0xc0, !PT ;  /* 0xffffff8002d47812 */ /* 0x000fca00078ec0ff */
[----:B------:R-:W-:Y:S01]  /*0a80*/  IMAD.IADD R212, R215, 0x1, -R212 ;  /* 0x00000001d7d47824 */ /* 0x000fe200078e0ad4 */
[----:B------:R-:W1:Y:S01]  /*0a90*/  S2UR UR6, SR_SWINHI ;  /* 0x00000000000679c3 */ /* 0x000e620000002f00 */
[----:B------:R-:W-:-:S03]  /*0aa0*/  LEA.HI R3, R0, R215, RZ, 0x4 ;  /* 0x000000d700037211 */ /* 0x000fc600078f20ff */
[----:B------:R-:W-:Y:S02]  /*0ab0*/  SHF.R.S32.HI R7, RZ, 0x1f, R212 ;  /* 0x0000001fff077819 */ /* 0x000fe400000114d4 */
[----:B------:R-:W-:Y:S02]  /*0ac0*/  SHF.R.S32.HI R6, RZ, 0x4, R3 ;  /* 0x00000004ff067819 */ /* 0x000fe40000011403 */
[----:B------:R-:W-:Y:S02]  /*0ad0*/  LEA.HI R8, R7, R212, RZ, 0x2 ;  /* 0x000000d407087211 */ /* 0x000fe400078f10ff */
[----:B------:R-:W-:Y:S02]  /*0ae0*/  LOP3.LUT R4, R3, 0x3fffff0, RZ, 0xc0, !PT ;  /* 0x03fffff003047812 */ /* 0x000fe400078ec0ff */
[--C-:B------:R-:W-:Y:S02]  /*0af0*/  SHF.R.S32.HI R9, RZ, 0x2, R8.reuse ;  /* 0x00000002ff097819 */ /* 0x100fe40000011408 */
[----:B------:R-:W-:-:S02]  /*0b00*/  SHF.R.S32.HI R10, RZ, 0x1f, R8 ;  /* 0x0000001fff0a7819 */ /* 0x000fc40000011408 */
[----:B------:R-:W-:Y:S02]  /*0b10*/  SHF.R.S32.HI R213, RZ, 0x7, R2 ;  /* 0x00000007ffd57819 */ /* 0x000fe40000011402 */
[----:B------:R-:W-:Y:S02]  /*0b20*/  LEA.HI R5, R3, R6, RZ, 0x1 ;  /* 0x0000000603057211 */ /* 0x000fe400078f08ff */
[----:B------:R-:W-:Y:S01]  /*0b30*/  LEA.HI R214, R0, R215, RZ, 0x5 ;  /* 0x000000d700d67211 */ /* 0x000fe200078f28ff */
[----:B------:R-:W-:Y:S01]  /*0b40*/  IMAD.IADD R3, R215, 0x1, -R4 ;  /* 0x00000001d7037824 */ /* 0x000fe200078e0a04 */
[----:B------:R-:W-:Y:S02]  /*0b50*/  LEA.HI R10, R10, R9, RZ, 0x3 ;  /* 0x000000090a0a7211 */ /* 0x000fe400078f18ff */
[----:B------:R-:W-:Y:S02]  /*0b60*/  LEA.HI R2, R2, R213, RZ, 0x1 ;  /* 0x000000d502027211 */ /* 0x000fe400078f08ff */
[----:B------:R-:W-:-:S02]  /*0b70*/  LOP3.LUT R5, R5, 0x1ffffffe, RZ, 0xc0, !PT ;  /* 0x1ffffffe05057812 */ /* 0x000fc400078ec0ff */
[----:B------:R-:W-:Y:S01]  /*0b80*/  SHF.R.S32.HI R214, RZ, 0x5, R214 ;  /* 0x00000005ffd67819 */ /* 0x000fe200000114d6 */
[----:B------:R-:W-:Y:S01]  /*0b90*/  UMOV UR4, 0x400 ;  /* 0x0000040000047882 */ /* 0x000fe20000000000 */
[----:B------:R-:W-:Y:S02]  /*0ba0*/  LOP3.LUT R10, R10, 0xfffffff8, RZ, 0xc0, !PT ;  /* 0xfffffff80a0a7812 */ /* 0x000fe400078ec0ff */
[----:B------:R-:W-:Y:S01]  /*0bb0*/  LOP3.LUT R2, R2, 0x3fffffe, RZ, 0xc0, !PT ;  /* 0x03fffffe02027812 */ /* 0x000fe200078ec0ff */
[----:B---3--:R-:W-:Y:S01]  /*0bc0*/  ULEA UR8, UR5, UR4, 0x18 ;  /* 0x0000000405087291 */ /* 0x008fe2000f8ec03f */
[----:B------:R-:W-:Y:S01]  /*0bd0*/  LEA R4, R214, R3, 0x4 ;  /* 0x00000003d6047211 */ /* 0x000fe200078e20ff */
[----:B------:R-:W-:Y:S01]  /*0be0*/  IMAD.IADD R5, R6, 0x1, -R5 ;  /* 0x0000000106057824 */ /* 0x000fe200078e0a05 */
[----:B------:R-:W-:Y:S02]  /*0bf0*/  LEA.HI R7, R7, R212, RZ, 0x5 ;  /* 0x000000d407077211 */ /* 0x000fe400078f28ff */
[----:B------:R-:W-:Y:S01]  /*0c00*/  LEA.HI R0, R0, R215, RZ, 0x3 ;  /* 0x000000d700007211 */ /* 0x000fe200078f18ff */
[----:B------:R-:W-:Y:S01]  /*0c10*/  IMAD.IADD R10, R9, 0x1, -R10 ;  /* 0x00000001090a7824 */ /* 0x000fe200078e0a0a */
[----:B------:R-:W-:Y:S01]  /*0c20*/  SHF.R.S32.HI R7, RZ, 0x5, R7 ;  /* 0x00000005ff077819 */ /* 0x000fe20000011407 */
[----:B------:R-:W-:Y:S01]  /*0c30*/  IMAD.IADD R206, R213, 0x1, -R2 ;  /* 0x00000001d5ce7824 */ /* 0x000fe200078e0a02 */
[----:B------:R-:W-:Y:S01]  /*0c40*/  LOP3.LUT R2, R0, 0x1ffffff8, RZ, 0xc0, !PT ;  /* 0x1ffffff800027812 */ /* 0x000fe200078ec0ff */
[----:B------:R-:W-:Y:S01]  /*0c50*/  IMAD R3, R4, 0x8, R5 ;  /* 0x0000000804037824 */ /* 0x000fe200078e0205 */
[----:B------:R-:W-:Y:S01]  /*0c60*/  UMOV UR4, UR8 ;  /* 0x0000000800047c82 */ /* 0x000fe20008000000 */
[----:B-1----:R-:W-:Y:S01]  /*0c70*/  UMOV UR5, UR6 ;  /* 0x0000000600057c82 */ /* 0x002fe20008000000 */
[----:B------:R-:W-:Y:S01]  /*0c80*/  LEA R7, R7, R10, 0x4 ;  /* 0x0000000a07077211 */ /* 0x000fe200078e20ff */
[----:B------:R-:W-:Y:S01]  /*0c90*/  IMAD.U32 R18, RZ, RZ, UR4 ;  /* 0x00000004ff127e24 */ /* 0x000fe2000f8e00ff */
[----:B------:R-:W-:Y:S01]  /*0ca0*/  LOP3.LUT R205, R8, 0x7ffffffc, RZ, 0xc0, !PT ;  /* 0x7ffffffc08cd7812 */ /* 0x000fe200078ec0ff */
[----:B------:R-:W-:-:S02]  /*0cb0*/  IMAD.U32 R19, RZ, RZ, UR5 ;  /* 0x00000005ff137e24 */ /* 0x000fc4000f8e00ff */
[----:B------:R-:W-:Y:S02]  /*0cc0*/  IMAD.SHL.U32 R3, R3, 0x8, RZ ;  /* 0x0000000803037824 */ /* 0x000fe400078e00ff */
[----:B------:R-:W-:Y:S01]  /*0cd0*/  IMAD.IADD R2, R215, 0x1, -R2 ;  /* 0x00000001d7027824 */ /* 0x000fe200078e0a02 */
[----:B------:R-:W-:Y:S01]  /*0ce0*/  UMOV UR5, URZ ;  /* 0x0000003f00057c82 */ /* 0x000fe20008000000 */
[----:B------:R-:W-:Y:S01]  /*0cf0*/  IMAD.U32 R16, RZ, RZ, UR8 ;  /* 0x00000008ff107e24 */ /* 0x000fe2000f8e00ff */
[----:B------:R-:W-:Y:S01]  /*0d00*/  SHF.R.S32.HI R208, RZ, 0x3, R0 ;  /* 0x00000003ffd07819 */ /* 0x000fe20000011400 */
[----:B------:R-:W-:Y:S01]  /*0d10*/  IMAD.WIDE R18, R3, 0x2, R18 ;  /* 0x0000000203127825 */ /* 0x000fe200078e0212 */
[----:B------:R-:W-:-:S03]  /*0d20*/  MOV R17, UR5 ;  /* 0x0000000500117c02 */ /* 0x000fc60008000f00 */
[----:B------:R-:W-:Y:S02]  /*0d30*/  IMAD R206, R206, 0x40, R7 ;  /* 0x00000040cece7824 */ /* 0x000fe400078e0207 */
[----:B------:R-:W-:Y:S02]  /*0d40*/  IMAD.MOV.U32 R210, RZ, RZ, RZ ;  /* 0x000000ffffd27224 */ /* 0x000fe400078e00ff */
[----:B------:R-:W-:Y:S02]  /*0d50*/  IMAD.SHL.U32 R22, R2, 0x8, RZ ;  /* 0x0000000802167824 */ /* 0x000fe400078e00ff */
[----:B------:R-:W-:Y:S01]  /*0d60*/  IMAD.IADD R205, R212, 0x1, -R205 ;  /* 0x00000001d4cd7824 */ /* 0x000fe200078e0acd */
[----:B------:R-:W-:Y:S01]  /*0d70*/  UMOV UR4, UR7 ;  /* 0x0000000700047c82 */ /* 0x000fe20008000000 */
[----:B------:R-:W-:Y:S01]  /*0d80*/  UMOV UR46, URZ ;  /* 0x0000003f002e7c82 */ /* 0x000fe20008000000 */
[----:B--2---:R-:W-:-:S07]  /*0d90*/  LOP3.LUT R204, R11, 0x1, RZ, 0xfc, !PT ;  /* 0x000000010bcc7812 */ /* 0x004fce00078efcff */
.L_x_1902:
        /* <DEDUP_REMOVED lines=21> */
.L_x_1856:
        /* <DEDUP_REMOVED lines=8> */
.L_x_1857:
[----:B------:R-:W-:Y:S01]  /*0f70*/  R2UR UR5, R207 ;  /* 0x00000000cf0572ca */ /* 0x000fe200000e0000 */
[----:B------:R-:W1:Y:S01]  /*0f80*/  LDC R0, c[0x0][0x288] ;  /* 0x0000a200ff007b82 */ /* 0x000e620000000800 */
[----:B------:R-:W-:Y:S01]  /*0f90*/  ULDC UR6, c[0x0][0xdac] ;  /* 0x00036b0000067ab9 */ /* 0x000fe20000000800 */
[----:B------:R-:W-:Y:S01]  /*0fa0*/  ULDC.64 UR10, c[0x0][0x3f8] ;  /* 0x0000fe00000a7ab9 */ /* 0x000fe20000000a00 */
[----:B------:R-:W-:Y:S01]  /*0fb0*/  MOV R4, RZ ;  /* 0x000000ff00047202 */ /* 0x000fe20000000f00 */
[----:B------:R-:W-:Y:S01]  /*0fc0*/  UISETP.NE.U32.AND UP0, UPT, UR10, URZ, UPT ;  /* 0x0000003f0a00728c */ /* 0x000fe2000bf05070 */
[----:B------:R-:W-:Y:S01]  /*0fd0*/  IMAD.MOV.U32 R2, RZ, RZ, RZ ;  /* 0x000000ffff027224 */ /* 0x000fe200078e00ff */
[----:B------:R-:W-:Y:S01]  /*0fe0*/  ULDC UR43, c[0x0][0xdb8] ;  /* 0x00036e00002b7ab9 */ /* 0x000fe20000000800 */
[----:B------:R-:W-:Y:S01]  /*0ff0*/  UIADD3 UR4, UR7, -UR4, URZ ;  /* 0x8000000407047290 */ /* 0x000fe2000fffe03f */
[----:B------:R-:W2:Y:S01]  /*1000*/  LDC R82, c[0x0][0x2e0] ;  /* 0x0000b800ff527b82 */ /* 0x000ea20000000800 */
[----:B------:R-:W-:Y:S01]  /*1010*/  UISETP.NE.AND.EX UP0, UPT, UR11, URZ, UPT, UP0 ;  /* 0x0000003f0b00728c */ /* 0x000fe2000bf05300 */
[----:B------:R-:W-:-:S02]  /*1020*/  PLOP3.LUT P0, PT, PT, PT, PT, 0x80, 0x0 ;  /* 0x000000000000781c */ /* 0x000fc40003f0f070 */
[----:B------:R-:W-:Y:S01]  /*1030*/  CS2R R118, SRZ ;  /* 0x0000000000767805 */ /* 0x000fe2000001ff00 */
[----:B------:R-:W-:Y:S01]  /*1040*/  ULOP3.LUT UR5, URZ, UR5, URZ, 0x33, !UPT ;  /* 0x000000053f057292 */ /* 0x000fe2000f8e333f */
[----:B------:R-:W-:Y:S02]  /*1050*/  CS2R R116, SRZ ;  /* 0x0000000000747805 */ /* 0x000fe4000001ff00 */
[----:B------:R-:W-:Y:S02]  /*1060*/  CS2R R114, SRZ ;  /* 0x0000000000727805 */ /* 0x000fe4000001ff00 */
[----:B------:R-:W-:Y:S01]  /*1070*/  CS2R R112, SRZ ;  /* 0x0000000000707805 */ /* 0x000fe2000001ff00 */
[----:B------:R-:W-:Y:S01]  /*1080*/  UIADD3 UR5, UR5, UR6, URZ ;  /* 0x0000000605057290 */ /* 0x000fe2000fffe03f */
[----:B------:R-:W-:Y:S02]  /*1090*/  CS2R R110, SRZ ;  /* 0x00000000006e7805 */ /* 0x000fe4000001ff00 */
[----:B------:R-:W-:Y:S01]  /*10a0*/  CS2R R108, SRZ ;  /* 0x00000000006c7805 */ /* 0x000fe2000001ff00 */
[----:B------:R-:W-:Y:S01]  /*10b0*/  ULDC UR6, c[0x0][0x404] ;  /* 0x0001010000067ab9 */ /* 0x000fe20000000800 */
[----:B------:R-:W-:Y:S01]  /*10c0*/  USHF.L.U32 UR42, UR5, 0x7, URZ ;  /* 0x00000007052a7899 */ /* 0x000fe2000800063f */
[----:B------:R-:W-:Y:S01]  /*10d0*/  CS2R R106, SRZ ;  /* 0x00000000006a7805 */ /* 0x000fe2000001ff00 */
[----:B------:R-:W-:Y:S01]  /*10e0*/  USEL UR5, UR6, 0x1, UP0 ;  /* 0x0000000106057887 */ /* 0x000fe20008000000 */
[----:B------:R-:W-:Y:S01]  /*10f0*/  CS2R R104, SRZ ;  /* 0x0000000000687805 */ /* 0x000fe2000001ff00 */
[----:B------:R-:W-:Y:S01]  /*1100*/  UISETP.NE.AND UP0, UPT, UR43, 0x1, UPT ;  /* 0x000000012b00788c */ /* 0x000fe2000bf05270 */
[----:B------:R-:W-:Y:S01]  /*1110*/  CS2R R102, SRZ ;  /* 0x0000000000667805 */ /* 0x000fe2000001ff00 */
[----:B------:R-:W-:Y:S01]  /*1120*/  IMAD.U32 R211, RZ, RZ, UR42 ;  /* 0x0000002affd37e24 */ /* 0x000fe2000f8e00ff */
[----:B------:R-:W-:-:S02]  /*1130*/  CS2R R100, SRZ ;  /* 0x0000000000647805 */ /* 0x000fc4000001ff00 */
[----:B------:R-:W-:Y:S02]  /*1140*/  CS2R R98, SRZ ;  /* 0x0000000000627805 */ /* 0x000fe4000001ff00 */
[----:B------:R-:W-:Y:S02]  /*1150*/  CS2R R96, SRZ ;  /* 0x0000000000607805 */ /* 0x000fe4000001ff00 */
[----:B------:R-:W-:Y:S02]  /*1160*/  CS2R R94, SRZ ;  /* 0x00000000005e7805 */ /* 0x000fe4000001ff00 */
[----:B-1----:R-:W-:Y:S01]  /*1170*/  IADD3 R5, R211, 0xef, -R0 ;  /* 0x000000efd3057810 */ /* 0x002fe20007ffe800 */
[----:B--2---:R-:W-:Y:S01]  /*1180*/  IMAD R82, R82, UR5, RZ ;  /* 0x0000000552527c24 */ /* 0x004fe2000f8e02ff */
[----:B------:R-:W-:Y:S01]  /*1190*/  ULDC UR5, c[0x0][0xdc4] ;  /* 0x0003710000057ab9 */ /* 0x000fe20000000800 */
[----:B------:R-:W-:Y:S01]  /*11a0*/  CS2R R92, SRZ ;  /* 0x00000000005c7805 */ /* 0x000fe2000001ff00 */
[----:B------:R-:W-:Y:S01]  /*11b0*/  UIMAD UR8, UR8, UR5, UR4 ;  /* 0x00000005080872a4 */ /* 0x000fe2000f8e0204 */
[C---:B------:R-:W-:Y:S01]  /*11c0*/  VIADD R3, R82.reuse, 0x6f ;  /* 0x0000006f52037836 */ /* 0x040fe20000000000 */
[----:B------:R-:W-:Y:S01]  /*11d0*/  @UP0 ULDC UR6, c[0x0][0xdc0] ;  /* 0x0003700000060ab9 */ /* 0x000fe20000000800 */
[----:B------:R-:W-:Y:S01]  /*11e0*/  IMAD.IADD R5, R82, 0x1, R5 ;  /* 0x0000000152057824 */ /* 0x000fe200078e0205 */
[----:B------:R-:W-:Y:S01]  /*11f0*/  @UP0 ULDC UR4, c[0x0][0xdbc] ;  /* 0x00036f0000040ab9 */ /* 0x000fe20000000800 */
[----:B------:R-:W-:Y:S01]  /*1200*/  IMAD.HI R2, R3, -0x6db6db6d, R2 ;  /* 0x9249249303027827 */ /* 0x000fe200078e0202 */
[----:B------:R-:W-:Y:S01]  /*1210*/  UIMAD.WIDE.U32 UR4, UR8, UR4, URZ ;  /* 0x00000004080472a5 */ /* 0x000fe2000f8e003f */
[----:B------:R-:W-:Y:S01]  /*1220*/  CS2R R90, SRZ ;  /* 0x00000000005a7805 */ /* 0x000fe2000001ff00 */
[----:B------:R-:W-:Y:S01]  /*1230*/  UMOV UR44, UR8 ;  /* 0x00000008002c7c82 */ /* 0x000fe20008000000 */
[----:B------:R-:W-:Y:S01]  /*1240*/  IMAD.HI R4, R5, -0x6db6db6d, R4 ;  /* 0x9249249305047827 */ /* 0x000fe200078e0204 */
[----:B------:R-:W-:Y:S01]  /*1250*/  SHF.R.U32.HI R3, RZ, 0x1f, R2 ;  /* 0x0000001fff037819 */ /* 0x000fe20000011602 */
[----:B------:R-:W-:Y:S01]  /*1260*/  @UP0 USHF.R.U32.HI UR44, URZ, UR6, UR5 ;  /* 0x000000063f2c0299 */ /* 0x000fe20008011605 */
[----:B------:R-:W-:-:S02]  /*1270*/  CS2R R88, SRZ ;  /* 0x0000000000587805 */ /* 0x000fc4000001ff00 */
[----:B------:R-:W-:Y:S02]  /*1280*/  CS2R R86, SRZ ;  /* 0x0000000000567805 */ /* 0x000fe4000001ff00 */
[----:B------:R-:W-:Y:S01]  /*1290*/  SHF.R.U32.HI R5, RZ, 0x1f, R4 ;  /* 0x0000001fff057819 */ /* 0x000fe20000011604 */
[----:B------:R-:W-:Y:S01]  /*12a0*/  UIADD3 UR4, -UR44, URZ, URZ ;  /* 0x0000003f2c047290 */ /* 0x000fe2000fffe13f */
[----:B------:R-:W-:Y:S01]  /*12b0*/  LEA.HI.SX32 R3, R2, R3, 0x1a ;  /* 0x0000000302037211 */ /* 0x000fe200078fd2ff */
[----:B------:R-:W-:Y:S01]  /*12c0*/  IMAD.MOV.U32 R2, RZ, RZ, RZ ;  /* 0x000000ffff027224 */ /* 0x000fe200078e00ff */
[----:B------:R-:W-:Y:S01]  /*12d0*/  LEA.HI.SX32 R4, R4, R5, 0x1a ;  /* 0x0000000504047211 */ /* 0x000fe200078fd2ff */
[----:B------:R-:W-:Y:S01]  /*12e0*/  UIMAD UR43, UR43, UR4, UR8 ;  /* 0x000000042b2b72a4 */ /* 0x000fe2000f8e0208 */
[----:B------:R-:W-:Y:S02]  /*12f0*/  CS2R R84, SRZ ;  /* 0x0000000000547805 */ /* 0x000fe4000001ff00 */
[----:B------:R-:W-:-:S02]  /*1300*/  CS2R R38, SRZ ;  /* 0x0000000000267805 */ /* 0x000fc4000001ff00 */
[----:B------:R-:W-:Y:S01]  /*1310*/  VIMNMX R83, R3, R4, PT ;  /* 0x0000000403537248 */ /* 0x000fe20003fe0100 */
[----:B------:R-:W-:Y:S01]  /*1320*/  IMAD.MOV.U32 R3, RZ, RZ, RZ ;  /* 0x000000ffff037224 */ /* 0x000fe200078e00ff */
[----:B------:R-:W-:Y:S02]  /*1330*/  CS2R R80, SRZ ;  /* 0x0000000000507805 */ /* 0x000fe4000001ff00 */
[----:B------:R-:W-:Y:S02]  /*1340*/  CS2R R78, SRZ ;  /* 0x00000000004e7805 */ /* 0x000fe4000001ff00 */
[----:B------:R-:W-:Y:S02]  /*1350*/  ISETP.GE.AND P1, PT, R83, 0x1, PT ;  /* 0x000000015300780c */ /* 0x000fe40003f26270 */
        /* <DEDUP_REMOVED lines=20> */
[----:B------:R-:W-:-:S02]  /*14a0*/  CS2R R120, SRZ ;  /* 0x0000000000787805 */ /* 0x000fc4000001ff00 */
[----:B------:R-:W-:Y:S01]  /*14b0*/  CS2R R36, SRZ ;  /* 0x0000000000247805 */ /* 0x000fe2000001ff00 */
[----:B------:R-:W-:Y:S01]  /*14c0*/  IMAD.MOV.U32 R124, RZ, RZ, RZ ;  /* 0x000000ffff7c7224 */ /* 0x000fe200078e00ff */
[----:B------:R-:W-:Y:S02]  /*14d0*/  CS2R R30, SRZ ;  /* 0x00000000001e7805 */ /* 0x000fe4000001ff00 */
[----:B------:R-:W-:Y:S01]  /*14e0*/  CS2R R32, SRZ ;  /* 0x0000000000207805 */ /* 0x000fe2000001ff00 */
[----:B------:R-:W-:Y:S01]  /*14f0*/  IMAD.MOV.U32 R0, RZ, RZ, RZ ;  /* 0x000000ffff007224 */ /* 0x000fe200078e00ff */
[----:B------:R-:W-:Y:S01]  /*1500*/  CS2R R6, SRZ ;  /* 0x0000000000067805 */ /* 0x000fe2000001ff00 */
[----:B------:R-:W-:Y:S01]  /*1510*/  IMAD.MOV.U32 R27, RZ, RZ, RZ ;  /* 0x000000ffff1b7224 */ /* 0x000fe200078e00ff */
[----:B------:R-:W-:Y:S01]  /*1520*/  MOV R29, RZ ;  /* 0x000000ff001d7202 */ /* 0x000fe20000000f00 */
[----:B------:R-:W-:Y:S01]  /*1530*/  IMAD.MOV.U32 R25, RZ, RZ, RZ ;  /* 0x000000ffff197224 */ /* 0x000fe200078e00ff */
[----:B------:R-:W-:Y:S06]  /*1540*/  @!P1 BRA `(.L_x_1858) ;  /* 0x000000d800fc9947 */ /* 0x000fec0003800000 */
[----:B------:R-:W1:Y:S01]  /*1550*/  SHFL.IDX PT, R0, R213, RZ, 0x1f ;  /* 0x00001fffd5007589 */ /* 0x000e6200000e0000 */
[----:B------:R-:W-:-:S13]  /*1560*/  R2UR UR6, R16 ;  /* 0x00000000100672ca */ /* 0x000fda00000e0000 */
[----:B------:R-:W-:-:S04]  /*1570*/  UIADD3 UR6, UR6, 0x15400, URZ ;  /* 0x0001540006067890 */ /* 0x000fc8000fffe03f */
[----:B------:R-:W-:Y:S01]  /*1580*/  ULOP3.LUT UP0, URZ, UR6, 0x9f, URZ, 0xc0, !UPT ;  /* 0x0000009f063f7892 */ /* 0x000fe2000f80c03f */
[----:B-1----:R-:W-:-:S05]  /*1590*/  R2UR UR4, R0 ;  /* 0x00000000000472ca */ /* 0x002fca00000e0000 */
[----:B------:R-:W-:-:S08]  /*15a0*/  PLOP3.LUT P0, PT, PT, PT, UP0, 0x80, 0x0 ;  /* 0x000000000000781c */ /* 0x000fd00003f0f008 */
        /* <DEDUP_REMOVED lines=23> */
.L_x_1859:
[----:B------:R-:W-:Y:S02]  /*1720*/  LEA.HI R0, R210, R210, RZ, 0x1 ;  /* 0x000000d2d2007211 */ /* 0x000fe400078f08ff */
[----:B------:R-:W-:Y:S02]  /*1730*/  R2UR UR4, R16 ;  /* 0x00000000100472ca */ /* 0x000fe400000e0000 */
[----:B------:R-:W-:Y:S02]  /*1740*/  LOP3.LUT R3, R0, 0xfffffffe, RZ, 0xc0, !PT ;  /* 0xfffffffe00037812 */ /* 0x000fe400078ec0ff */
[----:B------:R-:W-:-:S03]  /*1750*/  ISETP.NE.AND P0, PT, R204, 0x3, PT ;  /* 0x00000003cc00780c */ /* 0x000fc60003f05270 */
[----:B------:R-:W-:-:S05]  /*1760*/  IMAD.IADD R0, R210, 0x1, -R3 ;  /* 0x00000001d2007824 */ /* 0x000fca00078e0a03 */
[----:B------:R-:W-:-:S04]  /*1770*/  SHF.L.U32 R0, R0, 0x1f, RZ ;  /* 0x0000001f00007819 */ /* 0x000fc800000006ff */
[----:B------:R-:W1:Y:S02]  /*1780*/  SYNCS.PHASECHK.TRANS64.TRYWAIT P1, [UR4+0x36800], R0 ;  /* 0x03680000ff0075a7 */ /* 0x000e640008020144 */
[----:B-1----:R-:W-:Y:S05]  /*1790*/  @!P1 BRA `(.L_x_1860) ;  /* 0x0000012000b89947 */ /* 0x002fea0003800000 */
.L_x_1961:
[----:B------:R-:W-:Y:S05]  /*17a0*/  @!P0 BRA `(.L_x_1861) ;  /* 0x0000000000048947 */ /* 0x000fea0003800000 */
[----:B------:R-:W-:Y:S01]  /*17b0*/  BPT.TRAP 0x1 ;  /* 0x000000040000795c */ /* 0x000fe20000300000 */
.L_x_1861:
[----:B------:R-:W-:Y:S01]  /*17c0*/  R2UR UR5, R17 ;  /* 0x00000000110572ca */ /* 0x000fe200000e0000 */
[----:B------:R-:W-:Y:S01]  /*17d0*/  IMAD.U32 R2, RZ, RZ, UR46 ;  /* 0x0000002eff027e24 */ /* 0x000fe2000f8e00ff */
[----:B------:R-:W-:-:S11]  /*17e0*/  R2UR UR4, R16 ;  /* 0x00000000100472ca */ /* 0x000fd600000e0000 */
[----:B-1----:R-:W-:Y:S02]  /*17f0*/  IMAD.U32 R3, RZ, RZ, UR5 ;  /* 0x00000005ff037e24 */ /* 0x002fe4000f8e00ff */
[----:B------:R-:W-:-:S03]  /*1800*/  LEA R2, R2, UR4, 0x3 ;  /* 0x0000000402027c11 */ /* 0x000fc6000f8e18ff */
[----:B------:R-:W-:-:S04]  /*1810*/  SHF.L.U32 R3, R3, 0x1f, RZ ;  /* 0x0000001f03037819 */ /* 0x000fc800000006ff */
[----:B------:R1:W2:Y:S01]  /*1820*/  SYNCS.PHASECHK.TRANS64.TRYWAIT P2, [R2+URZ+0x36830], R3 ;  /* 0x03683003020075a7 */ /* 0x0002a2000804017f */
[----:B------:R-:W-:Y:S05]  /*1830*/  @!P0 BRA `(.L_x_1862) ;  /* 0x0000000000048947 */ /* 0x000fea0003800000 */
[----:B------:R-:W-:Y:S01]  /*1840*/  BPT.TRAP 0x1 ;  /* 0x000000040000795c */ /* 0x000fe20000300000 */
.L_x_1862:
[----:B------:R-:W3:Y:S01]  /*1850*/  S2R R0, SR_TID.X ;  /* 0x0000000000007919 */ /* 0x000ee20000002100 */
[----:B------:R-:W-:Y:S02]  /*1860*/  MOV R119, RZ ;  /* 0x000000ff00777202 */ /* 0x000fe40000000f00 */
[----:B---3--:R-:W-:Y:S01]  /*1870*/  LOP3.LUT P1, RZ, R0, 0x7f, RZ, 0xc0, !PT ;  /* 0x0000007f00ff7812 */ /* 0x008fe2000782c0ff */
[----:B--2---:R-:W-:-:S12]  /*1880*/  @P2 BRA `(.L_x_1863) ;  /* 0x0000000000082947 */ /* 0x004fd80003800000 */
[----:B------:R-:W2:Y:S02]  /*1890*/  SYNCS.PHASECHK.TRANS64.TRYWAIT P2, [R2+URZ+0x36830], R3 ;  /* 0x03683003020075a7 */ /* 0x000ea4000804017f */
[----:B--2---:R-:W-:Y:S05]  /*18a0*/  @!P2 BRA `(.L_x_1864) ;  /* 0x000001200090a947 */ /* 0x004fea0003800000 */
.L_x_1863:
        /* <DEDUP_REMOVED lines=12> */
[----:B------:R-:W-:Y:S01]  /*1970*/  UMOV UR27, 0x40000040 ;  /* 0x40000040001b7882 */ /* 0x000fe20000000000 */
[----:B------:R-:W-:Y:S01]  /*1980*/  UMOV UR31, 0x40000040 ;  /* 0x40000040001f7882 */ /* 0x000fe20000000000 */
[----:B------:R-:W-:Y:S01]  /*1990*/  UIADD3 UR4, UR4, 0x21400, URZ ;  /* 0x0002140004047890 */ /* 0x000fe2000fffe03f */
[----:B------:R-:W-:Y:S01]  /*19a0*/  MOV R0, UR43 ;  /* 0x0000002b00007c02 */ /* 0x000fe20008000f00 */
[----:B------:R-:W-:Y:S01]  /*19b0*/  UMOV UR35, 0x40000040 ;  /* 0x4000004000237882 */ /* 0x000fe20000000000 */
[----:B------:R-:W-:Y:S01]  /*19c0*/  UMOV UR39, 0x40000040 ;  /* 0x4000004000277882 */ /* 0x000fe20000000000 */
[----:B------:R-:W-:Y:S01]  /*19d0*/  USHF.R.U32.HI UR4, URZ, 0x4, UR4 ;  /* 0x000000043f047899 */ /* 0x000fe20008011604 */
[----:B-12---:R-:W-:Y:S01]  /*19e0*/  MOV R3, UR42 ;  /* 0x0000002a00037c02 */ /* 0x006fe20008000f00 */
[----:B------:R-:W-:Y:S01]  /*19f0*/  UMOV UR51, 0x40000040 ;  /* 0x4000004000337882 */ /* 0x000fe20000000000 */
[----:B------:R-:W-:Y:S01]  /*1a00*/  UMOV UR55, 0x40000040 ;  /* 0x4000004000377882 */ /* 0x000fe20000000000 */
[----:B------:R-:W-:Y:S01]  /*1a10*/  ULOP3.LUT UR4, UR4, 0x3fff, URZ, 0xc0, !UPT ;  /* 0x00003fff04047892 */ /* 0x000fe2000f8ec03f */
[----:B------:R-:W-:Y:S01]  /*1a20*/  @!P1 IADD3 R2, R2, 0x36840, RZ ;  /* 0x0003684002029810 */ /* 0x000fe20007ffe0ff */
[----:B------:R-:W-:Y:S01]  /*1a30*/  UMOV UR59, 0x40000040 ;  /* 0x40000040003b7882 */ /* 0x000fe20000000000 */
[----:B------:R-:W-:Y:S01]  /*1a40*/  UMOV UR43, 0x40000040 ;  /* 0x40000040002b7882 */ /* 0x000fe20000000000 */
[----:B------:R-:W-:Y:S01]  /*1a50*/  ULOP3.LUT UR40, UR4, 0x10000, URZ, 0xfc, !UPT ;  /* 0x0001000004287892 */ /* 0x000fe2000f8efc3f */
[----:B------:R-:W-:Y:S01]  /*1a60*/  @!P1 PRMT R2, RZ, 0x654, R2 ;  /* 0x00000654ff029816 */ /* 0x000fe20000000002 */
[----:B------:R-:W-:Y:S01]  /*1a70*/  ULOP3.LUT UR4, UR36, 0x10000, URZ, 0xfc, !UPT ;  /* 0x0001000024047892 */ /* 0x000fe2000f8efc3f */
[--C-:B------:R-:W-:Y:S01]  /*1a80*/  IMAD.MOV.U32 R118, RZ, RZ, R119.reuse ;  /* 0x000000ffff767224 */ /* 0x100fe200078e0077 */
[----:B------:R-:W-:Y:S01]  /*1a90*/  UIMAD UR6, UR46, 0xa80, UR40 ;  /* 0x00000a802e0678a4 */ /* 0x000fe2000f8e0228 */
[--C-:B------:R-:W-:Y:S01]  /*1aa0*/  IMAD.MOV.U32 R116, RZ, RZ, R119.reuse ;  /* 0x000000ffff747224 */ /* 0x100fe200078e0077 */
[----:B------:R-:W-:Y:S01]  /*1ab0*/  MOV R4, UR40 ;  /* 0x0000002800047c02 */ /* 0x000fe20008000f00 */
[--C-:B------:R-:W-:Y:S01]  /*1ac0*/  IMAD.MOV.U32 R114, RZ, RZ, R119.reuse ;  /* 0x000000ffff727224 */ /* 0x100fe200078e0077 */
[----:B------:R-:W-:Y:S01]  /*1ad0*/  UIADD3 UR10, UR6, 0x80, URZ ;  /* 0x00000080060a7890 */ /* 0x000fe2000fffe03f */
[--C-:B------:R-:W-:Y:S01]  /*1ae0*/  IMAD.MOV.U32 R112, RZ, RZ, R119.reuse ;  /* 0x000000ffff707224 */ /* 0x100fe200078e0077 */
[----:B------:R-:W-:Y:S01]  /*1af0*/  UMOV UR8, UR4 ;  /* 0x0000000400087c82 */ /* 0x000fe20008000000 */
[----:B------:R-:W-:Y:S01]  /*1b00*/  UIADD3 UR14, UR6, 0x200, URZ ;  /* 0x00000200060e7890 */ /* 0x000fe2000fffe03f */
[--C-:B------:R-:W-:Y:S01]  /*1b10*/  IMAD.MOV.U32 R110, RZ, RZ, R119.reuse ;  /* 0x000000ffff6e7224 */ /* 0x100fe200078e0077 */
[----:B------:R-:W-:Y:S01]  /*1b20*/  HGMMA.64x16x16.F32.BF16 R72, gdesc[UR4], RZ, !UPT, gsb0 ;  /* 0x00200000044879f0 */ /* 0x000fe2000c0018ff */
[----:B------:R-:W-:Y:S01]  /*1b30*/  UMOV UR12, UR4 ;  /* 0x00000004000c7c82 */ /* 0x000fe20008000000 */
[----:B------:R-:W-:Y:S01]  /*1b40*/  UIADD3 UR18, UR6, 0x280, URZ ;  /* 0x0000028006127890 */ /* 0x000fe2000fffe03f */
[-C--:B------:R-:W-:Y:S01]  /*1b50*/  MOV R108, R119.reuse ;  /* 0x00000077006c7202 */ /* 0x080fe20000000f00 */
[----:B------:R-:W-:Y:S01]  /*1b60*/  UMOV UR16, UR4 ;  /* 0x0000000400107c82 */ /* 0x000fe20008000000 */
        /* <DEDUP_REMOVED lines=46> */
[----:B------:R-:W-:Y:S02]  /*1e50*/  UIADD3 UR12, UR6, 0x2, URZ ;  /* 0x00000002060c7890 */ /* 0x000fe4000fffe03f */
[----:B------:R-:W-:Y:S01]  /*1e60*/  UIADD3 UR14, UR6, 0x202, URZ ;  /* 0x00000202060e7890 */ /* 0x000fe2000fffe03f */
[----:B------:R-:W-:Y:S01]  /*1e70*/  UMOV UR15, 0x40000040 ;  /* 0x40000040000f7882 */ /* 0x000fe20000000000 */
[----:B------:R-:W-:Y:S02]  /*1e80*/  WARPGROUP.DEPBAR.LE gsb0, 0x0 ;  /* 0x00008000000079c5 */ /* 0x000fe40000010000 */
[----:B------:R-:W-:-:S06]  /*1e90*/  WARPGROUP.ARRIVE ;  /* 0x00000000000079c5 */ /* 0x000fcc0000000000 */
[----:B------:R-:W-:Y:S01]  /*1ea0*/  HGMMA.64x16x16.F32.BF16 R32, gdesc[UR16], RZ, !UPT, gsb0 ;  /* 0x00200000102079f0 */ /* 0x000fe2000c0018ff */
[----:B------:R-:W-:Y:S01]  /*1eb0*/  UIADD3 UR18, UR6, 0x282, URZ ;  /* 0x0000028206127890 */ /* 0x000fe2000fffe03f */
[----:B------:R-:W-:Y:S01]  /*1ec0*/  UMOV UR19, 0x40000040 ;  /* 0x4000004000137882 */ /* 0x000fe20000000000 */
[----:B------:R-:W-:Y:S02]  /*1ed0*/  WARPGROUP.DEPBAR.LE gsb0, 0x0 ;  /* 0x00008000000079c5 */ /* 0x000fe40000010000 */
[----:B------:R-:W-:-:S06]  /*1ee0*/  WARPGROUP.ARRIVE ;  /* 0x00000000000079c5 */ /* 0x000fcc0000000000 */
[----:B------:R-:W-:Y:S01]  /*1ef0*/  HGMMA.64x16x16.F32.BF16 R24, gdesc[UR8], RZ, !UPT, gsb0 ;  /* 0x00200000081879f0 */ /* 0x000fe2000c0018ff */
        /* <DEDUP_REMOVED lines=395> */
[----:B------:R-:W-:Y:S02]  /*37b0*/  R2UR UR42, R3 ;  /* 0x00000000032a72ca */ /* 0x000fe400000e0000 */
[----:B------:R-:W1:Y:S01]  /*37c0*/  LDC R3, c[0x0][0x288] ;  /* 0x0000a200ff037b82 */ /* 0x000e620000000800 */
[----:B------:R-:W-:Y:S01]  /*37d0*/  R2UR UR43, R0 ;  /* 0x00000000002b72ca */ /* 0x000fe200000e0000 */
[C---:B------:R-:W-:Y:S01]  /*37e0*/  IMAD R0, R83.reuse, -0x70, R82 ;  /* 0xffffff9053007824 */ /* 0x040fe200078e0252 */
[----:B------:R-:W-:Y:S01]  /*37f0*/  R2UR UR40, R4 ;  /* 0x00000000042872ca */ /* 0x000fe200000e0000 */
[----:B------:R-:W-:-:S05]  /*3800*/  VIADD R83, R83, 0xfffffffe ;  /* 0xfffffffe53537836 */ /* 0x000fca0000000000 */
[----:B------:R-:W-:Y:S02]  /*3810*/  R2UR UR45, R83 ;  /* 0x00000000532d72ca */ /* 0x000fe400000e0000 */
[----:B------:R-:W-:Y:S01]  /*3820*/  VIADD R9, R206, UR42 ;  /* 0x0000002ace097c36 */ /* 0x000fe20008000000 */
[----:B-1----:R-:W-:Y:S01]  /*3830*/  IADD3 R4, -R3, 0x71, R0 ;  /* 0x0000007103047810 */ /* 0x002fe20007ffe100 */
[----:B------:R-:W-:-:S04]  /*3840*/  VIADD R0, R0, 0x70 ;  /* 0x0000007000007836 */ /* 0x000fc80000000000 */
[C---:B------:R-:W-:Y:S02]  /*3850*/  IMAD R8, R205.reuse, -0x2, R4 ;  /* 0xfffffffecd087824 */ /* 0x040fe400078e0204 */
[----:B------:R-:W-:-:S03]  /*3860*/  IMAD R5, R205, -0x2, R0 ;  /* 0xfffffffecd057824 */ /* 0x000fc600078e0200 */
[----:B------:R-:W-:-:S04]  /*3870*/  IADD3 R0, R8, 0x8, R9 ;  /* 0x0000000808007810 */ /* 0x000fc80007ffe009 */
[----:B------:R-:W-:Y:S02]  /*3880*/  VIMNMX R0, R5, R0, PT ;  /* 0x0000000005007248 */ /* 0x000fe40003fe0100 */
[----:B------:R-:W-:Y:S02]  /*3890*/  VIADDMNMX R5, R9, R8, R5, PT ;  /* 0x0000000809057246 */ /* 0x000fe40003800105 */
[C---:B------:R-:W-:Y:S02]  /*38a0*/  ISETP.GT.AND P2, PT, R0.reuse, RZ, PT ;  /* 0x000000ff0000720c */ /* 0x040fe40003f44270 */
[C---:B------:R-:W-:Y:S02]  /*38b0*/  ISETP.GT.AND P3, PT, R0.reuse, 0x1, PT ;  /* 0x000000010000780c */ /* 0x040fe40003f64270 */
[----:B------:R-:W-:Y:S01]  /*38c0*/  ISETP.GT.AND P4, PT, R0, 0x8, PT ;  /* 0x000000080000780c */ /* 0x000fe20003f84270 */
        /* <DEDUP_REMOVED lines=9> */
[----:B------:R-:W-:Y:S02]  /*3960*/  IMAD.U32 R6, RZ, RZ, UR56 ;  /* 0x00000038ff067e24 */ /* 0x000fe4000f8e00ff */
[----:B------:R-:W-:Y:S01]  /*3970*/  IMAD.U32 R7, RZ, RZ, UR57 ;  /* 0x00000039ff077e24 */ /* 0x000fe2000f8e00ff */
[----:B------:R-:W-:-:S02]  /*3980*/  WARPGROUP.DEPBAR.LE gsb0, 0x0 ;  /* 0x00008000000079c5 */ /* 0x000fc40000010000 */
        /* <DEDUP_REMOVED lines=15> */
[----:B------:R-:W-:Y:S01]  /*3a80*/  WARPGROUP.ARRIVE ;  /* 0x00000000000079c5 */ /* 0x000fe20000000000 */
[----:B------:R-:W-:Y:S01]  /*3a90*/  FSEL R11, R74, -INF , P2 ;  /* 0xff8000004a0b7808 */ /* 0x000fe20001000000 */
[----:B------:R-:W-:Y:S01]  /*3aa0*/  IMAD.MOV.U32 R74, RZ, RZ, R119 ;  /* 0x000000ffff4a7224 */ /* 0x000fe200078e0077 */
[----:B------:R-:W-:-:S02]  /*3ab0*/  FSEL R75, R75, -INF , P3 ;  /* 0xff8000004b4b7808 */ /* 0x000fc40001800000 */
[----:B------:R-:W-:Y:S01]  /*3ac0*/  ISETP.GT.AND P2, PT, R0, 0x9, PT ;  /* 0x000000090000780c */ /* 0x000fe20003f44270 */
        /* <DEDUP_REMOVED lines=8> */
[----:B------:R-:W-:Y:S02]  /*3b50*/  ISETP.GT.AND P3, PT, R0, 0x10, PT ;  /* 0x000000100000780c */ /* 0x000fe40003f64270 */
[----:B------:R-:W-:-:S02]  /*3b60*/  FSEL R79, R79, -INF , P2 ;  /* 0xff8000004f4f7808 */ /* 0x000fc40001000000 */
[----:B------:R-:W-:Y:S02]  /*3b70*/  FMNMX.FTZ R4, R15, R4, !PT ;  /* 0x000000040f047209 */ /* 0x000fe40007810000 */
[C---:B------:R-:W-:Y:S02]  /*3b80*/  ISETP.GT.AND P2, PT, R0.reuse, 0x11, PT ;  /* 0x000000110000780c */ /* 0x040fe40003f44270 */
[----:B------:R-:W-:Y:S02]  /*3b90*/  FMNMX.FTZ R4, R79, R4, !PT ;  /* 0x000000044f047209 */ /* 0x000fe40007810000 */
[----:B------:R-:W-:Y:S01]  /*3ba0*/  ISETP.GT.AND P4, PT, R0, 0x20, PT ;  /* 0x000000200000780c */ /* 0x000fe20003f84270 */
[----:B------:R-:W-:Y:S02]  /*3bb0*/  WARPGROUP.DEPBAR.LE gsb0, 0x0 ;  /* 0x00008000000079c5 */ /* 0x000fe40000010000 */
[----:B------:R-:W-:Y:S01]  /*3bc0*/  WARPGROUP.ARRIVE ;  /* 0x00000000000079c5 */ /* 0x000fe20000000000 */
[----:B------:R-:W-:Y:S01]  /*3bd0*/  FSEL R81, R66, -INF , P3 ;  /* 0xff80000042517808 */ /* 0x000fe20001800000 */
[----:B------:R-:W-:Y:S01]  /*3be0*/  IMAD.MOV.U32 R66, RZ, RZ, R119 ;  /* 0x000000ffff427224 */ /* 0x000fe200078e0077 */
[----:B------:R-:W-:-:S02]  /*3bf0*/  ISETP.GT.AND P3, PT, R0, 0x18, PT ;  /* 0x000000180000780c */ /* 0x000fc40003f64270 */
[----:B------:R-:W-:Y:S01]  /*3c00*/  FSEL R67, R67, -INF , P2 ;  /* 0xff80000043437808 */ /* 0x000fe20001000000 */
[----:B------:R-:W-:Y:S01]  /*3c10*/  HGMMA.64x16x16.F32.BF16 R56, gdesc[UR56], R56, gsb0 ;  /* 0x00200000383879f0 */ /* 0x000fe20008001838 */
[----:B------:R-:W-:Y:S01]  /*3c20*/  UIADD3 UR58, UR6, 0x886, URZ ;  /* 0x00000886063a7890 */ /* 0x000fe2000fffe03f */
[----:B------:R-:W-:Y:S01]  /*3c30*/  FMNMX.FTZ R4, R81, R4, !PT ;  /* 0x0000000451047209 */ /* 0x000fe20007810000 */
[----:B------:R-:W-:Y:S01]  /*3c40*/  UMOV UR56, UR10 ;  /* 0x0000000a00387c82 */ /* 0x000fe20008000000 */
[----:B------:R-:W-:Y:S01]  /*3c50*/  UMOV UR57, UR11 ;  /* 0x0000000b00397c82 */ /* 0x000fe20008000000 */
[----:B------:R-:W-:Y:S01]  /*3c60*/  UMOV UR59, 0x40000040 ;  /* 0x40000040003b7882 */ /* 0x000fe20000000000 */
[----:B------:R-:W-:Y:S02]  /*3c70*/  ISETP.GT.AND P2, PT, R0, 0x19, PT ;  /* 0x000000190000780c */ /* 0x000fe40003f44270 */
[----:B------:R-:W-:Y:S01]  /*3c80*/  FSEL R85, R70, -INF , P3 ;  /* 0xff80000046557808 */ /* 0x000fe20001800000 */
[----:B------:R-:W-:Y:S01]  /*3c90*/  IMAD.MOV.U32 R70, RZ, RZ, R119 ;  /* 0x000000ffff467224 */ /* 0x000fe200078e0077 */
[----:B------:R-:W-:-:S02]  /*3ca0*/  FMNMX.FTZ R4, R67, R4, !PT ;  /* 0x0000000443047209 */ /* 0x000fc40007810000 */
[----:B------:R-:W-:Y:S02]  /*3cb0*/  FSEL R71, R71, -INF , P2 ;  /* 0xff80000047477808 */ /* 0x000fe40001000000 */
        /* <DEDUP_REMOVED lines=12> */
[----:B------:R-:W-:Y:S01]  /*3d80*/  ISETP.GT.AND P2, PT, R0, 0x29, PT ;  /* 0x000000290000780c */ /* 0x000fe20003f44270 */
[----:B------:R-:W-:Y:S01]  /*3d90*/  UMOV UR56, UR10 ;  /* 0x0000000a00387c82 */ /* 0x000fe20008000000 */
[----:B------:R-:W-:Y:S01]  /*3da0*/  UMOV UR57, UR11 ;  /* 0x0000000b00397c82 */ /* 0x000fe20008000000 */
[----:B------:R-:W-:Y:S01]  /*3db0*/  UMOV UR59, 0x40000040 ;  /* 0x40000040003b7882 */ /* 0x000fe20000000000 */
[----:B------:R-:W-:Y:S01]  /*3dc0*/  FSEL R89, R62, -INF , P3 ;  /* 0xff8000003e597808 */ /* 0x000fe20001800000 */
[----:B------:R-:W-:Y:S01]  /*3dd0*/  IMAD.MOV.U32 R62, RZ, RZ, R119 ;  /* 0x000000ffff3e7224 */ /* 0x000fe200078e0077 */
[----:B------:R-:W-:Y:S02]  /*3de0*/  FMNMX.FTZ R4, R59, R4, !PT ;  /* 0x000000043b047209 */ /* 0x000fe40007810000 */
[----:B------:R-:W-:-:S02]  /*3df0*/  ISETP.GT.AND P4, PT, R0, 0x30, PT ;  /* 0x000000300000780c */ /* 0x000fc40003f84270 */
        /* <DEDUP_REMOVED lines=23> */
[----:B------:R-:W-:Y:S02]  /*3f70*/  ISETP.GT.AND P2, PT, R0, 0x41, PT ;  /* 0x000000410000780c */ /* 0x000fe40003f44270 */
[----:B------:R-:W-:Y:S02]  /*3f80*/  FMNMX.FTZ R4, R97, R4, !PT ;  /* 0x0000000461047209 */ /* 0x000fe40007810000 */
[----:B------:R-:W-:Y:S01]  /*3f90*/  ISETP.GT.AND P4, PT, R5, 0x8, PT ;  /* 0x000000080500780c */ /* 0x000fe20003f84270 */
[----:B------:R-:W-:Y:S02]  /*3fa0*/  WARPGROUP.DEPBAR.LE gsb0, 0x0 ;  /* 0x00008000000079c5 */ /* 0x000fe40000010000 */
[----:B------:R-:W-:Y:S01]  /*3fb0*/  WARPGROUP.ARRIVE ;  /* 0x00000000000079c5 */ /* 0x000fe20000000000 */
[----:B------:R-:W-:-:S02]  /*3fc0*/  FSEL R99, R42, -INF , P3 ;  /* 0xff8000002a637808 */ /* 0x000fc40001800000 */
[C---:B------:R-:W-:Y:S02]  /*3fd0*/  ISETP.GT.AND P3, PT, R0.reuse, 0x48, PT ;  /* 0x000000480000780c */ /* 0x040fe40003f64270 */
[----:B------:R-:W-:Y:S01]  /*3fe0*/  FSEL R101, R43, -INF , P2 ;  /* 0xff8000002b657808 */ /* 0x000fe20001000000 */
[----:B------:R-:W-:Y:S01]  /*3ff0*/  HGMMA.64x16x16.F32.BF16 R32, gdesc[UR56], R32, gsb0 ;  /* 0x00200000382079f0 */ /* 0x000fe20008001820 */
[----:B------:R-:W-:Y:S01]  /*4000*/  UIADD3 UR58, UR6, 0xa06, URZ ;  /* 0x00000a06063a7890 */ /* 0x000fe2000fffe03f */
[----:B------:R-:W-:Y:S01]  /*4010*/  FMNMX.FTZ R4, R99, R4, !PT ;  /* 0x0000000463047209 */ /* 0x000fe20007810000 */
[----:B------:R-:W-:Y:S01]  /*4020*/  UMOV UR56, UR10 ;  /* 0x0000000a00387c82 */ /* 0x000fe20008000000 */
[----:B------:R-:W-:Y:S01]  /*4030*/  UMOV UR57, UR11 ;  /* 0x0000000b00397c82 */ /* 0x000fe20008000000 */
[----:B------:R-:W-:Y:S01]  /*4040*/  UMOV UR59, 0x40000040 ;  /* 0x40000040003b7882 */ /* 0x000fe20000000000 */
[----:B------:R-:W-:Y:S01]  /*4050*/  ISETP.GT.AND P2, PT, R0, 0x49, PT ;  /* 0x000000490000780c */ /* 0x000fe20003f44270 */
[----:B------:R-:W-:Y:S01]  /*4060*/  ULDC UR6, c[0x0][0x988] ;  /* 0x0002620000067ab9 */ /* 0x000fe20000000800 */
[----:B------:R-:W-:-:S02]  /*4070*/  FSEL R103, R46, -INF , P3 ;  /* 0xff8000002e677808 */ /* 0x000fc40001800000 */
[----:B------:R-:W-:Y:S02]  /*4080*/  FMNMX.FTZ R4, R101, R4, !PT ;  /* 0x0000000465047209 */ /* 0x000fe40007810000 */
[C---:B------:R-:W-:Y:S02]  /*4090*/  ISETP.GT.AND P3, PT, R0.reuse, 0x50, PT ;  /* 0x000000500000780c */ /* 0x040fe40003f64270 */
[----:B------:R-:W-:Y:S02]  /*40a0*/  FSEL R105, R47, -INF , P2 ;  /* 0xff8000002f697808 */ /* 0x000fe40001000000 */
[----:B------:R-:W-:Y:S02]  /*40b0*/  FMNMX.FTZ R4, R103, R4, !PT ;  /* 0x0000000467047209 */ /* 0x000fe40007810000 */
[----:B------:R-:W-:Y:S02]  /*40c0*/  ISETP.GT.AND P2, PT, R0, 0x51, PT ;  /* 0x000000510000780c */ /* 0x000fe40003f44270 */
[----:B------:R-:W-:Y:S01]  /*40d0*/  FMNMX.FTZ R4, R105, R4, !PT ;  /* 0x0000000469047209 */ /* 0x000fe20007810000 */
[----:B------:R-:W-:-:S02]  /*40e0*/  WARPGROUP.DEPBAR.LE gsb0, 0x0 ;  /* 0x00008000000079c5 */ /* 0x000fc40000010000 */
[----:B------:R-:W-:Y:S01]  /*40f0*/  WARPGROUP.ARRIVE ;  /* 0x00000000000079c5 */ /* 0x000fe20000000000 */
[----:B------:R-:W-:Y:S02]  /*4100*/  FSEL R107, R34, -INF , P3 ;  /* 0xff800000226b7808 */ /* 0x000fe40001800000 */
[C---:B------:R-:W-:Y:S02]  /*4110*/  ISETP.GT.AND P3, PT, R0.reuse, 0x58, PT ;  /* 0x000000580000780c */ /* 0x040fe40003f64270 */
[----:B------:R-:W-:Y:S01]  /*4120*/  FSEL R109, R35, -INF , P2 ;  /* 0xff800000236d7808 */ /* 0x000fe20001000000 */
[----:B------:R-:W-:Y:S01]  /*4130*/  HGMMA.64x16x16.F32.BF16 R24, gdesc[UR56], R24, gsb0 ;  /* 0x00200000381879f0 */ /* 0x000fe20008001818 */
[----:B------:R-:W-:Y:S02]  /*4140*/  FMNMX.FTZ R4, R107, R4, !PT ;  /* 0x000000046b047209 */ /* 0x000fe40007810000 */
[----:B------:R-:W-:Y:S02]  /*4150*/  ISETP.GT.AND P2, PT, R0, 0x59, PT ;  /* 0x000000590000780c */ /* 0x000fe40003f44270 */
        /* <DEDUP_REMOVED lines=8> */
[----:B------:R-:W-:Y:S01]  /*41e0*/  FSEL R115, R26, -INF , P3 ;  /* 0xff8000001a737808 */ /* 0x000fe20001800000 */
[----:B------:R1:W-:Y:S01]  /*41f0*/  @!P1 SYNCS.ARRIVE.TRANS64.RED.A1T0 RZ, [R2+URZ], RZ ;  /* 0x000000ff02ff99a7 */ /* 0x0003e2000810043f */
[C---:B------:R-:W-:Y:S02]  /*4200*/  ISETP.GT.AND P3, PT, R0.reuse, 0x68, PT ;  /* 0x000000680000780c */ /* 0x040fe40003f64270 */
[----:B------:R-:W-:Y:S02]  /*4210*/  FSEL R117, R27, -INF , P2 ;  /* 0xff8000001b757808 */ /* 0x000fe40001000000 */
[----:B------:R-:W-:Y:S02]  /*4220*/  FMNMX.FTZ R4, R115, R4, !PT ;  /* 0x0000000473047209 */ /* 0x000fe40007810000 */
[----:B------:R-:W-:Y:S01]  /*4230*/  ISETP.GT.AND P2, PT, R0, 0x69, PT ;  /* 0x000000690000780c */ /* 0x000fe20003f44270 */
[----:B------:R-:W-:Y:S01]  /*4240*/  IMAD.U32 R0, RZ, RZ, UR6 ;  /* 0x00000006ff007e24 */ /* 0x000fe2000f8e00ff */
[----:B------:R-:W-:-:S02]  /*4250*/  FSEL R121, R30, -INF , P3 ;  /* 0xff8000001e797808 */ /* 0x000fc40001800000 */
[----:B------:R-:W-:Y:S02]  /*4260*/  FMNMX.FTZ R4, R117, R4, !PT ;  /* 0x0000000475047209 */ /* 0x000fe40007810000 */
[----:B------:R-:W-:Y:S02]  /*4270*/  FSEL R123, R31, -INF , P2 ;  /* 0xff8000001f7b7808 */ /* 0x000fe40001000000 */
[----:B------:R-:W-:Y:S02]  /*4280*/  FMNMX.FTZ R4, R121, R4, !PT ;  /* 0x0000000479047209 */ /* 0x000fe40007810000 */
[----:B------:R-:W-:Y:S02]  /*4290*/  ISETP.GT.AND P3, PT, R5, 0x1, PT ;  /* 0x000000010500780c */ /* 0x000fe40003f64270 */
[----:B------:R-:W-:Y:S02]  /*42a0*/  FMNMX.FTZ R10, R123, R4, !PT ;  /* 0x000000047b0a7209 */ /* 0x000fe40007810000 */
[----:B------:R-:W-:-:S02]  /*42b0*/  FSEL R73, R73, -INF , P3 ;  /* 0xff80000049497808 */ /* 0x000fc40001800000 */
[----:B------:R-:W-:Y:S01]  /*42c0*/  ISETP.GT.AND P3, PT, R5, 0x11, PT ;  /* 0x000000110500780c */ /* 0x000fe20003f64270 */
[----:B------:R-:W2:Y:S03]  /*42d0*/  SHFL.BFLY PT, R13, R10, 0x2, 0x1f ;  /* 0x0c401f000a0d7f89 */ /* 0x000ea600000e0000 */
[----:B------:R-:W-:Y:S02]  /*42e0*/  FSEL R65, R65, -INF , P3 ;  /* 0xff80000041417808 */ /* 0x000fe40001800000 */
[----:B------:R-:W-:-:S04]  /*42f0*/  ISETP.GT.AND P3, PT, R5, 0x19, PT ;  /* 0x000000190500780c */ /* 0x000fc80003f64270 */
[----:B------:R-:W-:Y:S02]  /*4300*/  FSEL R69, R69, -INF , P3 ;  /* 0xff80000045457808 */ /* 0x000fe40001800000 */
[----:B------:R-:W-:-:S04]  /*4310*/  ISETP.GT.AND P3, PT, R5, 0x21, PT ;  /* 0x000000210500780c */ /* 0x000fc80003f64270 */
[----:B------:R-:W-:Y:S02]  /*4320*/  FSEL R57, R57, -INF , P3 ;  /* 0xff80000039397808 */ /* 0x000fe40001800000 */
[----:B------:R-:W-:-:S04]  /*4330*/  ISETP.GT.AND P3, PT, R5, 0x29, PT ;  /* 0x000000290500780c */ /* 0x000fc80003f64270 */
[----:B------:R-:W-:Y:S02]  /*4340*/  FSEL R61, R61, -INF , P3 ;  /* 0xff8000003d3d7808 */ /* 0x000fe40001800000 */
[----:B------:R-:W-:Y:S02]  /*4350*/  ISETP.GT.AND P3, PT, R5, 0x31, PT ;  /* 0x000000310500780c */ /* 0x000fe40003f64270 */
[----:B--2---:R-:W-:Y:S02]  /*4360*/  FMNMX.FTZ R13, R10, R13, !PT ;  /* 0x0000000d0a0d7209 */ /* 0x004fe40007810000 */
[----:B------:R-:W-:Y:S02]  /*4370*/  FSEL R49, R49, -INF , P3 ;  /* 0xff80000031317808 */ /* 0x000fe40001800000 */
[----:B------:R-:W-:Y:S01]  /*4380*/  ISETP.GT.AND P3, PT, R5, 0x39, PT ;  /* 0x000000390500780c */ /* 0x000fe20003f64270 */
[----:B------:R-:W2:Y:S03]  /*4390*/  SHFL.BFLY PT, R4, R13, 0x1, 0x1f ;  /* 0x0c201f000d047f89 */ /* 0x000ea600000e0000 */
[----:B------:R-:W-:-:S02]  /*43a0*/  FSEL R53, R53, -INF , P3 ;  /* 0xff80000035357808 */ /* 0x000fc40001800000 */
        /* <DEDUP_REMOVED lines=9> */
[C---:B------:R-:W-:Y:S01]  /*4440*/  FSETP.NEU.FTZ.AND P2, PT, R4.reuse, -INF , PT ;  /* 0xff8000000400780b */ /* 0x040fe20003f5d000 */
[----:B------:R-:W-:Y:S01]  /*4450*/  FMUL.FTZ R12, R4, R0 ;  /* 0x00000000040c7220 */ /* 0x000fe20000410000 */
[----:B------:R-:W-:-:S04]  /*4460*/  ISETP.GT.AND P3, PT, R5, 0x61, PT ;  /* 0x000000610500780c */ /* 0x000fc80003f64270 */
[----:B------:R-:W-:Y:S02]  /*4470*/  FSEL R34, R12, RZ, P2 ;  /* 0x000000ff0c227208 */ /* 0x000fe40001000000 */
[----:B------:R-:W-:Y:S02]  /*4480*/  ISETP.GT.AND P2, PT, R5, RZ, PT ;  /* 0x000000ff0500720c */ /* 0x000fe40003f44270 */
[----:B------:R-:W-:Y:S01]  /*4490*/  FSEL R25, R25, -INF , P3 ;  /* 0xff80000019197808 */ /* 0x000fe20001800000 */
[-CC-:B------:R-:W-:Y:S01]  /*44a0*/  FFMA.FTZ R201, R11, R0.reuse, -R34.reuse ;  /* 0x000000000bc97223 */ /* 0x180fe20000010822 */
[----:B------:R-:W-:Y:S01]  /*44b0*/  FSEL R9, R72, -INF , P2 ;  /* 0xff80000048097808 */ /* 0x000fe20001000000 */
[-CC-:B------:R-:W-:Y:S01]  /*44c0*/  FFMA.FTZ R203, R15, R0.reuse, -R34.reuse ;  /* 0x000000000fcb7223 */ /* 0x180fe20000010822 */
[----:B------:R-:W-:Y:S01]  /*44d0*/  ISETP.GT.AND P2, PT, R5, 0x9, PT ;  /* 0x000000090500780c */ /* 0x000fe20003f44270 */
[-CC-:B------:R-:W-:Y:S01]  /*44e0*/  FFMA.FTZ R26, R59, R0.reuse, -R34.reuse ;  /* 0x000000003b1a7223 */ /* 0x180fe20000010822 */
[----:B------:R-:W-:Y:S01]  /*44f0*/  FSEL R11, R76, -INF , P4 ;  /* 0xff8000004c0b7808 */ /* 0x000fe20002000000 */
[-CC-:B------:R-:W-:Y:S01]  /*4500*/  FFMA.FTZ R8, R75, R0.reuse, -R34.reuse ;  /* 0x000000004b087223 */ /* 0x180fe20000010822 */
[----:B------:R-:W-:Y:S01]  /*4510*/  FMNMX.FTZ R10, R9, R73, !PT ;  /* 0x00000049090a7209 */ /* 0x000fe20007810000 */
[----:B------:R-:W-:Y:S01]  /*4520*/  MUFU.EX2 R201, R201 ;  /* 0x000000c900c97308 */ /* 0x000fe20000000800 */
[----:B------:R-:W-:Y:S01]  /*4530*/  FSEL R77, R77, -INF , P2 ;  /* 0xff8000004d4d7808 */ /* 0x000fe20001000000 */
[-CC-:B------:R-:W-:Y:S01]  /*4540*/  FFMA.FTZ R12, R79, R0.reuse, -R34.reuse ;  /* 0x000000004f0c7223 */ /* 0x180fe20000010822 */
[----:B------:R-:W-:Y:S01]  /*4550*/  ISETP.GT.AND P2, PT, R5, 0x10, PT ;  /* 0x000000100500780c */ /* 0x000fe20003f44270 */
[--C-:B------:R-:W-:Y:S01]  /*4560*/  FFMA.FTZ R197, R81, R0, -R34.reuse ;  /* 0x0000000051c57223 */ /* 0x100fe20000010822 */
[----:B------:R-:W-:Y:S01]  /*4570*/  FMNMX.FTZ R10, R11, R10, !PT ;  /* 0x0000000a0b0a7209 */ /* 0x000fe20007810000 */
[--C-:B------:R-:W-:Y:S01]  /*4580*/  FFMA.FTZ R14, R67, R0, -R34.reuse ;  /* 0x00000000430e7223 */ /* 0x100fe20000010822 */
[----:B------:R-:W-:Y:S01]  /*4590*/  FSEL R13, R64, -INF , P2 ;  /* 0xff800000400d7808 */ /* 0x000fe20001000000 */
[----:B------:R-:W-:Y:S01]  /*45a0*/  MUFU.EX2 R8, R8 ;  /* 0x0000000800087308 */ /* 0x000fe20000000800 */
[----:B------:R-:W-:Y:S01]  /*45b0*/  FMNMX.FTZ R10, R77, R10, !PT ;  /* 0x0000000a4d0a7209 */ /* 0x000fe20007810000 */
        /* <DEDUP_REMOVED lines=52> */
[----:B------:R-:W-:Y:S01]  /*4900*/  FFMA.FTZ R34, R123, R0, -R34 ;  /* 0x000000007b227223 */ /* 0x000fe20000010822 */
[----:B------:R-:W-:Y:S01]  /*4910*/  FSEL R43, R44, -INF , P2 ;  /* 0xff8000002c2b7808 */ /* 0x000fe20001000000 */
[----:B------:R-:W-:Y:S01]  /*4920*/  MUFU.EX2 R193, R193 ;  /* 0x000000c100c17308 */ /* 0x000fe20000000800 */
[----:B------:R-:W-:Y:S01]  /*4930*/  FMNMX.FTZ R10, R41, R10, !PT ;  /* 0x0000000a290a7209 */ /* 0x000fe20007810000 */
[--C-:B------:R-:W-:Y:S01]  /*4940*/  IMAD.MOV.U32 R89, RZ, RZ, R119.reuse ;  /* 0x000000ffff597224 */ /* 0x100fe200078e0077 */
[----:B------:R-:W-:Y:S01]  /*4950*/  ISETP.GT.AND P2, PT, R5, 0x50, PT ;  /* 0x000000500500780c */ /* 0x000fe20003f44270 */
[--C-:B------:R-:W-:Y:S01]  /*4960*/  IMAD.MOV.U32 R85, RZ, RZ, R119.reuse ;  /* 0x000000ffff557224 */ /* 0x100fe200078e0077 */
[----:B------:R-:W-:Y:S01]  /*4970*/  FMNMX.FTZ R10, R43, R10, !PT ;  /* 0x0000000a2b0a7209 */ /* 0x000fe20007810000 */
[--C-:B------:R-:W-:Y:S01]  /*4980*/  IMAD.MOV.U32 R81, RZ, RZ, R119.reuse ;  /* 0x000000ffff517224 */ /* 0x100fe200078e0077 */
        /* <DEDUP_REMOVED lines=24> */
[----:B------:R-:W-:Y:S01]  /*4b10*/  ISETP.GT.AND P3, PT, R5, 0x69, PT ;  /* 0x000000690500780c */ /* 0x000fe20003f64270 */
[----:B------:R-:W-:Y:S01]  /*4b20*/  MUFU.EX2 R91, R91 ;  /* 0x0000005b005b7308 */ /* 0x000fe20000000800 */
[----:B------:R-:W-:Y:S01]  /*4b30*/  FSEL R59, R28, -INF , P2 ;  /* 0xff8000001c3b7808 */ /* 0x000fe20001000000 */
[--C-:B------:R-:W-:Y:S01]  /*4b40*/  IMAD.MOV.U32 R56, RZ, RZ, R119.reuse ;  /* 0x000000ffff387224 */ /* 0x100fe200078e0077 */
[----:B------:R-:W-:Y:S01]  /*4b50*/  FMNMX.FTZ R10, R25, R10, !PT ;  /* 0x0000000a190a7209 */ /* 0x000fe20007810000 */
[----:B------:R-:W-:Y:S01]  /*4b60*/  IMAD.MOV.U32 R52, RZ, RZ, R119 ;  /* 0x000000ffff347224 */ /* 0x000fe200078e0077 */
[----:B------:R-:W-:-:S02]  /*4b70*/  FSEL R29, R29, -INF , P3 ;  /* 0xff8000001d1d7808 */ /* 0x000fc40001800000 */
[----:B------:R-:W-:Y:S01]  /*4b80*/  FMNMX.FTZ R10, R59, R10, !PT ;  /* 0x0000000a3b0a7209 */ /* 0x000fe20007810000 */
[----:B------:R2:W3:Y:S01]  /*4b90*/  MUFU.EX2 R28, R93 ;  /* 0x0000005d001c7308 */ /* 0x0004e20000000800 */
[-C--:B------:R-:W-:Y:S02]  /*4ba0*/  MOV R87, R119.reuse ;  /* 0x0000007700577202 */ /* 0x080fe40000000f00 */
[----:B------:R-:W-:Y:S02]  /*4bb0*/  FMNMX.FTZ R10, R29, R10, !PT ;  /* 0x0000000a1d0a7209 */ /* 0x000fe40007810000 */
[----:B------:R-:W-:-:S03]  /*4bc0*/  MOV R67, R119 ;  /* 0x0000007700437202 */ /* 0x000fc60000000f00 */
[----:B------:R-:W4:Y:S01]  /*4bd0*/  SHFL.BFLY PT, R5, R10, 0x2, 0x1f ;  /* 0x0c401f000a057f89 */ /* 0x000f2200000e0000 */
[----:B------:R-:W-:Y:S01]  /*4be0*/  MUFU.EX2 R95, R95 ;  /* 0x0000005f005f7308 */ /* 0x000fe20000000800 */
[----:B--2---:R-:W-:-:S07]  /*4bf0*/  IMAD.MOV.U32 R93, RZ, RZ, R119 ;  /* 0x000000ffff5d7224 */ /* 0x004fce00078e0077 */
[----:B------:R2:W5:Y:S01]  /*4c00*/  MUFU.EX2 R32, R97 ;  /* 0x0000006100207308 */ /* 0x0005620000000800 */
[----:B---3--:R-:W-:-:S07]  /*4c10*/  F2FP.BF16.F32.PACK_AB R189, R28, R91 ;  /* 0x0000005b1cbd723e */ /* 0x008fce00000010ff */
[----:B------:R-:W-:Y:S01]  /*4c20*/  MUFU.EX2 R99, R99 ;  /* 0x0000006300637308 */ /* 0x000fe20000000800 */
[----:B--2---:R-:W-:Y:S01]  /*4c30*/  IMAD.MOV.U32 R97, RZ, RZ, R119 ;  /* 0x000000ffff617224 */ /* 0x004fe200078e0077 */
[----:B----4-:R-:W-:-:S06]  /*4c40*/  FMNMX.FTZ R24, R10, R5, !PT ;  /* 0x000000050a187209 */ /* 0x010fcc0007810000 */
[----:B------:R2:W3:Y:S01]  /*4c50*/  MUFU.EX2 R36, R101 ;  /* 0x0000006500247308 */ /* 0x0004e20000000800 */
[----:B-----5:R-:W-:Y:S01]  /*4c60*/  F2FP.BF16.F32.PACK_AB R191, R32, R95 ;  /* 0x0000005f20bf723e */ /* 0x020fe200000010ff */
[----:B------:R-:W4:Y:S06]  /*4c70*/  SHFL.BFLY PT, R5, R24, 0x1, 0x1f ;  /* 0x0c201f0018057f89 */ /* 0x000f2c00000e0000 */
[----:B------:R-:W-:Y:S01]  /*4c80*/  MUFU.EX2 R103, R103 ;  /* 0x0000006700677308 */ /* 0x000fe20000000800 */
[----:B--2---:R-:W-:-:S07]  /*4c90*/  MOV R101, R119 ;  /* 0x0000007700657202 */ /* 0x004fce0000000f00 */
[----:B------:R2:W5:Y:S01]  /*4ca0*/  MUFU.EX2 R38, R105 ;  /* 0x0000006900267308 */ /* 0x0005620000000800 */
[----:B---3--:R-:W-:-:S07]  /*4cb0*/  F2FP.BF16.F32.PACK_AB R185, R36, R99 ;  /* 0x0000006324b9723e */ /* 0x008fce00000010ff */
[----:B------:R-:W-:Y:S01]  /*4cc0*/  MUFU.EX2 R107, R107 ;  /* 0x0000006b006b7308 */ /* 0x000fe20000000800 */
[----:B--2---:R-:W-:Y:S01]  /*4cd0*/  IMAD.MOV.U32 R105, RZ, RZ, R119 ;  /* 0x000000ffff697224 */ /* 0x004fe200078e0077 */
[----:B----4-:R-:W-:-:S04]  /*4ce0*/  FMNMX.FTZ R5, R24, R5, !PT ;  /* 0x0000000518057209 */ /* 0x010fc80007810000 */
[C---:B------:R-:W-:Y:S01]  /*4cf0*/  FSETP.NEU.FTZ.AND P2, PT, R5.reuse, -INF , PT ;  /* 0xff8000000500780b */ /* 0x040fe20003f5d000 */
[----:B------:R-:W-:Y:S01]  /*4d00*/  FMUL.FTZ R10, R5, R0 ;  /* 0x00000000050a7220 */ /* 0x000fe20000410000 */
[----:B------:R-:W2:Y:S01]  /*4d10*/  MUFU.EX2 R40, R109 ;  /* 0x0000006d00287308 */ /* 0x000ea20000000800 */
[----:B-----5:R-:W-:-:S03]  /*4d20*/  F2FP.BF16.F32.PACK_AB R187, R38, R103 ;  /* 0x0000006726bb723e */ /* 0x020fc600000010ff */
[----:B------:R-:W-:Y:S01]  /*4d30*/  FSEL R24, R10, RZ, P2 ;  /* 0x000000ff0a187208 */ /* 0x000fe20001000000 */
[----:B------:R-:W-:Y:S01]  /*4d40*/  FADD.FTZ R10, R201, R8 ;  /* 0x00000008c90a7221 */ /* 0x000fe20000010000 */
[----:B------:R-:W-:Y:S02]  /*4d50*/  F2FP.BF16.F32.PACK_AB R201, R8, R201 ;  /* 0x000000c908c9723e */ /* 0x000fe400000010ff */
        /* <DEDUP_REMOVED lines=31> */
[----:B------:R-:W-:Y:S01]  /*4f50*/  FFMA.FTZ R24, R29, R0, -R24 ;  /* 0x000000001d187223 */ /* 0x000fe20000010818 */
[----:B------:R5:W1:Y:S01]  /*4f60*/  MUFU.EX2 R202, R11 ;  /* 0x0000000b00ca7308 */ /* 0x000a620000000800 */
[----:B----4-:R-:W-:Y:S01]  /*4f70*/  FADD.FTZ R57, R203, R10 ;  /* 0x0000000acb397221 */ /* 0x010fe20000010000 */
[----:B--2---:R-:W-:Y:S01]  /*4f80*/  F2FP.BF16.F32.PACK_AB R181, R40, R107 ;  /* 0x0000006b28b5723e */ /* 0x004fe200000010ff */
[----:B------:R-:W-:Y:S01]  /*4f90*/  IMAD.MOV.U32 R109, RZ, RZ, R119 ;  /* 0x000000ffff6d7224 */ /* 0x000fe200078e0077 */
[C---:B------:R-:W-:Y:S01]  /*4fa0*/  F2FP.BF16.F32.PACK_AB R203, R12.reuse, R203 ;  /* 0x000000cb0ccb723e */ /* 0x040fe200000010ff */
[----:B------:R-:W-:Y:S01]  /*4fb0*/  FADD.FTZ R10, R12, R57 ;  /* 0x000000390c0a7221 */ /* 0x000fe20000010000 */
[----:B------:R-:W-:Y:S01]  /*4fc0*/  MOV R73, R119 ;  /* 0x0000007700497202 */ /* 0x000fe20000000f00 */
[--C-:B------:R-:W-:Y:S01]  /*4fd0*/  IMAD.MOV.U32 R57, RZ, RZ, R119.reuse ;  /* 0x000000ffff397224 */ /* 0x100fe200078e0077 */
[----:B------:R-:W2:Y:S01]  /*4fe0*/  MUFU.EX2 R77, R77 ;  /* 0x0000004d004d7308 */ /* 0x000ea20000000800 */
[----:B-----5:R-:W-:Y:S01]  /*4ff0*/  IADD3 R11, -R3, UR42, R82 ;  /* 0x0000002a030b7c10 */ /* 0x020fe2000fffe152 */
[----:B------:R-:W-:Y:S01]  /*5000*/  FADD.FTZ R3, R197, R10 ;  /* 0x0000000ac5037221 */ /* 0x000fe20000010000 */
[----:B------:R-:W-:Y:S01]  /*5010*/  IMAD.MOV.U32 R10, RZ, RZ, RZ ;  /* 0x000000ffff0a7224 */ /* 0x000fe200078e00ff */
[----:B------:R-:W-:Y:S01]  /*5020*/  F2FP.BF16.F32.PACK_AB R197, R14, R197 ;  /* 0x000000c50ec5723e */ /* 0x000fe200000010ff */
[----:B------:R-:W-:-:S02]  /*5030*/  IMAD.MOV.U32 R82, RZ, RZ, R119 ;  /* 0x000000ffff527224 */ /* 0x000fc400078e0077 */
[----:B------:R-:W-:Y:S01]  /*5040*/  IMAD.HI R48, R11, -0x6db6db6d, R10 ;  /* 0x924924930b307827 */ /* 0x000fe200078e020a */
[----:B------:R-:W4:Y:S03]  /*5050*/  MUFU.EX2 R13, R13 ;  /* 0x0000000d000d7308 */ /* 0x000f260000000800 */
[----:B------:R-:W-:Y:S01]  /*5060*/  FADD.FTZ R10, R14, R3 ;  /* 0x000000030e0a7221 */ /* 0x000fe20000010000 */
[----:B---3--:R-:W-:Y:S01]  /*5070*/  FADD.FTZ R3, R9, R200 ;  /* 0x000000c809037221 */ /* 0x008fe20000010000 */
[----:B------:R-:W-:Y:S01]  /*5080*/  F2FP.BF16.F32.PACK_AB R200, R200, R9 ;  /* 0x00000009c8c8723e */ /* 0x000fe200000010ff */
[----:B------:R-:W-:Y:S02]  /*5090*/  IMAD.MOV.U32 R29, RZ, RZ, R119 ;  /* 0x000000ffff1d7224 */ /* 0x000fe400078e0077 */
[----:B------:R-:W-:Y:S01]  /*50a0*/  FADD.FTZ R11, R199, R10 ;  /* 0x0000000ac70b7221 */ /* 0x000fe20000010000 */
[----:B-1----:R-:W-:Y:S01]  /*50b0*/  FADD.FTZ R10, R202, R3 ;  /* 0x00000003ca0a7221 */ /* 0x002fe20000010000 */
[C---:B------:R-:W-:Y:S01]  /*50c0*/  F2FP.BF16.F32.PACK_AB R199, R20.reuse, R199 ;  /* 0x000000c714c7723e */ /* 0x040fe200000010ff */
[----:B------:R1:W3:Y:S01]  /*50d0*/  MUFU.EX2 R196, R65 ;  /* 0x0000004100c47308 */ /* 0x0002e20000000800 */
[----:B------:R-:W-:Y:S01]  /*50e0*/  FADD.FTZ R46, R20, R11 ;  /* 0x0000000b142e7221 */ /* 0x000fe20000010000 */
[C---:B--2---:R-:W-:Y:S01]  /*50f0*/  FADD.FTZ R10, R77.reuse, R10 ;  /* 0x0000000a4d0a7221 */ /* 0x044fe20000010000 */
[----:B------:R-:W-:Y:S01]  /*5100*/  F2FP.BF16.F32.PACK_AB R202, R77, R202 ;  /* 0x000000ca4dca723e */ /* 0x000fe200000010ff */
[----:B------:R-:W-:-:S02]  /*5110*/  IMAD.MOV.U32 R77, RZ, RZ, R119 ;  /* 0x000000ffff4d7224 */ /* 0x000fc400078e0077 */
[----:B------:R-:W-:Y:S01]  /*5120*/  FADD.FTZ R11, R193, R46 ;  /* 0x0000002ec10b7221 */ /* 0x000fe20000010000 */
[C---:B------:R-:W-:Y:S01]  /*5130*/  F2FP.BF16.F32.PACK_AB R193, R26.reuse, R193 ;  /* 0x000000c11ac1723e */ /* 0x040fe200000010ff */
[----:B------:R-:W2:Y:S01]  /*5140*/  MUFU.EX2 R15, R15 ;  /* 0x0000000f000f7308 */ /* 0x000ea20000000800 */
[----:B----4-:R-:W-:Y:S01]  /*5150*/  FADD.FTZ R3, R13, R10 ;  /* 0x0000000a0d037221 */ /* 0x010fe20000010000 */
[----:B------:R-:W-:Y:S01]  /*5160*/  FADD.FTZ R10, R26, R11 ;  /* 0x0000000b1a0a7221 */ /* 0x000fe20000010000 */
[--C-:B-1----:R-:W-:Y:S02]  /*5170*/  IMAD.MOV.U32 R65, RZ, RZ, R119.reuse ;  /* 0x000000ffff417224 */ /* 0x102fe400078e0077 */
[----:B------:R-:W-:Y:S02]  /*5180*/  IMAD.MOV.U32 R26, RZ, RZ, R119 ;  /* 0x000000ffff1a7224 */ /* 0x000fe400078e0077 */
[----:B------:R-:W-:Y:S01]  /*5190*/  FADD.FTZ R11, R195, R10 ;  /* 0x0000000ac30b7221 */ /* 0x000fe20000010000 */
[----:B------:R-:W-:Y:S01]  /*51a0*/  F2FP.BF16.F32.PACK_AB R195, R30, R195 ;  /* 0x000000c31ec3723e */ /* 0x000fe200000010ff */
[----:B------:R1:W4:Y:S01]  /*51b0*/  MUFU.EX2 R198, R69 ;  /* 0x0000004500c67308 */ /* 0x0003220000000800 */
[----:B---3--:R-:W-:Y:S01]  /*51c0*/  FADD.FTZ R2, R196, R3 ;  /* 0x00000003c4027221 */ /* 0x008fe20000010000 */
[----:B------:R-:W-:Y:S01]  /*51d0*/  FADD.FTZ R10, R30, R11 ;  /* 0x0000000b1e0a7221 */ /* 0x000fe20000010000 */
[----:B------:R-:W-:Y:S01]  /*51e0*/  F2FP.BF16.F32.PACK_AB R196, R196, R13 ;  /* 0x0000000dc4c4723e */ /* 0x000fe200000010ff */
[----:B------:R-:W-:-:S02]  /*51f0*/  IMAD.MOV.U32 R30, RZ, RZ, R119 ;  /* 0x000000ffff1e7224 */ /* 0x000fc400078e0077 */
[----:B------:R-:W-:Y:S01]  /*5200*/  FADD.FTZ R11, R91, R10 ;  /* 0x0000000a5b0b7221 */ /* 0x000fe20000010000 */
[----:B------:R-:W-:Y:S01]  /*5210*/  IMAD.MOV.U32 R91, RZ, RZ, R119 ;  /* 0x000000ffff5b7224 */ /* 0x000fe200078e0077 */
[----:B------:R-:W3:Y:S01]  /*5220*/  MUFU.EX2 R21, R21 ;  /* 0x0000001500157308 */ /* 0x000ee20000000800 */
[----:B--2---:R-:W-:Y:S01]  /*5230*/  FADD.FTZ R3, R15, R2 ;  /* 0x000000020f037221 */ /* 0x004fe20000010000 */
[----:B------:R-:W-:Y:S01]  /*5240*/  FADD.FTZ R46, R28, R11 ;  /* 0x0000000b1c2e7221 */ /* 0x000fe20000010000 */
[--C-:B-1----:R-:W-:Y:S02]  /*5250*/  IMAD.MOV.U32 R69, RZ, RZ, R119.reuse ;  /* 0x000000ffff457224 */ /* 0x102fe400078e0077 */
[--C-:B------:R-:W-:Y:S02]  /*5260*/  IMAD.MOV.U32 R28, RZ, RZ, R119.reuse ;  /* 0x000000ffff1c7224 */ /* 0x100fe400078e0077 */
[----:B------:R-:W-:Y:S01]  /*5270*/  FADD.FTZ R11, R95, R46 ;  /* 0x0000002e5f0b7221 */ /* 0x000fe20000010000 */
[----:B------:R-:W-:Y:S01]  /*5280*/  IMAD.MOV.U32 R95, RZ, RZ, R119 ;  /* 0x000000ffff5f7224 */ /* 0x000fe200078e0077 */
[----:B------:R-:W1:Y:S01]  /*5290*/  MUFU.EX2 R27, R27 ;  /* 0x0000001b001b7308 */ /* 0x000e620000000800 */
[----:B----4-:R-:W-:Y:S01]  /*52a0*/  FADD.FTZ R2, R198, R3 ;  /* 0x00000003c6027221 */ /* 0x010fe20000010000 */
[----:B------:R-:W-:Y:S01]  /*52b0*/  FADD.FTZ R46, R32, R11 ;  /* 0x0000000b202e7221 */ /* 0x000fe20000010000 */
[----:B------:R-:W-:Y:S01]  /*52c0*/  F2FP.BF16.F32.PACK_AB R198, R198, R15 ;  /* 0x0000000fc6c6723e */ /* 0x000fe200000010ff */
[----:B------:R-:W-:-:S02]  /*52d0*/  IMAD.MOV.U32 R32, RZ, RZ, R119 ;  /* 0x000000ffff207224 */ /* 0x000fc400078e0077 */
[----:B------:R-:W-:Y:S01]  /*52e0*/  FADD.FTZ R11, R99, R46 ;  /* 0x0000002e630b7221 */ /* 0x000fe20000010000 */
[----:B------:R-:W-:Y:S01]  /*52f0*/  IMAD.MOV.U32 R99, RZ, RZ, R119 ;  /* 0x000000ffff637224 */ /* 0x000fe200078e0077 */
[----:B------:R2:W4:Y:S01]  /*5300*/  MUFU.EX2 R194, R61 ;  /* 0x0000003d00c27308 */ /* 0x0005220000000800 */
[----:B---3--:R-:W-:Y:S01]  /*5310*/  FADD.FTZ R3, R21, R2 ;  /* 0x0000000215037221 */ /* 0x008fe20000010000 */
[----:B------:R-:W-:Y:S01]  /*5320*/  FADD.FTZ R46, R36, R11 ;  /* 0x0000000b242e7221 */ /* 0x000fe20000010000 */
[----:B------:R-:W-:Y:S02]  /*5330*/  IMAD.MOV.U32 R36, RZ, RZ, R119 ;  /* 0x000000ffff247224 */ /* 0x000fe400078e0077 */
[C---:B------:R-:W-:Y:S01]  /*5340*/  FADD.FTZ R2, R192.reuse, R3 ;  /* 0x00000003c0027221 */ /* 0x040fe20000010000 */
[----:B------:R-:W-:Y:S01]  /*5350*/  FADD.FTZ R11, R103, R46 ;  /* 0x0000002e670b7221 */ /* 0x000fe20000010000 */
[----:B------:R-:W-:Y:S01]  /*5360*/  F2FP.BF16.F32.PACK_AB R192, R192, R21 ;  /* 0x00000015c0c0723e */ /* 0x000fe200000010ff */
[----:B------:R-:W3:Y:S01]  /*5370*/  MUFU.EX2 R31, R31 ;  /* 0x0000001f001f7308 */ /* 0x000ee20000000800 */
[----:B-1----:R-:W-:Y:S01]  /*5380*/  FADD.FTZ R3, R27, R2 ;  /* 0x000000021b037221 */ /* 0x002fe20000010000 */
[----:B------:R-:W-:Y:S01]  /*5390*/  FADD.FTZ R8, R38, R11 ;  /* 0x0000000b26087221 */ /* 0x000fe20000010000 */
[--C-:B------:R-:W-:Y:S01]  /*53a0*/  IMAD.MOV.U32 R103, RZ, RZ, R119.reuse ;  /* 0x000000ffff677224 */ /* 0x100fe200078e0077 */
[----:B--2---:R-:W-:Y:S01]  /*53b0*/  MOV R61, R119 ;  /* 0x00000077003d7202 */ /* 0x004fe20000000f00 */
[----:B------:R-:W-:-:S02]  /*53c0*/  IMAD.MOV.U32 R46, RZ, RZ, R119 ;  /* 0x000000ffff2e7224 */ /* 0x000fc400078e0077 */
[----:B------:R-:W-:Y:S01]  /*53d0*/  FADD.FTZ R11, R107, R8 ;  /* 0x000000086b0b7221 */ /* 0x000fe20000010000 */
[----:B------:R-:W-:Y:S01]  /*53e0*/  IMAD.MOV.U32 R107, RZ, RZ, R119 ;  /* 0x000000ffff6b7224 */ /* 0x000fe200078e0077 */
[----:B------:R1:W2:Y:S01]  /*53f0*/  MUFU.EX2 R188, R49 ;  /* 0x0000003100bc7308 */ /* 0x0002a20000000800 */
[----:B----4-:R-:W-:Y:S01]  /*5400*/  FADD.FTZ R2, R194, R3 ;  /* 0x00000003c2027221 */ /* 0x010fe20000010000 */
[----:B------:R-:W-:Y:S01]  /*5410*/  FADD.FTZ R8, R40, R11 ;  /* 0x0000000b28087221 */ /* 0x000fe20000010000 */
[----:B------:R-:W-:Y:S01]  /*5420*/  F2FP.BF16.F32.PACK_AB R194, R194, R27 ;  /* 0x0000001bc2c2723e */ /* 0x000fe200000010ff */
[--C-:B------:R-:W-:Y:S02]  /*5430*/  IMAD.MOV.U32 R40, RZ, RZ, R119.reuse ;  /* 0x000000ffff287224 */ /* 0x100fe400078e0077 */
[----:B------:R-:W-:Y:S01]  /*5440*/  FADD.FTZ R11, R111, R8 ;  /* 0x000000086f0b7221 */ /* 0x000fe20000010000 */
[--C-:B------:R-:W-:Y:S01]  /*5450*/  IMAD.MOV.U32 R38, RZ, RZ, R119.reuse ;  /* 0x000000ffff267224 */ /* 0x100fe200078e0077 */
[----:B------:R-:W4:Y:S01]  /*5460*/  MUFU.EX2 R35, R35 ;  /* 0x0000002300237308 */ /* 0x000f220000000800 */
[----:B---3--:R-:W-:Y:S01]  /*5470*/  FADD.FTZ R3, R31, R2 ;  /* 0x000000021f037221 */ /* 0x008fe20000010000 */
[----:B-1----:R-:W-:Y:S01]  /*5480*/  SHF.R.U32.HI R49, RZ, 0x1f, R48 ;  /* 0x0000001fff317819 */ /* 0x002fe20000011630 */
[----:B------:R-:W-:-:S03]  /*5490*/  IMAD.MOV.U32 R27, RZ, RZ, R119 ;  /* 0x000000ffff1b7224 */ /* 0x000fc600078e0077 */
[----:B------:R-:W-:Y:S01]  /*54a0*/  LEA.HI.SX32 R49, R48, R49, 0x1a ;  /* 0x0000003130317211 */ /* 0x000fe200078fd2ff */
[----:B------:R-:W-:Y:S01]  /*54b0*/  IMAD.MOV.U32 R48, RZ, RZ, R119 ;  /* 0x000000ffff307224 */ /* 0x000fe200078e0077 */
[----:B------:R1:W3:Y:S01]  /*54c0*/  MUFU.EX2 R190, R53 ;  /* 0x0000003500be7308 */ /* 0x0002e20000000800 */
[C---:B--2---:R-:W-:Y:S01]  /*54d0*/  FADD.FTZ R2, R188.reuse, R3 ;  /* 0x00000003bc027221 */ /* 0x044fe20000010000 */
[----:B------:R-:W-:Y:S02]  /*54e0*/  VIMNMX R10, RZ, R49, !PT ;  /* 0x00000031ff0a7248 */ /* 0x000fe40007fe0100 */
[----:B------:R-:W-:Y:S02]  /*54f0*/  F2FP.BF16.F32.PACK_AB R188, R188, R31 ;  /* 0x0000001fbcbc723e */ /* 0x000fe400000010ff */
[----:B------:R-:W-:Y:S01]  /*5500*/  ISETP.GE.AND P2, PT, R83, R10, PT ;  /* 0x0000000a5300720c */ /* 0x000fe20003f46270 */
[--C-:B------:R-:W-:Y:S01]  /*5510*/  IMAD.MOV.U32 R83, RZ, RZ, R119.reuse ;  /* 0x000000ffff537224 */ /* 0x100fe200078e0077 */
[----:B------:R-:W2:Y:S01]  /*5520*/  MUFU.EX2 R39, R39 ;  /* 0x0000002700277308 */ /* 0x000ea20000000800 */
[----:B----4-:R-:W-:Y:S01]  /*5530*/  FADD.FTZ R3, R35, R2 ;  /* 0x0000000223037221 */ /* 0x010fe20000010000 */
[----:B-1----:R-:W-:Y:S01]  /*5540*/  IMAD.MOV.U32 R53, RZ, RZ, R119 ;  /* 0x000000ffff357224 */ /* 0x002fe200078e0077 */
[----:B------:R-:W-:-:S02]  /*5550*/  MOV R49, R119 ;  /* 0x0000007700317202 */ /* 0x000fc40000000f00 */
[----:B------:R-:W-:-:S03]  /*5560*/  MOV R31, R119 ;  /* 0x00000077001f7202 */ /* 0x000fc60000000f00 */
[----:B------:R1:W4:Y:S01]  /*5570*/  MUFU.EX2 R184, R41 ;  /* 0x0000002900b87308 */ /* 0x0003220000000800 */
[C---:B---3--:R-:W-:Y:S01]  /*5580*/  FADD.FTZ R2, R190.reuse, R3 ;  /* 0x00000003be027221 */ /* 0x048fe20000010000 */
[----:B------:R-:W-:Y:S01]  /*5590*/  F2FP.BF16.F32.PACK_AB R190, R190, R35 ;  /* 0x00000023bebe723e */ /* 0x000fe200000010ff */
[----:B------:R-:W-:-:S05]  /*55a0*/  IMAD.MOV.U32 R35, RZ, RZ, R119 ;  /* 0x000000ffff237224 */ /* 0x000fca00078e0077 */
[----:B------:R-:W3:Y:S01]  /*55b0*/  MUFU.EX2 R43, R43 ;  /* 0x0000002b002b7308 */ /* 0x000ee20000000800 */
[----:B--2---:R-:W-:Y:S01]  /*55c0*/  FADD.FTZ R3, R39, R2 ;  /* 0x0000000227037221 */ /* 0x004fe20000010000 */
[----:B-1----:R-:W-:-:S06]  /*55d0*/  IMAD.MOV.U32 R41, RZ, RZ, R119 ;  /* 0x000000ffff297224 */ /* 0x002fcc00078e0077 */
[----:B------:R1:W2:Y:S01]  /*55e0*/  MUFU.EX2 R186, R45 ;  /* 0x0000002d00ba7308 */ /* 0x0002a20000000800 */
[C---:B----4-:R-:W-:Y:S01]  /*55f0*/  FADD.FTZ R2, R184.reuse, R3 ;  /* 0x00000003b8027221 */ /* 0x050fe20000010000 */
[----:B------:R-:W-:Y:S01]  /*5600*/  F2FP.BF16.F32.PACK_AB R184, R184, R39 ;  /* 0x00000027b8b8723e */ /* 0x000fe200000010ff */
[----:B------:R-:W-:-:S05]  /*5610*/  IMAD.MOV.U32 R39, RZ, RZ, R119 ;  /* 0x000000ffff277224 */ /* 0x000fca00078e0077 */
[----:B------:R-:W4:Y:S01]  /*5620*/  MUFU.EX2 R47, R47 ;  /* 0x0000002f002f7308 */ /* 0x000f220000000800 */
[----:B---3--:R-:W-:Y:S01]  /*5630*/  FADD.FTZ R3, R43, R2 ;  /* 0x000000022b037221 */ /* 0x008fe20000010000 */
[----:B-1----:R-:W-:-:S06]  /*5640*/  IMAD.MOV.U32 R45, RZ, RZ, R119 ;  /* 0x000000ffff2d7224 */ /* 0x002fcc00078e0077 */
[----:B------:R1:W3:Y:S01]  /*5650*/  MUFU.EX2 R180, R33 ;  /* 0x0000002100b47308 */ /* 0x0002e20000000800 */
[C---:B--2---:R-:W-:Y:S01]  /*5660*/  FADD.FTZ R2, R186.reuse, R3 ;  /* 0x00000003ba027221 */ /* 0x044fe20000010000 */
[----:B------:R-:W-:Y:S02]  /*5670*/  F2FP.BF16.F32.PACK_AB R186, R186, R43 ;  /* 0x0000002bbaba723e */ /* 0x000fe400000010ff */
[----:B------:R-:W-:-:S04]  /*5680*/  MOV R43, R119 ;  /* 0x00000077002b7202 */ /* 0x000fc80000000f00 */
[----:B------:R-:W2:Y:S01]  /*5690*/  MUFU.EX2 R51, R51 ;  /* 0x0000003300337308 */ /* 0x000ea20000000800 */
[----:B----4-:R-:W-:Y:S01]  /*56a0*/  FADD.FTZ R3, R47, R2 ;  /* 0x000000022f037221 */ /* 0x010fe20000010000 */
[----:B-1----:R-:W-:-:S06]  /*56b0*/  IMAD.MOV.U32 R33, RZ, RZ, R119 ;  /* 0x000000ffff217224 */ /* 0x002fcc00078e0077 */
[----:B------:R1:W4:Y:S01]  /*56c0*/  MUFU.EX2 R42, R113 ;  /* 0x00000071002a7308 */ /* 0x0003220000000800 */
[C---:B---3--:R-:W-:Y:S01]  /*56d0*/  FADD.FTZ R2, R180.reuse, R3 ;  /* 0x00000003b4027221 */ /* 0x048fe20000010000 */
[----:B------:R-:W-:Y:S01]  /*56e0*/  F2FP.BF16.F32.PACK_AB R180, R180, R47 ;  /* 0x0000002fb4b4723e */ /* 0x000fe200000010ff */
[----:B------:R-:W-:-:S05]  /*56f0*/  IMAD.MOV.U32 R47, RZ, RZ, R119 ;  /* 0x000000ffff2f7224 */ /* 0x000fca00078e0077 */
[----:B------:R3:W5:Y:S01]  /*5700*/  MUFU.EX2 R182, R37 ;  /* 0x0000002500b67308 */ /* 0x0007620000000800 */
[----:B--2---:R-:W-:Y:S01]  /*5710*/  FADD.FTZ R3, R51, R2 ;  /* 0x0000000233037221 */ /* 0x004fe20000010000 */
[----:B-1----:R-:W-:-:S06]  /*5720*/  IMAD.MOV.U32 R113, RZ, RZ, R119 ;  /* 0x000000ffff717224 */ /* 0x002fcc00078e0077 */
[----:B------:R-:W1:Y:S01]  /*5730*/  MUFU.EX2 R115, R115 ;  /* 0x0000007300737308 */ /* 0x000e620000000800 */
[C---:B----4-:R-:W-:Y:S01]  /*5740*/  FADD.FTZ R8, R42.reuse, R11 ;  /* 0x0000000b2a087221 */ /* 0x050fe20000010000 */
[----:B------:R-:W-:Y:S01]  /*5750*/  F2FP.BF16.F32.PACK_AB R183, R42, R111 ;  /* 0x0000006f2ab7723e */ /* 0x000fe200000010ff */
[--C-:B------:R-:W-:Y:S01]  /*5760*/  IMAD.MOV.U32 R111, RZ, RZ, R119.reuse ;  /* 0x000000ffff6f7224 */ /* 0x100fe200078e0077 */
[----:B---3--:R-:W-:Y:S01]  /*5770*/  MOV R37, R119 ;  /* 0x0000007700257202 */ /* 0x008fe20000000f00 */
[----:B------:R-:W-:-:S03]  /*5780*/  IMAD.MOV.U32 R42, RZ, RZ, R119 ;  /* 0x000000ffff2a7224 */ /* 0x000fc600078e0077 */
[----:B------:R-:W2:Y:S01]  /*5790*/  MUFU.EX2 R55, R55 ;  /* 0x0000003700377308 */ /* 0x000ea20000000800 */
[C---:B-----5:R-:W-:Y:S01]  /*57a0*/  FADD.FTZ R2, R182.reuse, R3 ;  /* 0x00000003b6027221 */ /* 0x060fe20000010000 */
[----:B------:R-:W-:Y:S01]  /*57b0*/  F2FP.BF16.F32.PACK_AB R182, R182, R51 ;  /* 0x00000033b6b6723e */ /* 0x000fe200000010ff */
[----:B------:R-:W-:-:S05]  /*57c0*/  IMAD.MOV.U32 R51, RZ, RZ, R119 ;  /* 0x000000ffff337224 */ /* 0x000fca00078e0077 */
        /* <DEDUP_REMOVED lines=8> */
[----:B------:R-:W-:Y:S01]  /*5850*/  IMAD.MOV.U32 R44, RZ, RZ, R119 ;  /* 0x000000ffff2c7224 */ /* 0x000fe200078e0077 */
[-C--:B------:R-:W-:Y:S02]  /*5860*/  MOV R115, R119.reuse ;  /* 0x0000007700737202 */ /* 0x080fe40000000f00 */
[----:B-1----:R-:W-:Y:S02]  /*5870*/  MOV R25, R119 ;  /* 0x0000007700197202 */ /* 0x002fe40000000f00 */
[----:B------:R-:W1:Y:S01]  /*5880*/  MUFU.EX2 R59, R59 ;  /* 0x0000003b003b7308 */ /* 0x000e620000000800 */
[C---:B-----5:R-:W-:Y:S01]  /*5890*/  FADD.FTZ R2, R176.reuse, R3 ;  /* 0x00000003b0027221 */ /* 0x060fe20000010000 */
[----:B------:R-:W-:Y:S01]  /*58a0*/  F2FP.BF16.F32.PACK_AB R176, R176, R55 ;  /* 0x00000037b0b0723e */ /* 0x000fe200000010ff */
[----:B------:R-:W-:Y:S01]  /*58b0*/  IMAD.MOV.U32 R3, RZ, RZ, 0x3f800000 ;  /* 0x3f800000ff037424 */ /* 0x000fe200078e00ff */
[----:B------:R-:W-:-:S04]  /*58c0*/  MOV R55, R119 ;  /* 0x0000007700377202 */ /* 0x000fc80000000f00 */
[----:B------:R-:W3:Y:S01]  /*58d0*/  MUFU.EX2 R34, R34 ;  /* 0x0000002200227308 */ /* 0x000ee20000000800 */
[----:B--2---:R-:W-:-:S07]  /*58e0*/  FADD.FTZ R11, R121, R8 ;  /* 0x00000008790b7221 */ /* 0x004fce0000010000 */
[----:B------:R-:W2:Y:S01]  /*58f0*/  MUFU.EX2 R24, R24 ;  /* 0x0000001800187308 */ /* 0x000ea20000000800 */
[----:B-1----:R-:W-:Y:S01]  /*5900*/  FADD.FTZ R9, R59, R2 ;  /* 0x000000023b097221 */ /* 0x002fe20000010000 */
[----:B------:R-:W-:Y:S02]  /*5910*/  IMAD.MOV.U32 R2, RZ, RZ, 0x3f800000 ;  /* 0x3f800000ff027424 */ /* 0x000fe400078e00ff */
[C---:B---3--:R-:W-:Y:S01]  /*5920*/  FADD.FTZ R8, R34.reuse, R11 ;  /* 0x0000000b22087221 */ /* 0x048fe20000010000 */
[----:B------:R-:W-:Y:S01]  /*5930*/  F2FP.BF16.F32.PACK_AB R179, R34, R121 ;  /* 0x0000007922b3723e */ /* 0x000fe200000010ff */
[----:B------:R-:W-:Y:S02]  /*5940*/  IMAD.MOV.U32 R34, RZ, RZ, R119 ;  /* 0x000000ffff227224 */ /* 0x000fe400078e0077 */
[C---:B--2---:R-:W-:Y:S01]  /*5950*/  FADD.FTZ R9, R24.reuse, R9 ;  /* 0x0000000918097221 */ /* 0x044fe20000010000 */
[----:B------:R-:W-:Y:S01]  /*5960*/  F2FP.BF16.F32.PACK_AB R178, R24, R59 ;  /* 0x0000003b18b2723e */ /* 0x000fe200000010ff */
[----:B------:R-:W-:-:S02]  /*5970*/  IMAD.MOV.U32 R59, RZ, RZ, R119 ;  /* 0x000000ffff3b7224 */ /* 0x000fc400078e0077 */
[----:B------:R-:W-:Y:S01]  /*5980*/  IMAD.MOV.U32 R24, RZ, RZ, R119 ;  /* 0x000000ffff187224 */ /* 0x000fe200078e0077 */
[----:B------:R-:W-:Y:S06]  /*5990*/  @!P2 BRA `(.L_x_1865) ;  /* 0x000000480028a947 */ /* 0x000fec0003800000 */
[----:B------:R-:W-:Y:S01]  /*59a0*/  R2UR UR6, R17 ;  /* 0x00000000110672ca */ /* 0x000fe200000e0000 */
[----:B------:R-:W-:Y:S01]  /*59b0*/  IMAD.MOV.U32 R11, RZ, RZ, R4 ;  /* 0x000000ffff0b7224 */ /* 0x000fe200078e0004 */
[----:B------:R-:W-:Y:S01]  /*59c0*/  CS2R R118, SRZ ;  /* 0x0000000000767805 */ /* 0x000fe2000001ff00 */
[----:B------:R-:W-:Y:S01]  /*59d0*/  IMAD.MOV.U32 R12, RZ, RZ, R5 ;  /* 0x000000ffff0c7224 */ /* 0x000fe200078e0005 */
[----:B------:R-:W-:Y:S01]  /*59e0*/  CS2R R114, SRZ ;  /* 0x0000000000727805 */ /* 0x000fe2000001ff00 */
[----:B------:R-:W-:Y:S01]  /*59f0*/  IMAD.MOV.U32 R3, RZ, RZ, 0x3f800000 ;  /* 0x3f800000ff037424 */ /* 0x000fe200078e00ff */
[----:B------:R-:W-:Y:S02]  /*5a00*/  CS2R R110, SRZ ;  /* 0x00000000006e7805 */ /* 0x000fe4000001ff00 */
[----:B------:R-:W-:Y:S02]  /*5a10*/  CS2R R106, SRZ ;  /* 0x00000000006a7805 */ /* 0x000fe4000001ff00 */
[----:B------:R-:W-:-:S02]  /*5a20*/  CS2R R102, SRZ ;  /* 0x0000000000667805 */ /* 0x000fc4000001ff00 */
[----:B------:R-:W-:Y:S02]  /*5a30*/  CS2R R98, SRZ ;  /* 0x0000000000627805 */ /* 0x000fe4000001ff00 */
[----:B------:R-:W-:Y:S02]  /*5a40*/  CS2R R94, SRZ ;  /* 0x00000000005e7805 */ /* 0x000fe4000001ff00 */
[----:B------:R-:W-:Y:S02]  /*5a50*/  CS2R R90, SRZ ;  /* 0x00000000005a7805 */ /* 0x000fe4000001ff00 */
[----:B------:R-:W-:Y:S01]  /*5a60*/  CS2R R86, SRZ ;  /* 0x0000000000567805 */ /* 0x000fe2000001ff00 */
[----:B------:R-:W-:Y:S01]  /*5a70*/  IMAD.U32 R13, RZ, RZ, UR6 ;  /* 0x00000006ff0d7e24 */ /* 0x000fe2000f8e00ff */
        /* <DEDUP_REMOVED lines=39> */
[----:B------:R-:W-:Y:S01]  /*5cf0*/  UMOV UR41, UR46 ;  /* 0x0000002e00297c82 */ /* 0x000fe20008000000 */
[----:B------:R-:W-:-:S05]  /*5d00*/  ULDC.64 UR60, c[0x0][0x3f8] ;  /* 0x0000fe00003c7ab9 */ /* 0x000fca0000000a00 */
.L_x_1874:
[----:B------:R-:W-:Y:S01]  /*5d10*/  R2UR UR10, R13 ;  /* 0x000000000d0a72ca */ /* 0x000fe200000e0000 */
[----:B------:R-:W-:-:S04]  /*5d20*/  UIADD3 UR6, UR41, 0x1, URZ ;  /* 0x0000000129067890 */ /* 0x000fc8000fffe03f */
[----:B------:R-:W-:-:S04]  /*5d30*/  UISETP.NE.AND UP0, UPT, UR6, 0x2, UPT ;  /* 0x000000020600788c */ /* 0x000fc8000bf05270 */
[----:B------:R-:W-:Y:S02]  /*5d40*/  USEL UR7, URZ, 0x1, UP0 ;  /* 0x000000013f077887 */ /* 0x000fe40008000000 */
[----:B------:R-:W-:Y:S02]  /*5d50*/  USEL UR46, UR6, URZ, UP0 ;  /* 0x0000003f062e7287 */ /* 0x000fe40008000000 */
[----:B------:R-:W-:-:S06]  /*5d60*/  ULOP3.LUT UR6, UR10, UR7, URZ, 0x3c, !UPT ;  /* 0x000000070a067292 */ /* 0x000fcc000f8e3c3f */
[----:B------:R-:W-:Y:S01]  /*5d70*/  MOV R17, UR6 ;  /* 0x0000000600117c02 */ /* 0x000fe20008000f00 */
[----:B------:R-:W-:Y:S06]  /*5d80*/  @!P0 BRA `(.L_x_1866) ;  /* 0x0000000000048947 */ /* 0x000fec0003800000 */
[----:B------:R-:W-:Y:S01]  /*5d90*/  BPT.TRAP 0x1 ;  /* 0x000000040000795c */ /* 0x000fe20000300000 */
.L_x_1866:
        /* <DEDUP_REMOVED lines=8> */
.L_x_1867:
[----:B--2---:R-:W-:Y:S05]  /*5e20*/  @P2 BRA `(.L_x_1868) ;  /* 0x0000000000082947 */ /* 0x004fea0003800000 */
[----:B------:R-:W2:Y:S02]  /*5e30*/  SYNCS.PHASECHK.TRANS64.TRYWAIT P2, [UR47+0x36830], R0 ;  /* 0x03683000ff0075a7 */ /* 0x000ea4000804016f */
[----:B--2---:R-:W-:Y:S05]  /*5e40*/  @!P2 BRA `(.L_x_1869) ;  /* 0x000000dc003ca947 */ /* 0x004fea0003800000 */
.L_x_1868:
[----:B------:R-:W-:Y:S01]  /*5e50*/  UIMAD UR6, UR46, 0xa80, UR40 ;  /* 0x00000a802e0678a4 */ /* 0x000fe2000f8e0228 */
[----:B------:R-:W-:Y:S01]  /*5e60*/  WARPGROUP.ARRIVE ;  /* 0x00000000000079c5 */ /* 0x000fe20000000000 */
[----:B------:R-:W-:Y:S01]  /*5e70*/  UMOV UR7, 0x40000040 ;  /* 0x4000004000077882 */ /* 0x000fe20000000000 */
[----:B------:R-:W-:Y:S01]  /*5e80*/  UMOV UR56, UR4 ;  /* 0x0000000400387c82 */ /* 0x000fe20008000000 */
[----:B------:R-:W-:Y:S01]  /*5e90*/  UIADD3 UR58, UR6, 0x80, URZ ;  /* 0x00000080063a7890 */ /* 0x000fe2000fffe03f */
[-C--:B------:R-:W-:Y:S01]  /*5ea0*/  FMUL.FTZ R24, R24, R2.reuse ;  /* 0x0000000218187220 */ /* 0x080fe20000410000 */
[----:B------:R-:W-:Y:S01]  /*5eb0*/  UMOV UR57, UR5 ;  /* 0x0000000500397c82 */ /* 0x000fe20008000000 */
[----:B------:R-:W-:Y:S01]  /*5ec0*/  UMOV UR59, 0x40000040 ;  /* 0x40000040003b7882 */ /* 0x000fe20000000000 */
[----:B------:R-:W-:Y:S02]  /*5ed0*/  UIADD3 UR10, UR6, 0x180, URZ ;  /* 0x00000180060a7890 */ /* 0x000fe4000fffe03f */
[----:B------:R-:W-:Y:S01]  /*5ee0*/  HGMMA.64x16x16.F32.BF16 R168, gdesc[UR4], RZ, !UPT, gsb0 ;  /* 0x0020000004a879f0 */ /* 0x000fe2000c0018ff */
        /* <DEDUP_REMOVED lines=60> */
[----:B------:R-:W-:Y:S01]  /*62b0*/  UMOV UR57, UR5 ;  /* 0x0000000500397c82 */ /* 0x000fe20008000000 */
        /* <DEDUP_REMOVED lines=71> */
[----:B------:R-:W-:-:S06]  /*6730*/  WARPGROUP.ARRIVE ;  /* 0x00000000000079c5 */ /* 0x000fcc0000000000 */
[----:B------:R-:W-:Y:S01]  /*6740*/  HGMMA.64x16x16.F32.BF16 R144, gdesc[UR56], RZ, !UPT, gsb0 ;  /* 0x00200000389079f0 */ /* 0x000fe2000c0018ff */
[----:B------:R-:W-:Y:S01]  /*6750*/  UMOV UR56, UR4 ;  /* 0x0000000400387c82 */ /* 0x000fe20008000000 */
[----:B------:R-:W-:Y:S01]  /*6760*/  UMOV UR57, UR5 ;  /* 0x0000000500397c82 */ /* 0x000fe20008000000 */
[----:B------:R-:W-:Y:S01]  /*6770*/  UMOV UR58, UR7 ;  /* 0x00000007003a7c82 */ /* 0x000fe20008000000 */
[----:B------:R-:W-:Y:S01]  /*6780*/  UMOV UR59, 0x40000040 ;  /* 0x40000040003b7882 */ /* 0x000fe20000000000 */
[----:B------:R-:W-:Y:S01]  /*6790*/  UIADD3 UR7, UR6, 0x300, URZ ;  /* 0x0000030006077890 */ /* 0x000fe2000fffe03f */
[----:B------:R-:W-:Y:S02]  /*67a0*/  WARPGROUP.DEPBAR.LE gsb0, 0x0 ;  /* 0x00008000000079c5 */ /* 0x000fe40000010000 */
        /* <DEDUP_REMOVED lines=99> */
[----:B------:R-:W-:Y:S02]  /*6de0*/  R2UR UR14, R6 ;  /* 0x00000000060e72ca */ /* 0x000fe400000e0000 */
[----:B------:R-:W-:-:S11]  /*6df0*/  R2UR UR15, R7 ;  /* 0x00000000070f72ca */ /* 0x000fd600000e0000 */
[----:B------:R-:W-:Y:S02]  /*6e00*/  UMOV UR56, UR14 ;  /* 0x0000000e00387c82 */ /* 0x000fe40008000000 */
[----:B------:R-:W-:Y:S01]  /*6e10*/  UMOV UR57, UR15 ;  /* 0x0000000f00397c82 */ /* 0x000fe20008000000 */
        /* <DEDUP_REMOVED lines=364> */
.L_x_1870:
[----:B------:R-:W-:Y:S02]  /*84e0*/  R2UR UR6, R16 ;  /* 0x00000000100672ca */ /* 0x000fe400000e0000 */
[----:B------:R-:W-:-:S11]  /*84f0*/  R2UR UR7, R13 ;  /* 0x000000000d0772ca */ /* 0x000fd600000e0000 */
[----:B------:R-:W-:Y:S02]  /*8500*/  ULEA UR6, UR41, UR6, 0x3 ;  /* 0x0000000629067291 */ /* 0x000fe4000f8e183f */
[----:B-12---:R-:W-:-:S05]  /*8510*/  IMAD.U32 R0, RZ, RZ, UR7 ;  /* 0x00000007ff007e24 */ /* 0x006fca000f8e00ff */
[----:B------:R-:W-:-:S04]  /*8520*/  SHF.L.U32 R0, R0, 0x1f, RZ ;  /* 0x0000001f00007819 */ /* 0x000fc800000006ff */
[----:B------:R1:W2:Y:S01]  /*8530*/  SYNCS.PHASECHK.TRANS64.TRYWAIT P2, [UR6+0x36850], R0 ;  /* 0x03685000ff0075a7 */ /* 0x0002a20008040146 */
[----:B------:R-:W-:Y:S05]  /*8540*/  @!P0 BRA `(.L_x_1871) ;  /* 0x0000000000048947 */ /* 0x000fea0003800000 */
[----:B------:R-:W-:Y:S01]  /*8550*/  BPT.TRAP 0x1 ;  /* 0x000000040000795c */ /* 0x000fe20000300000 */
.L_x_1871:
[----:B--2---:R-:W-:Y:S05]  /*8560*/  @P2 BRA `(.L_x_1872) ;  /* 0x0000000000082947 */ /* 0x004fea0003800000 */
[----:B------:R-:W2:Y:S02]  /*8570*/  SYNCS.PHASECHK.TRANS64.TRYWAIT P2, [UR6+0x36850], R0 ;  /* 0x03685000ff0075a7 */ /* 0x000ea40008040146 */
[----:B--2---:R-:W-:Y:S05]  /*8580*/  @!P2 BRA `(.L_x_1873) ;  /* 0x000000b40084a947 */ /* 0x004fea0003800000 */
.L_x_1872:
[----:B------:R-:W-:Y:S01]  /*8590*/  R2UR UR7, R16 ;  /* 0x00000000100772ca */ /* 0x000fe200000e0000 */
[----:B------:R-:W-:Y:S01]  /*85a0*/  WARPGROUP.ARRIVE ;  /* 0x00000000000079c5 */ /* 0x000fe20000000000 */
[----:B------:R-:W-:Y:S01]  /*85b0*/  UMOV UR11, 0x40000040 ;  /* 0x40000040000b7882 */ /* 0x000fe20000000000 */
[----:B-12---:R-:W1:Y:S01]  /*85c0*/  LDC R0, c[0x0][0x288] ;  /* 0x0000a200ff007b82 */ /* 0x006e620000000800 */
[----:B------:R-:W-:Y:S01]  /*85d0*/  UISETP.NE.U32.AND UP0, UPT, UR60, URZ, UPT ;  /* 0x0000003f3c00728c */ /* 0x000fe2000bf05070 */
[----:B------:R-:W-:Y:S01]  /*85e0*/  ULDC UR15, c[0x0][0x404] ;  /* 0x00010100000f7ab9 */ /* 0x000fe20000000800 */
[----:B------:R-:W-:Y:S02]  /*85f0*/  ULDC UR14, c[0x0][0x2e0] ;  /* 0x0000b800000e7ab9 */ /* 0x000fe40000000800 */
[----:B------:R-:W-:-:S05]  /*8600*/  UISETP.NE.AND.EX UP0, UPT, UR61, URZ, UPT, UP0 ;  /* 0x0000003f3d00728c */ /* 0x000fca000bf05300 */
[----:B------:R-:W-:-:S04]  /*8610*/  UIADD3 UR7, UR7, 0x400, URZ ;  /* 0x0000040007077890 */ /* 0x000fc8000fffe03f */
[----:B------:R-:W-:-:S04]  /*8620*/  USHF.R.U32.HI UR7, URZ, 0x4, UR7 ;  /* 0x000000043f077899 */ /* 0x000fc80008011607 */
[----:B------:R-:W-:-:S04]  /*8630*/  ULOP3.LUT UR7, UR7, 0x3fff, URZ, 0xc0, !UPT ;  /* 0x00003fff07077892 */ /* 0x000fc8000f8ec03f */
[----:B------:R-:W-:-:S04]  /*8640*/  ULOP3.LUT UR7, UR7, 0x3800000, URZ, 0xfc, !UPT ;  /* 0x0380000007077892 */ /* 0x000fc8000f8efc3f */
[----:B------:R-:W-:-:S03]  /*8650*/  UIMAD UR7, UR41, 0xa80, UR7 ;  /* 0x00000a80290778a4 */ /* 0x000fc6000f8e0207 */
[----:B------:R-:W-:-:S04]  /*8660*/  UMOV UR41, UR46 ;  /* 0x0000002e00297c82 */ /* 0x000fc80008000000 */
        /* <DEDUP_REMOVED lines=12> */
[----:B------:R-:W-:Y:S02]  /*8730*/  UIMAD UR10, UR45, -0x70, UR42 ;  /* 0xffffff902d0a78a4 */ /* 0x000fe4000f8e022a */
[----:B------:R-:W-:Y:S02]  /*8740*/  USEL UR11, UR15, 0x1, UP0 ;  /* 0x000000010f0b7887 */ /* 0x000fe40008000000 */
[----:B------:R-:W-:-:S04]  /*8750*/  UIADD3 UR10, UR10, 0x1, URZ ;  /* 0x000000010a0a7890 */ /* 0x000fc8000fffe03f */
[----:B------:R-:W-:-:S03]  /*8760*/  UIMAD UR10, UR11, UR14, UR10 ;  /* 0x0000000e0b0a72a4 */ /* 0x000fc6000f8e020a */
[----:B------:R-:W-:-:S03]  /*8770*/  UMOV UR11, 0x40000040 ;  /* 0x40000040000b7882 */ /* 0x000fc60000000000 */
[----:B-1----:R-:W-:Y:S01]  /*8780*/  IADD3 R0, -R0, UR10, RZ ;  /* 0x0000000a00007c10 */ /* 0x002fe2000fffe1ff */
[----:B------:R-:W-:-:S04]  /*8790*/  UIADD3 UR10, UR7, 0x180, URZ ;  /* 0x00000180070a7890 */ /* 0x000fc8000fffe03f */
[----:B------:R-:W-:-:S04]  /*87a0*/  IMAD R3, R205, -0x2, R0 ;  /* 0xfffffffecd037824 */ /* 0x000fc800078e0200 */
[----:B------:R-:W-:-:S05]  /*87b0*/  IMAD.IADD R4, R206, 0x1, R3 ;  /* 0x00000001ce047824 */ /* 0x000fca00078e0203 */
[C---:B------:R-:W-:Y:S02]  /*87c0*/  ISETP.GT.AND P2, PT, R4.reuse, RZ, PT ;  /* 0x000000ff0400720c */ /* 0x040fe40003f44270 */
[----:B------:R-:W-:Y:S02]  /*87d0*/  ISETP.GT.AND P3, PT, R4, 0x1, PT ;  /* 0x000000010400780c */ /* 0x000fe40003f64270 */
        /* <DEDUP_REMOVED lines=53> */
[----:B------:R-:W-:Y:S01]  /*8b30*/  FSEL R161, R140, -INF , P2 ;  /* 0xff8000008ca17808 */ /* 0x000fe20001000000 */
[----:B------:R-:W-:Y:S01]  /*8b40*/  IMAD.U32 R140, RZ, RZ, UR6 ;  /* 0x00000006ff8c7e24 */ /* 0x000fe2000f8e00ff */
[----:B------:R-:W-:Y:S01]  /*8b50*/  FMNMX.FTZ R0, R137, R0, !PT ;  /* 0x0000000089007209 */ /* 0x000fe20007810000 */
[----:B------:R-:W-:Y:S01]  /*8b60*/  UIADD3 UR6, UR45, -0x1, URZ ;  /* 0xffffffff2d067890 */ /* 0x000fe2000fffe03f */
[----:B------:R-:W-:Y:S01]  /*8b70*/  ISETP.GT.AND P2, PT, R4, 0x50, PT ;  /* 0x000000500400780c */ /* 0x000fe20003f44270 */
[----:B------:R-:W-:Y:S01]  /*8b80*/  @!P1 VIADD R140, R140, 0x36860 ;  /* 0x000368608c8c9836 */ /* 0x000fe20000000000 */
        /* <DEDUP_REMOVED lines=8> */
[C---:B------:R-:W-:Y:S02]  /*8c10*/  ISETP.GT.AND P3, PT, R4.reuse, 0x59, PT ;  /* 0x000000590400780c */ /* 0x040fe40003f64270 */
[----:B------:R-:W-:Y:S02]  /*8c20*/  FMNMX.FTZ R0, R129, R0, !PT ;  /* 0x0000000081007209 */ /* 0x000fe40007810000 */
[----:B------:R-:W-:Y:S02]  /*8c30*/  FSEL R133, R133, -INF , P3 ;  /* 0xff80000085857808 */ /* 0x000fe40001800000 */
[----:B------:R-:W-:Y:S02]  /*8c40*/  ISETP.GT.AND P3, PT, R4, 0x61, PT ;  /* 0x000000610400780c */ /* 0x000fe40003f64270 */
[----:B------:R-:W-:Y:S01]  /*8c50*/  @!P1 PRMT R140, RZ, 0x654, R140 ;  /* 0x00000654ff8c9816 */ /* 0x000fe2000000008c */
[----:B------:R-:W-:Y:S02]  /*8c60*/  WARPGROUP.DEPBAR.LE gsb0, 0x0 ;  /* 0x00008000000079c5 */ /* 0x000fe40000010000 */
[----:B------:R-:W-:Y:S01]  /*8c70*/  WARPGROUP.ARRIVE ;  /* 0x00000000000079c5 */ /* 0x000fe20000000000 */
[----:B------:R-:W-:-:S02]  /*8c80*/  FSEL R193, R121, -INF , P3 ;  /* 0xff80000079c17808 */ /* 0x000fc40001800000 */
[----:B------:R-:W-:-:S03]  /*8c90*/  ISETP.GT.AND P3, PT, R4, 0x69, PT ;  /* 0x000000690400780c */ /* 0x000fc60003f64270 */
[----:B------:R-:W-:Y:S01]  /*8ca0*/  HGMMA.64x192x16.F32.BF16 R24, R188, gdesc[UR8].tnspB, R24, gsb0 ;  /* 0x42e00008bc187df0 */ /* 0x000fe20008001818 */
[----:B------:R-:W-:Y:S01]  /*8cb0*/  UIADD3 UR10, UR7, 0x200, URZ ;  /* 0x00000200070a7890 */ /* 0x000fe2000fffe03f */
[----:B------:R-:W-:Y:S01]  /*8cc0*/  FSEL R125, R125, -INF , P3 ;  /* 0xff8000007d7d7808 */ /* 0x000fe20001800000 */
[----:B------:R-:W-:Y:S01]  /*8cd0*/  UMOV UR11, 0x40000040 ;  /* 0x40000040000b7882 */ /* 0x000fe20000000000 */
[----:B------:R-:W-:Y:S02]  /*8ce0*/  WARPGROUP.DEPBAR.LE gsb0, 0x0 ;  /* 0x00008000000079c5 */ /* 0x000fe40000010000 */
[----:B------:R-:W-:Y:S01]  /*8cf0*/  WARPGROUP.ARRIVE ;  /* 0x00000000000079c5 */ /* 0x000fe20000000000 */
[----:B------:R-:W-:Y:S02]  /*8d00*/  FSEL R189, R132, -INF , P2 ;  /* 0xff80000084bd7808 */ /* 0x000fe40001000000 */
[----:B------:R-:W-:Y:S02]  /*8d10*/  ISETP.GT.AND P2, PT, R4, 0x60, PT ;  /* 0x000000600400780c */ /* 0x000fe40003f44270 */
[----:B------:R-:W-:-:S09]  /*8d20*/  FMNMX.FTZ R0, R189, R0, !PT ;  /* 0x00000000bd007209 */ /* 0x000fd20007810000 */
[----:B------:R-:W-:Y:S01]  /*8d30*/  HGMMA.64x192x16.F32.BF16 R24, R184, gdesc[UR8].tnspB, R24, gsb0 ;  /* 0x42e00008b8187df0 */ /* 0x000fe20008001818 */
[----:B------:R-:W-:Y:S01]  /*8d40*/  FSEL R191, R120, -INF , P2 ;  /* 0xff80000078bf7808 */ /* 0x000fe20001000000 */
[----:B------:R-:W-:Y:S01]  /*8d50*/  UIADD3 UR10, UR7, 0x280, URZ ;  /* 0x00000280070a7890 */ /* 0x000fe2000fffe03f */
[----:B------:R-:W-:Y:S01]  /*8d60*/  FMNMX.FTZ R0, R133, R0, !PT ;  /* 0x0000000085007209 */ /* 0x000fe20007810000 */
[----:B------:R-:W-:Y:S01]  /*8d70*/  UMOV UR11, 0x40000040 ;  /* 0x40000040000b7882 */ /* 0x000fe20000000000 */
[C---:B------:R-:W-:Y:S01]  /*8d80*/  ISETP.GT.AND P2, PT, R4.reuse, 0x68, PT ;  /* 0x000000680400780c */ /* 0x040fe20003f44270 */
[----:B------:R-:W-:Y:S01]  /*8d90*/  VIADD R4, R4, 0x8 ;  /* 0x0000000804047836 */ /* 0x000fe20000000000 */
[----:B------:R-:W-:Y:S02]  /*8da0*/  FMNMX.FTZ R0, R191, R0, !PT ;  /* 0x00000000bf007209 */ /* 0x000fe40007810000 */
[----:B------:R-:W-:Y:S02]  /*8db0*/  FSEL R195, R124, -INF , P2 ;  /* 0xff8000007cc37808 */ /* 0x000fe40001000000 */
[----:B------:R-:W-:-:S02]  /*8dc0*/  FMNMX.FTZ R0, R193, R0, !PT ;  /* 0x00000000c1007209 */ /* 0x000fc40007810000 */
[C---:B------:R-:W-:Y:S02]  /*8dd0*/  ISETP.GT.AND P3, PT, R4.reuse, RZ, PT ;  /* 0x000000ff0400720c */ /* 0x040fe40003f64270 */
[----:B------:R-:W-:Y:S02]  /*8de0*/  FMNMX.FTZ R0, R195, R0, !PT ;  /* 0x00000000c3007209 */ /* 0x000fe40007810000 */
[----:B------:R-:W-:Y:S02]  /*8df0*/  ISETP.GT.AND P4, PT, R4, 0x1, PT ;  /* 0x000000010400780c */ /* 0x000fe40003f84270 */
[----:B------:R-:W-:Y:S02]  /*8e00*/  FMNMX.FTZ R14, R125, R0, !PT ;  /* 0x000000007d0e7209 */ /* 0x000fe40007810000 */
[----:B------:R-:W1:Y:S01]  /*8e10*/  LDC R0, c[0x0][0x988] ;  /* 0x00026200ff007b82 */ /* 0x000e620000000800 */
[----:B------:R-:W-:Y:S02]  /*8e20*/  FSEL R170, R170, -INF , P3 ;  /* 0xff800000aaaa7808 */ /* 0x000fe40001800000 */
[----:B------:R-:W2:Y:S01]  /*8e30*/  SHFL.BFLY PT, R5, R14, 0x2, 0x1f ;  /* 0x0c401f000e057f89 */ /* 0x000ea200000e0000 */
[----:B------:R-:W-:-:S02]  /*8e40*/  ISETP.GT.AND P3, PT, R4, 0x8, PT ;  /* 0x000000080400780c */ /* 0x000fc40003f64270 */
[----:B------:R-:W-:Y:S02]  /*8e50*/  FSEL R171, R171, -INF , P4 ;  /* 0xff800000abab7808 */ /* 0x000fe40002000000 */
[----:B------:R-:W-:Y:S02]  /*8e60*/  ISETP.GT.AND P4, PT, R4, 0x9, PT ;  /* 0x000000090400780c */ /* 0x000fe40003f84270 */
[----:B--2---:R-:W-:Y:S02]  /*8e70*/  FMNMX.FTZ R20, R14, R5, !PT ;  /* 0x000000050e147209 */ /* 0x004fe40007810000 */
[----:B------:R-:W-:-:S03]  /*8e80*/  FMNMX.FTZ R14, R170, R11, !PT ;  /* 0x0000000baa0e7209 */ /* 0x000fc60007810000 */
[----:B------:R-:W2:Y:S01]  /*8e90*/  SHFL.BFLY PT, R5, R20, 0x1, 0x1f ;  /* 0x0c201f0014057f89 */ /* 0x000ea200000e0000 */
[----:B------:R-:W-:Y:S02]  /*8ea0*/  FMNMX.FTZ R14, R171, R14, !PT ;  /* 0x0000000eab0e7209 */ /* 0x000fe40007810000 */
[----:B--2---:R-:W-:-:S04]  /*8eb0*/  FMNMX.FTZ R5, R20, R5, !PT ;  /* 0x0000000514057209 */ /* 0x004fc80007810000 */
[C---:B------:R-:W-:Y:S01]  /*8ec0*/  FSETP.NEU.FTZ.AND P2, PT, R5.reuse, -INF , PT ;  /* 0xff8000000500780b */ /* 0x040fe20003f5d000 */
[----:B-1----:R-:W-:-:S05]  /*8ed0*/  FMUL.FTZ R2, R5, R0 ;  /* 0x0000000005027220 */ /* 0x002fca0000410000 */
[----:B------:R-:W-:-:S05]  /*8ee0*/  FSEL R2, R2, RZ, P2 ;  /* 0x000000ff02027208 */ /* 0x000fca0001000000 */
        /* <DEDUP_REMOVED lines=31> */
[----:B------:R-:W-:Y:S01]  /*90e0*/  FSEL R185, R174, -INF , P3 ;  /* 0xff800000aeb97808 */ /* 0x000fe20001800000 */
[-CC-:B------:R-:W-:Y:S01]  /*90f0*/  FFMA.FTZ R184, R15, R0.reuse, -R2.reuse ;  /* 0x000000000fb87223 */ /* 0x180fe20000010802 */
[----:B------:R-:W-:Y:S01]  /*9100*/  FSEL R187, R175, -INF , P4 ;  /* 0xff800000afbb7808 */ /* 0x000fe20002000000 */
[--C-:B------:R-:W-:Y:S01]  /*9110*/  FFMA.FTZ R175, R197, R0, -R2.reuse ;  /* 0x00000000c5af7223 */ /* 0x100fe20000010802 */
[C---:B------:R-:W-:Y:S01]  /*9120*/  ISETP.GT.AND P3, PT, R4.reuse, 0x10, PT ;  /* 0x000000100400780c */ /* 0x040fe20003f64270 */
[----:B------:R-:W-:Y:S01]  /*9130*/  HGMMA.64x192x16.F32.BF16 R24, R180, gdesc[UR8].tnspB, R24, gsb0 ;  /* 0x42e00008b4187df0 */ /* 0x000fe20008001818 */
[----:B------:R-:W-:Y:S01]  /*9140*/  FMNMX.FTZ R14, R185, R14, !PT ;  /* 0x0000000eb90e7209 */ /* 0x000fe20007810000 */
[----:B------:R-:W-:Y:S01]  /*9150*/  UIADD3 UR10, UR7, 0x300, URZ ;  /* 0x00000300070a7890 */ /* 0x000fe2000fffe03f */
[----:B------:R-:W-:Y:S01]  /*9160*/  ISETP.GT.AND P4, PT, R4, 0x11, PT ;  /* 0x000000110400780c */ /* 0x000fe20003f84270 */
[----:B------:R-:W-:Y:S01]  /*9170*/  UMOV UR11, 0x40000040 ;  /* 0x40000040000b7882 */ /* 0x000fe20000000000 */
[----:B------:R-:W-:Y:S01]  /*9180*/  FSEL R197, R162, -INF , P3 ;  /* 0xff800000a2c57808 */ /* 0x000fe20001800000 */
[--C-:B------:R-:W-:Y:S01]  /*9190*/  FFMA.FTZ R15, R137, R0, -R2.reuse ;  /* 0x00000000890f7223 */ /* 0x100fe20000010802 */
[----:B------:R-:W-:Y:S01]  /*91a0*/  FMNMX.FTZ R14, R187, R14, !PT ;  /* 0x0000000ebb0e7209 */ /* 0x000fe20007810000 */
[-CC-:B------:R-:W-:Y:S01]  /*91b0*/  FFMA.FTZ R137, R141, R0.reuse, -R2.reuse ;  /* 0x000000008d897223 */ /* 0x180fe20000010802 */
[C---:B------:R-:W-:Y:S01]  /*91c0*/  ISETP.GT.AND P3, PT, R4.reuse, 0x18, PT ;  /* 0x000000180400780c */ /* 0x040fe20003f64270 */
[-CC-:B------:R-:W-:Y:S01]  /*91d0*/  FFMA.FTZ R186, R161, R0.reuse, -R2.reuse ;  /* 0x00000000a1ba7223 */ /* 0x180fe20000010802 */
[----:B------:R-:W-:Y:S01]  /*91e0*/  FSEL R163, R163, -INF , P4 ;  /* 0xff800000a3a37808 */ /* 0x000fe20002000000 */
[----:B------:R-:W-:Y:S01]  /*91f0*/  FFMA.FTZ R141, R193, R0, -R2 ;  /* 0x00000000c18d7223 */ /* 0x000fe20000010802 */
[----:B------:R-:W-:Y:S01]  /*9200*/  FMNMX.FTZ R14, R197, R14, !PT ;  /* 0x0000000ec50e7209 */ /* 0x000fe20007810000 */
[----:B------:R-:W-:Y:S01]  /*9210*/  MUFU.EX2 R175, R175 ;  /* 0x000000af00af7308 */ /* 0x000fe20000000800 */
[----:B------:R-:W-:-:S02]  /*9220*/  ISETP.GT.AND P4, PT, R4, 0x19, PT ;  /* 0x000000190400780c */ /* 0x000fc40003f84270 */
[----:B------:R-:W-:Y:S02]  /*9230*/  FSEL R199, R166, -INF , P3 ;  /* 0xff800000a6c77808 */ /* 0x000fe40001800000 */
[----:B------:R-:W-:Y:S02]  /*9240*/  FMNMX.FTZ R14, R163, R14, !PT ;  /* 0x0000000ea30e7209 */ /* 0x000fe40007810000 */
[----:B------:R-:W-:Y:S01]  /*9250*/  FSEL R201, R167, -INF , P4 ;  /* 0xff800000a7c97808 */ /* 0x000fe20002000000 */
[----:B------:R-:W-:Y:S01]  /*9260*/  FFMA.FTZ R167, R203, R0, -R2 ;  /* 0x00000000cba77223 */ /* 0x000fe20000010802 */
[C---:B------:R-:W-:Y:S01]  /*9270*/  ISETP.GT.AND P3, PT, R4.reuse, 0x20, PT ;  /* 0x000000200400780c */ /* 0x040fe20003f64270 */
[----:B------:R-:W-:Y:S01]  /*9280*/  MUFU.EX2 R184, R184 ;  /* 0x000000b800b87308 */ /* 0x000fe20000000800 */
[----:B------:R-:W-:Y:S02]  /*9290*/  FMNMX.FTZ R14, R199, R14, !PT ;  /* 0x0000000ec70e7209 */ /* 0x000fe40007810000 */
[----:B------:R-:W-:-:S02]  /*92a0*/  ISETP.GT.AND P4, PT, R4, 0x21, PT ;  /* 0x000000210400780c */ /* 0x000fc40003f84270 */
[----:B------:R-:W-:Y:S02]  /*92b0*/  FSEL R203, R154, -INF , P3 ;  /* 0xff8000009acb7808 */ /* 0x000fe40001800000 */
[----:B------:R-:W-:Y:S01]  /*92c0*/  FMNMX.FTZ R14, R201, R14, !PT ;  /* 0x0000000ec90e7209 */ /* 0x000fe20007810000 */
[----:B------:R-:W-:Y:S01]  /*92d0*/  MUFU.EX2 R167, R167 ;  /* 0x000000a700a77308 */ /* 0x000fe20000000800 */
[C---:B------:R-:W-:Y:S02]  /*92e0*/  ISETP.GT.AND P3, PT, R4.reuse, 0x28, PT ;  /* 0x000000280400780c */ /* 0x040fe40003f64270 */
[----:B------:R-:W-:Y:S02]  /*92f0*/  FSEL R155, R155, -INF , P4 ;  /* 0xff8000009b9b7808 */ /* 0x000fe40002000000 */
[----:B------:R-:W-:Y:S02]  /*9300*/  FMNMX.FTZ R14, R203, R14, !PT ;  /* 0x0000000ecb0e7209 */ /* 0x000fe40007810000 */
[----:B------:R-:W-:Y:S01]  /*9310*/  ISETP.GT.AND P4, PT, R4, 0x29, PT ;  /* 0x000000290400780c */ /* 0x000fe20003f84270 */
[----:B------:R-:W-:Y:S01]  /*9320*/  MUFU.EX2 R15, R15 ;  /* 0x0000000f000f7308 */ /* 0x000fe20000000800 */
[----:B------:R-:W-:-:S02]  /*9330*/  FSEL R217, R158, -INF , P3 ;  /* 0xff8000009ed97808 */ /* 0x000fc40001800000 */
[----:B------:R-:W-:Y:S02]  /*9340*/  FMNMX.FTZ R14, R155, R14, !PT ;  /* 0x0000000e9b0e7209 */ /* 0x000fe40007810000 */
[----:B------:R-:W-:Y:S01]  /*9350*/  FSEL R219, R159, -INF , P4 ;  /* 0xff8000009fdb7808 */ /* 0x000fe20002000000 */
[----:B------:R-:W-:Y:S01]  /*9360*/  FFMA.FTZ R159, R173, R0, -R2 ;  /* 0x00000000ad9f7223 */ /* 0x000fe20000010802 */
[C---:B------:R-:W-:Y:S01]  /*9370*/  ISETP.GT.AND P3, PT, R4.reuse, 0x30, PT ;  /* 0x000000300400780c */ /* 0x040fe20003f64270 */
[----:B------:R-:W-:Y:S01]  /*9380*/  MUFU.EX2 R186, R186 ;  /* 0x000000ba00ba7308 */ /* 0x000fe20000000800 */
[----:B------:R-:W-:Y:S02]  /*9390*/  FMNMX.FTZ R14, R217, R14, !PT ;  /* 0x0000000ed90e7209 */ /* 0x000fe40007810000 */
[----:B------:R-:W-:Y:S02]  /*93a0*/  ISETP.GT.AND P4, PT, R4, 0x31, PT ;  /* 0x000000310400780c */ /* 0x000fe40003f84270 */
[----:B------:R-:W-:-:S02]  /*93b0*/  FSEL R173, R146, -INF , P3 ;  /* 0xff80000092ad7808 */ /* 0x000fc40001800000 */
[----:B------:R-:W-:Y:S01]  /*93c0*/  FMNMX.FTZ R14, R219, R14, !PT ;  /* 0x0000000edb0e7209 */ /* 0x000fe20007810000 */
[----:B------:R-:W-:Y:S01]  /*93d0*/  MUFU.EX2 R159, R159 ;  /* 0x0000009f009f7308 */ /* 0x000fe20000000800 */
[C---:B------:R-:W-:Y:S02]  /*93e0*/  ISETP.GT.AND P3, PT, R4.reuse, 0x38, PT ;  /* 0x000000380400780c */ /* 0x040fe40003f64270 */
[----:B------:R-:W-:Y:S01]  /*93f0*/  FSEL R221, R147, -INF , P4 ;  /* 0xff80000093dd7808 */ /* 0x000fe20002000000 */
[----:B------:R-:W-:Y:S01]  /*9400*/  FFMA.FTZ R147, R153, R0, -R2 ;  /* 0x0000000099937223 */ /* 0x000fe20000010802 */
[----:B------:R-:W-:Y:S02]  /*9410*/  FMNMX.FTZ R14, R173, R14, !PT ;  /* 0x0000000ead0e7209 */ /* 0x000fe40007810000 */
[----:B------:R-:W-:Y:S01]  /*9420*/  ISETP.GT.AND P4, PT, R4, 0x39, PT ;  /* 0x000000390400780c */ /* 0x000fe20003f84270 */
[----:B------:R-:W-:Y:S01]  /*9430*/  MUFU.EX2 R137, R137 ;  /* 0x0000008900897308 */ /* 0x000fe20000000800 */
[----:B------:R-:W-:-:S02]  /*9440*/  FSEL R165, R150, -INF , P3 ;  /* 0xff80000096a57808 */ /* 0x000fc40001800000 */
[----:B------:R-:W-:Y:S02]  /*9450*/  FMNMX.FTZ R14, R221, R14, !PT ;  /* 0x0000000edd0e7209 */ /* 0x000fe40007810000 */
[----:B------:R-:W-:Y:S02]  /*9460*/  FSEL R151, R151, -INF , P4 ;  /* 0xff80000097977808 */ /* 0x000fe40002000000 */
        /* <DEDUP_REMOVED lines=25> */
[----:B------:R-:W-:-:S02]  /*9600*/  FSEL R225, R134, -INF , P3 ;  /* 0xff80000086e17808 */ /* 0x000fc40001800000 */
[----:B------:R-:W-:Y:S02]  /*9610*/  FMNMX.FTZ R14, R131, R14, !PT ;  /* 0x0000000e830e7209 */ /* 0x000fe40007810000 */
[----:B------:R-:W-:Y:S02]  /*9620*/  FSEL R135, R135, -INF , P4 ;  /* 0xff80000087877808 */ /* 0x000fe40002000000 */
[C---:B------:R-:W-:Y:S02]  /*9630*/  ISETP.GT.AND P3, PT, R4.reuse, 0x60, PT ;  /* 0x000000600400780c */ /* 0x040fe40003f64270 */
        /* <DEDUP_REMOVED lines=10> */
[----:B------:R-:W-:Y:S01]  /*96e0*/  FSEL R229, R127, -INF , P4 ;  /* 0xff8000007fe57808 */ /* 0x000fe20002000000 */
[--C-:B------:R-:W-:Y:S01]  /*96f0*/  FFMA.FTZ R127, R149, R0, -R2.reuse ;  /* 0x00000000957f7223 */ /* 0x100fe20000010802 */
[----:B------:R-:W-:Y:S02]  /*9700*/  FMNMX.FTZ R14, R227, R14, !PT ;  /* 0x0000000ee30e7209 */ /* 0x000fe40007810000 */
[----:B------:R-:W-:Y:S02]  /*9710*/  R2UR UR7, R17 ;  /* 0x00000000110772ca */ /* 0x000fe400000e0000 */
[----:B------:R-:W-:Y:S01]  /*9720*/  FMNMX.FTZ R14, R229, R14, !PT ;  /* 0x0000000ee50e7209 */ /* 0x000fe20007810000 */
[----:B------:R-:W-:Y:S04]  /*9730*/  MUFU.EX2 R127, R127 ;  /* 0x0000007f007f7308 */ /* 0x000fe80000000800 */
[----:B------:R-:W1:Y:S02]  /*9740*/  SHFL.BFLY PT, R3, R14, 0x2, 0x1f ;  /* 0x0c401f000e037f89 */ /* 0x000e6400000e0000 */
[----:B-1----:R-:W-:Y:S01]  /*9750*/  FMNMX.FTZ R3, R14, R3, !PT ;  /* 0x000000030e037209 */ /* 0x002fe20007810000 */
[----:B------:R-:W-:-:S04]  /*9760*/  FFMA.FTZ R14, R191, R0, -R2 ;  /* 0x00000000bf0e7223 */ /* 0x000fc80000010802 */
[----:B------:R-:W1:Y:S02]  /*9770*/  SHFL.BFLY PT, R4, R3, 0x1, 0x1f ;  /* 0x0c201f0003047f89 */ /* 0x000e6400000e0000 */
[----:B------:R-:W-:Y:S01]  /*9780*/  MUFU.EX2 R14, R14 ;  /* 0x0000000e000e7308 */ /* 0x000fe20000000800 */
[----:B-1----:R-:W-:Y:S01]  /*9790*/  FMNMX.FTZ R4, R3, R4, !PT ;  /* 0x0000000403047209 */ /* 0x002fe20007810000 */
[----:B------:R-:W-:Y:S02]  /*97a0*/  WARPGROUP.DEPBAR.LE gsb0, 0x0 ;  /* 0x00008000000079c5 */ /* 0x000fe40000010000 */
[----:B------:R-:W-:Y:S01]  /*97b0*/  WARPGROUP.ARRIVE ;  /* 0x00000000000079c5 */ /* 0x000fe20000000000 */
[----:B------:R-:W-:Y:S01]  /*97c0*/  FSEL R3, R5, RZ, P2 ;  /* 0x000000ff05037208 */ /* 0x000fe20001000000 */
[-C--:B------:R-:W-:Y:S01]  /*97d0*/  FFMA.FTZ R182, R189, R0.reuse, -R2 ;  /* 0x00000000bdb67223 */ /* 0x080fe20000010802 */
[C---:B------:R-:W-:Y:S01]  /*97e0*/  FSETP.NEU.FTZ.AND P2, PT, R4.reuse, -INF , PT ;  /* 0xff8000000400780b */ /* 0x040fe20003f5d000 */
[C---:B------:R-:W-:Y:S01]  /*97f0*/  FMUL.FTZ R124, R4.reuse, R0 ;  /* 0x00000000047c7220 */ /* 0x040fe20000410000 */
[----:B------:R-:W-:Y:S01]  /*9800*/  MUFU.EX2 R180, R169 ;  /* 0x000000a900b47308 */ /* 0x000fe20000000800 */
[----:B------:R-:W-:Y:S01]  /*9810*/  HGMMA.64x192x16.F32.BF16 R24, R176, gdesc[UR8].tnspB, R24, gsb0 ;  /* 0x42e00008b0187df0 */ /* 0x000fe20008001818 */
[----:B------:R-:W-:Y:S01]  /*9820*/  FADD.FTZ R3, -R3, R12 ;  /* 0x0000000c03037221 */ /* 0x000fe20000010100 */
[----:B------:R-:W-:-:S02]  /*9830*/  FSEL R132, R4, RZ, P2 ;  /* 0x000000ff04847208 */ /* 0x000fc40001000000 */
[----:B------:R-:W-:Y:S01]  /*9840*/  FSEL R124, R124, RZ, P2 ;  /* 0x000000ff7c7c7208 */ /* 0x000fe20001000000 */
[-C--:B------:R-:W-:Y:S01]  /*9850*/  FMUL.FTZ R3, R3, R0.reuse ;  /* 0x0000000003037220 */ /* 0x080fe20000410000 */
[----:B------:R-:W-:Y:S01]  /*9860*/  ISETP.LT.AND P2, PT, R10, UR45, PT ;  /* 0x0000002d0a007c0c */ /* 0x000fe2000bf41270 */
[----:B------:R-:W-:Y:S01]  /*9870*/  MUFU.EX2 R182, R182 ;  /* 0x000000b600b67308 */ /* 0x000fe20000000800 */
[----:B------:R-:W-:Y:S01]  /*9880*/  UMOV UR45, UR6 ;  /* 0x00000006002d7c82 */ /* 0x000fe20008000000 */
[-CC-:B------:R-:W-:Y:S01]  /*9890*/  FFMA.FTZ R12, R170, R0.reuse, -R124.reuse ;  /* 0x00000000aa0c7223 */ /* 0x180fe2000001087c */
[-CC-:B------:R-:W-:Y:S01]  /*98a0*/  FFMA.FTZ R149, R171, R0.reuse, -R124.reuse ;  /* 0x00000000ab957223 */ /* 0x180fe2000001087c */
[-CC-:B------:R-:W-:Y:S01]  /*98b0*/  FFMA.FTZ R120, R185, R0.reuse, -R124.reuse ;  /* 0x00000000b9787223 */ /* 0x180fe2000001087c */
[-CC-:B------:R-:W-:Y:S01]  /*98c0*/  FFMA.FTZ R161, R187, R0.reuse, -R124.reuse ;  /* 0x00000000bba17223 */ /* 0x180fe2000001087c */
[-CC-:B------:R-:W-:Y:S01]  /*98d0*/  FFMA.FTZ R197, R197, R0.reuse, -R124.reuse ;  /* 0x00000000c5c57223 */ /* 0x180fe2000001087c */
[-CC-:B------:R-:W-:Y:S01]  /*98e0*/  FFMA.FTZ R122, R163, R0.reuse, -R124.reuse ;  /* 0x00000000a37a7223 */ /* 0x180fe2000001087c */
[----:B------:R1:W2:Y:S01]  /*98f0*/  MUFU.EX2 R2, R3 ;  /* 0x0000000300027308 */ /* 0x0002a20000000800 */
        /* <DEDUP_REMOVED lines=8> */
[----:B-1----:R-:W-:Y:S01]  /*9980*/  FADD.FTZ R3, -R132, R11 ;  /* 0x0000000b84037221 */ /* 0x002fe20000010100 */
[----:B------:R-:W-:-:S02]  /*9990*/  IMAD.U32 R11, RZ, RZ, UR47 ;  /* 0x0000002fff0b7e24 */ /* 0x000fc4000f8e00ff */
[-CC-:B------:R-:W-:Y:S01]  /*99a0*/  FFMA.FTZ R221, R221, R0.reuse, -R124.reuse ;  /* 0x00000000dddd7223 */ /* 0x180fe2000001087c */
[-CC-:B------:R-:W-:Y:S01]  /*99b0*/  FFMA.FTZ R191, R165, R0.reuse, -R124.reuse ;  /* 0x00000000a5bf7223 */ /* 0x180fe2000001087c */
[-C--:B------:R-:W-:Y:S01]  /*99c0*/  FMUL.FTZ R3, R3, R0.reuse ;  /* 0x0000000003037220 */ /* 0x080fe20000410000 */
[-CC-:B------:R-:W-:Y:S01]  /*99d0*/  FFMA.FTZ R185, R153, R0.reuse, -R124.reuse ;  /* 0x0000000099b97223 */ /* 0x180fe2000001087c */
[-CC-:B------:R-:W-:Y:S01]  /*99e0*/  FFMA.FTZ R139, R139, R0.reuse, -R124.reuse ;  /* 0x000000008b8b7223 */ /* 0x180fe2000001087c */
[----:B------:R-:W1:Y:S01]  /*99f0*/  MUFU.EX2 R149, R149 ;  /* 0x0000009500957308 */ /* 0x000e620000000800 */
[----:B--2---:R-:W-:Y:S01]  /*9a00*/  FFMA.FTZ R9, R2, R9, R121 ;  /* 0x0000000902097223 */ /* 0x004fe20000010079 */
[-CC-:B------:R-:W-:Y:S01]  /*9a10*/  FFMA.FTZ R187, R223, R0.reuse, -R124.reuse ;  /* 0x00000000dfbb7223 */ /* 0x180fe2000001087c */
[-CC-:B------:R-:W-:Y:S01]  /*9a20*/  FFMA.FTZ R181, R157, R0.reuse, -R124.reuse ;  /* 0x000000009db57223 */ /* 0x180fe2000001087c */
[-CC-:B------:R-:W-:Y:S01]  /*9a30*/  FFMA.FTZ R225, R225, R0.reuse, -R124.reuse ;  /* 0x00000000e1e17223 */ /* 0x180fe2000001087c */
[----:B------:R-:W-:Y:S01]  /*9a40*/  FADD.FTZ R9, R200, R9 ;  /* 0x00000009c8097221 */ /* 0x000fe20000010000 */
[-CC-:B------:R-:W-:Y:S01]  /*9a50*/  FFMA.FTZ R135, R135, R0.reuse, -R124.reuse ;  /* 0x0000000087877223 */ /* 0x180fe2000001087c */
[-CC-:B------:R-:W-:Y:S01]  /*9a60*/  FFMA.FTZ R145, R145, R0.reuse, -R124.reuse ;  /* 0x0000000091917223 */ /* 0x180fe2000001087c */
[----:B------:R-:W2:Y:S01]  /*9a70*/  MUFU.EX2 R3, R3 ;  /* 0x0000000300037308 */ /* 0x000ea20000000800 */
[----:B------:R-:W-:Y:S01]  /*9a80*/  FADD.FTZ R134, R202, R9 ;  /* 0x00000009ca867221 */ /* 0x000fe20000010000 */
[-CC-:B------:R-:W-:Y:S01]  /*9a90*/  FFMA.FTZ R123, R123, R0.reuse, -R124.reuse ;  /* 0x000000007b7b7223 */ /* 0x180fe2000001087c */
[-C--:B------:R-:W-:Y:S01]  /*9aa0*/  FFMA.FTZ R227, R227, R0.reuse, -R124 ;  /* 0x00000000e3e37223 */ /* 0x080fe2000001087c */
[----:B------:R-:W-:Y:S01]  /*9ab0*/  F2FP.BF16.F32.PACK_AB R200, R200, R121 ;  /* 0x00000079c8c8723e */ /* 0x000fe200000010ff */
[----:B------:R-:W-:Y:S01]  /*9ac0*/  FADD.FTZ R9, R175, R134 ;  /* 0x00000086af097221 */ /* 0x000fe20000010000 */
[----:B------:R-:W-:Y:S01]  /*9ad0*/  FFMA.FTZ R134, R151, R0, -R124 ;  /* 0x0000000097867223 */ /* 0x000fe2000001087c */
[----:B------:R-:W-:Y:S01]  /*9ae0*/  F2FP.BF16.F32.PACK_AB R202, R175, R202 ;  /* 0x000000caafca723e */ /* 0x000fe200000010ff */
[----:B------:R-:W3:Y:S01]  /*9af0*/  MUFU.EX2 R120, R120 ;  /* 0x0000007800787308 */ /* 0x000ee20000000800 */
[----:B------:R-:W-:Y:S01]  /*9b00*/  FADD.FTZ R136, R196, R9 ;  /* 0x00000009c4887221 */ /* 0x000fe20000010000 */
[----:B-1----:R-:W-:-:S02]  /*9b10*/  F2FP.BF16.F32.PACK_AB R201, R149, R12 ;  /* 0x0000000c95c9723e */ /* 0x002fc400000010ff */
[C---:B------:R-:W-:Y:S01]  /*9b20*/  F2FP.BF16.F32.PACK_AB R196, R167.reuse, R196 ;  /* 0x000000c4a7c4723e */ /* 0x040fe200000010ff */
[----:B------:R-:W-:-:S03]  /*9b30*/  FADD.FTZ R9, R167, R136 ;  /* 0x00000088a7097221 */ /* 0x000fc60000010000 */
[----:B------:R-:W1:Y:S01]  /*9b40*/  MUFU.EX2 R161, R161 ;  /* 0x000000a100a17308 */ /* 0x000e620000000800 */
[----:B--2---:R-:W-:Y:S01]  /*9b50*/  FFMA.FTZ R136, R3, R8, R12 ;  /* 0x0000000803887223 */ /* 0x004fe2000001000c */
[----:B------:R-:W-:Y:S01]  /*9b60*/  FADD.FTZ R138, R198, R9 ;  /* 0x00000009c68a7221 */ /* 0x000fe20000010000 */
[----:B------:R-:W-:Y:S01]  /*9b70*/  @!P1 IADD3 R8, R11, 0x36840, RZ ;  /* 0x000368400b089810 */ /* 0x000fe20007ffe0ff */
[----:B------:R-:W-:Y:S02]  /*9b80*/  IMAD.MOV.U32 R12, RZ, RZ, R5 ;  /* 0x000000ffff0c7224 */ /* 0x000fe400078e0005 */
[----:B------:R-:W-:Y:S01]  /*9b90*/  FADD.FTZ R9, R149, R136 ;  /* 0x0000008895097221 */ /* 0x000fe20000010000 */
[C---:B------:R-:W-:Y:S01]  /*9ba0*/  FADD.FTZ R11, R159.reuse, R138 ;  /* 0x0000008a9f0b7221 */ /* 0x040fe20000010000 */
[----:B------:R-:W-:Y:S01]  /*9bb0*/  @!P1 PRMT R8, RZ, 0x654, R8 ;  /* 0x00000654ff089816 */ /* 0x000fe20000000008 */
[----:B------:R-:W2:Y:S01]  /*9bc0*/  MUFU.EX2 R197, R197 ;  /* 0x000000c500c57308 */ /* 0x000ea20000000800 */
[----:B---3--:R-:W-:Y:S01]  /*9bd0*/  FADD.FTZ R136, R120, R9 ;  /* 0x0000000978887221 */ /* 0x008fe20000010000 */
[----:B------:R-:W-:Y:S01]  /*9be0*/  FADD.FTZ R138, R192, R11 ;  /* 0x0000000bc08a7221 */ /* 0x000fe20000010000 */
[----:B------:R-:W-:-:S02]  /*9bf0*/  F2FP.BF16.F32.PACK_AB R198, R159, R198 ;  /* 0x000000c69fc6723e */ /* 0x000fc400000010ff */
[C---:B------:R-:W-:Y:S01]  /*9c00*/  F2FP.BF16.F32.PACK_AB R192, R147.reuse, R192 ;  /* 0x000000c093c0723e */ /* 0x040fe200000010ff */
[----:B------:R-:W-:Y:S02]  /*9c10*/  FADD.FTZ R11, R147, R138 ;  /* 0x0000008a930b7221 */ /* 0x000fe40000010000 */
[----:B------:R-:W3:Y:S01]  /*9c20*/  MUFU.EX2 R122, R122 ;  /* 0x0000007a007a7308 */ /* 0x000ee20000000800 */
[C---:B-1----:R-:W-:Y:S01]  /*9c30*/  FADD.FTZ R136, R161.reuse, R136 ;  /* 0x00000088a1887221 */ /* 0x042fe20000010000 */
[----:B------:R-:W-:-:S06]  /*9c40*/  F2FP.BF16.F32.PACK_AB R203, R161, R120 ;  /* 0x00000078a1cb723e */ /* 0x000fcc00000010ff */
[----:B------:R-:W1:Y:S01]  /*9c50*/  MUFU.EX2 R199, R199 ;  /* 0x000000c700c77308 */ /* 0x000e620000000800 */
[----:B--2---:R-:W-:Y:S01]  /*9c60*/  FADD.FTZ R9, R197, R136 ;  /* 0x00000088c5097221 */ /* 0x004fe20000010000 */
[----:B------:R-:W-:Y:S01]  /*9c70*/  FADD.FTZ R136, R194, R11 ;  /* 0x0000000bc2887221 */ /* 0x000fe20000010000 */
[----:B------:R-:W-:-:S03]  /*9c80*/  F2FP.BF16.F32.PACK_AB R194, R21, R194 ;  /* 0x000000c215c2723e */ /* 0x000fc600000010ff */
[----:B------:R-:W-:Y:S01]  /*9c90*/  FADD.FTZ R11, R21, R136 ;  /* 0x00000088150b7221 */ /* 0x000fe20000010000 */
[----:B------:R-:W-:Y:S01]  /*9ca0*/  FFMA.FTZ R136, R143, R0, -R124 ;  /* 0x000000008f887223 */ /* 0x000fe2000001087c */
[----:B------:R-:W2:Y:S01]  /*9cb0*/  MUFU.EX2 R126, R126 ;  /* 0x0000007e007e7308 */ /* 0x000ea20000000800 */
[C---:B---3--:R-:W-:Y:S01]  /*9cc0*/  FADD.FTZ R138, R122.reuse, R9 ;  /* 0x000000097a8a7221 */ /* 0x048fe20000010000 */
[----:B------:R-:W-:-:S06]  /*9cd0*/  F2FP.BF16.F32.PACK_AB R197, R122, R197 ;  /* 0x000000c57ac5723e */ /* 0x000fcc00000010ff */
[----:B------:R-:W-:Y:S01]  /*9ce0*/  MUFU.EX2 R193, R193 ;  /* 0x000000c100c17308 */ /* 0x000fe20000000800 */
[----:B-1----:R-:W-:Y:S01]  /*9cf0*/  FADD.FTZ R9, R199, R138 ;  /* 0x0000008ac7097221 */ /* 0x002fe20000010000 */
[----:B------:R-:W-:Y:S01]  /*9d00*/  FADD.FTZ R138, R188, R11 ;  /* 0x0000000bbc8a7221 */ /* 0x000fe20000010000 */
[----:B------:R-:W-:-:S03]  /*9d10*/  F2FP.BF16.F32.PACK_AB R188, R13, R188 ;  /* 0x000000bc0dbc723e */ /* 0x000fc600000010ff */
[----:B------:R-:W-:Y:S01]  /*9d20*/  FADD.FTZ R11, R13, R138 ;  /* 0x0000008a0d0b7221 */ /* 0x000fe20000010000 */
[-CC-:B------:R-:W-:Y:S01]  /*9d30*/  FFMA.FTZ R138, R131, R0.reuse, -R124.reuse ;  /* 0x00000000838a7223 */ /* 0x180fe2000001087c */
[----:B------:R-:W-:Y:S01]  /*9d40*/  MUFU.EX2 R128, R128 ;  /* 0x0000008000807308 */ /* 0x000fe20000000800 */
[----:B------:R-:W-:Y:S01]  /*9d50*/  FFMA.FTZ R124, R229, R0, -R124 ;  /* 0x00000000e57c7223 */ /* 0x000fe2000001087c */
[----:B------:R-:W-:Y:S01]  /*9d60*/  FADD.FTZ R142, R190, R11 ;  /* 0x0000000bbe8e7221 */ /* 0x000fe20000010000 */
[----:B------:R-:W-:Y:S01]  /*9d70*/  IMAD.U32 R13, RZ, RZ, UR7 ;  /* 0x00000007ff0d7e24 */ /* 0x000fe2000f8e00ff */
[C---:B------:R-:W-:Y:S02]  /*9d80*/  F2FP.BF16.F32.PACK_AB R190, R127.reuse, R190 ;  /* 0x000000be7fbe723e */ /* 0x040fe400000010ff */
[----:B------:R-:W-:Y:S01]  /*9d90*/  FADD.FTZ R11, R127, R142 ;  /* 0x0000008e7f0b7221 */ /* 0x000fe20000010000 */
[----:B--2---:R-:W-:Y:S01]  /*9da0*/  F2FP.BF16.F32.PACK_AB R199, R126, R199 ;  /* 0x000000c77ec7723e */ /* 0x004fe200000010ff */
[----:B------:R-:W-:Y:S02]  /*9db0*/  MUFU.EX2 R195, R195 ;  /* 0x000000c300c37308 */ /* 0x000fe40000000800 */
[----:B------:R-:W-:Y:S01]  /*9dc0*/  FADD.FTZ R142, R184, R11 ;  /* 0x0000000bb88e7221 */ /* 0x000fe20000010000 */
[----:B------:R-:W-:-:S03]  /*9dd0*/  F2FP.BF16.F32.PACK_AB R184, R15, R184 ;  /* 0x000000b80fb8723e */ /* 0x000fc600000010ff */
[----:B------:R-:W-:Y:S02]  /*9de0*/  FADD.FTZ R11, R15, R142 ;  /* 0x0000008e0f0b7221 */ /* 0x000fe40000010000 */
        /* <DEDUP_REMOVED lines=13> */
[----:B------:R-:W-:-:S04]  /*9ec0*/  FADD.FTZ R142, R14, R11 ;  /* 0x0000000b0e8e7221 */ /* 0x000fc80000010000 */
[----:B------:R-:W-:Y:S02]  /*9ed0*/  FADD.FTZ R11, R141, R142 ;  /* 0x0000008e8d0b7221 */ /* 0x000fe40000010000 */
        /* <DEDUP_REMOVED lines=8> */
[----:B------:R1:W-:Y:S05]  /*9f60*/  @!P1 SYNCS.ARRIVE.TRANS64.RED.A1T0 RZ, [R8+URZ], RZ ;  /* 0x000000ff08ff99a7 */ /* 0x0003ea000810043f */
[----:B------:R-:W2:Y:S01]  /*9f70*/  MUFU.EX2 R135, R135 ;  /* 0x0000008700877308 */ /* 0x000ea20000000800 */
[----:B------:R-:W-:Y:S02]  /*9f80*/  F2FP.BF16.F32.PACK_AB R176, R141, R14 ;  /* 0x0000000e8db0723e */ /* 0x000fe400000010ff */
[----:B------:R-:W-:Y:S01]  /*9f90*/  F2FP.BF16.F32.PACK_AB R178, R125, R20 ;  /* 0x000000147db2723e */ /* 0x000fe200000010ff */
[----:B------:R3:W-:Y:S04]  /*9fa0*/  @!P1 SYNCS.ARRIVE.TRANS64.RED.A1T0 RZ, [R140+URZ], RZ ;  /* 0x000000ff8cff99a7 */ /* 0x0007e8000810043f */
[----:B-1----:R-:W-:Y:S01]  /*9fb0*/  MUFU.EX2 R8, R139 ;  /* 0x0000008b00087308 */ /* 0x002fe20000000800 */
[----:B---3--:R-:W-:-:S07]  /*9fc0*/  FADD.FTZ R140, R126, R9 ;  /* 0x000000097e8c7221 */ /* 0x008fce0000010000 */
[----:B------:R-:W-:Y:S01]  /*9fd0*/  MUFU.EX2 R146, R145 ;  /* 0x0000009100927308 */ /* 0x000fe20000000800 */
[----:B--2---:R-:W-:Y:S01]  /*9fe0*/  F2FP.BF16.F32.PACK_AB R183, R135, R144 ;  /* 0x0000009087b7723e */ /* 0x004fe200000010ff */
[----:B------:R-:W-:Y:S01]  /*9ff0*/  FADD.FTZ R9, R193, R140 ;  /* 0x0000008cc1097221 */ /* 0x000fe20000010000 */
[----:B------:R-:W-:-:S03]  /*a000*/  F2FP.BF16.F32.PACK_AB R193, R128, R193 ;  /* 0x000000c180c1723e */ /* 0x000fc600000010ff */
[----:B------:R-:W-:Y:S02]  /*a010*/  FADD.FTZ R140, R128, R9 ;  /* 0x00000009808c7221 */ /* 0x000fe40000010000 */
[----:B------:R-:W1:Y:S02]  /*a020*/  MUFU.EX2 R123, R123 ;  /* 0x0000007b007b7308 */ /* 0x000e640000000800 */
[----:B------:R-:W-:Y:S01]  /*a030*/  FADD.FTZ R9, R195, R140 ;  /* 0x0000008cc3097221 */ /* 0x000fe20000010000 */
[----:B------:R-:W-:-:S03]  /*a040*/  F2FP.BF16.F32.PACK_AB R195, R130, R195 ;  /* 0x000000c382c3723e */ /* 0x000fc600000010ff */
[----:B------:R-:W-:Y:S02]  /*a050*/  FADD.FTZ R140, R130, R9 ;  /* 0x00000009828c7221 */ /* 0x000fe40000010000 */
[----:B------:R-:W-:Y:S02]  /*a060*/  MUFU.EX2 R14, R227 ;  /* 0x000000e3000e7308 */ /* 0x000fe40000000800 */
[----:B------:R-:W-:Y:S01]  /*a070*/  FADD.FTZ R9, R189, R140 ;  /* 0x0000008cbd097221 */ /* 0x000fe20000010000 */
[----:B------:R-:W-:-:S03]  /*a080*/  F2FP.BF16.F32.PACK_AB R189, R132, R189 ;  /* 0x000000bd84bd723e */ /* 0x000fc600000010ff */
[----:B------:R-:W-:Y:S02]  /*a090*/  FADD.FTZ R140, R132, R9 ;  /* 0x00000009848c7221 */ /* 0x000fe40000010000 */
[----:B------:R-:W2:Y:S01]  /*a0a0*/  MUFU.EX2 R124, R124 ;  /* 0x0000007c007c7308 */ /* 0x000ea20000000800 */
[----:B-1----:R-:W-:Y:S01]  /*a0b0*/  F2FP.BF16.F32.PACK_AB R177, R123, R146 ;  /* 0x000000927bb1723e */ /* 0x002fe200000010ff */
[----:B------:R-:W-:Y:S01]  /*a0c0*/  FADD.FTZ R9, R191, R140 ;  /* 0x0000008cbf097221 */ /* 0x000fe20000010000 */
[----:B------:R-:W-:-:S03]  /*a0d0*/  F2FP.BF16.F32.PACK_AB R191, R134, R191 ;  /* 0x000000bf86bf723e */ /* 0x000fc600000010ff */
[----:B------:R-:W-:-:S04]  /*a0e0*/  FADD.FTZ R140, R134, R9 ;  /* 0x00000009868c7221 */ /* 0x000fc80000010000 */
        /* <DEDUP_REMOVED lines=8> */
[----:B------:R-:W-:Y:S01]  /*a170*/  FADD.FTZ R140, R20, R11 ;  /* 0x0000000b148c7221 */ /* 0x000fe20000010000 */
[C---:B------:R-:W-:Y:S02]  /*a180*/  F2FP.BF16.F32.PACK_AB R181, R138.reuse, R181 ;  /* 0x000000b58ab5723e */ /* 0x040fe400000010ff */
[----:B------:R-:W-:Y:S01]  /*a190*/  FADD.FTZ R11, R138, R9 ;  /* 0x000000098a0b7221 */ /* 0x000fe20000010000 */
[----:B------:R-:W-:-:S03]  /*a1a0*/  FADD.FTZ R9, R125, R140 ;  /* 0x0000008c7d097221 */ /* 0x000fc60000010000 */
[----:B------:R-:W-:-:S04]  /*a1b0*/  FADD.FTZ R11, R144, R11 ;  /* 0x0000000b900b7221 */ /* 0x000fc80000010000 */
[----:B------:R-:W-:-:S04]  /*a1c0*/  FADD.FTZ R11, R135, R11 ;  /* 0x0000000b870b7221 */ /* 0x000fc80000010000 */
[----:B------:R-:W-:-:S04]  /*a1d0*/  FADD.FTZ R11, R146, R11 ;  /* 0x0000000b920b7221 */ /* 0x000fc80000010000 */
[----:B------:R-:W-:-:S04]  /*a1e0*/  FADD.FTZ R11, R123, R11 ;  /* 0x0000000b7b0b7221 */ /* 0x000fc80000010000 */
[----:B------:R-:W-:-:S04]  /*a1f0*/  FADD.FTZ R11, R14, R11 ;  /* 0x0000000b0e0b7221 */ /* 0x000fc80000010000 */
[----:B------:R-:W-:Y:S01]  /*a200*/  FADD.FTZ R8, R124, R11 ;  /* 0x0000000b7c087221 */ /* 0x000fe20000010000 */
[----:B------:R-:W-:Y:S01]  /*a210*/  IMAD.MOV.U32 R11, RZ, RZ, R4 ;  /* 0x000000ffff0b7224 */ /* 0x000fe200078e0004 */
[----:B------:R-:W-:Y:S06]  /*a220*/  @P2 BRA `(.L_x_1874) ;  /* 0xffffffb800b82947 */ /* 0x000fec000383ffff */
[----:B------:R-:W-:-:S05]  /*a230*/  UMOV UR45, UR6 ;  /* 0x00000006002d7c82 */ /* 0x000fca0008000000 */
.L_x_1865:
[----:B------:R-:W-:-:S13]  /*a240*/  ISETP.LE.AND P2, PT, RZ, UR45, PT ;  /* 0x0000002dff007c0c */ /* 0x000fda000bf43270 */
[----:B------:R-:W-:Y:S05]  /*a250*/  @!P2 BRA `(.L_x_1875) ;  /* 0x0000003c0048a947 */ /* 0x000fea0003800000 */
[----:B------:R-:W-:Y:S01]  /*a260*/  R2UR UR47, R17 ;  /* 0x00000000112f72ca */ /* 0x000fe200000e0000 */
[----:B------:R-:W-:Y:S01]  /*a270*/  IMAD.MOV.U32 R10, RZ, RZ, R5 ;  /* 0x000000ffff0a7224 */ /* 0x000fe200078e0005 */
[----:B------:R-:W-:Y:S01]  /*a280*/  MOV R11, R4 ;  /* 0x00000004000b7202 */ /* 0x000fe20000000f00 */
[----:B------:R-:W-:-:S12]  /*a290*/  UMOV UR41, UR46 ;  /* 0x0000002e00297c82 */ /* 0x000fd80008000000 */
.L_x_1884:
        /* <DEDUP_REMOVED lines=8> */
.L_x_1876:
        /* <DEDUP_REMOVED lines=8> */
.L_x_1877:
[----:B--2---:R-:W-:Y:S05]  /*a3a0*/  @P2 BRA `(.L_x_1878) ;  /* 0x0000000000082947 */ /* 0x004fea0003800000 */
[----:B------:R-:W2:Y:S02]  /*a3b0*/  SYNCS.PHASECHK.TRANS64.TRYWAIT P2, [UR6+0x36830], R0 ;  /* 0x03683000ff0075a7 */ /* 0x000ea40008040146 */
[----:B--2---:R-:W-:Y:S05]  /*a3c0*/  @!P2 BRA `(.L_x_1879) ;  /* 0x00000098000ca947 */ /* 0x004fea0003800000 */
.L_x_1878:
[----:B------:R-:W-:Y:S01]  /*a3d0*/  UIMAD UR6, UR46, 0xa80, UR40 ;  /* 0x00000a802e0678a4 */ /* 0x000fe2000f8e0228 */
[----:B------:R-:W-:Y:S01]  /*a3e0*/  WARPGROUP.ARRIVE ;  /* 0x00000000000079c5 */ /* 0x000fe20000000000 */
[----:B------:R-:W-:Y:S01]  /*a3f0*/  UMOV UR7, 0x40000040 ;  /* 0x4000004000077882 */ /* 0x000fe20000000000 */
[----:B------:R-:W-:Y:S01]  /*a400*/  UMOV UR56, UR4 ;  /* 0x0000000400387c82 */ /* 0x000fe20008000000 */
[----:B------:R-:W-:Y:S01]  /*a410*/  UIADD3 UR58, UR6, 0x80, URZ ;  /* 0x00000080063a7890 */ /* 0x000fe2000fffe03f */
[----:B------:R-:W-:Y:S01]  /*a420*/  R2UR UR60, R6 ;  /* 0x00000000063c72ca */ /* 0x000fe200000e0000 */
[----:B------:R-:W-:Y:S01]  /*a430*/  UMOV UR57, UR5 ;  /* 0x0000000500397c82 */ /* 0x000fe20008000000 */
[----:B------:R-:W-:Y:S01]  /*a440*/  UMOV UR59, 0x40000040 ;  /* 0x40000040003b7882 */ /* 0x000fe20000000000 */
[----:B------:R-:W-:Y:S02]  /*a450*/  UIADD3 UR10, UR6, 0x180, URZ ;  /* 0x00000180060a7890 */ /* 0x000fe4000fffe03f */
[----:B------:R-:W-:Y:S01]  /*a460*/  HGMMA.64x16x16.F32.BF16 R168, gdesc[UR4], RZ, !UPT, gsb0 ;  /* 0x0020000004a879f0 */ /* 0x000fe2000c0018ff */
[----:B------:R-:W-:Y:S01]  /*a470*/  UIADD3 UR7, UR6, 0x100, URZ ;  /* 0x0000010006077890 */ /* 0x000fe2000fffe03f */
[----:B------:R-:W-:Y:S01]  /*a480*/  R2UR UR61, R7 ;  /* 0x00000000073d72ca */ /* 0x000fe200000e0000 */
        /* <DEDUP_REMOVED lines=605> */
.L_x_1880:
[----:B------:R-:W-:Y:S01]  /*ca60*/  R2UR UR6, R16 ;  /* 0x00000000100672ca */ /* 0x000fe200000e0000 */
[----:B-12---:R-:W-:-:S05]  /*ca70*/  IMAD.U32 R0, RZ, RZ, UR47 ;  /* 0x0000002fff007e24 */ /* 0x006fca000f8e00ff */
[----:B------:R-:W-:-:S07]  /*ca80*/  SHF.L.U32 R0, R0, 0x1f, RZ ;  /* 0x0000001f00007819 */ /* 0x000fce00000006ff */
[----:B------:R-:W-:-:S09]  /*ca90*/  ULEA UR7, UR41, UR6, 0x3 ;  /* 0x0000000629077291 */ /* 0x000fd2000f8e183f */
[----:B------:R1:W2:Y:S01]  /*caa0*/  SYNCS.PHASECHK.TRANS64.TRYWAIT P2, [UR7+0x36850], R0 ;  /* 0x03685000ff0075a7 */ /* 0x0002a20008040147 */
[----:B------:R-:W-:Y:S05]  /*cab0*/  @!P0 BRA `(.L_x_1881) ;  /* 0x0000000000048947 */ /* 0x000fea0003800000 */
[----:B------:R-:W-:Y:S01]  /*cac0*/  BPT.TRAP 0x1 ;  /* 0x000000040000795c */ /* 0x000fe20000300000 */
.L_x_1881:
[----:B--2---:R-:W-:Y:S05]  /*cad0*/  @P2 BRA `(.L_x_1882) ;  /* 0x0000000000082947 */ /* 0x004fea0003800000 */
[----:B------:R-:W2:Y:S02]  /*cae0*/  SYNCS.PHASECHK.TRANS64.TRYWAIT P2, [UR7+0x36850], R0 ;  /* 0x03685000ff0075a7 */ /* 0x000ea40008040147 */
[----:B--2---:R-:W-:Y:S05]  /*caf0*/  @!P2 BRA `(.L_x_1883) ;  /* 0x000000700058a947 */ /* 0x004fea0003800000 */
.L_x_1882:
        /* <DEDUP_REMOVED lines=55> */
[----:B------:R-:W-:-:S03]  /*ce70*/  FMNMX.FTZ R15, R167, R4, !PT ;  /* 0x00000004a70f7209 */ /* 0x000fc60007810000 */
[----:B------:R-:W-:Y:S01]  /*ce80*/  FADD.FTZ R3, -R5, R10 ;  /* 0x0000000a05037221 */ /* 0x000fe20000010100 */
[----:B------:R-:W-:-:S03]  /*ce90*/  FMNMX.FTZ R4, R154, R15, !PT ;  /* 0x0000000f9a047209 */ /* 0x000fc60007810000 */
[----:B-1----:R-:W-:Y:S01]  /*cea0*/  FMUL.FTZ R2, R3, R0 ;  /* 0x0000000003027220 */ /* 0x002fe20000410000 */
[----:B------:R-:W-:Y:S01]  /*ceb0*/  FMNMX.FTZ R21, R155, R4, !PT ;  /* 0x000000049b157209 */ /* 0x000fe20007810000 */
[----:B------:R-:W-:-:S03]  /*cec0*/  FMUL.FTZ R3, R5, R0 ;  /* 0x0000000005037220 */ /* 0x000fc60000410000 */
        /* <DEDUP_REMOVED lines=22> */
[----:B------:R1:W-:Y:S01]  /*d030*/  MUFU.EX2 R21, R10 ;  /* 0x0000000a00157308 */ /* 0x0003e20000000800 */
[----:B------:R-:W-:-:S04]  /*d040*/  FMNMX.FTZ R157, R139, R4, !PT ;  /* 0x000000048b9d7209 */ /* 0x000fc80007810000 */
[----:B------:R-:W-:-:S03]  /*d050*/  FMNMX.FTZ R4, R142, R157, !PT ;  /* 0x0000009d8e047209 */ /* 0x000fc60007810000 */
[----:B------:R-:W2:Y:S01]  /*d060*/  MUFU.EX2 R13, R13 ;  /* 0x0000000d000d7308 */ /* 0x000ea20000000800 */
[----:B------:R-:W-:Y:S01]  /*d070*/  FMNMX.FTZ R157, R143, R4, !PT ;  /* 0x000000048f9d7209 */ /* 0x000fe20007810000 */
[----:B-1----:R-:W-:-:S03]  /*d080*/  FFMA.FTZ R10, R120, R0, -R3 ;  /* 0x00000000780a7223 */ /* 0x002fc60000010803 */
[----:B------:R-:W-:-:S03]  /*d090*/  FMNMX.FTZ R4, R130, R157, !PT ;  /* 0x0000009d82047209 */ /* 0x000fc60007810000 */
[----:B------:R-:W-:Y:S01]  /*d0a0*/  MUFU.EX2 R161, R161 ;  /* 0x000000a100a17308 */ /* 0x000fe20000000800 */
[----:B------:R-:W-:-:S04]  /*d0b0*/  FMNMX.FTZ R157, R131, R4, !PT ;  /* 0x00000004839d7209 */ /* 0x000fc80007810000 */
[----:B------:R-:W-:-:S03]  /*d0c0*/  FMNMX.FTZ R4, R134, R157, !PT ;  /* 0x0000009d86047209 */ /* 0x000fc60007810000 */
[----:B------:R-:W-:Y:S01]  /*d0d0*/  MUFU.EX2 R15, R165 ;  /* 0x000000a5000f7308 */ /* 0x000fe20000000800 */
[----:B------:R-:W-:Y:S01]  /*d0e0*/  FMNMX.FTZ R157, R135, R4, !PT ;  /* 0x00000004879d7209 */ /* 0x000fe20007810000 */
[----:B--2---:R-:W-:-:S03]  /*d0f0*/  FFMA.FTZ R9, R2, R9, R13 ;  /* 0x0000000902097223 */ /* 0x004fc6000001000d */
[----:B------:R-:W-:-:S03]  /*d100*/  FMNMX.FTZ R4, R122, R157, !PT ;  /* 0x0000009d7a047209 */ /* 0x000fc60007810000 */
[----:B------:R-:W-:Y:S01]  /*d110*/  MUFU.EX2 R153, R153 ;  /* 0x0000009900997308 */ /* 0x000fe20000000800 */
[----:B------:R-:W-:Y:S02]  /*d120*/  WARPGROUP.DEPBAR.LE gsb0, 0x0 ;  /* 0x00008000000079c5 */ /* 0x000fe40000010000 */
[----:B------:R-:W-:Y:S01]  /*d130*/  WARPGROUP.ARRIVE ;  /* 0x00000000000079c5 */ /* 0x000fe20000000000 */
[----:B------:R-:W-:Y:S01]  /*d140*/  FMNMX.FTZ R157, R123, R4, !PT ;  /* 0x000000047b9d7209 */ /* 0x000fe20007810000 */
[-CC-:B------:R-:W-:Y:S01]  /*d150*/  FFMA.FTZ R200, R169, R0.reuse, -R3.reuse ;  /* 0x00000000a9c87223 */ /* 0x180fe20000010803 */
[-CC-:B------:R-:W-:Y:S01]  /*d160*/  FFMA.FTZ R202, R172, R0.reuse, -R3.reuse ;  /* 0x00000000acca7223 */ /* 0x180fe20000010803 */
[----:B------:R-:W-:Y:S01]  /*d170*/  FFMA.FTZ R169, R173, R0, -R3 ;  /* 0x00000000ada97223 */ /* 0x000fe20000010803 */
[----:B------:R-:W-:Y:S01]  /*d180*/  FMNMX.FTZ R4, R126, R157, !PT ;  /* 0x0000009d7e047209 */ /* 0x000fe20007810000 */
[----:B------:R-:W-:Y:S01]  /*d190*/  HGMMA.64x192x16.F32.BF16 R24, R196, gdesc[UR8].tnspB, R24, gsb0 ;  /* 0x42e00008c4187df0 */ /* 0x000fe20008001818 */
[----:B------:R-:W-:Y:S01]  /*d1a0*/  UIADD3 UR10, UR6, 0x100, URZ ;  /* 0x00000100060a7890 */ /* 0x000fe2000fffe03f */
[----:B------:R-:W1:Y:S01]  /*d1b0*/  MUFU.EX2 R200, R200 ;  /* 0x000000c800c87308 */ /* 0x000e620000000800 */
[----:B------:R-:W-:Y:S01]  /*d1c0*/  UMOV UR11, 0x40000040 ;  /* 0x40000040000b7882 */ /* 0x000fe20000000000 */
[----:B------:R-:W-:-:S05]  /*d1d0*/  FMNMX.FTZ R4, R127, R4, !PT ;  /* 0x000000047f047209 */ /* 0x000fca0007810000 */
[----:B------:R-:W2:Y:S01]  /*d1e0*/  SHFL.BFLY PT, R157, R4, 0x2, 0x1f ;  /* 0x0c401f00049d7f89 */ /* 0x000ea200000e0000 */
[----:B------:R-:W-:Y:S08]  /*d1f0*/  MUFU.EX2 R202, R202 ;  /* 0x000000ca00ca7308 */ /* 0x000ff00000000800 */
[----:B------:R-:W-:Y:S01]  /*d200*/  MUFU.EX2 R169, R169 ;  /* 0x000000a900a97308 */ /* 0x000fe20000000800 */
[C---:B-1----:R-:W-:Y:S01]  /*d210*/  FADD.FTZ R9, R200.reuse, R9 ;  /* 0x00000009c8097221 */ /* 0x042fe20000010000 */
[----:B------:R-:W-:-:S06]  /*d220*/  F2FP.BF16.F32.PACK_AB R200, R200, R13 ;  /* 0x0000000dc8c8723e */ /* 0x000fcc00000010ff */
[----:B------:R-:W-:Y:S01]  /*d230*/  MUFU.EX2 R145, R145 ;  /* 0x0000009100917308 */ /* 0x000fe20000000800 */
[----:B--2---:R-:W-:-:S07]  /*d240*/  FMNMX.FTZ R157, R4, R157, !PT ;  /* 0x0000009d049d7209 */ /* 0x004fce0007810000 */
[----:B------:R-:W-:Y:S01]  /*d250*/  MUFU.EX2 R149, R149 ;  /* 0x0000009500957308 */ /* 0x000fe20000000800 */
[----:B------:R-:W1:Y:S07]  /*d260*/  SHFL.BFLY PT, R4, R157, 0x1, 0x1f ;  /* 0x0c201f009d047f89 */ /* 0x000e6e00000e0000 */
[----:B------:R-:W-:Y:S08]  /*d270*/  MUFU.EX2 R137, R137 ;  /* 0x0000008900897308 */ /* 0x000ff00000000800 */
[----:B------:R-:W-:Y:S08]  /*d280*/  MUFU.EX2 R141, R141 ;  /* 0x0000008d008d7308 */ /* 0x000ff00000000800 */
[----:B------:R-:W-:Y:S01]  /*d290*/  MUFU.EX2 R129, R129 ;  /* 0x0000008100817308 */ /* 0x000fe20000000800 */
[----:B-1----:R-:W-:-:S07]  /*d2a0*/  FMNMX.FTZ R4, R157, R4, !PT ;  /* 0x000000049d047209 */ /* 0x002fce0007810000 */
[----:B------:R-:W-:Y:S01]  /*d2b0*/  MUFU.EX2 R133, R133 ;  /* 0x0000008500857308 */ /* 0x000fe20000000800 */
[----:B------:R-:W-:-:S04]  /*d2c0*/  FMUL.FTZ R125, R4, R0 ;  /* 0x00000000047d7220 */ /* 0x000fc80000410000 */
        /* <DEDUP_REMOVED lines=19> */
[----:B------:R-:W-:Y:S08]  /*d400*/  MUFU.EX2 R130, R130 ;  /* 0x0000008200827308 */ /* 0x000ff00000000800 */
[----:B------:R-:W1:Y:S08]  /*d410*/  MUFU.EX2 R131, R131 ;  /* 0x0000008300837308 */ /* 0x000e700000000800 */
[----:B------:R-:W-:Y:S08]  /*d420*/  MUFU.EX2 R134, R134 ;  /* 0x0000008600867308 */ /* 0x000ff00000000800 */
[----:B------:R-:W2:Y:S08]  /*d430*/  MUFU.EX2 R135, R135 ;  /* 0x0000008700877308 */ /* 0x000eb00000000800 */
        /* <DEDUP_REMOVED lines=9> */
[-CC-:B------:R-:W-:Y:S01]  /*d4d0*/  FFMA.FTZ R197, R162, R0.reuse, -R125.reuse ;  /* 0x00000000a2c57223 */ /* 0x180fe2000001087d */
[----:B------:R-:W-:Y:S02]  /*d4e0*/  FFMA.FTZ R199, R166, R0, -R125 ;  /* 0x00000000a6c77223 */ /* 0x000fe4000001087d */
[----:B------:R-:W-:Y:S01]  /*d4f0*/  HGMMA.64x192x16.F32.BF16 R24, R192, gdesc[UR8].tnspB, R24, gsb0 ;  /* 0x42e00008c0187df0 */ /* 0x000fe20008001818 */
[----:B------:R-:W-:Y:S01]  /*d500*/  UIADD3 UR10, UR6, 0x180, URZ ;  /* 0x00000180060a7890 */ /* 0x000fe2000fffe03f */
[----:B------:R-:W-:Y:S01]  /*d510*/  MUFU.EX2 R196, R196 ;  /* 0x000000c400c47308 */ /* 0x000fe20000000800 */
[----:B------:R-:W-:-:S07]  /*d520*/  UMOV UR11, 0x40000040 ;  /* 0x40000040000b7882 */ /* 0x000fce0000000000 */
        /* <DEDUP_REMOVED lines=21> */
[----:B------:R-:W-:Y:S02]  /*d680*/  IMAD.U32 R146, RZ, RZ, UR7 ;  /* 0x00000007ff927e24 */ /* 0x000fe4000f8e00ff */
[----:B------:R-:W-:Y:S01]  /*d690*/  FFMA.FTZ R191, R150, R0, -R125 ;  /* 0x0000000096bf7223 */ /* 0x000fe2000001087d */
[----:B------:R-:W-:Y:S01]  /*d6a0*/  HGMMA.64x192x16.F32.BF16 R24, R184, gdesc[UR8].tnspB, R24, gsb0 ;  /* 0x42e00008b8187df0 */ /* 0x000fe20008001818 */
[----:B------:R-:W-:Y:S01]  /*d6b0*/  UIADD3 UR10, UR6, 0x280, URZ ;  /* 0x00000280060a7890 */ /* 0x000fe2000fffe03f */
[----:B------:R-:W-:Y:S01]  /*d6c0*/  MUFU.EX2 R188, R188 ;  /* 0x000000bc00bc7308 */ /* 0x000fe20000000800 */
[----:B------:R-:W-:Y:S01]  /*d6d0*/  UMOV UR11, 0x40000040 ;  /* 0x40000040000b7882 */ /* 0x000fe20000000000 */
[----:B------:R-:W-:-:S06]  /*d6e0*/  UIADD3 UR6, UR6, 0x300, URZ ;  /* 0x0000030006067890 */ /* 0x000fcc000fffe03f */
[----:B------:R-:W-:Y:S08]  /*d6f0*/  MUFU.EX2 R189, R189 ;  /* 0x000000bd00bd7308 */ /* 0x000ff00000000800 */
[----:B------:R-:W-:Y:S08]  /*d700*/  MUFU.EX2 R190, R190 ;  /* 0x000000be00be7308 */ /* 0x000ff00000000800 */
[----:B------:R-:W-:Y:S01]  /*d710*/  MUFU.EX2 R191, R191 ;  /* 0x000000bf00bf7308 */ /* 0x000fe20000000800 */
[----:B------:R-:W-:-:S02]  /*d720*/  WARPGROUP.DEPBAR.LE gsb0, 0x0 ;  /* 0x00008000000079c5 */ /* 0x000fc40000010000 */
[----:B------:R-:W-:Y:S01]  /*d730*/  WARPGROUP.ARRIVE ;  /* 0x00000000000079c5 */ /* 0x000fe20000000000 */
[-CC-:B------:R-:W-:Y:S01]  /*d740*/  FFMA.FTZ R184, R136, R0.reuse, -R3.reuse ;  /* 0x0000000088b87223 */ /* 0x180fe20000010803 */
[-C--:B------:R-:W-:Y:S01]  /*d750*/  FFMA.FTZ R186, R140, R0.reuse, -R3 ;  /* 0x000000008cba7223 */ /* 0x080fe20000010803 */
[----:B------:R-:W-:Y:S02]  /*d760*/  IMAD.U32 R140, RZ, RZ, UR46 ;  /* 0x0000002eff8c7e24 */ /* 0x000fe4000f8e00ff */
[-CC-:B------:R-:W-:Y:S01]  /*d770*/  FFMA.FTZ R185, R138, R0.reuse, -R125.reuse ;  /* 0x000000008ab97223 */ /* 0x180fe2000001087d */
[-CC-:B------:R-:W-:Y:S01]  /*d780*/  FFMA.FTZ R187, R142, R0.reuse, -R125.reuse ;  /* 0x000000008ebb7223 */ /* 0x180fe2000001087d */
[----:B------:R-:W-:Y:S01]  /*d790*/  HGMMA.64x192x16.F32.BF16 R24, R180, gdesc[UR8].tnspB, R24, gsb0 ;  /* 0x42e00008b4187df0 */ /* 0x000fe20008001818 */
[----:B------:R-:W-:Y:S01]  /*d7a0*/  UMOV UR10, UR6 ;  /* 0x00000006000a7c82 */ /* 0x000fe20008000000 */
[----:B------:R-:W-:Y:S01]  /*d7b0*/  UMOV UR11, 0x40000040 ;  /* 0x40000040000b7882 */ /* 0x000fe20000000000 */
[----:B------:R-:W-:Y:S01]  /*d7c0*/  @!P1 LEA R140, R140, UR14, 0x3 ;  /* 0x0000000e8c8c9c11 */ /* 0x000fe2000f8e18ff */
[----:B------:R-:W-:Y:S01]  /*d7d0*/  FFMA.FTZ R136, R147, R0, -R125 ;  /* 0x0000000093887223 */ /* 0x000fe2000001087d */
[----:B------:R-:W-:Y:S01]  /*d7e0*/  MUFU.EX2 R184, R184 ;  /* 0x000000b800b87308 */ /* 0x000fe20000000800 */
[----:B------:R-:W-:Y:S01]  /*d7f0*/  UIADD3 UR6, UR45, -0x1, URZ ;  /* 0xffffffff2d067890 */ /* 0x000fe2000fffe03f */
[----:B------:R-:W-:-:S04]  /*d800*/  @!P1 IADD3 R140, R140, 0x36840, RZ ;  /* 0x000368408c8c9810 */ /* 0x000fc80007ffe0ff */
[----:B------:R-:W-:Y:S02]  /*d810*/  @!P1 PRMT R144, RZ, 0x654, R140 ;  /* 0x00000654ff909816 */ /* 0x000fe4000000008c */
[----:B------:R-:W-:Y:S01]  /*d820*/  MUFU.EX2 R136, R136 ;  /* 0x0000008800887308 */ /* 0x000fe20000000800 */
[----:B------:R-:W-:-:S07]  /*d830*/  UMOV UR45, UR6 ;  /* 0x00000006002d7c82 */ /* 0x000fce0008000000 */
        /* <DEDUP_REMOVED lines=10> */
[----:B------:R-:W-:Y:S01]  /*d8e0*/  MUFU.EX2 R11, R20 ;  /* 0x00000014000b7308 */ /* 0x000fe20000000800 */
[----:B------:R-:W-:Y:S01]  /*d8f0*/  HGMMA.64x192x16.F32.BF16 R24, R176, gdesc[UR8].tnspB, R24, gsb0 ;  /* 0x42e00008b0187df0 */ /* 0x000fe20008001818 */
[-C--:B------:R-:W-:Y:S01]  /*d900*/  FMUL.FTZ R3, R3, R0.reuse ;  /* 0x0000000003037220 */ /* 0x080fe20000410000 */
[----:B------:R-:W-:Y:S01]  /*d910*/  FFMA.FTZ R132, R159, R0, -R125 ;  /* 0x000000009f847223 */ /* 0x000fe2000001087d */
[----:B-1----:R-:W-:Y:S02]  /*d920*/  F2FP.BF16.F32.PACK_AB R181, R131, R130 ;  /* 0x0000008283b5723e */ /* 0x002fe400000010ff */
[----:B--2---:R-:W-:-:S02]  /*d930*/  F2FP.BF16.F32.PACK_AB R183, R135, R134 ;  /* 0x0000008687b7723e */ /* 0x004fc400000010ff */
[----:B------:R-:W1:Y:S08]  /*d940*/  MUFU.EX2 R3, R3 ;  /* 0x0000000300037308 */ /* 0x000e700000000800 */
[----:B------:R-:W2:Y:S08]  /*d950*/  MUFU.EX2 R20, R175 ;  /* 0x000000af00147308 */ /* 0x000eb00000000800 */
[----:B------:R-:W3:Y:S01]  /*d960*/  MUFU.EX2 R128, R128 ;  /* 0x0000008000807308 */ /* 0x000ee20000000800 */
[----:B-1----:R-:W-:-:S04]  /*d970*/  FFMA.FTZ R8, R3, R8, R14 ;  /* 0x0000000803087223 */ /* 0x002fc8000001000e */
[----:B------:R-:W-:Y:S01]  /*d980*/  FADD.FTZ R138, R201, R8 ;  /* 0x00000008c98a7221 */ /* 0x000fe20000010000 */
[----:B------:R-:W-:Y:S01]  /*d990*/  FFMA.FTZ R8, R139, R0, -R125 ;  /* 0x000000008b087223 */ /* 0x000fe2000001087d */
[----:B------:R-:W-:Y:S01]  /*d9a0*/  F2FP.BF16.F32.PACK_AB R201, R201, R14 ;  /* 0x0000000ec9c9723e */ /* 0x000fe200000010ff */
[----:B------:R-:W1:Y:S08]  /*d9b0*/  MUFU.EX2 R132, R132 ;  /* 0x0000008400847308 */ /* 0x000e700000000800 */
[----:B------:R-:W4:Y:S08]  /*d9c0*/  MUFU.EX2 R8, R8 ;  /* 0x0000000800087308 */ /* 0x000f300000000800 */
[----:B------:R-:W-:Y:S08]  /*d9d0*/  MUFU.EX2 R180, R180 ;  /* 0x000000b400b47308 */ /* 0x000ff00000000800 */
[----:B------:R-:W-:Y:S01]  /*d9e0*/  MUFU.EX2 R182, R182 ;  /* 0x000000b600b67308 */ /* 0x000fe20000000800 */
[----:B------:R-:W-:-:S02]  /*d9f0*/  WARPGROUP.DEPBAR.LE gsb0, 0x0 ;  /* 0x00008000000079c5 */ /* 0x000fc40000010000 */
[----:B------:R5:W-:Y:S01]  /*da00*/  @!P1 SYNCS.ARRIVE.TRANS64.RED.A1T0 RZ, [R144+URZ], RZ ;  /* 0x000000ff90ff99a7 */ /* 0x000be2000810043f */
[----:B------:R-:W-:Y:S02]  /*da10*/  F2FP.BF16.F32.PACK_AB R176, R121, R10 ;  /* 0x0000000a79b0723e */ /* 0x000fe400000010ff */
[----:B------:R-:W-:Y:S01]  /*da20*/  F2FP.BF16.F32.PACK_AB R178, R11, R12 ;  /* 0x0000000c0bb2723e */ /* 0x000fe200000010ff */
[----:B-----5:R-:W-:-:S05]  /*da30*/  @!P1 VIADD R144, R146, 0x36860 ;  /* 0x0003686092909836 */ /* 0x020fca0000000000 */
[----:B------:R-:W-:-:S04]  /*da40*/  @!P1 PRMT R144, RZ, 0x654, R144 ;  /* 0x00000654ff909816 */ /* 0x000fc80000000090 */
[----:B------:R5:W-:Y:S02]  /*da50*/  @!P1 SYNCS.ARRIVE.TRANS64.RED.A1T0 RZ, [R144+URZ], RZ ;  /* 0x000000ff90ff99a7 */ /* 0x000be4000810043f */
[----:B-----5:R-:W-:Y:S01]  /*da60*/  FADD.FTZ R144, R202, R9 ;  /* 0x00000009ca907221 */ /* 0x020fe20000010000 */
[----:B------:R-:W-:Y:S01]  /*da70*/  FADD.FTZ R9, R203, R138 ;  /* 0x0000008acb097221 */ /* 0x000fe20000010000 */
[C---:B--2---:R-:W-:Y:S02]  /*da80*/  F2FP.BF16.F32.PACK_AB R203, R20.reuse, R203 ;  /* 0x000000cb14cb723e */ /* 0x044fe400000010ff */
[C---:B------:R-:W-:Y:S01]  /*da90*/  FADD.FTZ R139, R169.reuse, R144 ;  /* 0x00000090a98b7221 */ /* 0x040fe20000010000 */
[----:B------:R-:W-:Y:S01]  /*daa0*/  FADD.FTZ R138, R20, R9 ;  /* 0x00000009148a7221 */ /* 0x000fe20000010000 */
[----:B------:R-:W-:Y:S02]  /*dab0*/  F2FP.BF16.F32.PACK_AB R202, R169, R202 ;  /* 0x000000caa9ca723e */ /* 0x000fe400000010ff */
[----:B------:R-:W-:Y:S01]  /*dac0*/  FADD.FTZ R142, R196, R139 ;  /* 0x0000008bc48e7221 */ /* 0x000fe20000010000 */
[----:B------:R-:W-:Y:S01]  /*dad0*/  FADD.FTZ R9, R197, R138 ;  /* 0x0000008ac5097221 */ /* 0x000fe20000010000 */
[----:B------:R-:W-:-:S02]  /*dae0*/  F2FP.BF16.F32.PACK_AB R197, R120, R197 ;  /* 0x000000c578c5723e */ /* 0x000fc400000010ff */
[----:B------:R-:W-:Y:S01]  /*daf0*/  FADD.FTZ R139, R161, R142 ;  /* 0x0000008ea18b7221 */ /* 0x000fe20000010000 */
[----:B------:R-:W-:Y:S01]  /*db00*/  FADD.FTZ R138, R120, R9 ;  /* 0x00000009788a7221 */ /* 0x000fe20000010000 */
[-CC-:B------:R-:W-:Y:S01]  /*db10*/  FFMA.FTZ R9, R122, R0.reuse, -R125.reuse ;  /* 0x000000007a097223 */ /* 0x180fe2000001087d */
[----:B------:R-:W-:Y:S01]  /*db20*/  FFMA.FTZ R125, R127, R0, -R125 ;  /* 0x000000007f7d7223 */ /* 0x000fe2000001087d */
[----:B------:R-:W-:Y:S01]  /*db30*/  FADD.FTZ R142, R198, R139 ;  /* 0x0000008bc68e7221 */ /* 0x000fe20000010000 */
[----:B------:R-:W-:Y:S01]  /*db40*/  FADD.FTZ R139, R199, R138 ;  /* 0x0000008ac78b7221 */ /* 0x000fe20000010000 */
[C---:B------:R-:W-:Y:S01]  /*db50*/  F2FP.BF16.F32.PACK_AB R198, R15.reuse, R198 ;  /* 0x000000c60fc6723e */ /* 0x040fe200000010ff */
[----:B------:R-:W2:Y:S01]  /*db60*/  MUFU.EX2 R122, R143 ;  /* 0x0000008f007a7308 */ /* 0x000ea20000000800 */
[----:B------:R-:W-:Y:S01]  /*db70*/  FADD.FTZ R147, R15, R142 ;  /* 0x0000008e0f937221 */ /* 0x000fe20000010000 */
[----:B------:R-:W-:Y:S01]  /*db80*/  FADD.FTZ R138, R124, R139 ;  /* 0x0000008b7c8a7221 */ /* 0x000fe20000010000 */
[----:B------:R-:W-:-:S02]  /*db90*/  F2FP.BF16.F32.PACK_AB R196, R161, R196 ;  /* 0x000000c4a1c4723e */ /* 0x000fc400000010ff */
[----:B------:R-:W-:Y:S01]  /*dba0*/  FADD.FTZ R142, R192, R147 ;  /* 0x00000093c08e7221 */ /* 0x000fe20000010000 */
[----:B------:R-:W-:Y:S01]  /*dbb0*/  FADD.FTZ R139, R193, R138 ;  /* 0x0000008ac18b7221 */ /* 0x000fe20000010000 */
[----:B------:R-:W-:Y:S01]  /*dbc0*/  F2FP.BF16.F32.PACK_AB R199, R124, R199 ;  /* 0x000000c77cc7723e */ /* 0x000fe200000010ff */
[----:B------:R5:W5:Y:S01]  /*dbd0*/  MUFU.EX2 R120, R9 ;  /* 0x0000000900787308 */ /* 0x000b620000000800 */
[C---:B------:R-:W-:Y:S01]  /*dbe0*/  FADD.FTZ R127, R153.reuse, R142 ;  /* 0x0000008e997f7221 */ /* 0x040fe20000010000 */
[----:B---3--:R-:W-:Y:S01]  /*dbf0*/  FADD.FTZ R138, R128, R139 ;  /* 0x0000008b808a7221 */ /* 0x008fe20000010000 */
[----:B------:R-:W-:Y:S02]  /*dc00*/  F2FP.BF16.F32.PACK_AB R192, R153, R192 ;  /* 0x000000c099c0723e */ /* 0x000fe400000010ff */
[----:B------:R-:W-:Y:S01]  /*dc10*/  FADD.FTZ R142, R194, R127 ;  /* 0x0000007fc28e7221 */ /* 0x000fe20000010000 */
[----:B------:R-:W-:Y:S01]  /*dc20*/  FADD.FTZ R13, R195, R138 ;  /* 0x0000008ac30d7221 */ /* 0x000fe20000010000 */
[----:B------:R-:W-:Y:S01]  /*dc30*/  F2FP.BF16.F32.PACK_AB R193, R128, R193 ;  /* 0x000000c180c1723e */ /* 0x000fe200000010ff */
[----:B------:R-:W3:Y:S01]  /*dc40*/  MUFU.EX2 R125, R125 ;  /* 0x0000007d007d7308 */ /* 0x000ee20000000800 */
[C---:B------:R-:W-:Y:S01]  /*dc50*/  FADD.FTZ R127, R21.reuse, R142 ;  /* 0x0000008e157f7221 */ /* 0x040fe20000010000 */
[----:B-1----:R-:W-:Y:S01]  /*dc60*/  FADD.FTZ R138, R132, R13 ;  /* 0x0000000d848a7221 */ /* 0x002fe20000010000 */
[----:B------:R-:W-:-:S02]  /*dc70*/  F2FP.BF16.F32.PACK_AB R194, R21, R194 ;  /* 0x000000c215c2723e */ /* 0x000fc400000010ff */
[----:B------:R-:W-:Y:S01]  /*dc80*/  FADD.FTZ R14, R188, R127 ;  /* 0x0000007fbc0e7221 */ /* 0x000fe20000010000 */
[----:B------:R-:W-:Y:S01]  /*dc90*/  FADD.FTZ R13, R189, R138 ;  /* 0x0000008abd0d7221 */ /* 0x000fe20000010000 */
[----:B------:R-:W-:Y:S02]  /*dca0*/  F2FP.BF16.F32.PACK_AB R195, R132, R195 ;  /* 0x000000c384c3723e */ /* 0x000fe400000010ff */
[C---:B------:R-:W-:Y:S01]  /*dcb0*/  FADD.FTZ R127, R145.reuse, R14 ;  /* 0x0000000e917f7221 */ /* 0x040fe20000010000 */
[----:B------:R-:W-:Y:S01]  /*dcc0*/  FADD.FTZ R14, R136, R13 ;  /* 0x0000000d880e7221 */ /* 0x000fe20000010000 */
[----:B------:R-:W-:Y:S02]  /*dcd0*/  F2FP.BF16.F32.PACK_AB R188, R145, R188 ;  /* 0x000000bc91bc723e */ /* 0x000fe400000010ff */
[----:B------:R-:W-:Y:S01]  /*dce0*/  FADD.FTZ R20, R190, R127 ;  /* 0x0000007fbe147221 */ /* 0x000fe20000010000 */
[----:B------:R-:W-:Y:S01]  /*dcf0*/  FADD.FTZ R13, R191, R14 ;  /* 0x0000000ebf0d7221 */ /* 0x000fe20000010000 */
[----:B------:R-:W-:-:S02]  /*dd00*/  F2FP.BF16.F32.PACK_AB R189, R136, R189 ;  /* 0x000000bd88bd723e */ /* 0x000fc400000010ff */
[C---:B------:R-:W-:Y:S01]  /*dd10*/  FADD.FTZ R15, R149.reuse, R20 ;  /* 0x00000014950f7221 */ /* 0x040fe20000010000 */
[----:B------:R-:W-:Y:S01]  /*dd20*/  FADD.FTZ R14, R140, R13 ;  /* 0x0000000d8c0e7221 */ /* 0x000fe20000010000 */
[----:B------:R-:W-:Y:S02]  /*dd30*/  F2FP.BF16.F32.PACK_AB R190, R149, R190 ;  /* 0x000000be95be723e */ /* 0x000fe400000010ff */
[----:B------:R-:W-:Y:S01]  /*dd40*/  FADD.FTZ R20, R184, R15 ;  /* 0x0000000fb8147221 */ /* 0x000fe20000010000 */
[----:B------:R-:W-:Y:S01]  /*dd50*/  FADD.FTZ R13, R185, R14 ;  /* 0x0000000eb90d7221 */ /* 0x000fe20000010000 */
[C---:B----4-:R-:W-:Y:S02]  /*dd60*/  F2FP.BF16.F32.PACK_AB R185, R8.reuse, R185 ;  /* 0x000000b908b9723e */ /* 0x050fe400000010ff */
[----:B------:R-:W-:Y:S01]  /*dd70*/  FADD.FTZ R15, R137, R20 ;  /* 0x00000014890f7221 */ /* 0x000fe20000010000 */
[----:B------:R-:W-:Y:S01]  /*dd80*/  FADD.FTZ R14, R8, R13 ;  /* 0x0000000d080e7221 */ /* 0x000fe20000010000 */
[----:B------:R-:W-:-:S02]  /*dd90*/  F2FP.BF16.F32.PACK_AB R191, R140, R191 ;  /* 0x000000bf8cbf723e */ /* 0x000fc400000010ff */
[----:B------:R-:W-:Y:S01]  /*dda0*/  FADD.FTZ R20, R186, R15 ;  /* 0x0000000fba147221 */ /* 0x000fe20000010000 */
[----:B------:R-:W-:Y:S01]  /*ddb0*/  FADD.FTZ R13, R187, R14 ;  /* 0x0000000ebb0d7221 */ /* 0x000fe20000010000 */
[----:B------:R-:W-:Y:S02]  /*ddc0*/  F2FP.BF16.F32.PACK_AB R184, R137, R184 ;  /* 0x000000b889b8723e */ /* 0x000fe400000010ff */
[C---:B------:R-:W-:Y:S01]  /*ddd0*/  FADD.FTZ R15, R141.reuse, R20 ;  /* 0x000000148d0f7221 */ /* 0x040fe20000010000 */
[----:B--2---:R-:W-:Y:S01]  /*dde0*/  FADD.FTZ R13, R122, R13 ;  /* 0x0000000d7a0d7221 */ /* 0x004fe20000010000 */
[----:B------:R-:W-:Y:S02]  /*ddf0*/  F2FP.BF16.F32.PACK_AB R186, R141, R186 ;  /* 0x000000ba8dba723e */ /* 0x000fe400000010ff */
[----:B------:R-:W-:Y:S01]  /*de00*/  FADD.FTZ R14, R180, R15 ;  /* 0x0000000fb40e7221 */ /* 0x000fe20000010000 */
[----:B------:R-:W-:Y:S01]  /*de10*/  FADD.FTZ R13, R130, R13 ;  /* 0x0000000d820d7221 */ /* 0x000fe20000010000 */
[----:B------:R-:W-:-:S02]  /*de20*/  F2FP.BF16.F32.PACK_AB R187, R122, R187 ;  /* 0x000000bb7abb723e */ /* 0x000fc400000010ff */
[----:B-----5:R-:W-:Y:S01]  /*de30*/  FADD.FTZ R9, R129, R14 ;  /* 0x0000000e81097221 */ /* 0x020fe20000010000 */
        /* <DEDUP_REMOVED lines=9> */
[----:B------:R-:W-:Y:S01]  /*ded0*/  FADD.FTZ R13, R120, R13 ;  /* 0x0000000d780d7221 */ /* 0x000fe20000010000 */
[----:B---3--:R-:W-:Y:S01]  /*dee0*/  F2FP.BF16.F32.PACK_AB R179, R125, R126 ;  /* 0x0000007e7db3723e */ /* 0x008fe200000010ff */
[----:B------:R-:W-:Y:S02]  /*def0*/  IMAD.MOV.U32 R10, RZ, RZ, R5 ;  /* 0x000000ffff0a7224 */ /* 0x000fe400078e0005 */
[----:B------:R-:W-:Y:S01]  /*df00*/  FADD.FTZ R9, R121, R8 ;  /* 0x0000000879097221 */ /* 0x000fe20000010000 */
[----:B------:R-:W-:-:S03]  /*df10*/  FADD.FTZ R13, R123, R13 ;  /* 0x0000000d7b0d7221 */ /* 0x000fc60000010000 */
[----:B------:R-:W-:Y:S01]  /*df20*/  FADD.FTZ R8, R12, R9 ;  /* 0x000000090c087221 */ /* 0x000fe20000010000 */
[----:B------:R-:W-:-:S03]  /*df30*/  FADD.FTZ R13, R126, R13 ;  /* 0x0000000d7e0d7221 */ /* 0x000fc60000010000 */
[----:B------:R-:W-:Y:S01]  /*df40*/  FADD.FTZ R9, R11, R8 ;  /* 0x000000080b097221 */ /* 0x000fe20000010000 */
[----:B------:R-:W-:Y:S01]  /*df50*/  FADD.FTZ R8, R125, R13 ;  /* 0x0000000d7d087221 */ /* 0x000fe20000010000 */
[----:B------:R-:W-:Y:S01]  /*df60*/  IMAD.MOV.U32 R11, RZ, RZ, R4 ;  /* 0x000000ffff0b7224 */ /* 0x000fe200078e0004 */
[----:B------:R-:W-:Y:S06]  /*df70*/  @P2 BRA `(.L_x_1884) ;  /* 0xffffffc000c82947 */ /* 0x000fec000383ffff */
.L_x_1875:
        /* <DEDUP_REMOVED lines=99> */
.L_x_1885:
        /* <DEDUP_REMOVED lines=8> */
.L_x_1886:
[----:B--2---:R-:W-:Y:S05]  /*e630*/  @P2 BRA `(.L_x_1887) ;  /* 0x0000000000082947 */ /* 0x004fea0003800000 */
[----:B------:R-:W2:Y:S02]  /*e640*/  SYNCS.PHASECHK.TRANS64.TRYWAIT P0, [UR5+0x36850], R2 ;  /* 0x03685002ff0075a7 */ /* 0x000ea40008000145 */
[----:B--2---:R-:W-:Y:S05]  /*e650*/  @!P0 BRA `(.L_x_1888) ;  /* 0x0000005400988947 */ /* 0x004fea0003800000 */
.L_x_1887:
[----:B------:R-:W-:Y:S01]  /*e660*/  R2UR UR4, R16 ;  /* 0x00000000100472ca */ /* 0x000fe200000e0000 */
[----:B------:R-:W-:Y:S01]  /*e670*/  WARPGROUP.ARRIVE ;  /* 0x00000000000079c5 */ /* 0x000fe20000000000 */
[----:B------:R-:W-:Y:S01]  /*e680*/  UMOV UR7, 0x40000040 ;  /* 0x4000004000077882 */ /* 0x000fe20000000000 */
[----:B--2---:R-:W2:Y:S01]  /*e690*/  SHFL.BFLY PT, R3, R8, 0x2, 0x1f ;  /* 0x0c401f0008037f89 */ /* 0x004ea200000e0000 */
[----:B------:R-:W-:Y:S01]  /*e6a0*/  IMAD.U32 R15, RZ, RZ, UR5 ;  /* 0x00000005ff0f7e24 */ /* 0x000fe2000f8e00ff */
[----:B------:R-:W-:Y:S01]  /*e6b0*/  R2UR UR8, R17 ;  /* 0x00000000110872ca */ /* 0x000fe200000e0000 */
[----:B------:R-:W-:Y:S01]  /*e6c0*/  VIADD R210, R210, 0x1 ;  /* 0x00000001d2d27836 */ /* 0x000fe20000000000 */
        /* <DEDUP_REMOVED lines=8> */
[----:B------:R-:W1:Y:S01]  /*e750*/  SHFL.BFLY PT, R7, R6, 0x1, 0x1f ;  /* 0x0c201f0006077f89 */ /* 0x000e6200000e0000 */
[----:B------:R-:W-:Y:S01]  /*e760*/  CS2R R8, SRZ ;  /* 0x0000000000087805 */ /* 0x000fe2000001ff00 */
[----:B------:R-:W-:-:S03]  /*e770*/  UIADD3 UR46, UR46, 0x1, URZ ;  /* 0x000000012e2e7890 */ /* 0x000fc6000fffe03f */
[----:B------:R-:W-:Y:S01]  /*e780*/  UMOV UR6, UR4 ;  /* 0x0000000400067c82 */ /* 0x000fe20008000000 */
[----:B------:R-:W2:Y:S01]  /*e790*/  SHFL.BFLY PT, R3, R2, 0x1, 0x1f ;  /* 0x0c201f0002037f89 */ /* 0x000ea200000e0000 */
[----:B------:R-:W-:Y:S01]  /*e7a0*/  HGMMA.64x192x16.F32.BF16 R24, R200, gdesc[UR4].tnspB, R24, gsb0 ;  /* 0x42e00004c8187df0 */ /* 0x000fe20008001818 */
[----:B------:R-:W-:Y:S01]  /*e7b0*/  UIADD3 UR6, UR4, 0x80, URZ ;  /* 0x0000008004067890 */ /* 0x000fe2000fffe03f */
[----:B------:R-:W-:Y:S01]  /*e7c0*/  UMOV UR7, 0x40000040 ;  /* 0x4000004000077882 */ /* 0x000fe20000000000 */
[----:B------:R-:W-:-:S04]  /*e7d0*/  UISETP.NE.AND UP0, UPT, UR46, 0x2, UPT ;  /* 0x000000022e00788c */ /* 0x000fc8000bf05270 */
[----:B------:R-:W-:Y:S01]  /*e7e0*/  USEL UR46, UR46, URZ, UP0 ;  /* 0x0000003f2e2e7287 */ /* 0x000fe20008000000 */
[----:B-1----:R-:W-:-:S05]  /*e7f0*/  FADD.FTZ R13, R6, R7 ;  /* 0x00000007060d7221 */ /* 0x002fca0000010000 */
[----:B------:R-:W-:Y:S01]  /*e800*/  FSETP.NE.FTZ.AND P2, PT, R13, RZ, PT ;  /* 0x000000ff0d00720b */ /* 0x000fe20003f55000 */
[----:B--2---:R-:W-:Y:S01]  /*e810*/  FADD.FTZ R12, R2, R3 ;  /* 0x00000003020c7221 */ /* 0x004fe20000010000 */
[----:B------:R-:W-:Y:S01]  /*e820*/  IMAD.MOV.U32 R3, RZ, RZ, -0x800000 ;  /* 0xff800000ff037424 */ /* 0x000fe200078e00ff */
[----:B------:R-:W-:-:S03]  /*e830*/  MOV R2, 0xff800000 ;  /* 0xff80000000027802 */ /* 0x000fc60000000f00 */
[----:B------:R-:W-:-:S07]  /*e840*/  FSETP.NE.FTZ.AND P0, PT, R12, RZ, PT ;  /* 0x000000ff0c00720b */ /* 0x000fce0003f15000 */
[----:B------:R-:W1:Y:S01]  /*e850*/  @P2 MUFU.LG2 R10, R13 ;  /* 0x0000000d000a2308 */ /* 0x000e620000000c00 */
[----:B------:R-:W-:-:S05]  /*e860*/  @P2 FMUL.FTZ R14, R0, 0.69314718246459960938 ;  /* 0x3f317218000e2820 */ /* 0x000fca0000410000 */
[----:B------:R-:W-:Y:S01]  /*e870*/  @P0 FMUL.FTZ R6, R0, 0.69314718246459960938 ;  /* 0x3f31721800060820 */ /* 0x000fe20000410000 */
[----:B------:R-:W-:Y:S01]  /*e880*/  @!P1 VIADD R0, R15, 0x36860 ;  /* 0x000368600f009836 */ /* 0x000fe20000000000 */
        /* <DEDUP_REMOVED lines=36> */
[----:B------:R-:W-:-:S06]  /*ead0*/  ULOP3.LUT UR8, UR8, UR4, URZ, 0x3c, !UPT ;  /* 0x0000000408087292 */ /* 0x000fcc000f8e3c3f */
[----:B------:R-:W-:Y:S01]  /*eae0*/  IMAD.U32 R17, RZ, RZ, UR8 ;  /* 0x00000008ff117e24 */ /* 0x000fe2000f8e00ff */
[----:B------:R-:W-:Y:S02]  /*eaf0*/  WARPGROUP.DEPBAR.LE gsb0, 0x0 ;  /* 0x00008000000079c5 */ /* 0x000fe40000010000 */
[----:B------:R-:W-:-:S06]  /*eb00*/  WARPGROUP.ARRIVE ;  /* 0x00000000000079c5 */ /* 0x000fcc0000000000 */
        /* <DEDUP_REMOVED lines=99> */
.L_x_1858:
[----:B------:R-:W1:Y:S08]  /*f140*/  S2UR UR5, SR_CgaCtaId ;  /* 0x00000000000579c3 */ /* 0x000e700000008800 */
[----:B------:R-:W-:Y:S06]  /*f150*/  BAR.SYNC.DEFER_BLOCKING 0x5, 0x120 ;  /* 0x0144800000007b1d */ /* 0x000fec0000010000 */
[----:B------:R-:W-:-:S02]  /*f160*/  UMOV UR4, 0x400 ;  /* 0x0000040000047882 */ /* 0x000fc40000000000 */
[----:B-1----:R-:W-:-:S06]  /*f170*/  ULEA UR6, UR5, UR4, 0x18 ;  /* 0x0000000405067291 */ /* 0x002fcc000f8ec03f */
[----:B------:R-:W-:-:S03]  /*f180*/  MOV R16, UR6 ;  /* 0x0000000600107c02 */ /* 0x000fc60008000f00 */
        /* <DEDUP_REMOVED lines=14> */
[C---:B------:R-:W-:Y:S01]  /*f270*/  IADD3 R13, P4, R18.reuse, 0x60, RZ ;  /* 0x00000060120d7810 */ /* 0x040fe20007f9e0ff */
[----:B------:R-:W-:Y:S01]  /*f280*/  UIMAD UR5, UR5, UR8, URZ ;  /* 0x00000008050572a4 */ /* 0x000fe2000f8e023f */
[----:B------:R-:W-:Y:S01]  /*f290*/  IADD3 R15, P6, R18, 0x4000, RZ ;  /* 0x00004000120f7810 */ /* 0x000fe20007fde0ff */
[----:B------:R-:W-:Y:S01]  /*f2a0*/  UIMAD.WIDE.U32 UR6, UR43, UR8, URZ ;  /* 0x000000082b0672a5 */ /* 0x000fe2000f8e003f */
[----:B------:R-:W-:Y:S01]  /*f2b0*/  LOP3.LUT R10, R10, R11, RZ, 0x3c, !PT ;  /* 0x0000000b0a0a7212 */ /* 0x000fe200078e3cff */
[----:B------:R-:W-:Y:S01]  /*f2c0*/  IMAD.X R11, RZ, RZ, R19, P2 ;  /* 0x000000ffff0b7224 */ /* 0x000fe200010e0613 */
[----:B------:R-:W-:Y:S01]  /*f2d0*/  LOP3.LUT R20, R21, 0x380, RZ, 0xc0, !PT ;  /* 0x0000038015147812 */ /* 0x000fe200078ec0ff */
[----:B------:R-:W-:Y:S01]  /*f2e0*/  UIMAD UR5, UR43, UR9, UR5 ;  /* 0x000000092b0572a4 */ /* 0x000fe2000f8e0205 */
[C---:B------:R-:W-:Y:S01]  /*f2f0*/  LOP3.LUT R5, R18.reuse, 0x380, RZ, 0xc0, !PT ;  /* 0x0000038012057812 */ /* 0x040fe200078ec0ff */
[----:B------:R-:W-:Y:S01]  /*f300*/  ULDC.64 UR12, c[0x0][0x208] ;  /* 0x00008200000c7ab9 */ /* 0x000fe20000000a00 */
[----:B------:R-:W-:Y:S01]  /*f310*/  IADD3 R35, P2, R18, 0x4060, RZ ;  /* 0x0000406012237810 */ /* 0x000fe20007f5e0ff */
[----:B------:R-:W-:Y:S01]  /*f320*/  UIADD3 UR5, UR7, UR5, URZ ;  /* 0x0000000507057290 */ /* 0x000fe2000fffe03f */
[----:B------:R-:W-:-:S02]  /*f330*/  LOP3.LUT R8, R9, 0x380, RZ, 0xc0, !PT ;  /* 0x0000038009087812 */ /* 0x000fc400078ec0ff */
[----:B------:R-:W-:Y:S02]  /*f340*/  LOP3.LUT R12, R13, 0x380, RZ, 0xc0, !PT ;  /* 0x000003800d0c7812 */ /* 0x000fe400078ec0ff */
[----:B------:R-:W-:Y:S02]  /*f350*/  LOP3.LUT R14, R15, 0x380, RZ, 0xc0, !PT ;  /* 0x000003800f0e7812 */ /* 0x000fe400078ec0ff */
[----:B------:R-:W-:Y:S02]  /*f360*/  LOP3.LUT P0, RZ, R212, 0x3, RZ, 0xc0, !PT ;  /* 0x00000003d4ff7812 */ /* 0x000fe4000780c0ff */
[----:B------:R-:W-:Y:S02]  /*f370*/  SHF.R.U64 R20, R20, 0x3, RZ ;  /* 0x0000000314147819 */ /* 0x000fe400000012ff */
[----:B------:R-:W-:Y:S02]  /*f380*/  SHF.R.U64 R5, R5, 0x3, RZ ;  /* 0x0000000305057819 */ /* 0x000fe400000012ff */
[----:B------:R-:W-:-:S02]  /*f390*/  LOP3.LUT R26, R35, 0x380, RZ, 0xc0, !PT ;  /* 0x00000380231a7812 */ /* 0x000fc400078ec0ff */
[----:B------:R-:W-:Y:S02]  /*f3a0*/  SHF.R.U64 R8, R8, 0x3, RZ ;  /* 0x0000000308087819 */ /* 0x000fe400000012ff */
[----:B------:R-:W-:Y:S02]  /*f3b0*/  SHF.R.U64 R12, R12, 0x3, RZ ;  /* 0x000000030c0c7819 */ /* 0x000fe400000012ff */
[----:B------:R-:W-:Y:S02]  /*f3c0*/  SHF.R.U64 R14, R14, 0x3, RZ ;  /* 0x000000030e0e7819 */ /* 0x000fe400000012ff */
[----:B------:R-:W-:Y:S02]  /*f3d0*/  ISETP.GE.OR P1, PT, R4, UR10, P0 ;  /* 0x0000000a04007c0c */ /* 0x000fe40008726670 */
[----:B------:R-:W-:Y:S01]  /*f3e0*/  LOP3.LUT R20, R20, R21, RZ, 0x3c, !PT ;  /* 0x0000001514147212 */ /* 0x000fe200078e3cff */
[----:B------:R-:W-:Y:S01]  /*f3f0*/  IMAD.X R21, RZ, RZ, R19, P5 ;  /* 0x000000ffff157224 */ /* 0x000fe200028e0613 */
[----:B------:R-:W-:-:S02]  /*f400*/  LOP3.LUT R4, R5, R18, RZ, 0x3c, !PT ;  /* 0x0000001205047212 */ /* 0x000fc400078e3cff */
[----:B------:R-:W-:Y:S02]  /*f410*/  SHF.R.U64 R26, R26, 0x3, RZ ;  /* 0x000000031a1a7819 */ /* 0x000fe400000012ff */
[----:B------:R-:W-:Y:S01]  /*f420*/  LOP3.LUT R8, R8, R9, RZ, 0x3c, !PT ;  /* 0x0000000908087212 */ /* 0x000fe200078e3cff */
[--C-:B------:R-:W-:Y:S01]  /*f430*/  IMAD.X R9, RZ, RZ, R19.reuse, P3 ;  /* 0x000000ffff097224 */ /* 0x100fe200018e0613 */
[----:B------:R-:W-:Y:S02]  /*f440*/  MOV R5, R19 ;  /* 0x0000001300057202 */ /* 0x000fe40000000f00 */
[----:B------:R-:W-:Y:S01]  /*f450*/  LOP3.LUT R12, R12, R13, RZ, 0x3c, !PT ;  /* 0x0000000d0c0c7212 */ /* 0x000fe200078e3cff */
[----:B------:R-:W-:Y:S01]  /*f460*/  IMAD.X R13, RZ, RZ, R19, P4 ;  /* 0x000000ffff0d7224 */ /* 0x000fe200020e0613 */
[----:B------:R-:W-:Y:S02]  /*f470*/  LOP3.LUT R14, R14, R15, RZ, 0x3c, !PT ;  /* 0x0000000f0e0e7212 */ /* 0x000fe400078e3cff */
[----:B------:R-:W-:-:S02]  /*f480*/  IADD3 R15, P3, R18, 0x4040, RZ ;  /* 0x00004040120f7810 */ /* 0x000fc40007f7e0ff */
[C---:B------:R-:W-:Y:S02]  /*f490*/  IADD3 R82, P5, R18.reuse, 0x8040, RZ ;  /* 0x0000804012527810 */ /* 0x040fe40007fbe0ff */
[----:B------:R-:W-:Y:S02]  /*f4a0*/  IADD3 R83, P4, R18, 0x8000, RZ ;  /* 0x0000800012537810 */ /* 0x000fe40007f9e0ff */
[----:B------:R-:W-:Y:S02]  /*f4b0*/  LOP3.LUT R26, R26, R35, RZ, 0x3c, !PT ;  /* 0x000000231a1a7212 */ /* 0x000fe400078e3cff */
[----:B------:R-:W-:Y:S02]  /*f4c0*/  MOV R35, R4 ;  /* 0x0000000400237202 */ /* 0x000fe40000000f00 */
[----:B------:R-:W-:Y:S02]  /*f4d0*/  MOV R126, R20 ;  /* 0x00000014007e7202 */ /* 0x000fe40000000f00 */
[----:B------:R-:W-:Y:S01]  /*f4e0*/  F2FP.BF16.F32.PACK_AB R5, R29, R32 ;  /* 0x000000201d05723e */ /* 0x000fe200000010ff */
[----:B------:R-:W1:Y:S01]  /*f4f0*/  LDC.64 R20, c[0x0][0xb78] ;  /* 0x0002de00ff147b82 */ /* 0x000e620000000a00 */
[----:B------:R-:W-:-:S02]  /*f500*/  LOP3.LUT R24, R15, 0x380, RZ, 0xc0, !PT ;  /* 0x000003800f187812 */ /* 0x000fc400078ec0ff */
[----:B------:R-:W-:Y:S02]  /*f510*/  LOP3.LUT R29, R82, 0x380, RZ, 0xc0, !PT ;  /* 0x00000380521d7812 */ /* 0x000fe400078ec0ff */
[----:B------:R-:W-:Y:S02]  /*f520*/  LOP3.LUT R28, R83, 0x380, RZ, 0xc0, !PT ;  /* 0x00000380531c7812 */ /* 0x000fe400078ec0ff */
[----:B------:R-:W-:Y:S02]  /*f530*/  SHF.R.U64 R24, R24, 0x3, RZ ;  /* 0x0000000318187819 */ /* 0x000fe400000012ff */
[----:B------:R-:W-:Y:S02]  /*f540*/  SHF.R.U64 R29, R29, 0x3, RZ ;  /* 0x000000031d1d7819 */ /* 0x000fe400000012ff */
[----:B------:R-:W-:Y:S02]  /*f550*/  SHF.R.U64 R28, R28, 0x3, RZ ;  /* 0x000000031c1c7819 */ /* 0x000fe400000012ff */
[----:B------:R-:W-:Y:S01]  /*f560*/  F2FP.BF16.F32.PACK_AB R4, R25, R6 ;  /* 0x000000061904723e */ /* 0x000fe200000010ff */
[----:B------:R-:W-:Y:S01]  /*f570*/  IMAD.X R25, RZ, RZ, R19, P3 ;  /* 0x000000ffff197224 */ /* 0x000fe200018e0613 */
[----:B------:R-:W-:-:S02]  /*f580*/  F2FP.BF16.F32.PACK_AB R6, R120, R7 ;  /* 0x000000077806723e */ /* 0x000fc400000010ff */
[----:B------:R-:W-:Y:S01]  /*f590*/  F2FP.BF16.F32.PACK_AB R7, R27, R30 ;  /* 0x0000001e1b07723e */ /* 0x000fe200000010ff */
[----:B------:R-:W-:Y:S01]  /*f5a0*/  BAR.SYNC.DEFER_BLOCKING 0x1, 0x100 ;  /* 0x0044000000007b1d */ /* 0x000fe20000010000 */
[----:B------:R-:W-:Y:S01]  /*f5b0*/  LOP3.LUT R24, R24, R15, RZ, 0x3c, !PT ;  /* 0x0000000f18187212 */ /* 0x000fe200078e3cff */
[--C-:B------:R-:W-:Y:S01]  /*f5c0*/  IMAD.X R15, RZ, RZ, R19.reuse, P6 ;  /* 0x000000ffff0f7224 */ /* 0x100fe200030e0613 */
[----:B------:R-:W-:Y:S01]  /*f5d0*/  LOP3.LUT R30, R29, R82, RZ, 0x3c, !PT ;  /* 0x000000521d1e7212 */ /* 0x000fe200078e3cff */
[--C-:B------:R-:W-:Y:S01]  /*f5e0*/  IMAD.X R29, RZ, RZ, R19.reuse, P4 ;  /* 0x000000ffff1d7224 */ /* 0x100fe200020e0613 */
[----:B------:R-:W-:Y:S01]  /*f5f0*/  LOP3.LUT R28, R28, R83, RZ, 0x3c, !PT ;  /* 0x000000531c1c7212 */ /* 0x000fe200078e3cff */
[----:B------:R-:W-:Y:S01]  /*f600*/  IMAD.X R27, RZ, RZ, R19, P2 ;  /* 0x000000ffff1b7224 */ /* 0x000fe200010e0613 */
[C---:B------:R-:W-:Y:S02]  /*f610*/  IADD3 R83, P6, R18.reuse, 0x8020, RZ ;  /* 0x0000802012537810 */ /* 0x040fe40007fde0ff */
[----:B------:R-:W-:-:S02]  /*f620*/  IADD3 R123, P3, R18, 0x8060, RZ ;  /* 0x00008060127b7810 */ /* 0x000fc40007f7e0ff */
[----:B------:R-:W-:Y:S02]  /*f630*/  LOP3.LUT R34, R83, 0x380, RZ, 0xc0, !PT ;  /* 0x0000038053227812 */ /* 0x000fe400078ec0ff */
[----:B------:R-:W-:Y:S02]  /*f640*/  LOP3.LUT R32, R123, 0x380, RZ, 0xc0, !PT ;  /* 0x000003807b207812 */ /* 0x000fe400078ec0ff */
[----:B------:R-:W-:Y:S01]  /*f650*/  MOV R120, R28 ;  /* 0x0000001c00787202 */ /* 0x000fe20000000f00 */
[----:B------:R-:W-:Y:S01]  /*f660*/  IMAD.U32 R29, RZ, RZ, UR7 ;  /* 0x00000007ff1d7e24 */ /* 0x000fe2000f8e00ff */
[----:B------:R-:W-:Y:S01]  /*f670*/  SHF.R.U64 R34, R34, 0x3, RZ ;  /* 0x0000000322227819 */ /* 0x000fe200000012ff */
[----:B------:R-:W-:Y:S01]  /*f680*/  IMAD.U32 R29, RZ, RZ, UR5 ;  /* 0x00000005ff1d7e24 */ /* 0x000fe2000f8e00ff */
[----:B------:R-:W-:Y:S01]  /*f690*/  USHF.R.S32.HI UR5, URZ, 0x1f, UR44 ;  /* 0x0000001f3f057899 */ /* 0x000fe2000801142c */
[----:B------:R-:W-:Y:S01]  /*f6a0*/  SHF.R.U64 R32, R32, 0x3, RZ ;  /* 0x0000000320207819 */ /* 0x000fe200000012ff */
[----:B------:R-:W-:Y:S01]  /*f6b0*/  IMAD.U32 R28, RZ, RZ, UR6 ;  /* 0x00000006ff1c7e24 */ /* 0x000fe2000f8e00ff */
[----:B------:R-:W-:Y:S01]  /*f6c0*/  MOV R128, R8 ;  /* 0x0000000800807202 */ /* 0x000fe20000000f00 */
[----:B------:R-:W-:Y:S01]  /*f6d0*/  ULDC.64 UR6, c[0x0][0xb40] ;  /* 0x0002d00000067ab9 */ /* 0x000fe20000000a00 */
[----:B------:R2:W-:Y:S01]  /*f6e0*/  STSM.16.M88.4 [R35], R4 ;  /* 0x0000000423007844 */ /* 0x0005e20000000200 */
[----:B------:R-:W-:-:S02]  /*f6f0*/  LOP3.LUT R34, R34, R83, RZ, 0x3c, !PT ;  /* 0x0000005322227212 */ /* 0x000fc400078e3cff */
[----:B------:R-:W-:Y:S02]  /*f700*/  LOP3.LUT R32, R32, R123, RZ, 0x3c, !PT ;  /* 0x0000007b20207212 */ /* 0x000fe400078e3cff */
[----:B------:R-:W-:Y:S02]  /*f710*/  MOV R127, R10 ;  /* 0x0000000a007f7202 */ /* 0x000fe40000000f00 */
[----:B------:R-:W-:Y:S02]  /*f720*/  MOV R82, R12 ;  /* 0x0000000c00527202 */ /* 0x000fe40000000f00 */
[----:B------:R-:W-:Y:S02]  /*f730*/  MOV R83, R14 ;  /* 0x0000000e00537202 */ /* 0x000fe40000000f00 */
[----:B------:R-:W-:Y:S02]  /*f740*/  F2FP.BF16.F32.PACK_AB R8, R41, R40 ;  /* 0x000000282908723e */ /* 0x000fe400000010ff */
[----:B------:R-:W-:-:S02]  /*f750*/  F2FP.BF16.F32.PACK_AB R9, R43, R42 ;  /* 0x0000002a2b09723e */ /* 0x000fc400000010ff */
[----:B------:R-:W-:Y:S02]  /*f760*/  F2FP.BF16.F32.PACK_AB R10, R45, R44 ;  /* 0x0000002c2d0a723e */ /* 0x000fe400000010ff */
[----:B--2---:R-:W-:Y:S01]  /*f770*/  F2FP.BF16.F32.PACK_AB R5, R124, R31 ;  /* 0x0000001f7c05723e */ /* 0x004fe200000010ff */
[--C-:B------:R-:W-:Y:S01]  /*f780*/  IMAD.X R31, RZ, RZ, R19.reuse, P5 ;  /* 0x000000ffff1f7224 */ /* 0x100fe200028e0613 */
[----:B------:R-:W-:Y:S01]  /*f790*/  F2FP.BF16.F32.PACK_AB R4, R33, R0 ;  /* 0x000000002104723e */ /* 0x000fe200000010ff */
[----:B------:R-:W-:Y:S01]  /*f7a0*/  IMAD.X R33, RZ, RZ, R19, P3 ;  /* 0x000000ffff217224 */ /* 0x000fe200018e0613 */
[----:B------:R-:W-:Y:S02]  /*f7b0*/  F2FP.BF16.F32.PACK_AB R6, R37, R36 ;  /* 0x000000242506723e */ /* 0x000fe400000010ff */
[----:B------:R-:W-:Y:S02]  /*f7c0*/  F2FP.BF16.F32.PACK_AB R7, R122, R121 ;  /* 0x000000797a07723e */ /* 0x000fe400000010ff */
[----:B------:R-:W-:Y:S01]  /*f7d0*/  MOV R0, R30 ;  /* 0x0000001e00007202 */ /* 0x000fe20000000f00 */
[----:B-1----:R-:W-:Y:S01]  /*f7e0*/  IMAD R30, R20, UR5, RZ ;  /* 0x00000005141e7c24 */ /* 0x002fe2000f8e02ff */
[----:B------:R-:W-:Y:S01]  /*f7f0*/  F2FP.BF16.F32.PACK_AB R11, R47, R46 ;  /* 0x0000002e2f0b723e */ /* 0x000fe200000010ff */
[----:B------:R1:W-:Y:S01]  /*f800*/  STSM.16.M88.4 [R128], R4 ;  /* 0x0000000480007844 */ /* 0x0003e20000000200 */
[----:B------:R-:W-:-:S02]  /*f810*/  MOV R125, R24 ;  /* 0x00000018007d7202 */ /* 0x000fc40000000f00 */
[----:B------:R-:W-:Y:S01]  /*f820*/  MOV R123, R26 ;  /* 0x0000001a007b7202 */ /* 0x000fe20000000f00 */
[----:B------:R-:W-:Y:S01]  /*f830*/  STSM.16.M88.4 [R127], R8 ;  /* 0x000000087f007844 */ /* 0x000fe20000000200 */
[----:B------:R-:W-:Y:S02]  /*f840*/  F2FP.BF16.F32.PACK_AB R12, R49, R48 ;  /* 0x00000030310c723e */ /* 0x000fe400000010ff */
[----:B------:R-:W-:Y:S02]  /*f850*/  F2FP.BF16.F32.PACK_AB R13, R51, R50 ;  /* 0x00000032330d723e */ /* 0x000fe400000010ff */
[----:B------:R-:W-:Y:S02]  /*f860*/  F2FP.BF16.F32.PACK_AB R14, R53, R52 ;  /* 0x00000034350e723e */ /* 0x000fe400000010ff */
[----:B------:R-:W-:Y:S02]  /*f870*/  F2FP.BF16.F32.PACK_AB R15, R55, R54 ;  /* 0x00000036370f723e */ /* 0x000fe400000010ff */
[----:B------:R-:W-:-:S02]  /*f880*/  F2FP.BF16.F32.PACK_AB R24, R57, R56 ;  /* 0x000000383918723e */ /* 0x000fc400000010ff */
[----:B------:R-:W-:Y:S01]  /*f890*/  F2FP.BF16.F32.PACK_AB R25, R59, R58 ;  /* 0x0000003a3b19723e */ /* 0x000fe200000010ff */
[----:B------:R2:W-:Y:S01]  /*f8a0*/  STSM.16.M88.4 [R82], R12 ;  /* 0x0000000c52007844 */ /* 0x0005e20000000200 */
[----:B------:R-:W-:Y:S02]  /*f8b0*/  F2FP.BF16.F32.PACK_AB R26, R61, R60 ;  /* 0x0000003c3d1a723e */ /* 0x000fe400000010ff */
[----:B------:R-:W-:Y:S02]  /*f8c0*/  F2FP.BF16.F32.PACK_AB R27, R63, R62 ;  /* 0x0000003e3f1b723e */ /* 0x000fe400000010ff */
[----:B------:R-:W-:Y:S01]  /*f8d0*/  MOV R32, R32 ;  /* 0x0000002000207202 */ /* 0x000fe20000000f00 */
[----:B------:R-:W-:Y:S01]  /*f8e0*/  IMAD R33, R21, UR44, R30 ;  /* 0x0000002c15217c24 */ /* 0x000fe2000f8e021e */
[----:B-1----:R-:W-:Y:S01]  /*f8f0*/  F2FP.BF16.F32.PACK_AB R4, R65, R64 ;  /* 0x000000404104723e */ /* 0x002fe200000010ff */
[----:B------:R-:W-:Y:S01]  /*f900*/  IMAD.WIDE.U32 R20, R20, UR44, R28 ;  /* 0x0000002c14147c25 */ /* 0x000fe2000f8e001c */
[----:B------:R-:W-:Y:S01]  /*f910*/  F2FP.BF16.F32.PACK_AB R5, R67, R66 ;  /* 0x000000424305723e */ /* 0x000fe200000010ff */
[----:B------:R1:W-:Y:S01]  /*f920*/  STSM.16.M88.4 [R83], R24 ;  /* 0x0000001853007844 */ /* 0x0003e20000000200 */
[----:B------:R-:W-:-:S02]  /*f930*/  F2FP.BF16.F32.PACK_AB R6, R69, R68 ;  /* 0x000000444506723e */ /* 0x000fc400000010ff */
[----:B------:R-:W-:Y:S02]  /*f940*/  F2FP.BF16.F32.PACK_AB R7, R71, R70 ;  /* 0x000000464707723e */ /* 0x000fe400000010ff */
[----:B------:R-:W-:Y:S02]  /*f950*/  IADD3.X R35, RZ, R19, RZ, P6, !PT ;  /* 0x00000013ff237210 */ /* 0x000fe400037fe4ff */
        /* <DEDUP_REMOVED lines=9> */
[----:B--2---:R-:W-:Y:S02]  /*f9f0*/  F2FP.BF16.F32.PACK_AB R82, R85, R84 ;  /* 0x000000545552723e */ /* 0x004fe400000010ff */
[----:B-1----:R-:W-:Y:S02]  /*fa00*/  F2FP.BF16.F32.PACK_AB R83, R87, R86 ;  /* 0x000000565753723e */ /* 0x002fe400000010ff */
        /* <DEDUP_REMOVED lines=8> */
[----:B------:R-:W-:-:S02]  /*fa90*/  MOV R34, R34 ;  /* 0x0000002200227202 */ /* 0x000fc40000000f00 */
[----:B---3--:R-:W-:Y:S02]  /*faa0*/  SHF.R.S32.HI R5, RZ, 0x1f, R129 ;  /* 0x0000001fff057819 */ /* 0x008fe40000011481 */
[----:B------:R-:W-:Y:S02]  /*fab0*/  IADD3 R6, P2, R129, R20, RZ ;  /* 0x0000001481067210 */ /* 0x000fe40007f5e0ff */
        /* <DEDUP_REMOVED lines=11> */
[----:B------:R-:W-:Y:S02]  /*fb70*/  IADD3.X R5, R5, R21, R33, P2, !PT ;  /* 0x0000001505057210 */ /* 0x000fe400017fe421 */
[----:B------:R-:W-:Y:S01]  /*fb80*/  LEA R4, P2, R6, UR6, 0x2 ;  /* 0x0000000606047c11 */ /* 0x000fe2000f8410ff */
[----:B------:R-:W-:Y:S01]  /*fb90*/  STSM.16.M88.4 [R32], R112 ;  /* 0x0000007020007844 */ /* 0x000fe20000000200 */
[----:B------:R-:W-:-:S02]  /*fba0*/  ISETP.GE.OR P0, PT, R129, UR10, P0 ;  /* 0x0000000a81007c0c */ /* 0x000fc40008706670 */
[----:B------:R-:W-:Y:S01]  /*fbb0*/  LEA.HI.X R5, R6, UR7, R5, 0x2, P2 ;  /* 0x0000000706057c11 */ /* 0x000fe200090f1405 */
[----:B------:R-:W-:Y:S01]  /*fbc0*/  @!PT LDS RZ, [RZ] ;  /* 0x00000000fffff984 */ /* 0x000fe20000000800 */
[----:B------:R-:W-:Y:S01]  /*fbd0*/  @!PT LDS RZ, [RZ] ;  /* 0x00000000fffff984 */ /* 0x000fe20000000800 */
[----:B------:R-:W-:Y:S01]  /*fbe0*/  @!PT LDS RZ, [RZ] ;  /* 0x00000000fffff984 */ /* 0x000fe20000000800 */
[----:B------:R-:W-:Y:S01]  /*fbf0*/  @!PT LDS RZ, [RZ] ;  /* 0x00000000fffff984 */ /* 0x000fe20000000800 */
[----:B------:R1:W-:Y:S06]  /*fc00*/  MEMBAR.ALL.CTA ;  /* 0x0000000000007992 */ /* 0x0003ec0000008000 */
[----:B-1----:R-:W1:Y:S04]  /*fc10*/  FENCE.VIEW.ASYNC.S ;  /* 0x00000000000073c6 */ /* 0x002e680000000000 */
[----:B-1----:R-:W1:Y:S01]  /*fc20*/  SHFL.IDX PT, R6, R214, RZ, 0x1f ;  /* 0x00001fffd6067589 */ /* 0x002e6200000e0000 */
        /* <DEDUP_REMOVED lines=32> */
.L_x_1892:
[----:B------:R-:W-:Y:S05]  /*fe30*/  BSYNC B0 ;  /* 0x0000000000007941 */ /* 0x000fea0003800000 */
.L_x_1891:
[----:B------:R-:W-:Y:S05]  /*fe40*/  BRA `(.L_x_1890) ;  /* 0x0000000800607947 */ /* 0x000fea0003800000 */
.L_x_1889:
        /* <DEDUP_REMOVED lines=16> */
[----:B------:R-:W-:Y:S01]  /*ff50*/  ULDC.64 UR8, c[0x0][0xb40] ;  /* 0x0002d00000087ab9 */ /* 0x000fe20000000a00 */
[----:B------:R-:W-:-:S05]  /*ff60*/  ULDC.64 UR10, c[0x0][0x208] ;  /* 0x00008200000a7ab9 */ /* 0x000fca0000000a00 */
[----:B------:R-:W5:Y:S01]  /*ff70*/  LDC.64 R10, c[0x0][0xb78] ;  /* 0x0002de00ff0a7b82 */ /* 0x000f620000000a00 */
[C---:B----4-:R-:W-:Y:S02]  /*ff80*/  IMAD R0, R4.reuse, UR6, RZ ;  /* 0x0000000604007c24 */ /* 0x050fe4000f8e02ff */
[----:B------:R-:W-:-:S04]  /*ff90*/  IMAD.WIDE.U32 R2, R4, UR43, R2 ;  /* 0x0000002b04027c25 */ /* 0x000fc8000f8e0002 */
[----:B------:R-:W-:Y:S02]  /*ffa0*/  IMAD R5, R5, UR43, R0 ;  /* 0x0000002b05057c24 */ /* 0x000fe4000f8e0200 */
[----:B-----5:R-:W-:-:S03]  /*ffb0*/  IMAD R0, R10, UR7, RZ ;  /* 0x000000070a007c24 */ /* 0x020fc6000f8e02ff */
[----:B------:R-:W-:Y:S01]  /*ffc0*/  IADD3 R3, R3, R5, RZ ;  /* 0x0000000503037210 */ /* 0x000fe20007ffe0ff */
[----:B------:R-:W-:Y:S02]  /*ffd0*/  IMAD R5, R11, UR44, R0 ;  /* 0x0000002c0b057c24 */ /* 0x000fe4000f8e0200 */
[----:B------:R-:W-:-:S04]  /*ffe0*/  IMAD.WIDE.U32 R2, R10, UR44, R2 ;  /* 0x0000002c0a027c25 */ /* 0x000fc8000f8e0002 */
[----:B------:R-:W-:Y:S01]  /*fff0*/  IMAD.IADD R3, R3, 0x1, R5 ;  /* 0x0000000103037824 */ /* 0x000fe200078e0205 */
[----:B------:R-:W-:-:S04]  /*10000*/  LEA R4, P0, R2, UR8, 0x2 ;  /* 0x0000000802047c11 */ /* 0x000fc8000f8010ff */
[----:B------:R-:W-:Y:S01]  /*10010*/  LEA.HI.X R5, R2, UR9, R3, 0x2, P0 ;  /* 0x0000000902057c11 */ /* 0x000fe200080f1403 */
[----:B------:R-:W-:-:S05]  /*10020*/  IMAD.MOV.U32 R3, RZ, RZ, -0x800000 ;  /* 0xff800000ff037424 */ /* 0x000fca00078e00ff */
[----:B------:R4:W-:Y:S03]  /*10030*/  STG.E desc[UR10][R4.64], R3 ;  /* 0x0000000304007986 */ /* 0x0009e6000c10190a */
.L_x_1894:
[----:B------:R-:W-:Y:S05]  /*10040*/  BSYNC B0 ;  /* 0x0000000000007941 */ /* 0x000fea0003800000 */
.L_x_1893:
        /* <DEDUP_REMOVED lines=12> */
[----:B------:R-:W-:Y:S02]  /*10110*/  IADD3 R3, R3, R5, RZ ;  /* 0x0000000503037210 */ /* 0x000fe40007ffe0ff */
        /* <DEDUP_REMOVED lines=21> */
[C---:B------:R-:W-:Y:S01]  /*10270*/  IMAD R9, R4.reuse, UR7, R9 ;  /* 0x0000000704097c24 */ /* 0x040fe2000f8e0209 */
[----:B------:R-:W-:Y:S01]  /*10280*/  ULDC.64 UR8, c[0x0][0x208] ;  /* 0x0000820000087ab9 */ /* 0x000fe20000000a00 */
        /* <DEDUP_REMOVED lines=8> */
.L_x_1896:
[----:B------:R-:W-:Y:S05]  /*10310*/  BSYNC B0 ;  /* 0x0000000000007941 */ /* 0x000fea0003800000 */
.L_x_1895:
[----:B------:R-:W-:Y:S04]  /*10320*/  BSSY B0, `(.L_x_1897) ;  /* 0x0000018000007945 */ /* 0x000fe80003800000 */
[----:B------:R-:W-:Y:S05]  /*10330*/  @P0 BRA `(.L_x_1898) ;  /* 0x0000000000580947 */ /* 0x000fea0003800000 */
[----:B-1----:R-:W-:Y:S01]  /*10340*/  IADD3 R9, P0, R4, 0x20, RZ ;  /* 0x0000002004097810 */ /* 0x002fe20007f1e0ff */
[----:B------:R-:W-:Y:S01]  /*10350*/  VIADD R2, R22, 0x40 ;  /* 0x0000004016027836 */ /* 0x000fe20000000000 */
[----:B------:R-:W-:Y:S01]  /*10360*/  ULDC UR5, c[0x0][0xa8c] ;  /* 0x0002a30000057ab9 */ /* 0x000fe20000000800 */
[----:B------:R-:W-:Y:S01]  /*10370*/  ULDC.64 UR6, c[0x0][0xad8] ;  /* 0x0002b60000067ab9 */ /* 0x000fe20000000a00 */
[----:B------:R-:W-:Y:S01]  /*10380*/  MOV R3, R11 ;  /* 0x0000000b00037202 */ /* 0x000fe20000000f00 */
[----:B------:R-:W-:Y:S01]  /*10390*/  IMAD.X R0, RZ, RZ, R5, P0 ;  /* 0x000000ffff007224 */ /* 0x000fe200000e0605 */
[----:B------:R-:W-:Y:S01]  /*103a0*/  ISETP.GE.AND P4, PT, R2, UR5, PT ;  /* 0x0000000502007c0c */ /* 0x000fe2000bf86270 */
[----:B------:R-:W-:Y:S01]  /*103b0*/  IMAD.MOV.U32 R2, RZ, RZ, R6 ;  /* 0x000000ffff027224 */ /* 0x000fe200078e0006 */
[C---:B------:R-:W-:Y:S01]  /*103c0*/  ISETP.GE.AND P3, PT, R22.reuse, UR5, PT ;  /* 0x0000000516007c0c */ /* 0x040fe2000bf66270 */
[----:B------:R-:W-:Y:S01]  /*103d0*/  VIADD R8, R22, 0x80 ;  /* 0x0000008016087836 */ /* 0x000fe20000000000 */
[----:B------:R-:W-:Y:S01]  /*103e0*/  ULDC.64 UR8, c[0x0][0x208] ;  /* 0x0000820000087ab9 */ /* 0x000fe20000000a00 */
[----:B------:R-:W-:-:S02]  /*103f0*/  IMAD R0, R0, UR6, RZ ;  /* 0x0000000600007c24 */ /* 0x000fc4000f8e02ff */
        /* <DEDUP_REMOVED lines=10> */
.L_x_1898:
[----:B------:R-:W-:Y:S05]  /*104a0*/  BSYNC B0 ;  /* 0x0000000000007941 */ /* 0x000fea0003800000 */
.L_x_1897:
[----:B------:R-:W-:Y:S04]  /*104b0*/  BSSY B0, `(.L_x_1899) ;  /* 0x0000018000007945 */ /* 0x000fe80003800000 */
[----:B------:R-:W-:Y:S05]  /*104c0*/  @P1 BRA `(.L_x_1900) ;  /* 0x0000000000581947 */ /* 0x000fea0003800000 */
[----:B-12---:R-:W-:Y:S01]  /*104d0*/  IADD3 R9, P0, R4, 0x40, RZ ;  /* 0x0000004004097810 */ /* 0x006fe20007f1e0ff */
        /* <DEDUP_REMOVED lines=21> */
.L_x_1900:
[----:B------:R-:W-:Y:S05]  /*10630*/  BSYNC B0 ;  /* 0x0000000000007941 */ /* 0x000fea0003800000 */
.L_x_1899:
[----:B------:R-:W-:Y:S04]  /*10640*/  BSSY B0, `(.L_x_1890) ;  /* 0x0000018000007945 */ /* 0x000fe80003800000 */
[----:B------:R-:W-:Y:S05]  /*10650*/  @P2 BRA `(.L_x_1901) ;  /* 0x0000000000582947 */ /* 0x000fea0003800000 */
[----:B------:R-:W-:Y:S01]  /*10660*/  IADD3 R7, P0, R4, 0x60, RZ ;  /* 0x0000006004077810 */ /* 0x000fe20007f1e0ff */
[C---:B------:R-:W-:Y:S01]  /*10670*/  VIADD R0, R22.reuse, 0x40 ;  /* 0x0000004016007836 */ /* 0x040fe20000000000 */
[----:B------:R-:W-:Y:S01]  /*10680*/  ULDC.64 UR6, c[0x0][0xad8] ;  /* 0x0002b60000067ab9 */ /* 0x000fe20000000a00 */
[----:B------:R-:W-:Y:S01]  /*10690*/  ULDC UR5, c[0x0][0xa8c] ;  /* 0x0002a30000057ab9 */ /* 0x000fe20000000800 */
[----:B------:R-:W-:Y:S01]  /*106a0*/  IMAD.MOV.U32 R2, RZ, RZ, R6 ;  /* 0x000000ffff027224 */ /* 0x000fe200078e0006 */
[----:B------:R-:W-:Y:S01]  /*106b0*/  ISETP.GE.AND P1, PT, R22, UR5, PT ;  /* 0x0000000516007c0c */ /* 0x000fe2000bf26270 */
[----:B------:R-:W-:Y:S01]  /*106c0*/  IMAD.X R4, RZ, RZ, R5, P0 ;  /* 0x000000ffff047224 */ /* 0x000fe200000e0605 */
[----:B------:R-:W-:Y:S01]  /*106d0*/  ISETP.GE.AND P2, PT, R0, UR5, PT ;  /* 0x0000000500007c0c */ /* 0x000fe2000bf46270 */
[----:B------:R-:W-:Y:S01]  /*106e0*/  IMAD.MOV.U32 R3, RZ, RZ, R11 ;  /* 0x000000ffff037224 */ /* 0x000fe200078e000b */
[----:B------:R-:W-:Y:S01]  /*106f0*/  IADD3 R0, R22, 0x80, RZ ;  /* 0x0000008016007810 */ /* 0x000fe20007ffe0ff */
[----:B------:R-:W-:Y:S01]  /*10700*/  IMAD R4, R4, UR6, RZ ;  /* 0x0000000604047c24 */ /* 0x000fe2000f8e02ff */
[----:B------:R-:W-:Y:S01]  /*10710*/  ULDC.64 UR8, c[0x0][0x208] ;  /* 0x0000820000087ab9 */ /* 0x000fe20000000a00 */
        /* <DEDUP_REMOVED lines=10> */
.L_x_1901:
[----:B------:R-:W-:Y:S05]  /*107c0*/  BSYNC B0 ;  /* 0x0000000000007941 */ /* 0x000fea0003800000 */
.L_x_1890:
[----:B------:R-:W5:Y:S02]  /*107d0*/  LDC R0, c[0x0][0xda8] ;  /* 0x00036a00ff007b82 */ /* 0x000f640000000800 */
[----:B-----5:R-:W-:-:S13]  /*107e0*/  ISETP.LE.AND P0, PT, R0, UR4, PT ;  /* 0x0000000400007c0c */ /* 0x020fda000bf03270 */
[----:B------:R-:W-:Y:S05]  /*107f0*/  @!P0 BRA `(.L_x_1902) ;  /* 0xffffff0400688947 */ /* 0x000fea000383ffff */
[----:B------:R-:W-:Y:S05]  /*10800*/  EXIT ;  /* 0x000000000000794d */ /* 0x000fea0003800000 */
.L_x_1854:
[----:B------:R-:W-:-:S08]  /*10810*/  NOP ;  /* 0x0000000000007918 */ /* 0x000fd00000000000 */
[----:B-1----:R-:W1:-:S00]  /*10820*/  USETMAXREG.DEALLOC.CTAPOOL 0x18 ;  /* 0x00000018000079c8 */ /* 0x002e4000080e0500 */
[----:B-1----:R-:W-:-:S06]  /*10830*/  LOP3.LUT R0, R0, 0x3, RZ, 0xc0, !PT ;  /* 0x0000000300007812 */ /* 0x002fcc00078ec0ff */
[----:B------:R-:W1:Y:S02]  /*10840*/  SHFL.IDX PT, R0, R0, RZ, 0x1f ;  /* 0x00001fff00007589 */ /* 0x000e6400000e0000 */
[----:B-1----:R-:W-:-:S13]  /*10850*/  ISETP.NE.AND P0, PT, R0, RZ, PT ;  /* 0x000000ff0000720c */ /* 0x002fda0003f05270 */
[----:B--2---:R-:W-:Y:S05]  /*10860*/  @P0 EXIT ;  /* 0x000000000000094d */ /* 0x004fea0003800000 */
[----:B------:R-:W1:Y:S01]  /*10870*/  S2UR UR4, SR_CTAID.X ;  /* 0x00000000000479c3 */ /* 0x000e620000002500 */
[----:B------:R2:W-:Y:S01]  /*10880*/  STL [R1+0x4], RZ ;  /* 0x000004ff01007387 */ /* 0x0005e20000100800 */
[----:B------:R-:W-:Y:S02]  /*10890*/  IMAD.MOV.U32 R17, RZ, RZ, 0x1 ;  /* 0x00000001ff117424 */ /* 0x000fe400078e00ff */
[----:B------:R-:W-:-:S04]  /*108a0*/  IMAD.MOV.U32 R16, RZ, RZ, RZ ;  /* 0x000000ffff107224 */ /* 0x000fc800078e00ff */
[----:B------:R-:W1:Y:S02]  /*108b0*/  LDC R0, c[0x0][0xda8] ;  /* 0x00036a00ff007b82 */ /* 0x000e640000000800 */
[----:B-1----:R-:W-:-:S13]  /*108c0*/  ISETP.LE.AND P0, PT, R0, UR4, PT ;  /* 0x0000000400007c0c */ /* 0x002fda000bf03270 */
[----:B--2---:R-:W-:Y:S05]  /*108d0*/  @P0 BRA `(.L_x_1903) ;  /* 0x0000002c00980947 */ /* 0x004fea0003800000 */
[----:B------:R-:W-:Y:S01]  /*108e0*/  IMAD.U32 R0, RZ, RZ, UR4 ;  /* 0x00000004ff007e24 */ /* 0x000fe2000f8e00ff */
[----:B------:R-:W-:Y:S01]  /*108f0*/  MOV R17, 0x1 ;  /* 0x0000000100117802 */ /* 0x000fe20000000f00 */
[----:B------:R-:W-:Y:S01]  /*10900*/  IMAD.MOV.U32 R16, RZ, RZ, RZ ;  /* 0x000000ffff107224 */ /* 0x000fe200078e00ff */
[----:B------:R-:W-:Y:S01]  /*10910*/  ULDC UR44, c[0x0][0xc] ;  /* 0x00000300002c7ab9 */ /* 0x000fe20000000800 */
[----:B------:R-:W-:Y:S01]  /*10920*/  ULDC.64 UR38, c[0x0][0x198] ;  /* 0x0000660000267ab9 */ /* 0x000fe20000000a00 */
[----:B------:R1:W-:Y:S04]  /*10930*/  STL [R1], R0 ;  /* 0x0000000001007387 */ /* 0x0003e80000100800 */
[----:B------:R1:W-:Y:S02]  /*10940*/  STL [R1+0x4], RZ ;  /* 0x000004ff01007387 */ /* 0x0003e40000100800 */
.L_x_1951:
[----:B------:R-:W2:Y:S01]  /*10950*/  LDL R6, [R1] ;  /* 0x0000000001067983 */ /* 0x000ea20000100800 */
[----:B------:R-:W-:Y:S01]  /*10960*/  ULDC UR8, c[0x0][0xdd0] ;  /* 0x0003740000087ab9 */ /* 0x000fe20000000800 */
[----:B-1----:R-:W1:Y:S01]  /*10970*/  LDC R0, c[0x0][0xde8] ;  /* 0x00037a00ff007b82 */ /* 0x002e620000000800 */
[----:B------:R-:W-:-:S11]  /*10980*/  UISETP.NE.AND UP0, UPT, UR8, 0x1, UPT ;  /* 0x000000010800788c */ /* 0x000fd6000bf05270 */
[----:B------:R-:W-:Y:S01]  /*10990*/  @UP0 ULDC UR4, c[0x0][0xdd4] ;  /* 0x0003750000040ab9 */ /* 0x000fe20000000800 */
[----:B------:R-:W-:Y:S01]  /*109a0*/  @UP0 ULDC UR9, c[0x0][0xdd8] ;  /* 0x0003760000090ab9 */ /* 0x000fe20000000800 */
[C---:B--2---:R-:W-:Y:S02]  /*109b0*/  R2UR UR6, R6.reuse ;  /* 0x00000000060672ca */ /* 0x044fe400000e0000 */
[----:B------:R-:W-:-:S11]  /*109c0*/  R2UR UR7, R6 ;  /* 0x00000000060772ca */ /* 0x000fd600000e0000 */
        /* <DEDUP_REMOVED lines=14> */
.L_x_1904:
[----:B------:R-:W-:Y:S01]  /*10ab0*/  ULDC UR9, c[0x0][0xdc4] ;  /* 0x0003710000097ab9 */ /* 0x000fe20000000800 */
[----:B------:R-:W-:Y:S01]  /*10ac0*/  UMOV UR7, UR8 ;  /* 0x0000000800077c82 */ /* 0x000fe20008000000 */
[----:B------:R-:W-:-:S11]  /*10ad0*/  UISETP.NE.AND UP0, UPT, UR9, 0x1, UPT ;  /* 0x000000010900788c */ /* 0x000fd6000bf05270 */
[----:B------:R-:W-:Y:S02]  /*10ae0*/  @UP0 ULDC.64 UR10, c[0x0][0xdc8] ;  /* 0x00037200000a0ab9 */ /* 0x000fe40000000a00 */
[----:B------:R-:W-:-:S04]  /*10af0*/  UIMAD.WIDE.U32 UR4, UR8, UR10, URZ ;  /* 0x0000000a080472a5 */ /* 0x000fc8000f8e003f */
[----:B------:R-:W-:-:S04]  /*10b00*/  @UP0 USHF.R.U32.HI UR7, URZ, UR11, UR5 ;  /* 0x0000000b3f070299 */ /* 0x000fc80008011605 */
[----:B------:R-:W-:-:S12]  /*10b10*/  UIMAD UR4, UR7, UR9, URZ ;  /* 0x00000009070472a4 */ /* 0x000fd8000f8e023f */
.L_x_1905:
[----:B------:R-:W1:Y:S01]  /*10b20*/  LDC R0, c[0x0][0x404] ;  /* 0x00010100ff007b82 */ /* 0x000e620000000800 */
[----:B------:R-:W-:Y:S01]  /*10b30*/  ULOP3.LUT UR5, URZ, UR7, URZ, 0x33, !UPT ;  /* 0x000000073f057292 */ /* 0x000fe2000f8e333f */
[----:B------:R-:W-:Y:S01]  /*10b40*/  BSSY B6, `(.L_x_1906) ;  /* 0x00002ad000067945 */ /* 0x000fe20003800000 */
[----:B------:R-:W-:Y:S01]  /*10b50*/  ULDC.64 UR10, c[0x0][0x3f8] ;  /* 0x0000fe00000a7ab9 */ /* 0x000fe20000000a00 */
[----:B------:R-:W-:Y:S01]  /*10b60*/  ULDC UR7, c[0x0][0xdac] ;  /* 0x00036b0000077ab9 */ /* 0x000fe20000000800 */
[----:B------:R-:W-:Y:S01]  /*10b70*/  ISETP.NE.U32.AND P0, PT, RZ, UR10, PT ;  /* 0x0000000aff007c0c */ /* 0x000fe2000bf05070 */
[----:B------:R-:W-:Y:S02]  /*10b80*/  UIADD3 UR5, UR5, UR7, URZ ;  /* 0x0000000705057290 */ /* 0x000fe4000fffe03f */
[----:B------:R-:W2:Y:S01]  /*10b90*/  LDC R2, c[0x0][0x288] ;  /* 0x0000a200ff027b82 */ /* 0x000ea20000000800 */
[----:B------:R-:W-:Y:S01]  /*10ba0*/  ISETP.NE.AND.EX P0, PT, RZ, UR11, PT, P0 ;  /* 0x0000000bff007c0c */ /* 0x000fe2000bf05300 */
[----:B------:R-:W-:Y:S01]  /*10bb0*/  USHF.L.U32 UR41, UR5, 0x7, URZ ;  /* 0x0000000705297899 */ /* 0x000fe2000800063f */
[----:B------:R-:W-:Y:S01]  /*10bc0*/  ULDC UR7, c[0x0][0xdb8] ;  /* 0x00036e0000077ab9 */ /* 0x000fe20000000800 */
[----:B------:R-:W-:-:S02]  /*10bd0*/  UIADD3 UR4, UR8, -UR4, URZ ;  /* 0x8000000408047290 */ /* 0x000fc4000fffe03f */
[----:B------:R-:W-:Y:S02]  /*10be0*/  UISETP.NE.AND UP0, UPT, UR7, 0x1, UPT ;  /* 0x000000010700788c */ /* 0x000fe4000bf05270 */
[----:B------:R-:W3:Y:S01]  /*10bf0*/  LDC R4, c[0x0][0x2e0] ;  /* 0x0000b800ff047b82 */ /* 0x000ee20000000800 */
[----:B------:R-:W-:Y:S01]  /*10c00*/  IMAD.U32 R5, RZ, RZ, UR41 ;  /* 0x00000029ff057e24 */ /* 0x000fe2000f8e00ff */
[----:B------:R-:W-:Y:S02]  /*10c10*/  ULDC UR5, c[0x0][0xdc4] ;  /* 0x0003710000057ab9 */ /* 0x000fe40000000800 */
[----:B------:R-:W-:Y:S01]  /*10c20*/  UIMAD UR6, UR6, UR5, UR4 ;  /* 0x00000005060672a4 */ /* 0x000fe2000f8e0204 */
[----:B-1----:R-:W-:-:S04]  /*10c30*/  SEL R3, R0, 0x1, P0 ;  /* 0x0000000100037807 */ /* 0x002fc80000000000 */
[----:B------:R-:W-:Y:S01]  /*10c40*/  @UP0 ULDC UR4, c[0x0][0xdbc] ;  /* 0x00036f0000040ab9 */ /* 0x000fe20000000800 */
[----:B------:R-:W-:Y:S01]  /*10c50*/  @UP0 ULDC UR8, c[0x0][0xdc0] ;  /* 0x0003700000080ab9 */ /* 0x000fe20000000800 */
[----:B------:R-:W-:Y:S02]  /*10c60*/  UIMAD.WIDE.U32 UR4, UR6, UR4, URZ ;  /* 0x00000004060472a5 */ /* 0x000fe4000f8e003f */
[----:B------:R-:W-:Y:S01]  /*10c70*/  UMOV UR43, UR6 ;  /* 0x00000006002b7c82 */ /* 0x000fe20008000000 */
[----:B--2---:R-:W-:Y:S01]  /*10c80*/  IADD3 R2, R5, 0xef, -R2 ;  /* 0x000000ef05027810 */ /* 0x004fe20007ffe802 */
[----:B------:R-:W-:-:S04]  /*10c90*/  @UP0 USHF.R.U32.HI UR43, URZ, UR8, UR5 ;  /* 0x000000083f2b0299 */ /* 0x000fc80008011605 */
[----:B------:R-:W-:Y:S01]  /*10ca0*/  UIADD3 UR42, -UR43, URZ, URZ ;  /* 0x0000003f2b2a7290 */ /* 0x000fe2000fffe13f */
[----:B---3--:R-:W-:-:S03]  /*10cb0*/  IMAD R5, R3, R4, 0x6f ;  /* 0x0000006f03057424 */ /* 0x008fc600078e0204 */
[----:B------:R-:W-:Y:S01]  /*10cc0*/  UIMAD UR42, UR7, UR42, UR6 ;  /* 0x0000002a072a72a4 */ /* 0x000fe2000f8e0206 */
[----:B------:R-:W-:Y:S02]  /*10cd0*/  IMAD R3, R3, R4, R2 ;  /* 0x0000000403037224 */ /* 0x000fe400078e0202 */
[----:B------:R-:W-:Y:S02]  /*10ce0*/  IMAD.MOV.U32 R4, RZ, RZ, RZ ;  /* 0x000000ffff047224 */ /* 0x000fe400078e00ff */
[----:B------:R-:W-:Y:S02]  /*10cf0*/  IMAD.MOV.U32 R2, RZ, RZ, RZ ;  /* 0x000000ffff027224 */ /* 0x000fe400078e00ff */
[----:B------:R-:W-:-:S04]  /*10d00*/  IMAD.HI R4, R5, -0x6db6db6d, R4 ;  /* 0x9249249305047827 */ /* 0x000fc800078e0204 */
[----:B------:R-:W-:Y:S01]  /*10d10*/  IMAD.HI R2, R3, -0x6db6db6d, R2 ;  /* 0x9249249303027827 */ /* 0x000fe200078e0202 */
[----:B------:R-:W-:-:S04]  /*10d20*/  SHF.R.U32.HI R3, RZ, 0x1f, R4 ;  /* 0x0000001fff037819 */ /* 0x000fc80000011604 */
[----:B------:R-:W-:Y:S02]  /*10d30*/  SHF.R.U32.HI R5, RZ, 0x1f, R2 ;  /* 0x0000001fff057819 */ /* 0x000fe40000011602 */
[----:B------:R-:W-:Y:S02]  /*10d40*/  LEA.HI.SX32 R3, R4, R3, 0x1a ;  /* 0x0000000304037211 */ /* 0x000fe400078fd2ff */
[----:B------:R-:W-:-:S04]  /*10d50*/  LEA.HI.SX32 R2, R2, R5, 0x1a ;  /* 0x0000000502027211 */ /* 0x000fc800078fd2ff */
[----:B------:R-:W-:-:S04]  /*10d60*/  VIMNMX R19, R3, R2, PT ;  /* 0x0000000203137248 */ /* 0x000fc80003fe0100 */
[----:B------:R-:W-:-:S13]  /*10d70*/  ISETP.GT.AND P0, PT, R19, RZ, PT ;  /* 0x000000ff1300720c */ /* 0x000fda0003f04270 */
        /* <DEDUP_REMOVED lines=9> */
[----:B------:R-:W1:Y:S01]  /*10e10*/  FLO.U32 R0, UR4 ;  /* 0x0000000400007d00 */ /* 0x000e6200080e0000 */
[----:B------:R-:W-:Y:S01]  /*10e20*/  ULDC.64 UR6, c[0x0][0x208] ;  /* 0x0000820000067ab9 */ /* 0x000fe20000000a00 */
        /* <DEDUP_REMOVED lines=9> */
.L_x_1907:
[----:B------:R-:W1:Y:S01]  /*10ec0*/  S2R R3, SR_CgaCtaId ;  /* 0x0000000000037919 */ /* 0x000e620000008800 */
[----:B------:R-:W-:-:S04]  /*10ed0*/  MOV R18, 0x400 ;  /* 0x0000040000127802 */ /* 0x000fc80000000f00 */
[----:B-1----:R-:W-:-:S05]  /*10ee0*/  LEA R18, R3, R18, 0x18 ;  /* 0x0000001203127211 */ /* 0x002fca00078ec0ff */
[----:B------:R-:W-:-:S05]  /*10ef0*/  VIADD R0, R18, 0x21400 ;  /* 0x0002140012007836 */ /* 0x000fca0000000000 */
[----:B------:R-:W-:-:S13]  /*10f00*/  LOP3.LUT P0, RZ, R0, 0x3ff, RZ, 0xc0, !PT ;  /* 0x000003ff00ff7812 */ /* 0x000fda000780c0ff */
[----:B------:R-:W-:Y:S05]  /*10f10*/  @!P0 BRA `(.L_x_1909) ;  /* 0x0000000000408947 */ /* 0x000fea0003800000 */
        /* <DEDUP_REMOVED lines=8> */
[----:B------:R-:W-:Y:S01]  /*10fa0*/  MOV R8, 0x70 ;  /* 0x0000007000087802 */ /* 0x000fe20000000f00 */
[----:B------:R-:W-:Y:S02]  /*10fb0*/  IMAD.U32 R7, RZ, RZ, UR9 ;  /* 0x00000009ff077e24 */ /* 0x000fe4000f8e00ff */
[----:B------:R-:W-:-:S02]  /*10fc0*/  IMAD.U32 R10, RZ, RZ, UR4 ;  /* 0x00000004ff0a7e24 */ /* 0x000fc4000f8e00ff */
[----:B------:R-:W-:Y:S02]  /*10fd0*/  IMAD.U32 R11, RZ, RZ, UR5 ;  /* 0x00000005ff0b7e24 */ /* 0x000fe4000f8e00ff */
[----:B------:R-:W-:Y:S02]  /*10fe0*/  IMAD.MOV.U32 R12, RZ, RZ, 0x1 ;  /* 0x00000001ff0c7424 */ /* 0x000fe400078e00ff */
[----:B------:R-:W-:-:S07]  /*10ff0*/  IMAD.MOV.U32 R13, RZ, RZ, RZ ;  /* 0x000000ffff0d7224 */ /* 0x000fce00078e00ff */
[----:B------:R-:W-:-:S07]  /*11000*/  LEPC R20, `(.L_x_1909) ;  /* 0x000000001014794e */ /* 0x000fce0000000000 */
[----:B-1----:R-:W-:Y:S05]  /*11010*/  CALL.ABS.NOINC R2 ;  /* 0x0000000002007343 */ /* 0x002fea0003c00000 */
.L_x_1909:
[----:B------:R-:W-:-:S05]  /*11020*/  VIADD R0, R18, 0x400 ;  /* 0x0000040012007836 */ /* 0x000fca0000000000 */
        /* <DEDUP_REMOVED lines=9> */
[----:B------:R-:W-:Y:S01]  /*110c0*/  IMAD.U32 R5, RZ, RZ, UR7 ;  /* 0x00000007ff057e24 */ /* 0x000fe2000f8e00ff */
[----:B------:R-:W-:Y:S01]  /*110d0*/  MOV R13, RZ ;  /* 0x000000ff000d7202 */ /* 0x000fe20000000f00 */
[----:B------:R-:W-:Y:S02]  /*110e0*/  IMAD.U32 R7, RZ, RZ, UR9 ;  /* 0x00000009ff077e24 */ /* 0x000fe4000f8e00ff */
[----:B------:R-:W-:-:S02]  /*110f0*/  IMAD.U32 R10, RZ, RZ, UR4 ;  /* 0x00000004ff0a7e24 */ /* 0x000fc4000f8e00ff */
[----:B------:R-:W-:Y:S02]  /*11100*/  IMAD.U32 R11, RZ, RZ, UR5 ;  /* 0x00000005ff0b7e24 */ /* 0x000fe4000f8e00ff */
[----:B------:R-:W-:Y:S02]  /*11110*/  IMAD.MOV.U32 R8, RZ, RZ, 0x70 ;  /* 0x00000070ff087424 */ /* 0x000fe400078e00ff */
[----:B-1----:R-:W-:-:S07]  /*11120*/  IMAD.MOV.U32 R12, RZ, RZ, 0x1 ;  /* 0x00000001ff0c7424 */ /* 0x002fce00078e00ff */
[----:B------:R-:W-:-:S07]  /*11130*/  LEPC R20, `(.L_x_1911) ;  /* 0x000000001014794e */ /* 0x000fce0000000000 */
[----:B--2---:R-:W-:Y:S05]  /*11140*/  CALL.ABS.NOINC R2 ;  /* 0x0000000002007343 */ /* 0x004fea0003c00000 */
.L_x_1911:
[----:B------:R-:W-:Y:S01]  /*11150*/  MOV R2, 0x0 ;  /* 0x0000000000027802 */ /* 0x000fe20000000f00 */
[----:B------:R-:W-:Y:S01]  /*11160*/  ULDC.64 UR6, c[0x4][0xa8] ;  /* 0x01002a0000067ab9 */ /* 0x000fe20000000a00 */
[----:B------:R-:W-:Y:S01]  /*11170*/  ULDC.64 UR8, c[0x4][0xb0] ;  /* 0x01002c0000087ab9 */ /* 0x000fe20000000a00 */
[----:B------:R-:W-:Y:S01]  /*11180*/  ULDC.64 UR4, c[0x4][0x18] ;  /* 0x0100060000047ab9 */ /* 0x000fe20000000a00 */
[----:B------:R-:W-:Y:S01]  /*11190*/  IMAD.U32 R4, RZ, RZ, UR6 ;  /* 0x00000006ff047e24 */ /* 0x000fe2000f8e00ff */
        /* <DEDUP_REMOVED lines=11> */
.L_x_1910:
[----:B------:R-:W-:Y:S01]  /*11250*/  ULDC.64 UR4, c[0x0][0x9f8] ;  /* 0x00027e0000047ab9 */ /* 0x000fe20000000a00 */
[----:B------:R-:W-:Y:S01]  /*11260*/  IMAD.U32 R5, RZ, RZ, UR43 ;  /* 0x0000002bff057e24 */ /* 0x000fe2000f8e00ff */
[----:B------:R-:W-:Y:S01]  /*11270*/  ISETP.NE.U32.AND P0, PT, RZ, UR4, PT ;  /* 0x00000004ff007c0c */ /* 0x000fe2000bf05070 */
[----:B------:R-:W-:Y:S01]  /*11280*/  IMAD.U32 R0, RZ, RZ, UR43 ;  /* 0x0000002bff007e24 */ /* 0x000fe2000f8e00ff */
[----:B------:R-:W-:Y:S01]  /*11290*/  ULDC.64 UR6, c[0x0][0x208] ;  /* 0x0000820000067ab9 */ /* 0x000fe20000000a00 */
[----:B------:R-:W1:Y:S01]  /*112a0*/  LDC R4, c[0x0][0x428] ;  /* 0x00010a00ff047b82 */ /* 0x000e620000000800 */
[----:B------:R-:W-:Y:S01]  /*112b0*/  ISETP.NE.AND.EX P0, PT, RZ, UR5, PT, P0 ;  /* 0x00000005ff007c0c */ /* 0x000fe2000bf05300 */
[----:B------:R-:W2:-:S12]  /*112c0*/  S2R R6, SR_TID.X ;  /* 0x0000000000067919 */ /* 0x000e980000002100 */
[----:B------:R-:W3:Y:S02]  /*112d0*/  @P0 LDC.64 R2, c[0x0][0x9f8] ;  /* 0x00027e00ff020b82 */ /* 0x000ee40000000a00 */
[----:B---3--:R-:W-:-:S05]  /*112e0*/  @P0 IMAD.WIDE R2, R5, 0x4, R2 ;  /* 0x0000000405020825 */ /* 0x008fca00078e0202 */
[----:B------:R3:W4:Y:S01]  /*112f0*/  @P0 LDG.E R0, desc[UR6][R2.64] ;  /* 0x0000000602000981 */ /* 0x000722000c1e1900 */
[----:B-1----:R-:W-:Y:S01]  /*11300*/  ISETP.NE.AND P0, PT, R4, 0x1, PT ;  /* 0x000000010400780c */ /* 0x002fe20003f05270 */
[----:B------:R-:W-:Y:S01]  /*11310*/  UMOV UR40, URZ ;  /* 0x0000003f00287c82 */ /* 0x000fe20008000000 */
[----:B--2---:R-:W-:Y:S01]  /*11320*/  LOP3.LUT R7, R6, 0x1f, RZ, 0xc0, !PT ;  /* 0x0000001f06077812 */ /* 0x004fe200078ec0ff */
[----:B------:R-:W-:Y:S01]  /*11330*/  UMOV UR8, 0x40 ;  /* 0x0000004000087882 */ /* 0x000fe20000000000 */
[----:B------:R-:W-:Y:S01]  /*11340*/  MOV R4, UR42 ;  /* 0x0000002a00047c02 */ /* 0x000fe20008000f00 */
        /* <DEDUP_REMOVED lines=19> */
[----:B------:R-:W-:Y:S01]  /*11480*/  VIADD R5, R19, 0xffffffff ;  /* 0xffffffff13057836 */ /* 0x000fe20000000000 */
[----:B-1----:R-:W-:Y:S01]  /*11490*/  ISETP.NE.U32.AND P0, PT, R2, RZ, PT ;  /* 0x000000ff0200720c */ /* 0x002fe20003f05070 */
[----:B------:R2:W-:Y:S03]  /*114a0*/  @!UP1 UTMAPF.L2.4D [UR12], [UR4] ;  /* 0x0000000c040095b8 */ /* 0x0005e60008018000 */
[----:B------:R-:W-:-:S04]  /*114b0*/  ISETP.NE.AND.EX P0, PT, R3, RZ, PT, P0 ;  /* 0x000000ff0300720c */ /* 0x000fc80003f05300 */
[----:B----4-:R-:W-:Y:S01]  /*114c0*/  SEL R6, R0, RZ, !P0 ;  /* 0x000000ff00067207 */ /* 0x010fe20004000000 */
[----:B--2---:R-:W-:Y:S08]  /*114d0*/  BRA.DIV UR6, `(.L_x_1912) ;  /* 0x0000002a06107947 */ /* 0x004ff0000b800000 */
.L_x_1963:
[----:B------:R-:W-:Y:S01]  /*114e0*/  UMOV UR4, 0xffffffff ;  /* 0xffffffff00047882 */ /* 0x000fe20000000000 */
[----:B------:R-:W-:Y:S02]  /*114f0*/  SHF.R.S32.HI R12, RZ, 0x1f, R0 ;  /* 0x0000001fff0c7819 */ /* 0x000fe40000011400 */
[----:B------:R-:W-:Y:S05]  /*11500*/  BRA.DIV UR4, `(.L_x_1913) ;  /* 0x0000002a04307947 */ /* 0x000fea000b800000 */
[----:B------:R-:W-:-:S13]  /*11510*/  ELECT P6, URZ, PT ;  /* 0x00000000003f782f */ /* 0x000fda00038c0000 */
.L_x_1966:
[----:B------:R-:W-:Y:S05]  /*11520*/  @!P6 BRA `(.L_x_1914) ;  /* 0x0000000000f8e947 */ /* 0x000fea0003800000 */
        /* <DEDUP_REMOVED lines=14> */
[----:B------:R-:W-:-:S03]  /*11610*/  SHF.R.S32.HI R7, RZ, 0x1f, R6 ;  /* 0x0000001fff077819 */ /* 0x000fc60000011406 */
[----:B------:R-:W-:-:S04]  /*11620*/  IMAD.WIDE.U32 R6, R0, UR4, R6 ;  /* 0x0000000400067c25 */ /* 0x000fc8000f8e0006 */
[----:B------:R-:W-:Y:S01]  /*11630*/  IMAD.IADD R9, R7, 0x1, R9 ;  /* 0x0000000107097824 */ /* 0x000fe200078e0209 */
[----:B------:R-:W-:-:S04]  /*11640*/  LEA R8, P2, R6, R2, 0x2 ;  /* 0x0000000206087211 */ /* 0x000fc800078410ff */
[----:B------:R-:W-:-:S05]  /*11650*/  LEA.HI.X R9, R6, R3, R9, 0x2, P2 ;  /* 0x0000000306097211 */ /* 0x000fca00010f1409 */
[----:B------:R1:W5:Y:S04]  /*11660*/  LDG.E R6, desc[UR6][R8.64] ;  /* 0x0000000608067981 */ /* 0x000368000c1e1900 */
.L_x_1915:
[----:B-1----:R-:W-:Y:S02]  /*11670*/  LEA R8, R16, R18, 0x3 ;  /* 0x0000001210087211 */ /* 0x002fe400078e18ff */
[----:B------:R-:W-:-:S04]  /*11680*/  SHF.L.U32 R7, R17, 0x1f, RZ ;  /* 0x0000001f11077819 */ /* 0x000fc800000006ff */
[----:B------:R-:W1:Y:S02]  /*11690*/  SYNCS.PHASECHK.TRANS64.TRYWAIT P2, [R8+URZ+0x36840], R7 ;  /* 0x03684007080075a7 */ /* 0x000e64000804017f */
[----:B-1----:R-:W-:Y:S05]  /*116a0*/  @!P2 BRA `(.L_x_1916) ;  /* 0x0000002400e8a947 */ /* 0x002fea0003800000 */
.L_x_1967:
        /* <DEDUP_REMOVED lines=11> */
.L_x_1917:
[----:B-1----:R-:W-:Y:S01]  /*11760*/  IMAD R7, R16, 0xa800, R18 ;  /* 0x0000a80010077824 */ /* 0x002fe200078e0212 */
        /* <DEDUP_REMOVED lines=26> */
.L_x_1914:
[----:B------:R-:W-:Y:S05]  /*11910*/  WARPSYNC.ALL ;  /* 0x0000000000007948 */ /* 0x000fea0003800000 */
[----:B------:R-:W2:Y:S01]  /*11920*/  LDL.LU R8, [R1+0x4] ;  /* 0x0000040001087983 */ /* 0x000ea20000300800 */
[----:B------:R-:W-:Y:S02]  /*11930*/  ELECT P2, URZ, PT ;  /* 0x00000000003f782f */ /* 0x000fe40003840000 */
[----:B------:R-:W-:Y:S01]  /*11940*/  ISETP.GE.AND P3, PT, R19, 0x2, PT ;  /* 0x000000021300780c */ /* 0x000fe20003f66270 */
[----:B------:R-:W-:Y:S01]  /*11950*/  UIADD3 UR4, UP0, UR38, 0x270, URZ ;  /* 0x0000027026047890 */ /* 0x000fe2000ff1e03f */
[----:B------:R-:W-:Y:S01]  /*11960*/  UMOV UR11, UR41 ;  /* 0x00000029000b7c82 */ /* 0x000fe20008000000 */
[----:B------:R-:W-:-:S02]  /*11970*/  UMOV UR12, UR42 ;  /* 0x0000002a000c7c82 */ /* 0x000fc40008000000 */
[----:B------:R-:W-:Y:S01]  /*11980*/  UIADD3.X UR5, URZ, UR39, URZ, UP0, !UPT ;  /* 0x000000273f057290 */ /* 0x000fe200087fe43f */
[----:B------:R-:W-:Y:S01]  /*11990*/  UMOV UR13, UR43 ;  /* 0x0000002b000d7c82 */ /* 0x000fe20008000000 */
[----:B------:R-:W-:Y:S01]  /*119a0*/  UMOV UR6, 0x0 ;  /* 0x0000000000067882 */ /* 0x000fe20000000000 */
[----:B------:R-:W-:Y:S01]  /*119b0*/  UMOV UR7, 0x12f00000 ;  /* 0x12f0000000077882 */ /* 0x000fe20000000000 */
[----:B------:R-:W-:Y:S01]  /*119c0*/  UMOV UR10, URZ ;  /* 0x0000003f000a7c82 */ /* 0x000fe20008000000 */
[----:B------:R-:W-:Y:S01]  /*119d0*/  UMOV UR27, UR41 ;  /* 0x00000029001b7c82 */ /* 0x000fe20008000000 */
[----:B------:R-:W-:Y:S01]  /*119e0*/  @P2 IMAD.MOV.U32 R7, RZ, RZ, 0xc000 ;  /* 0x0000c000ff072424 */ /* 0x000fe200078e00ff */
[----:B------:R-:W-:Y:S06]  /*119f0*/  BAR.SYNC.DEFER_BLOCKING 0x8, 0x120 ;  /* 0x0204800000007b1d */ /* 0x000fec0000010000 */
[----:B------:R-:W-:Y:S01]  /*11a00*/  UMOV UR28, UR42 ;  /* 0x0000002a001c7c82 */ /* 0x000fe20008000000 */
[----:B------:R-:W-:Y:S01]  /*11a10*/  UMOV UR29, UR43 ;  /* 0x0000002b001d7c82 */ /* 0x000fe20008000000 */
[----:B------:R-:W-:Y:S01]  /*11a20*/  UMOV UR26, 0x40 ;  /* 0x00000040001a7882 */ /* 0x000fe20000000000 */
[----:B------:R-:W-:Y:S01]  /*11a30*/  UMOV UR19, UR41 ;  /* 0x0000002900137c82 */ /* 0x000fe20008000000 */
[----:B------:R-:W-:Y:S01]  /*11a40*/  UMOV UR20, UR42 ;  /* 0x0000002a00147c82 */ /* 0x000fe20008000000 */
[----:B------:R-:W-:Y:S01]  /*11a50*/  UMOV UR21, UR43 ;  /* 0x0000002b00157c82 */ /* 0x000fe20008000000 */
[----:B------:R-:W-:Y:S01]  /*11a60*/  UMOV UR18, 0x80 ;  /* 0x0000008000127882 */ /* 0x000fe20000000000 */
[----:B------:R1:W-:Y:S02]  /*11a70*/  @P2 SYNCS.ARRIVE.TRANS64 RZ, [R18+URZ+0x36800], R7 ;  /* 0x0368000712ff29a7 */ /* 0x0003e4000800003f */
[----:B-1----:R-:W-:-:S05]  /*11a80*/  @P2 VIADD R7, R18, 0x15400 ;  /* 0x0001540012072836 */ /* 0x002fca0000000000 */
[----:B------:R-:W-:Y:S01]  /*11a90*/  @P2 R2UR UR8, R7 ;  /* 0x00000000070822ca */ /* 0x000fe200000e0000 */
[----:B------:R-:W-:-:S05]  /*11aa0*/  @P2 VIADD R7, R18, 0x36800 ;  /* 0x0003680012072836 */ /* 0x000fca0000000000 */
[----:B------:R-:W-:Y:S01]  /*11ab0*/  @P2 R2UR UR9, R7 ;  /* 0x00000000070922ca */ /* 0x000fe200000e0000 */
[----:B------:R-:W-:-:S05]  /*11ac0*/  @P2 VIADD R7, R18, 0x19400 ;  /* 0x0001940012072836 */ /* 0x000fca0000000000 */
[----:B------:R-:W-:Y:S02]  /*11ad0*/  @P2 R2UR UR24, R7 ;  /* 0x00000000071822ca */ /* 0x000fe400000e0000 */
[----:B------:R-:W-:-:S04]  /*11ae0*/  @P2 IADD3 R7, R18, 0x1d400, RZ ;  /* 0x0001d40012072810 */ /* 0x000fc80007ffe0ff */
[----:B------:R-:W-:Y:S01]  /*11af0*/  @P2 R2UR UR16, R7 ;  /* 0x00000000071022ca */ /* 0x000fe200000e0000 */
[----:B------:R-:W-:Y:S01]  /*11b00*/  UMOV UR25, UR9 ;  /* 0x0000000900197c82 */ /* 0x000fe20008000000 */
[----:B------:R1:W-:Y:S01]  /*11b10*/  UTMALDG.4D [UR8], [UR4], desc[UR6] ;  /* 0x00000608040075b4 */ /* 0x0003e20008019000 */
[----:B------:R-:W-:-:S04]  /*11b20*/  UMOV UR17, UR9 ;  /* 0x0000000900117c82 */ /* 0x000fc80008000000 */
[----:B------:R1:W-:Y:S06]  /*11b30*/  UTMALDG.4D [UR24], [UR4], desc[UR6] ;  /* 0x00000618040075b4 */ /* 0x0003ec0008019000 */
[----:B------:R1:W-:Y:S01]  /*11b40*/  UTMALDG.4D [UR16], [UR4], desc[UR6] ;  /* 0x00000610040075b4 */ /* 0x0003e20008019000 */
[----:B--2---:R-:W-:-:S05]  /*11b50*/  VIADD R8, R8, 0x1 ;  /* 0x0000000108087836 */ /* 0x004fca0000000000 */
[----:B------:R-:W-:Y:S01]  /*11b60*/  LEA.HI R7, R8, R8, RZ, 0x1 ;  /* 0x0000000808077211 */ /* 0x000fe200078f08ff */
[----:B------:R1:W-:Y:S03]  /*11b70*/  STL [R1+0x4], R8 ;  /* 0x0000040801007387 */ /* 0x0003e60000100800 */
[----:B------:R-:W-:-:S05]  /*11b80*/  LOP3.LUT R7, R7, 0xfffffffe, RZ, 0xc0, !PT ;  /* 0xfffffffe07077812 */ /* 0x000fca00078ec0ff */
[----:B------:R-:W-:-:S05]  /*11b90*/  IMAD.IADD R7, R8, 0x1, -R7 ;  /* 0x0000000108077824 */ /* 0x000fca00078e0a07 */
[----:B------:R-:W-:-:S04]  /*11ba0*/  SHF.L.U32 R7, R7, 0x1f, RZ ;  /* 0x0000001f07077819 */ /* 0x000fc800000006ff */
[----:B------:R-:W2:Y:S02]  /*11bb0*/  SYNCS.PHASECHK.TRANS64.TRYWAIT P2, [R18+URZ+0x36820], R7 ;  /* 0x03682007120075a7 */ /* 0x000ea4000804017f */
[----:B-12---:R-:W-:Y:S05]  /*11bc0*/  @!P2 BRA `(.L_x_1918) ;  /* 0x0000002000b4a947 */ /* 0x006fea0003800000 */
.L_x_1968:
[----:B------:R-:W-:Y:S05]  /*11bd0*/  @!P3 BRA `(.L_x_1919) ;  /* 0x00000014007cb947 */ /* 0x000fea0003800000 */
[C---:B-1----:R-:W-:Y:S01]  /*11be0*/  LOP3.LUT R7, R19.reuse, 0x1, RZ, 0xc0, !PT ;  /* 0x0000000113077812 */ /* 0x042fe200078ec0ff */
[----:B------:R-:W-:Y:S01]  /*11bf0*/  VIADD R10, R19, 0xfffffffe ;  /* 0xfffffffe130a7836 */ /* 0x000fe20000000000 */
[----:B------:R-:W-:Y:S02]  /*11c00*/  ULDC.64 UR36, c[0x0][0x408] ;  /* 0x0001020000247ab9 */ /* 0x000fe40000000a00 */
[----:B------:R-:W-:Y:S01]  /*11c10*/  ISETP.NE.U32.AND P2, PT, R7, 0x1, PT ;  /* 0x000000010700780c */ /* 0x000fe20003f45070 */
[----:B------:R-:W-:-:S12]  /*11c20*/  IMAD.MOV.U32 R7, RZ, RZ, R10 ;  /* 0x000000ffff077224 */ /* 0x000fd800078e000a */
[----:B------:R-:W-:Y:S05]  /*11c30*/  @!P2 BRA `(.L_x_1920) ;  /* 0x0000000400cca947 */ /* 0x000fea0003800000 */
[----:B------:R-:W-:Y:S01]  /*11c40*/  VIADD R11, R16, 0x1 ;  /* 0x00000001100b7836 */ /* 0x000fe20000000000 */
[----:B------:R-:W-:Y:S04]  /*11c50*/  BSSY B0, `(.L_x_1921) ;  /* 0x000006e000007945 */ /* 0x000fe80003800000 */
[----:B------:R-:W-:-:S04]  /*11c60*/  ISETP.NE.AND P2, PT, R11, 0x2, PT ;  /* 0x000000020b00780c */ /* 0x000fc80003f45270 */
[----:B------:R-:W-:Y:S02]  /*11c70*/  SEL R8, RZ, 0x1, P2 ;  /* 0x00000001ff087807 */ /* 0x000fe40001000000 */
[----:B------:R-:W-:Y:S02]  /*11c80*/  SEL R11, R11, RZ, P2 ;  /* 0x000000ff0b0b7207 */ /* 0x000fe40001000000 */
[----:B------:R-:W-:Y:S01]  /*11c90*/  LOP3.LUT R13, R17, R8, RZ, 0x3c, !PT ;  /* 0x00000008110d7212 */ /* 0x000fe200078e3cff */
[----:B------:R-:W-:Y:S06]  /*11ca0*/  @!P6 BRA `(.L_x_1922) ;  /* 0x0000000400a0e947 */ /* 0x000fec0003800000 */
[----:B------:R-:W-:Y:S01]  /*11cb0*/  MOV R8, R6 ;  /* 0x0000000600087202 */ /* 0x000fe20000000f00 */
        /* <DEDUP_REMOVED lines=20> */
.L_x_1923:
[----:B-1----:R-:W-:Y:S01]  /*11e00*/  IMAD R3, R11, 0x8, R18 ;  /* 0x000000080b037824 */ /* 0x002fe200078e0212 */
[----:B------:R-:W-:-:S04]  /*11e10*/  SHF.L.U32 R2, R13, 0x1f, RZ ;  /* 0x0000001f0d027819 */ /* 0x000fc800000006ff */
[----:B------:R-:W1:Y:S02]  /*11e20*/  SYNCS.PHASECHK.TRANS64.TRYWAIT P2, [R3+URZ+0x36840], R2 ;  /* 0x03684002030075a7 */ /* 0x000e64000804017f */
[----:B-1----:R-:W-:Y:S05]  /*11e30*/  @!P2 BRA `(.L_x_1924) ;  /* 0x00000020002ca947 */ /* 0x002fea0003800000 */
.L_x_1969:
[----:B------:R-:W2:Y:S02]  /*11e40*/  S2R R9, SR_TID.X ;  /* 0x0000000000097919 */ /* 0x000ea40000002100 */
[----:B--2---:R-:W-:-:S04]  /*11e50*/  LOP3.LUT R9, R9, 0x7f, RZ, 0xc0, !PT ;  /* 0x0000007f09097812 */ /* 0x004fc800078ec0ff */
[----:B------:R-:W-:-:S13]  /*11e60*/  ISETP.NE.AND P3, PT, R9, RZ, PT ;  /* 0x000000ff0900720c */ /* 0x000fda0003f65270 */
[----:B------:R-:W-:Y:S05]  /*11e70*/  @P3 BRA `(.L_x_1925) ;  /* 0x00000000001c3947 */ /* 0x000fea0003800000 */
[----:B------:R-:W2:Y:S01]  /*11e80*/  S2R R9, SR_TID.X ;  /* 0x0000000000097919 */ /* 0x000ea20000002100 */
[----:B-1----:R-:W-:-:S04]  /*11e90*/  MOV R2, 0xa800 ;  /* 0x0000a80000027802 */ /* 0x002fc80000000f00 */
[----:B------:R3:W-:Y:S01]  /*11ea0*/  SYNCS.ARRIVE.TRANS64 RZ, [R3+URZ+0x36830], R2 ;  /* 0x0368300203ff79a7 */ /* 0x0007e2000800003f */
[----:B--2---:R-:W-:-:S04]  /*11eb0*/  LOP3.LUT R9, R9, 0x1f, RZ, 0xc0, !PT ;  /* 0x0000001f09097812 */ /* 0x004fc800078ec0ff */
[----:B------:R-:W-:-:S13]  /*11ec0*/  ISETP.NE.AND P2, PT, R9, RZ, PT ;  /* 0x000000ff0900720c */ /* 0x000fda0003f45270 */
[----:B---3--:R-:W-:Y:S05]  /*11ed0*/  @!P2 BRA `(.L_x_1925) ;  /* 0x000000000004a947 */ /* 0x008fea0003800000 */
[----:B------:R-:W-:Y:S01]  /*11ee0*/  BPT.TRAP 0x1 ;  /* 0x000000040000795c */ /* 0x000fe20000300000 */
.L_x_1925:
        /* <DEDUP_REMOVED lines=12> */
[----:B------:R-:W-:Y:S01]  /*11fb0*/  VIADD R3, R18, 0x36800 ;  /* 0x0003680012037836 */ /* 0x000fe20000000000 */
[----:B------:R-:W-:Y:S01]  /*11fc0*/  UMOV UR17, 0x80 ;  /* 0x0000008000117882 */ /* 0x000fe20000000000 */
[----:B------:R-:W-:Y:S01]  /*11fd0*/  UIADD3 UR9, UR9, 0x36830, URZ ;  /* 0x0003683009097890 */ /* 0x000fe2000fffe03f */
[----:B------:R-:W-:Y:S01]  /*11fe0*/  SHF.L.U32 R2, R17, 0x1f, RZ ;  /* 0x0000001f11027819 */ /* 0x000fe200000006ff */
[----:B------:R-:W-:Y:S01]  /*11ff0*/  UIMAD UR11, UR11, 0x70, URZ ;  /* 0x000000700b0b78a4 */ /* 0x000fe2000f8e023f */
[----:B------:R-:W-:Y:S01]  /*12000*/  IMAD R3, R16, 0x8, R3 ;  /* 0x0000000810037824 */ /* 0x000fe200078e0203 */
[----:B------:R-:W-:-:S02]  /*12010*/  UIADD3 UR8, UR14, 0x21400, URZ ;  /* 0x000214000e087890 */ /* 0x000fc4000fffe03f */
        /* <DEDUP_REMOVED lines=11> */
.L_x_1970:
[----:B------:R-:W-:Y:S05]  /*120d0*/  @P3 BRA `(.L_x_1927) ;  /* 0x0000000000203947 */ /* 0x000fea0003800000 */
[----:B------:R-:W2:Y:S01]  /*120e0*/  S2R R9, SR_TID.X ;  /* 0x0000000000097919 */ /* 0x000ea20000002100 */
[----:B-1----:R-:W-:Y:S02]  /*120f0*/  IMAD R2, R16, 0x8, R18 ;  /* 0x0000000810027824 */ /* 0x002fe400078e0212 */
[----:B------:R-:W-:-:S04]  /*12100*/  IMAD.MOV.U32 R3, RZ, RZ, 0xa800 ;  /* 0x0000a800ff037424 */ /* 0x000fc800078e00ff */
[----:B------:R3:W-:Y:S01]  /*12110*/  SYNCS.ARRIVE.TRANS64 RZ, [R2+URZ+0x36850], R3 ;  /* 0x0368500302ff79a7 */ /* 0x0007e2000800003f */
[----:B--2---:R-:W-:-:S04]  /*12120*/  LOP3.LUT R9, R9, 0x1f, RZ, 0xc0, !PT ;  /* 0x0000001f09097812 */ /* 0x004fc800078ec0ff */
[----:B------:R-:W-:-:S13]  /*12130*/  ISETP.NE.AND P2, PT, R9, RZ, PT ;  /* 0x000000ff0900720c */ /* 0x000fda0003f45270 */
[----:B---3--:R-:W-:Y:S05]  /*12140*/  @!P2 BRA `(.L_x_1927) ;  /* 0x000000000004a947 */ /* 0x008fea0003800000 */
[----:B------:R-:W-:Y:S01]  /*12150*/  BPT.TRAP 0x1 ;  /* 0x000000040000795c */ /* 0x000fe20000300000 */
.L_x_1927:
[--C-:B-1----:R-:W-:Y:S01]  /*12160*/  IMAD R2, R16, 0x8, R18.reuse ;  /* 0x0000000810027824 */ /* 0x102fe200078e0212 */
[----:B------:R-:W-:Y:S01]  /*12170*/  R2UR UR11, R5 ;  /* 0x00000000050b72ca */ /* 0x000fe200000e0000 */
[----:B------:R-:W-:Y:S01]  /*12180*/  UIADD3 UR4, UP0, UR38, 0x470, URZ ;  /* 0x0000047026047890 */ /* 0x000fe2000ff1e03f */
[----:B------:R-:W-:Y:S01]  /*12190*/  R2UR UR13, R6 ;  /* 0x00000000060d72ca */ /* 0x000fe200000e0000 */
[----:B------:R-:W-:Y:S01]  /*121a0*/  UMOV UR10, URZ ;  /* 0x0000003f000a7c82 */ /* 0x000fe20008000000 */
[----:B------:R-:W-:Y:S01]  /*121b0*/  R2UR UR9, R2 ;  /* 0x00000000020972ca */ /* 0x000fe200000e0000 */
[----:B------:R-:W-:Y:S01]  /*121c0*/  IMAD R2, R16, 0xa800, R18 ;  /* 0x0000a80010027824 */ /* 0x000fe200078e0212 */
[----:B------:R-:W-:Y:S01]  /*121d0*/  R2UR UR12, R4 ;  /* 0x00000000040c72ca */ /* 0x000fe200000e0000 */
[----:B------:R-:W-:Y:S01]  /*121e0*/  UIADD3.X UR5, URZ, UR39, URZ, UP0, !UPT ;  /* 0x000000273f057290 */ /* 0x000fe200087fe43f */
[----:B------:R-:W-:Y:S01]  /*121f0*/  MOV R6, R8 ;  /* 0x0000000800067202 */ /* 0x000fe20000000f00 */
[----:B------:R-:W-:Y:S01]  /*12200*/  UMOV UR6, 0x0 ;  /* 0x0000000000067882 */ /* 0x000fe20000000000 */
[----:B------:R-:W-:Y:S01]  /*12210*/  R2UR UR15, R2 ;  /* 0x00000000020f72ca */ /* 0x000fe200000e0000 */
[----:B------:R-:W-:Y:S01]  /*12220*/  UMOV UR7, 0x14f00000 ;  /* 0x14f0000000077882 */ /* 0x000fe20000000000 */
[----:B------:R-:W-:Y:S01]  /*12230*/  UMOV UR16, 0x40 ;  /* 0x0000004000107882 */ /* 0x000fe20000000000 */
[----:B------:R-:W-:Y:S01]  /*12240*/  UIMAD UR11, UR11, 0x70, URZ ;  /* 0x000000700b0b78a4 */ /* 0x000fe2000f8e023f */
[----:B------:R-:W-:-:S03]  /*12250*/  IMAD.MOV.U32 R5, RZ, RZ, R7 ;  /* 0x000000ffff057224 */ /* 0x000fc600078e0007 */
        /* <DEDUP_REMOVED lines=13> */
.L_x_1922:
[----:B------:R-:W-:Y:S05]  /*12330*/  BSYNC B0 ;  /* 0x0000000000007941 */ /* 0x000fea0003800000 */
.L_x_1921:
[----:B------:R-:W-:Y:S02]  /*12340*/  VIADD R7, R19, 0xfffffffd ;  /* 0xfffffffd13077836 */ /* 0x000fe40000000000 */
[----:B------:R-:W-:Y:S02]  /*12350*/  IMAD.MOV.U32 R16, RZ, RZ, R11 ;  /* 0x000000ffff107224 */ /* 0x000fe400078e000b */
[----:B------:R-:W-:-:S07]  /*12360*/  IMAD.MOV.U32 R17, RZ, RZ, R13 ;  /* 0x000000ffff117224 */ /* 0x000fce00078e000d */
.L_x_1920:
[----:B------:R-:W-:Y:S01]  /*12370*/  ISETP.NE.AND P2, PT, R10, RZ, PT ;  /* 0x000000ff0a00720c */ /* 0x000fe20003f45270 */
[----:B------:R-:W-:-:S12]  /*12380*/  BSSY B0, `(.L_x_1919) ;  /* 0x00000e4000007945 */ /* 0x000fd80003800000 */
[----:B------:R-:W-:Y:S05]  /*12390*/  @!P2 BRA `(.L_x_1928) ;  /* 0x0000000c0088a947 */ /* 0x000fea0003800000 */
[----:B------:R-:W-:-:S07]  /*123a0*/  IMAD.MOV.U32 R8, RZ, RZ, R6 ;  /* 0x000000ffff087224 */ /* 0x000fce00078e0006 */
.L_x_1943:
[----:B------:R-:W-:Y:S01]  /*123b0*/  IADD3 R10, R16, 0x1, RZ ;  /* 0x00000001100a7810 */ /* 0x000fe20007ffe0ff */
        /* <DEDUP_REMOVED lines=15> */
[----:B------:R-:W-:Y:S01]  /*124b0*/  @P2 SHF.R.U32.HI R2, RZ, R3, R14 ;  /* 0x00000003ff022219 */ /* 0x000fe2000001160e */
[----:B------:R-:W-:-:S03]  /*124c0*/  IMAD R14, R12, UR36, RZ ;  /* 0x000000240c0e7c24 */ /* 0x000fc6000f8e02ff */
[--C-:B------:R-:W-:Y:S01]  /*124d0*/  SHF.R.S32.HI R3, RZ, 0x1f, R2.reuse ;  /* 0x0000001fff037819 */ /* 0x100fe20000011402 */
[----:B------:R-:W-:Y:S02]  /*124e0*/  IMAD.MOV R13, RZ, RZ, -R2 ;  /* 0x000000ffff0d7224 */ /* 0x000fe400078e0a02 */
[----:B------:R-:W-:Y:S02]  /*124f0*/  IMAD R14, R0, UR37, R14 ;  /* 0x00000025000e7c24 */ /* 0x000fe4000f8e020e */
[----:B------:R-:W-:Y:S02]  /*12500*/  IMAD R13, R8, R13, R7 ;  /* 0x0000000d080d7224 */ /* 0x000fe400078e0207 */
[----:B------:R-:W1:Y:S01]  /*12510*/  LDC.64 R8, c[0x0][0x3f8] ;  /* 0x0000fe00ff087b82 */ /* 0x000e620000000a00 */
[----:B------:R-:W-:-:S04]  /*12520*/  IMAD.WIDE.U32 R2, R0, UR36, R2 ;  /* 0x0000002400027c25 */ /* 0x000fc8000f8e0002 */
[----:B------:R-:W-:Y:S01]  /*12530*/  IMAD.IADD R14, R14, 0x1, R3 ;  /* 0x000000010e0e7824 */ /* 0x000fe200078e0203 */
[----:B-1----:R-:W-:-:S04]  /*12540*/  LEA R8, P2, R2, R8, 0x2 ;  /* 0x0000000802087211 */ /* 0x002fc800078410ff */
[----:B------:R-:W-:-:S05]  /*12550*/  LEA.HI.X R9, R2, R9, R14, 0x2, P2 ;  /* 0x0000000902097211 */ /* 0x000fca00010f140e */
[----:B------:R1:W5:Y:S04]  /*12560*/  LDG.E R8, desc[UR4][R8.64] ;  /* 0x0000000408087981 */ /* 0x000368000c1e1900 */
.L_x_1931:
[----:B------:R-:W-:Y:S01]  /*12570*/  IMAD R2, R10, 0x8, R18 ;  /* 0x000000080a027824 */ /* 0x000fe200078e0212 */
[----:B------:R-:W-:-:S04]  /*12580*/  SHF.L.U32 R3, R11, 0x1f, RZ ;  /* 0x0000001f0b037819 */ /* 0x000fc800000006ff */
[----:B------:R-:W2:Y:S02]  /*12590*/  SYNCS.PHASECHK.TRANS64.TRYWAIT P2, [R2+URZ+0x36840], R3 ;  /* 0x03684003020075a7 */ /* 0x000ea4000804017f */
[----:B--2---:R-:W-:Y:S05]  /*125a0*/  @!P2 BRA `(.L_x_1932) ;  /* 0x000000180078a947 */ /* 0x004fea0003800000 */
.L_x_1971:
[----:B-1----:R-:W1:Y:S02]  /*125b0*/  S2R R9, SR_TID.X ;  /* 0x0000000000097919 */ /* 0x002e640000002100 */
[----:B-1----:R-:W-:-:S04]  /*125c0*/  LOP3.LUT R9, R9, 0x7f, RZ, 0xc0, !PT ;  /* 0x0000007f09097812 */ /* 0x002fc800078ec0ff */
[----:B------:R-:W-:-:S13]  /*125d0*/  ISETP.NE.AND P3, PT, R9, RZ, PT ;  /* 0x000000ff0900720c */ /* 0x000fda0003f65270 */
[----:B------:R-:W-:Y:S05]  /*125e0*/  @P3 BRA `(.L_x_1933) ;  /* 0x00000000001c3947 */ /* 0x000fea0003800000 */
[----:B------:R-:W1:Y:S01]  /*125f0*/  S2R R9, SR_TID.X ;  /* 0x0000000000097919 */ /* 0x000e620000002100 */
[----:B--2---:R-:W-:-:S04]  /*12600*/  MOV R3, 0xa800 ;  /* 0x0000a80000037802 */ /* 0x004fc80000000f00 */
[----:B------:R3:W-:Y:S01]  /*12610*/  SYNCS.ARRIVE.TRANS64 RZ, [R2+URZ+0x36830], R3 ;  /* 0x0368300302ff79a7 */ /* 0x0007e2000800003f */
[----:B-1----:R-:W-:-:S04]  /*12620*/  LOP3.LUT R9, R9, 0x1f, RZ, 0xc0, !PT ;  /* 0x0000001f09097812 */ /* 0x002fc800078ec0ff */
[----:B------:R-:W-:-:S13]  /*12630*/  ISETP.NE.AND P2, PT, R9, RZ, PT ;  /* 0x000000ff0900720c */ /* 0x000fda0003f45270 */
[----:B---3--:R-:W-:Y:S05]  /*12640*/  @!P2 BRA `(.L_x_1933) ;  /* 0x000000000004a947 */ /* 0x008fea0003800000 */
[----:B------:R-:W-:Y:S01]  /*12650*/  BPT.TRAP 0x1 ;  /* 0x000000040000795c */ /* 0x000fe20000300000 */
.L_x_1933:
[----:B------:R-:W-:Y:S01]  /*12660*/  R2UR UR9, R2 ;  /* 0x00000000020972ca */ /* 0x000fe200000e0000 */
[----:B--2---:R-:W-:Y:S01]  /*12670*/  IMAD R2, R10, 0xa800, R18 ;  /* 0x0000a8000a027824 */ /* 0x004fe200078e0212 */
[----:B------:R-:W-:Y:S01]  /*12680*/  R2UR UR11, R13 ;  /* 0x000000000d0b72ca */ /* 0x000fe200000e0000 */
        /* <DEDUP_REMOVED lines=9> */
[----:B------:R-:W-:Y:S01]  /*12720*/  VIADD R3, R18, 0x36800 ;  /* 0x0003680012037836 */ /* 0x000fe20000000000 */
[----:B------:R-:W-:Y:S01]  /*12730*/  UIADD3 UR9, UR9, 0x36830, URZ ;  /* 0x0003683009097890 */ /* 0x000fe2000fffe03f */
[----:B------:R-:W-:Y:S01]  /*12740*/  SHF.L.U32 R17, R17, 0x1f, RZ ;  /* 0x0000001f11117819 */ /* 0x000fe200000006ff */
[----:B------:R-:W-:Y:S01]  /*12750*/  UIMAD UR11, UR11, 0x70, URZ ;  /* 0x000000700b0b78a4 */ /* 0x000fe2000f8e023f */
[----:B------:R-:W-:Y:S01]  /*12760*/  IMAD R2, R16, 0x8, R3 ;  /* 0x0000000810027824 */ /* 0x000fe200078e0203 */
[----:B------:R-:W-:-:S02]  /*12770*/  UMOV UR17, 0x80 ;  /* 0x0000008000117882 */ /* 0x000fc40000000000 */
        /* <DEDUP_REMOVED lines=12> */
.L_x_1972:
        /* <DEDUP_REMOVED lines=8> */
.L_x_1935:
[----:B------:R-:W-:Y:S01]  /*128c0*/  IMAD R16, R16, 0xa800, R18 ;  /* 0x0000a80010107824 */ /* 0x000fe200078e0212 */
        /* <DEDUP_REMOVED lines=12> */
[----:B------:R-:W-:Y:S01]  /*12990*/  UIMAD UR11, UR11, 0x70, URZ ;  /* 0x000000700b0b78a4 */ /* 0x000fe2000f8e023f */
[----:B------:R-:W-:Y:S01]  /*129a0*/  IMAD.MOV.U32 R6, RZ, RZ, R8 ;  /* 0x000000ffff067224 */ /* 0x000fe200078e0008 */
        /* <DEDUP_REMOVED lines=14> */
.L_x_1930:
[----:B------:R-:W-:Y:S05]  /*12a90*/  BSYNC B1 ;  /* 0x0000000000017941 */ /* 0x000fea0003800000 */
.L_x_1929:
[----:B------:R-:W-:Y:S01]  /*12aa0*/  IADD3 R16, R10, 0x1, RZ ;  /* 0x000000010a107810 */ /* 0x000fe20007ffe0ff */
[----:B------:R-:W-:Y:S03]  /*12ab0*/  BSSY B1, `(.L_x_1936) ;  /* 0x000006d000017945 */ /* 0x000fe60003800000 */
        /* <DEDUP_REMOVED lines=8> */
[----:B------:R-:W-:Y:S01]  /*12b40*/  IMAD R14, R12, UR36, RZ ;  /* 0x000000240c0e7c24 */ /* 0x000fe2000f8e02ff */
[----:B------:R-:W-:-:S03]  /*12b50*/  ULDC.64 UR4, c[0x0][0x208] ;  /* 0x0000820000047ab9 */ /* 0x000fc60000000a00 */
        /* <DEDUP_REMOVED lines=15> */
.L_x_1938:
[----:B------:R-:W-:Y:S01]  /*12c50*/  IMAD R2, R16, 0x8, R18 ;  /* 0x0000000810027824 */ /* 0x000fe200078e0212 */
[----:B------:R-:W-:-:S04]  /*12c60*/  SHF.L.U32 R3, R17, 0x1f, RZ ;  /* 0x0000001f11037819 */ /* 0x000fc800000006ff */
[----:B------:R-:W2:Y:S02]  /*12c70*/  SYNCS.PHASECHK.TRANS64.TRYWAIT P2, [R2+URZ+0x36840], R3 ;  /* 0x03684003020075a7 */ /* 0x000ea4000804017f */
[----:B--2---:R-:W-:Y:S05]  /*12c80*/  @!P2 BRA `(.L_x_1939) ;  /* 0x0000001000e8a947 */ /* 0x004fea0003800000 */
.L_x_1973:
        /* <DEDUP_REMOVED lines=11> */
.L_x_1940:
[----:B--2---:R-:W-:Y:S01]  /*12d40*/  VIADD R3, R18, 0x36800 ;  /* 0x0003680012037836 */ /* 0x004fe20000000000 */
[----:B------:R-:W-:Y:S01]  /*12d50*/  R2UR UR11, R13 ;  /* 0x000000000d0b72ca */ /* 0x000fe200000e0000 */
[----:B------:R-:W-:Y:S01]  /*12d60*/  UIADD3 UR4, UP0, UR38, 0x370, URZ ;  /* 0x0000037026047890 */ /* 0x000fe2000ff1e03f */
[----:B------:R-:W-:Y:S01]  /*12d70*/  R2UR UR12, R4 ;  /* 0x00000000040c72ca */ /* 0x000fe200000e0000 */
[--C-:B------:R-:W-:Y:S01]  /*12d80*/  IMAD R2, R16, 0x8, R3.reuse ;  /* 0x0000000810027824 */ /* 0x100fe200078e0203 */
[----:B-----5:R-:W-:Y:S01]  /*12d90*/  R2UR UR13, R8 ;  /* 0x00000000080d72ca */ /* 0x020fe200000e0000 */
[----:B------:R-:W-:Y:S01]  /*12da0*/  UIADD3.X UR5, URZ, UR39, URZ, UP0, !UPT ;  /* 0x000000273f057290 */ /* 0x000fe200087fe43f */
[----:B------:R-:W-:Y:S01]  /*12db0*/  SHF.L.U32 R11, R11, 0x1f, RZ ;  /* 0x0000001f0b0b7819 */ /* 0x000fe200000006ff */
[----:B------:R-:W-:Y:S01]  /*12dc0*/  UMOV UR10, URZ ;  /* 0x0000003f000a7c82 */ /* 0x000fe20008000000 */
[----:B------:R-:W-:Y:S01]  /*12dd0*/  R2UR UR9, R2 ;  /* 0x00000000020972ca */ /* 0x000fe200000e0000 */
[----:B------:R-:W-:Y:S01]  /*12de0*/  IMAD R2, R16, 0xa800, R18 ;  /* 0x0000a80010027824 */ /* 0x000fe200078e0212 */
[----:B------:R-:W-:Y:S01]  /*12df0*/  UMOV UR6, 0x0 ;  /* 0x0000000000067882 */ /* 0x000fe20000000000 */
[----:B------:R-:W-:Y:S01]  /*12e00*/  UMOV UR7, 0x14f00000 ;  /* 0x14f0000000077882 */ /* 0x000fe20000000000 */
[----:B------:R-:W-:Y:S01]  /*12e10*/  UMOV UR17, 0x40 ;  /* 0x0000004000117882 */ /* 0x000fe20000000000 */
[----:B------:R-:W-:Y:S01]  /*12e20*/  UIMAD UR11, UR11, 0x70, URZ ;  /* 0x000000700b0b78a4 */ /* 0x000fe2000f8e023f */
[----:B------:R-:W-:Y:S01]  /*12e30*/  R2UR UR8, R2 ;  /* 0x00000000020872ca */ /* 0x000fe200000e0000 */
[----:B------:R-:W-:Y:S01]  /*12e40*/  UMOV UR18, 0x80 ;  /* 0x0000008000127882 */ /* 0x000fe20000000000 */
[----:B------:R-:W-:-:S05]  /*12e50*/  IMAD R2, R10, 0x8, R3 ;  /* 0x000000080a027824 */ /* 0x000fca00078e0203 */
        /* <DEDUP_REMOVED lines=14> */
.L_x_1974:
        /* <DEDUP_REMOVED lines=8> */
.L_x_1942:
        /* <DEDUP_REMOVED lines=13> */
[----:B------:R-:W-:Y:S01]  /*13090*/  MOV R6, R8 ;  /* 0x0000000800067202 */ /* 0x000fe20000000f00 */
[----:B------:R-:W-:-:S02]  /*130a0*/  UIMAD UR11, UR11, 0x70, URZ ;  /* 0x000000700b0b78a4 */ /* 0x000fc4000f8e023f */
        /* <DEDUP_REMOVED lines=13> */
.L_x_1937:
[----:B------:R-:W-:Y:S05]  /*13180*/  BSYNC B1 ;  /* 0x0000000000017941 */ /* 0x000fea0003800000 */
.L_x_1936:
[C---:B------:R-:W-:Y:S01]  /*13190*/  ISETP.GT.AND P2, PT, R7.reuse, 0x1, PT ;  /* 0x000000010700780c */ /* 0x040fe20003f44270 */
[----:B------:R-:W-:-:S12]  /*131a0*/  VIADD R7, R7, 0xfffffffe ;  /* 0xfffffffe07077836 */ /* 0x000fd80000000000 */
[----:B------:R-:W-:Y:S05]  /*131b0*/  @P2 BRA `(.L_x_1943) ;  /* 0xfffffff0007c2947 */ /* 0x000fea000383ffff */
.L_x_1928:
[----:B------:R-:W-:Y:S05]  /*131c0*/  BSYNC B0 ;  /* 0x0000000000007941 */ /* 0x000fea0003800000 */
.L_x_1919:
[----:B------:R-:W-:Y:S04]  /*131d0*/  BSSY B0, `(.L_x_1944) ;  /* 0x0000010000007945 */ /* 0x000fe80003800000 */
[----:B------:R-:W-:Y:S05]  /*131e0*/  @P1 BRA `(.L_x_1945) ;  /* 0x0000000000381947 */ /* 0x000fea0003800000 */
[----:B-1----:R-:W1:Y:S01]  /*131f0*/  S2R R7, SR_LANEID ;  /* 0x0000000000077919 */ /* 0x002e620000000000 */
        /* <DEDUP_REMOVED lines=11> */
[----:B-1----:R-:W-:-:S05]  /*132b0*/  IADD3 R0, R0, UR44, R9 ;  /* 0x0000002c00007c10 */ /* 0x002fca000fffe009 */
[----:B------:R2:W-:Y:S02]  /*132c0*/  STL [R1], R0 ;  /* 0x0000000001007387 */ /* 0x0005e40000100800 */
.L_x_1945:
[----:B------:R-:W-:Y:S05]  /*132d0*/  BSYNC B0 ;  /* 0x0000000000007941 */ /* 0x000fea0003800000 */
.L_x_1944:
[----:B------:R-:W-:Y:S04]  /*132e0*/  BSSY B0, `(.L_x_1946) ;  /* 0x000002c000007945 */ /* 0x000fe80003800000 */
[----:B------:R-:W-:Y:S05]  /*132f0*/  @!P6 BRA `(.L_x_1947) ;  /* 0x0000000000a8e947 */ /* 0x000fea0003800000 */
[----:B--2---:R-:W1:Y:S01]  /*13300*/  S2R R0, SR_TID.X ;  /* 0x0000000000007919 */ /* 0x004e620000002100 */
[----:B------:R-:W-:Y:S01]  /*13310*/  IMAD R3, R16, 0x8, R18 ;  /* 0x0000000810037824 */ /* 0x000fe200078e0212 */
[----:B-1----:R-:W-:Y:S02]  /*13320*/  LOP3.LUT R2, R0, 0x7f, RZ, 0xc0, !PT ;  /* 0x0000007f00027812 */ /* 0x002fe400078ec0ff */
[----:B------:R-:W-:Y:S02]  /*13330*/  SHF.L.U32 R0, R17, 0x1f, RZ ;  /* 0x0000001f11007819 */ /* 0x000fe400000006ff */
[----:B------:R-:W-:Y:S02]  /*13340*/  ISETP.NE.AND P1, PT, R2, RZ, PT ;  /* 0x000000ff0200720c */ /* 0x000fe40003f25270 */
[----:B------:R-:W1:Y:S02]  /*13350*/  SYNCS.PHASECHK.TRANS64.TRYWAIT P0, [R3+URZ+0x36860], R0 ;  /* 0x03686000030075a7 */ /* 0x000e64000800017f */
[----:B-1----:R-:W-:Y:S09]  /*13360*/  @!P0 BRA `(.L_x_1948) ;  /* 0x0000000c00588947 */ /* 0x002ff20003800000 */
.L_x_1975:
        /* <DEDUP_REMOVED lines=8> */
.L_x_1949:
        /* <DEDUP_REMOVED lines=26> */
[----:B---3--:R-:W-:Y:S01]  /*13590*/  NOP ;  /* 0x0000000000007918 */ /* 0x008fe20000000000 */
.L_x_1947:
[----:B------:R-:W-:Y:S05]  /*135a0*/  BSYNC B0 ;  /* 0x0000000000007941 */ /* 0x000fea0003800000 */
.L_x_1946:
[----:B------:R3:W5:Y:S01]  /*135b0*/  LDL.LU R13, [R1] ;  /* 0x00000000010d7983 */ /* 0x0007620000300800 */
[----:B------:R-:W-:-:S05]  /*135c0*/  VIADD R16, R16, 0x1 ;  /* 0x0000000110107836 */ /* 0x000fca0000000000 */
[----:B------:R-:W-:-:S04]  /*135d0*/  ISETP.NE.AND P0, PT, R16, 0x2, PT ;  /* 0x000000021000780c */ /* 0x000fc80003f05270 */
[----:B-12---:R-:W-:Y:S02]  /*135e0*/  SEL R0, RZ, 0x1, P0 ;  /* 0x00000001ff007807 */ /* 0x006fe40000000000 */
[----:B------:R-:W-:Y:S02]  /*135f0*/  SEL R16, R16, RZ, P0 ;  /* 0x000000ff10107207 */ /* 0x000fe40000000000 */
[----:B---3--:R-:W-:-:S07]  /*13600*/  LOP3.LUT R17, R17, R0, RZ, 0x3c, !PT ;  /* 0x0000000011117212 */ /* 0x008fce00078e3cff */
.L_x_1908:
[----:B------:R-:W-:Y:S05]  /*13610*/  BSYNC B6 ;  /* 0x0000000000067941 */ /* 0x000fea0003800000 */
.L_x_1906:
[----:B------:R-:W-:-:S03]  /*13620*/  UMOV UR4, 0xffffffff ;  /* 0xffffffff00047882 */ /* 0x000fc60000000000 */
[----:B------:R-:W-:Y:S05]  /*13630*/  BRA.DIV UR4, `(.L_x_1950) ;  /* 0x0000000a04b87947 */ /* 0x000fea000b800000 */
[----:B-----5:R1:W2:Y:S02]  /*13640*/  SHFL.IDX PT, R14, R13, RZ, 0x1f ;  /* 0x00001fff0d0e7589 */ /* 0x0202a400000e0000 */
.L_x_1978:
[----:B------:R-:W3:Y:S01]  /*13650*/  S2R R0, SR_TID.X ;  /* 0x0000000000007919 */ /* 0x000ee20000002100 */
[----:B------:R-:W-:Y:S05]  /*13660*/  WARPSYNC.ALL ;  /* 0x0000000000007948 */ /* 0x000fea0003800000 */
[----:B------:R-:W-:Y:S01]  /*13670*/  BAR.SYNC.DEFER_BLOCKING 0x4, 0x120 ;  /* 0x0104800000007b1d */ /* 0x000fe20000010000 */
[----:B--2---:R-:W-:-:S05]  /*13680*/  IMAD.MOV.U32 R2, RZ, RZ, R14 ;  /* 0x000000ffff027224 */ /* 0x004fca00078e000e */
[----:B------:R-:W-:Y:S01]  /*13690*/  ULDC UR4, c[0x0][0xda8] ;  /* 0x00036a0000047ab9 */ /* 0x000fe20000000800 */
[----:B------:R2:W-:Y:S01]  /*136a0*/  STL [R1], R2 ;  /* 0x0000000201007387 */ /* 0x0005e20000100800 */
[----:B---3--:R-:W-:-:S04]  /*136b0*/  LOP3.LUT R0, R0, 0x1f, RZ, 0xc0, !PT ;  /* 0x0000001f00007812 */ /* 0x008fc800078ec0ff */
[----:B------:R-:W-:-:S13]  /*136c0*/  ISETP.NE.AND P0, PT, R0, RZ, PT ;  /* 0x000000ff0000720c */ /* 0x000fda0003f05270 */
[----:B------:R-:W3:Y:S01]  /*136d0*/  @!P0 S2R R3, SR_CgaCtaId ;  /* 0x0000000000038919 */ /* 0x000ee20000008800 */
[----:B------:R-:W-:-:S04]  /*136e0*/  @!P0 MOV R0, 0x400 ;  /* 0x0000040000008802 */ /* 0x000fc80000000f00 */
[----:B---3--:R-:W-:-:S05]  /*136f0*/  @!P0 LEA R0, R3, R0, 0x18 ;  /* 0x0000000003008211 */ /* 0x008fca00078ec0ff */
[----:B------:R2:W-:Y:S01]  /*13700*/  @!P0 STS [R0+0x368d0], R13 ;  /* 0x0368d00d00008388 */ /* 0x0005e20000000800 */
[----:B------:R-:W-:Y:S06]  /*13710*/  BAR.ARV 0x5, 0x120 ;  /* 0x0144800000007b1d */ /* 0x000fec0000002000 */
[----:B------:R-:W-:-:S13]  /*13720*/  ISETP.GE.AND P0, PT, R2, UR4, PT ;  /* 0x0000000402007c0c */ /* 0x000fda000bf06270 */
[----:B--2---:R-:W-:Y:S05]  /*13730*/  @!P0 BRA `(.L_x_1951) ;  /* 0xffffffd000848947 */ /* 0x004fea000383ffff */
.L_x_1903:
[----:B------:R-:W2:Y:S01]  /*13740*/  LDL.LU R0, [R1+0x4] ;  /* 0x0000040001007983 */ /* 0x000ea20000300800 */
[----:B------:R-:W3:Y:S01]  /*13750*/  S2R R5, SR_CgaCtaId ;  /* 0x0000000000057919 */ /* 0x000ee20000008800 */
[----:B--2---:R-:W-:-:S04]  /*13760*/  IADD3 R0, R0, 0x1, RZ ;  /* 0x0000000100007810 */ /* 0x004fc80007ffe0ff */
[----:B------:R-:W-:-:S04]  /*13770*/  LEA.HI R2, R0, R0, RZ, 0x1 ;  /* 0x0000000000027211 */ /* 0x000fc800078f08ff */
[----:B------:R-:W-:Y:S02]  /*13780*/  LOP3.LUT R3, R2, 0xfffffffe, RZ, 0xc0, !PT ;  /* 0xfffffffe02037812 */ /* 0x000fe400078ec0ff */
[----:B------:R-:W-:-:S03]  /*13790*/  MOV R2, 0x400 ;  /* 0x0000040000027802 */ /* 0x000fc60000000f00 */
[----:B------:R-:W-:Y:S01]  /*137a0*/  IMAD.IADD R0, R0, 0x1, -R3 ;  /* 0x0000000100007824 */ /* 0x000fe200078e0a03 */
[----:B---3--:R-:W-:-:S04]  /*137b0*/  LEA R7, R5, R2, 0x18 ;  /* 0x0000000205077211 */ /* 0x008fc800078ec0ff */
[----:B------:R-:W-:-:S04]  /*137c0*/  SHF.L.U32 R0, R0, 0x1f, RZ ;  /* 0x0000001f00007819 */ /* 0x000fc800000006ff */
[----:B------:R-:W2:Y:S02]  /*137d0*/  SYNCS.PHASECHK.TRANS64.TRYWAIT P0, [R7+URZ+0x36820], R0 ;  /* 0x03682000070075a7 */ /* 0x000ea4000800017f */
[----:B--2---:R-:W-:Y:S05]  /*137e0*/  @!P0 BRA `(.L_x_1952) ;  /* 0x0000000800708947 */ /* 0x004fea0003800000 */
.L_x_1979:
        /* <DEDUP_REMOVED lines=9> */
[----:B------:R-:W2:Y:S02]  /*13880*/  LDL.LU R2, [R1+0x8] ;  /* 0x0000080001027983 */ /* 0x000ea40000300800 */
[----:B--2---:R-:W-:-:S04]  /*13890*/  LOP3.LUT R0, R2, 0x2, RZ, 0xfc, !PT ;  /* 0x0000000202007812 */ /* 0x004fc800078efcff */
[----:B------:R-:W-:-:S13]  /*138a0*/  ISETP.NE.AND P2, PT, R0, 0x3, PT ;  /* 0x000000030000780c */ /* 0x000fda0003f45270 */
[----:B------:R-:W-:Y:S05]  /*138b0*/  @!P2 BRA `(.L_x_1955) ;  /* 0x000000000004a947 */ /* 0x000fea0003800000 */
[----:B------:R-:W-:Y:S01]  /*138c0*/  BPT.TRAP 0x1 ;  /* 0x000000040000795c */ /* 0x000fe20000300000 */
.L_x_1955:
        /* <DEDUP_REMOVED lines=12> */
.L_x_1980:
[----:B------:R-:W3:Y:S02]  /*13990*/  SYNCS.PHASECHK.TRANS64.TRYWAIT P0, [R3+URZ], R0 ;  /* 0x00000000030075a7 */ /* 0x000ee4000800017f */
[----:B---3--:R-:W-:Y:S05]  /*139a0*/  @!P0 BRA `(.L_x_1957) ;  /* 0x0000000800288947 */ /* 0x008fea0003800000 */
.L_x_1981:
[----:B------:R-:W-:Y:S05]  /*139b0*/  @!P2 BRA `(.L_x_1958) ;  /* 0x000000000004a947 */ /* 0x000fea0003800000 */
[----:B------:R-:W-:Y:S01]  /*139c0*/  BPT.TRAP 0x1 ;  /* 0x000000040000795c */ /* 0x000fe20000300000 */
.L_x_1958:
[----:B---3--:R-:W-:-:S05]  /*139d0*/  IADD3 R3, R7, 0x36860, RZ ;  /* 0x0003686007037810 */ /* 0x008fca0007ffe0ff */
[----:B--2---:R-:W-:-:S04]  /*139e0*/  IMAD R5, R16, 0x8, R3 ;  /* 0x0000000810057824 */ /* 0x004fc800078e0203 */
[----:B------:R-:W2:Y:S02]  /*139f0*/  SYNCS.PHASECHK.TRANS64.TRYWAIT P0, [R5+URZ], R4 ;  /* 0x00000004050075a7 */ /* 0x000ea4000800017f */
[----:B--2---:R-:W-:Y:S05]  /*13a00*/  @!P0 BRA `(.L_x_1959) ;  /* 0x0000000800248947 */ /* 0x004fea0003800000 */
.L_x_1982:
[----:B------:R-:W-:-:S07]  /*13a10*/  IMAD R3, R2, 0x8, R3 ;  /* 0x0000000802037824 */ /* 0x000fce00078e0203 */
.L_x_1960:
[----:B---3--:R3:W4:Y:S02]  /*13a20*/  SYNCS.PHASECHK.TRANS64.TRYWAIT P0, [R3+URZ], R0 ;  /* 0x00000000030075a7 */ /* 0x008724000800017f */
[----:B----4-:R-:W-:Y:S05]  /*13a30*/  @!P0 NANOSLEEP.SYNCS 0x989680 ;  /* 0x009896800000895d */ /* 0x010fea0003900000 */
[----:B------:R-:W4:Y:S02]  /*13a40*/  @!P0 SYNCS.PHASECHK.TRANS64 P0, [R3+URZ], R0 ;  /* 0x00000000030085a7 */ /* 0x000f24000800007f */
[----:B----4-:R-:W-:Y:S05]  /*13a50*/  @!P0 BRA `(.L_x_1960) ;  /* 0xfffffffc00f08947 */ /* 0x010fea000383ffff */
.L_x_1954:
[----:B------:R-:W-:Y:S05]  /*13a60*/  BSYNC B0 ;  /* 0x0000000000007941 */ /* 0x000fea0003800000 */
.L_x_1953:
[----:B------:R-:W-:Y:S05]  /*13a70*/  EXIT ;  /* 0x000000000000794d */ /* 0x000fea0003800000 */
.L_x_1860:
[----:B------:R-:W-:-:S13]  /*13a80*/  R2UR UR4, R16 ;  /* 0x00000000100472ca */ /* 0x000fda00000e0000 */
[----:B-1----:R-:W-:-:S04]  /*13a90*/  IMAD.U32 R3, RZ, RZ, UR4 ;  /* 0x00000004ff037e24 */ /* 0x002fc8000f8e00ff */
[----:B------:R1:W2:Y:S03]  /*13aa0*/  SYNCS.PHASECHK.TRANS64.TRYWAIT P1, [R3+URZ+0x36800], R0 ;  /* 0x03680000030075a7 */ /* 0x0002a6000802017f */
[----:B--2---:R-:W-:Y:S05]  /*13ab0*/  @!P1 NANOSLEEP.SYNCS 0x989680 ;  /* 0x009896800000995d */ /* 0x004fea0003900000 */
[----:B------:R-:W2:Y:S02]  /*13ac0*/  @!P1 SYNCS.PHASECHK.TRANS64 P1, [R3+URZ+0x36800], R0 ;  /* 0x03680000030095a7 */ /* 0x000ea4000802007f */
[----:B--2---:R-:W-:Y:S05]  /*13ad0*/  @!P1 BRA `(.L_x_1860) ;  /* 0xfffffffc00e89947 */ /* 0x004fea000383ffff */
[----:B------:R-:W-:Y:S05]  /*13ae0*/  BRA `(.L_x_1961) ;  /* 0xfffffedc002c7947 */ /* 0x000fea000383ffff */
.L_x_1864:
[----:B--2---:R2:W3:Y:S02]  /*13af0*/  SYNCS.PHASECHK.TRANS64.TRYWAIT P2, [R2+URZ+0x36830], R3 ;  /* 0x03683003020075a7 */ /* 0x0044e4000804017f */
[----:B---3--:R-:W-:Y:S05]  /*13b00*/  @!P2 NANOSLEEP.SYNCS 0x989680 ;  /* 0x009896800000a95d */ /* 0x008fea0003900000 */
[----:B------:R-:W3:Y:S02]  /*13b10*/  @!P2 SYNCS.PHASECHK.TRANS64 P2, [R2+URZ+0x36830], R3 ;  /* 0x036830030200a5a7 */ /* 0x000ee4000804007f */
[----:B---3--:R-:W-:Y:S05]  /*13b20*/  @!P2 BRA `(.L_x_1864) ;  /* 0xfffffffc00f0a947 */ /* 0x008fea000383ffff */
[----:B------:R-:W-:Y:S05]  /*13b30*/  BRA `(.L_x_1863) ;  /* 0xfffffedc005c7947 */ /* 0x000fea000383ffff */
.L_x_1869:
[----:B--2---:R-:W-:-:S04]  /*13b40*/  IMAD.U32 R5, RZ, RZ, UR47 ;  /* 0x0000002fff057e24 */ /* 0x004fc8000f8e00ff */
[----:B------:R2:W3:Y:S03]  /*13b50*/  SYNCS.PHASECHK.TRANS64.TRYWAIT P2, [R5+URZ+0x36830], R0 ;  /* 0x03683000050075a7 */ /* 0x0004e6000804017f */
[----:B---3--:R-:W-:Y:S05]  /*13b60*/  @!P2 NANOSLEEP.SYNCS 0x989680 ;  /* 0x009896800000a95d */ /* 0x008fea0003900000 */
[----:B------:R-:W3:Y:S02]  /*13b70*/  @!P2 SYNCS.PHASECHK.TRANS64 P2, [R5+URZ+0x36830], R0 ;  /* 0x036830000500a5a7 */ /* 0x000ee4000804007f */
[----:B---3--:R-:W-:Y:S05]  /*13b80*/  @!P2 BRA `(.L_x_1869) ;  /* 0xfffffffc00eca947 */ /* 0x008fea000383ffff */
[----:B------:R-:W-:Y:S05]  /*13b90*/  BRA `(.L_x_1868) ;  /* 0xffffff2000ac7947 */ /* 0x000fea000383ffff */
.L_x_1873:
[----:B--2---:R-:W-:-:S04]  /*13ba0*/  IMAD.U32 R3, RZ, RZ, UR6 ;  /* 0x00000006ff037e24 */ /* 0x004fc8000f8e00ff */
[----:B------:R2:W3:Y:S03]  /*13bb0*/  SYNCS.PHASECHK.TRANS64.TRYWAIT P2, [R3+URZ+0x36850], R0 ;  /* 0x03685000030075a7 */ /* 0x0004e6000804017f */
[----:B---3--:R-:W-:Y:S05]  /*13bc0*/  @!P2 NANOSLEEP.SYNCS 0x989680 ;  /* 0x009896800000a95d */ /* 0x008fea0003900000 */
[----:B------:R-:W3:Y:S02]  /*13bd0*/  @!P2 SYNCS.PHASECHK.TRANS64 P2, [R3+URZ+0x36850], R0 ;  /* 0x036850000300a5a7 */ /* 0x000ee4000804007f */
[----:B---3--:R-:W-:Y:S05]  /*13be0*/  @!P2 BRA `(.L_x_1873) ;  /* 0xfffffffc00eca947 */ /* 0x008fea000383ffff */
[----:B------:R-:W-:Y:S05]  /*13bf0*/  BRA `(.L_x_1872) ;  /* 0xffffff4800647947 */ /* 0x000fea000383ffff */
.L_x_1879:
[----:B--2---:R-:W-:-:S04]  /*13c00*/  MOV R5, UR6 ;  /* 0x0000000600057c02 */ /* 0x004fc80008000f00 */
[----:B------:R2:W3:Y:S03]  /*13c10*/  SYNCS.PHASECHK.TRANS64.TRYWAIT P2, [R5+URZ+0x36830], R0 ;  /* 0x03683000050075a7 */ /* 0x0004e6000804017f */
[----:B---3--:R-:W-:Y:S05]  /*13c20*/  @!P2 NANOSLEEP.SYNCS 0x989680 ;  /* 0x009896800000a95d */ /* 0x008fea0003900000 */
[----:B------:R-:W3:Y:S02]  /*13c30*/  @!P2 SYNCS.PHASECHK.TRANS64 P2, [R5+URZ+0x36830], R0 ;  /* 0x036830000500a5a7 */ /* 0x000ee4000804007f */
[----:B---3--:R-:W-:Y:S05]  /*13c40*/  @!P2 BRA `(.L_x_1879) ;  /* 0xfffffffc00eca947 */ /* 0x008fea000383ffff */
[----:B------:R-:W-:Y:S05]  /*13c50*/  BRA `(.L_x_1878) ;  /* 0xffffff6400dc7947 */ /* 0x000fea000383ffff */
.L_x_1883:
[----:B--2---:R-:W-:-:S04]  /*13c60*/  IMAD.U32 R3, RZ, RZ, UR7 ;  /* 0x00000007ff037e24 */ /* 0x004fc8000f8e00ff */
[----:B------:R2:W3:Y:S03]  /*13c70*/  SYNCS.PHASECHK.TRANS64.TRYWAIT P2, [R3+URZ+0x36850], R0 ;  /* 0x03685000030075a7 */ /* 0x0004e6000804017f */
[----:B---3--:R-:W-:Y:S05]  /*13c80*/  @!P2 NANOSLEEP.SYNCS 0x989680 ;  /* 0x009896800000a95d */ /* 0x008fea0003900000 */
[----:B------:R-:W3:Y:S02]  /*13c90*/  @!P2 SYNCS.PHASECHK.TRANS64 P2, [R3+URZ+0x36850], R0 ;  /* 0x036850000300a5a7 */ /* 0x000ee4000804007f */
[----:B---3--:R-:W-:Y:S05]  /*13ca0*/  @!P2 BRA `(.L_x_1883) ;  /* 0xfffffffc00eca947 */ /* 0x008fea000383ffff */
[----:B------:R-:W-:Y:S05]  /*13cb0*/  BRA `(.L_x_1882) ;  /* 0xffffff8c00907947 */ /* 0x000fea000383ffff */
.L_x_1888:
[----:B--2---:R-:W-:-:S04]  /*13cc0*/  IMAD.U32 R3, RZ, RZ, UR5 ;  /* 0x00000005ff037e24 */ /* 0x004fc8000f8e00ff */
[----:B------:R2:W3:Y:S03]  /*13cd0*/  SYNCS.PHASECHK.TRANS64.TRYWAIT P0, [R3+URZ+0x36850], R2 ;  /* 0x03685002030075a7 */ /* 0x0004e6000800017f */
[----:B---3--:R-:W-:Y:S05]  /*13ce0*/  @!P0 NANOSLEEP.SYNCS 0x989680 ;  /* 0x009896800000895d */ /* 0x008fea0003900000 */
[----:B------:R-:W3:Y:S02]  /*13cf0*/  @!P0 SYNCS.PHASECHK.TRANS64 P0, [R3+URZ+0x36850], R2 ;  /* 0x03685002030085a7 */ /* 0x000ee4000800007f */
[----:B---3--:R-:W-:Y:S05]  /*13d00*/  @!P0 BRA `(.L_x_1888) ;  /* 0xfffffffc00ec8947 */ /* 0x008fea000383ffff */
[----:B------:R-:W-:Y:S05]  /*13d10*/  BRA `(.L_x_1887) ;  /* 0xffffffa800507947 */ /* 0x000fea000383ffff */
.L_x_1912:
[----:B------:R-:W1:Y:S01]  /*13d20*/  S2R R7, SR_TID.X ;  /* 0x0000000000077919 */ /* 0x000e620000002100 */
[----:B------:R-:W-:Y:S01]  /*13d30*/  IMAD.MOV.U32 R12, RZ, RZ, RZ ;  /* 0x000000ffff0c7224 */ /* 0x000fe200078e00ff */
[----:B------:R-:W-:Y:S01]  /*13d40*/  MOV R15, 0xffffffff ;  /* 0xffffffff000f7802 */ /* 0x000fe20000000f00 */
[----:B------:R-:W-:Y:S01]  /*13d50*/  IMAD.MOV.U32 R11, RZ, RZ, 0x1f ;  /* 0x0000001fff0b7424 */ /* 0x000fe200078e00ff */
[----:B-1----:R-:W-:-:S04]  /*13d60*/  SHF.R.U32.HI R7, RZ, 0x5, R7 ;  /* 0x00000005ff077819 */ /* 0x002fc80000011607 */
[----:B------:R-:W-:-:S05]  /*13d70*/  LOP3.LUT R7, R7, 0x3, RZ, 0xc0, !PT ;  /* 0x0000000307077812 */ /* 0x000fca00078ec0ff */
[----:B------:R-:W-:-:S07]  /*13d80*/  IMAD.MOV.U32 R13, RZ, RZ, R7 ;  /* 0x000000ffff0d7224 */ /* 0x000fce00078e0007 */
[----:B------:R-:W-:Y:S05]  /*13d90*/  WARPSYNC.COLLECTIVE R15, `(.L_x_1962) ;  /* 0x000000000f087348 */ /* 0x000fea0003c00000 */
[----:B------:R1:W2:Y:S02]  /*13da0*/  SHFL.IDX P6, R14, R13, R12, R11 ;  /* 0x0000000c0d0e7389 */ /* 0x0002a400000c000b */
[----:B-12---:R-:W-:Y:S01]  /*13db0*/  ENDCOLLECTIVE ;  /* 0x000000000000791b */ /* 0x006fe20003800000 */
.L_x_1962:
[----:B------:R-:W-:Y:S05]  /*13dc0*/  BRA `(.L_x_1963) ;  /* 0xffffffd400c47947 */ /* 0x000fea000383ffff */
.L_x_1913:
[----:B------:R-:W-:Y:S01]  /*13dd0*/  BSSY B0, `(.L_x_1964) ;  /* 0x0000006000007945 */ /* 0x000fe20003800000 */
[----:B------:R-:W-:-:S07]  /*13de0*/  IMAD.MOV.U32 R15, RZ, RZ, -0x1 ;  /* 0xffffffffff0f7424 */ /* 0x000fce00078e00ff */
[----:B------:R-:W-:Y:S05]  /*13df0*/  WARPSYNC.COLLECTIVE R15, `(.L_x_1965) ;  /* 0x000000000f0c7348 */ /* 0x000fea0003c00000 */
[----:B------:R-:W-:Y:S02]  /*13e00*/  ELECT P6, UR62, PT ;  /* 0x00000000003e782f */ /* 0x000fe400038c0000 */
[----:B------:R-:W-:Y:S01]  /*13e10*/  MOV R14, UR62 ;  /* 0x0000003e000e7c02 */ /* 0x000fe20008000f00 */
[----:B------:R-:W-:Y:S10]  /*13e20*/  ENDCOLLECTIVE ;  /* 0x000000000000791b */ /* 0x000ff40003800000 */
.L_x_1965:
[----:B------:R-:W-:Y:S05]  /*13e30*/  BSYNC B0 ;  /* 0x0000000000007941 */ /* 0x000fea0003800000 */
.L_x_1964:
[----:B------:R-:W-:Y:S05]  /*13e40*/  BRA `(.L_x_1966) ;  /* 0xffffffd400b47947 */ /* 0x000fea000383ffff */
.L_x_1916:
[----:B-1----:R1:W2:Y:S02]  /*13e50*/  SYNCS.PHASECHK.TRANS64.TRYWAIT P2, [R8+URZ+0x36840], R7 ;  /* 0x03684007080075a7 */ /* 0x0022a4000804017f */
[----:B--2---:R-:W-:Y:S05]  /*13e60*/  @!P2 NANOSLEEP.SYNCS 0x989680 ;  /* 0x009896800000a95d */ /* 0x004fea0003900000 */
[----:B------:R-:W2:Y:S02]  /*13e70*/  @!P2 SYNCS.PHASECHK.TRANS64 P2, [R8+URZ+0x36840], R7 ;  /* 0x036840070800a5a7 */ /* 0x000ea4000804007f */
[----:B--2---:R-:W-:Y:S05]  /*13e80*/  @!P2 BRA `(.L_x_1916) ;  /* 0xfffffffc00f0a947 */ /* 0x004fea000383ffff */
[----:B------:R-:W-:Y:S05]  /*13e90*/  BRA `(.L_x_1967) ;  /* 0xffffffd800047947 */ /* 0x000fea000383ffff */
.L_x_1918:
[----:B-1----:R1:W2:Y:S02]  /*13ea0*/  SYNCS.PHASECHK.TRANS64.TRYWAIT P2, [R18+URZ+0x36820], R7 ;  /* 0x03682007120075a7 */ /* 0x0022a4000804017f */
[----:B--2---:R-:W-:Y:S05]  /*13eb0*/  @!P2 NANOSLEEP.SYNCS 0x989680 ;  /* 0x009896800000a95d */ /* 0x004fea0003900000 */
[----:B------:R-:W2:Y:S02]  /*13ec0*/  @!P2 SYNCS.PHASECHK.TRANS64 P2, [R18+URZ+0x36820], R7 ;  /* 0x036820071200a5a7 */ /* 0x000ea4000804007f */
[----:B--2---:R-:W-:Y:S05]  /*13ed0*/  @!P2 BRA `(.L_x_1918) ;  /* 0xfffffffc00f0a947 */ /* 0x004fea000383ffff */
[----:B------:R-:W-:Y:S05]  /*13ee0*/  BRA `(.L_x_1968) ;  /* 0xffffffdc00387947 */ /* 0x000fea000383ffff */
.L_x_1924:
[----:B-1----:R1:W2:Y:S02]  /*13ef0*/  SYNCS.PHASECHK.TRANS64.TRYWAIT P2, [R3+URZ+0x36840], R2 ;  /* 0x03684002030075a7 */ /* 0x0022a4000804017f */
[----:B--2---:R-:W-:Y:S05]  /*13f00*/  @!P2 NANOSLEEP.SYNCS 0x989680 ;  /* 0x009896800000a95d */ /* 0x004fea0003900000 */
[----:B------:R-:W2:Y:S02]  /*13f10*/  @!P2 SYNCS.PHASECHK.TRANS64 P2, [R3+URZ+0x36840], R2 ;  /* 0x036840020300a5a7 */ /* 0x000ea4000804007f */
[----:B--2---:R-:W-:Y:S05]  /*13f20*/  @!P2 BRA `(.L_x_1924) ;  /* 0xfffffffc00f0a947 */ /* 0x004fea000383ffff */
[----:B------:R-:W-:Y:S05]  /*13f30*/  BRA `(.L_x_1969) ;  /* 0xffffffdc00c07947 */ /* 0x000fea000383ffff */
.L_x_1926:
[----:B-1----:R1:W2:Y:S02]  /*13f40*/  SYNCS.PHASECHK.TRANS64.TRYWAIT P2, [R3+URZ+0x60], R2 ;  /* 0x00006002030075a7 */ /* 0x0022a4000804017f */
[----:B--2---:R-:W-:Y:S05]  /*13f50*/  @!P2 NANOSLEEP.SYNCS 0x989680 ;  /* 0x009896800000a95d */ /* 0x004fea0003900000 */
[----:B------:R-:W2:Y:S02]  /*13f60*/  @!P2 SYNCS.PHASECHK.TRANS64 P2, [R3+URZ+0x60], R2 ;  /* 0x000060020300a5a7 */ /* 0x000ea4000804007f */
[----:B--2---:R-:W-:Y:S05]  /*13f70*/  @!P2 BRA `(.L_x_1926) ;  /* 0xfffffffc00f0a947 */ /* 0x004fea000383ffff */
[----:B------:R-:W-:Y:S05]  /*13f80*/  BRA `(.L_x_1970) ;  /* 0xffffffe000507947 */ /* 0x000fea000383ffff */
.L_x_1932:
[----:B--2---:R2:W3:Y:S02]  /*13f90*/  SYNCS.PHASECHK.TRANS64.TRYWAIT P2, [R2+URZ+0x36840], R3 ;  /* 0x03684003020075a7 */ /* 0x0044e4000804017f */
[----:B---3--:R-:W-:Y:S05]  /*13fa0*/  @!P2 NANOSLEEP.SYNCS 0x989680 ;  /* 0x009896800000a95d */ /* 0x008fea0003900000 */
[----:B------:R-:W3:Y:S02]  /*13fb0*/  @!P2 SYNCS.PHASECHK.TRANS64 P2, [R2+URZ+0x36840], R3 ;  /* 0x036840030200a5a7 */ /* 0x000ee4000804007f */
[----:B---3--:R-:W-:Y:S05]  /*13fc0*/  @!P2 BRA `(.L_x_1932) ;  /* 0xfffffffc00f0a947 */ /* 0x008fea000383ffff */
[----:B------:R-:W-:Y:S05]  /*13fd0*/  BRA `(.L_x_1971) ;  /* 0xffffffe400747947 */ /* 0x000fea000383ffff */
.L_x_1934:
[----:B-1----:R1:W2:Y:S02]  /*13fe0*/  SYNCS.PHASECHK.TRANS64.TRYWAIT P2, [R2+URZ+0x60], R17 ;  /* 0x00006011020075a7 */ /* 0x0022a4000804017f */
[----:B--2---:R-:W-:Y:S05]  /*13ff0*/  @!P2 NANOSLEEP.SYNCS 0x989680 ;  /* 0x009896800000a95d */ /* 0x004fea0003900000 */
[----:B------:R-:W2:Y:S02]  /*14000*/  @!P2 SYNCS.PHASECHK.TRANS64 P2, [R2+URZ+0x60], R17 ;  /* 0x000060110200a5a7 */ /* 0x000ea4000804007f */
[----:B--2---:R-:W-:Y:S05]  /*14010*/  @!P2 BRA `(.L_x_1934) ;  /* 0xfffffffc00f0a947 */ /* 0x004fea000383ffff */
[----:B------:R-:W-:Y:S05]  /*14020*/  BRA `(.L_x_1972) ;  /* 0xffffffe800047947 */ /* 0x000fea000383ffff */
.L_x_1939:
[----:B--2---:R2:W3:Y:S02]  /*14030*/  SYNCS.PHASECHK.TRANS64.TRYWAIT P2, [R2+URZ+0x36840], R3 ;  /* 0x03684003020075a7 */ /* 0x0044e4000804017f */
[----:B---3--:R-:W-:Y:S05]  /*14040*/  @!P2 NANOSLEEP.SYNCS 0x989680 ;  /* 0x009896800000a95d */ /* 0x008fea0003900000 */
[----:B------:R-:W3:Y:S02]  /*14050*/  @!P2 SYNCS.PHASECHK.TRANS64 P2, [R2+URZ+0x36840], R3 ;  /* 0x036840030200a5a7 */ /* 0x000ee4000804007f */
[----:B---3--:R-:W-:Y:S05]  /*14060*/  @!P2 BRA `(.L_x_1939) ;  /* 0xfffffffc00f0a947 */ /* 0x008fea000383ffff */
[----:B------:R-:W-:Y:S05]  /*14070*/  BRA `(.L_x_1973) ;  /* 0xffffffec00047947 */ /* 0x000fea000383ffff */
.L_x_1941:
[----:B-1----:R1:W2:Y:S02]  /*14080*/  SYNCS.PHASECHK.TRANS64.TRYWAIT P2, [R2+URZ+0x60], R11 ;  /* 0x0000600b020075a7 */ /* 0x0022a4000804017f */
[----:B--2---:R-:W-:Y:S05]  /*14090*/  @!P2 NANOSLEEP.SYNCS 0x989680 ;  /* 0x009896800000a95d */ /* 0x004fea0003900000 */
[----:B------:R-:W2:Y:S02]  /*140a0*/  @!P2 SYNCS.PHASECHK.TRANS64 P2, [R2+URZ+0x60], R11 ;  /* 0x0000600b0200a5a7 */ /* 0x000ea4000804007f */
[----:B--2---:R-:W-:Y:S05]  /*140b0*/  @!P2 BRA `(.L_x_1941) ;  /* 0xfffffffc00f0a947 */ /* 0x004fea000383ffff */
[----:B------:R-:W-:Y:S05]  /*140c0*/  BRA `(.L_x_1974) ;  /* 0xffffffec009c7947 */ /* 0x000fea000383ffff */
.L_x_1948:
[----:B-1----:R1:W2:Y:S02]  /*140d0*/  SYNCS.PHASECHK.TRANS64.TRYWAIT P0, [R3+URZ+0x36860], R0 ;  /* 0x03686000030075a7 */ /* 0x0022a4000800017f */
[----:B--2---:R-:W-:Y:S05]  /*140e0*/  @!P0 NANOSLEEP.SYNCS 0x989680 ;  /* 0x009896800000895d */ /* 0x004fea0003900000 */
[----:B------:R-:W2:Y:S02]  /*140f0*/  @!P0 SYNCS.PHASECHK.TRANS64 P0, [R3+URZ+0x36860], R0 ;  /* 0x03686000030085a7 */ /* 0x000ea4000800007f */
[----:B--2---:R-:W-:Y:S05]  /*14100*/  @!P0 BRA `(.L_x_1948) ;  /* 0xfffffffc00f08947 */ /* 0x004fea000383ffff */
[----:B------:R-:W-:Y:S05]  /*14110*/  BRA `(.L_x_1975) ;  /* 0xfffffff000947947 */ /* 0x000fea000383ffff */
.L_x_1950:
[----:B------:R-:W-:Y:S01]  /*14120*/  BSSY B0, `(.L_x_1976) ;  /* 0x0000007000007945 */ /* 0x000fe20003800000 */
[----:B------:R-:W-:Y:S02]  /*14130*/  IMAD.MOV.U32 R12, RZ, RZ, RZ ;  /* 0x000000ffff0c7224 */ /* 0x000fe400078e00ff */
[----:B------:R-:W-:Y:S02]  /*14140*/  IMAD.MOV.U32 R11, RZ, RZ, 0x1f ;  /* 0x0000001fff0b7424 */ /* 0x000fe400078e00ff */
[----:B------:R-:W-:-:S07]  /*14150*/  IMAD.MOV.U32 R15, RZ, RZ, -0x1 ;  /* 0xffffffffff0f7424 */ /* 0x000fce00078e00ff */
[----:B-----5:R-:W-:Y:S05]  /*14160*/  WARPSYNC.COLLECTIVE R15, `(.L_x_1977) ;  /* 0x000000000f087348 */ /* 0x020fea0003c00000 */
[----:B-----5:R1:W2:Y:S02]  /*14170*/  SHFL.IDX P6, R14, R13, R12, R11 ;  /* 0x0000000c0d0e7389 */ /* 0x0202a400000c000b */
[----:B-12---:R-:W-:Y:S01]  /*14180*/  ENDCOLLECTIVE ;  /* 0x000000000000791b */ /* 0x006fe20003800000 */
.L_x_1977:
[----:B------:R-:W-:Y:S05]  /*14190*/  BSYNC B0 ;  /* 0x0000000000007941 */ /* 0x000fea0003800000 */
.L_x_1976:
[----:B------:R-:W-:Y:S05]  /*141a0*/  BRA `(.L_x_1978) ;  /* 0xfffffff400287947 */ /* 0x000fea000383ffff */
.L_x_1952:
[----:B--2---:R2:W3:Y:S02]  /*141b0*/  SYNCS.PHASECHK.TRANS64.TRYWAIT P0, [R7+URZ+0x36820], R0 ;  /* 0x03682000070075a7 */ /* 0x0044e4000800017f */
[----:B---3--:R-:W-:Y:S05]  /*141c0*/  @!P0 NANOSLEEP.SYNCS 0x989680 ;  /* 0x009896800000895d */ /* 0x008fea0003900000 */
[----:B------:R-:W3:Y:S02]  /*141d0*/  @!P0 SYNCS.PHASECHK.TRANS64 P0, [R7+URZ+0x36820], R0 ;  /* 0x03682000070085a7 */ /* 0x000ee4000800007f */
[----:B---3--:R-:W-:Y:S05]  /*141e0*/  @!P0 BRA `(.L_x_1952) ;  /* 0xfffffffc00f08947 */ /* 0x008fea000383ffff */
[----:B------:R-:W-:Y:S05]  /*141f0*/  BRA `(.L_x_1979) ;  /* 0xfffffff4007c7947 */ /* 0x000fea000383ffff */
.L_x_1956:
[----:B--2---:R2:W3:Y:S02]  /*14200*/  SYNCS.PHASECHK.TRANS64.TRYWAIT P0, [R5+URZ], R4 ;  /* 0x00000004050075a7 */ /* 0x0044e4000800017f */
[----:B---3--:R-:W-:Y:S05]  /*14210*/  @!P0 NANOSLEEP.SYNCS 0x989680 ;  /* 0x009896800000895d */ /* 0x008fea0003900000 */
[----:B------:R-:W3:Y:S02]  /*14220*/  @!P0 SYNCS.PHASECHK.TRANS64 P0, [R5+URZ], R4 ;  /* 0x00000004050085a7 */ /* 0x000ee4000800007f */
[----:B---3--:R-:W-:Y:S05]  /*14230*/  @!P0 BRA `(.L_x_1956) ;  /* 0xfffffffc00f08947 */ /* 0x008fea000383ffff */
[----:B------:R-:W-:Y:S05]  /*14240*/  BRA `(.L_x_1980) ;  /* 0xfffffff400d07947 */ /* 0x000fea000383ffff */
.L_x_1957:
[----:B---3--:R3:W4:Y:S02]  /*14250*/  SYNCS.PHASECHK.TRANS64.TRYWAIT P0, [R3+URZ], R0 ;  /* 0x00000000030075a7 */ /* 0x008724000800017f */
[----:B----4-:R-:W-:Y:S05]  /*14260*/  @!P0 NANOSLEEP.SYNCS 0x989680 ;  /* 0x009896800000895d */ /* 0x010fea0003900000 */
[----:B------:R-:W4:Y:S02]  /*14270*/  @!P0 SYNCS.PHASECHK.TRANS64 P0, [R3+URZ], R0 ;  /* 0x00000000030085a7 */ /* 0x000f24000800007f */
[----:B----4-:R-:W-:Y:S05]  /*14280*/  @!P0 BRA `(.L_x_1957) ;  /* 0xfffffffc00f08947 */ /* 0x010fea000383ffff */
[----:B------:R-:W-:Y:S05]  /*14290*/  BRA `(.L_x_1981) ;  /* 0xfffffff400c47947 */ /* 0x000fea000383ffff */
.L_x_1959:
[----:B--2---:R2:W3:Y:S02]  /*142a0*/  SYNCS.PHASECHK.TRANS64.TRYWAIT P0, [R5+URZ], R4 ;  /* 0x00000004050075a7 */ /* 0x0044e4000800017f */
[----:B---3--:R-:W-:Y:S05]  /*142b0*/  @!P0 NANOSLEEP.SYNCS 0x989680 ;  /* 0x009896800000895d */ /* 0x008fea0003900000 */
[----:B------:R-:W3:Y:S02]  /*142c0*/  @!P0 SYNCS.PHASECHK.TRANS64 P0, [R5+URZ], R4 ;  /* 0x00000004050085a7 */ /* 0x000ee4000800007f */
[----:B---3--:R-:W-:Y:S05]  /*142d0*/  @!P0 BRA `(.L_x_1959) ;  /* 0xfffffffc00f08947 */ /* 0x008fea000383ffff */
[----:B------:R-:W-:Y:S05]  /*142e0*/  BRA `(.L_x_1982) ;  /* 0xfffffff400c87947 */ /* 0x000fea000383ffff */
.L_x_1983:
        /* <DEDUP_REMOVED lines=9> */
.L_x_2662:


//--------------------- .text._ZN7cutlass13device_kernelIN5flash11enable_sm90INS1_16FlashAttnFwdSm90INS1_25CollectiveMainloopFwdSm90ILi2EN4cute5tupleIJNS5_1CILi1EEES8_S8_EEENS6_IJNS7_ILi128EEENS7_ILi112EEENS7_ILi192EEEEEELi192ENS_10bfloat16_tEfNS_4arch4Sm90ELb1ELb0ELb0ELb1ELb0ELb0ELb0ELb1ELb1ELb0ELb0ELb0EEENS1_21CollectiveEpilogueFwdINS6_IJSA_SC_SB_EEES9_SE_SG_Li256ELb1ELb0ELb0ELb0EEENS1_36VarlenDynamicPersistentTileSchedulerILi128ELi112ELi256ELi32ELb0ELb0ELb1ELb1ELb1ELb1EEEEEEEEEvNT_6ParamsE --------------------------
	.section	.text._ZN7cutlass13device_kernelIN5flash11enable_sm90INS1_16FlashAttnFwdSm90INS1_25CollectiveMainloopFwdSm90ILi2EN4cute5tupleIJNS5_1CILi1EEES8_S8_EEENS6_IJNS7_ILi128EEENS7_ILi112EEENS7_ILi192EEEEEELi192ENS_10bfloat16_tEfNS_4arch4Sm90ELb1ELb0ELb0ELb1ELb0ELb0ELb0ELb1ELb1ELb0ELb0ELb0EEENS1_21CollectiveEpilogueFwdINS6_IJSA_SC_SB_EEES9_SE_SG_Li256ELb1ELb0ELb0ELb0EEENS1_36VarlenDynamicPersistentTileSchedulerILi128ELi112ELi256ELi32ELb0ELb0ELb1ELb1ELb1ELb1EEEEEEEEEvNT_6ParamsE,"ax",@progbits
	.align	128
.text._ZN7cutlass13device_kernelIN5flash11enable_sm90INS1_16FlashAttnFwdSm90INS1_25CollectiveMainloopFwdSm90ILi2EN4cute5tupleIJNS5_1CILi1EEES8_S8_EEENS6_IJNS7_ILi128EEENS7_ILi112EEENS7_ILi192EEEEEELi192ENS_10bfloat16_tEfNS_4arch4Sm90ELb1ELb0ELb0ELb1ELb0ELb0ELb0ELb1ELb1ELb0ELb0ELb0EEENS1_21CollectiveEpilogueFwdINS6_IJSA_SC_SB_EEES9_SE_SG_Li256ELb1ELb0ELb0ELb0EEENS1_36VarlenDynamicPersistentTileSchedulerILi128ELi112ELi256ELi32ELb0ELb0ELb1ELb1ELb1ELb1EEEEEEEEEvNT_6ParamsE:
        .type           _ZN7cutlass13device_kernelIN5flash11enable_sm90INS1_16FlashAttnFwdSm90INS1_25CollectiveMainloopFwdSm90ILi2EN4cute5tupleIJNS5_1CILi1EEES8_S8_EEENS6_IJNS7_ILi128EEENS7_ILi112EEENS7_ILi192EEEEEELi192ENS_10bfloat16_tEfNS_4arch4Sm90ELb1ELb0ELb0ELb1ELb0ELb0ELb0ELb1ELb1ELb0ELb0ELb0EEENS1_21CollectiveEpilogueFwdINS6_IJSA_SC_SB_EEES9_SE_SG_Li256ELb1ELb0ELb0ELb0EEENS1_36VarlenDynamicPersistentTileSchedulerILi128ELi112ELi256ELi32ELb0ELb0ELb1ELb1ELb1ELb1EEEEEEEEEvNT_6ParamsE,@function
        .size           _ZN7cutlass13device_kernelIN5flash11enable_sm90INS1_16FlashAttnFwdSm90INS1_25CollectiveMainloopFwdSm90ILi2EN4cute5tupleIJNS5_1CILi1EEES8_S8_EEENS6_IJNS7_ILi128EEENS7_ILi112EEENS7_ILi192EEEEEELi192ENS_10bfloat16_tEfNS_4arch4Sm90ELb1ELb0ELb0ELb1ELb0ELb0ELb0ELb1ELb1ELb0ELb0ELb0EEENS1_21CollectiveEpilogueFwdINS6_IJSA_SC_SB_EEES9_SE_SG_Li256ELb1ELb0ELb0ELb0EEENS1_36VarlenDynamicPersistentTileSchedulerILi128ELi112ELi256ELi32ELb0ELb0ELb1ELb1ELb1ELb1EEEEEEEEEvNT_6ParamsE,(.L_x_2663 - _ZN7cutlass13device_kernelIN5flash11enable_sm90INS1_16FlashAttnFwdSm90INS1_25CollectiveMainloopFwdSm90ILi2EN4cute5tupleIJNS5_1CILi1EEES8_S8_EEENS6_IJNS7_ILi128EEENS7_ILi112EEENS7_ILi192EEEEEELi192ENS_10bfloat16_tEfNS_4arch4Sm90ELb1ELb0ELb0ELb1ELb0ELb0ELb0ELb1ELb1ELb0ELb0ELb0EEENS1_21CollectiveEpilogueFwdINS6_IJSA_SC_SB_EEES9_SE_SG_Li256ELb1ELb0ELb0ELb0EEENS1_36VarlenDynamicPersistentTileSchedulerILi128ELi112ELi256ELi32ELb0ELb0ELb1ELb1ELb1ELb1EEEEEEEEEvNT_6ParamsE)
        .other          _ZN7cutlass13device_kernelIN5flash11enable_sm90INS1_16FlashAttnFwdSm90INS1_25CollectiveMainloopFwdSm90ILi2EN4cute5tupleIJNS5_1CILi1EEES8_S8_EEENS6_IJNS7_ILi128EEENS7_ILi112EEENS7_ILi192EEEEEELi192ENS_10bfloat16_tEfNS_4arch4Sm90ELb1ELb0ELb0ELb1ELb0ELb0ELb0ELb1ELb1ELb0ELb0ELb0EEENS1_21CollectiveEpilogueFwdINS6_IJSA_SC_SB_EEES9_SE_SG_Li256ELb1ELb0ELb0ELb0EEENS1_36VarlenDynamicPersistentTileSchedulerILi128ELi112ELi256ELi32ELb0ELb0ELb1ELb1ELb1ELb1EEEEEEEEEvNT_6ParamsE,@"STO_CUDA_ENTRY STV_DEFAULT"
_ZN7cutlass13device_kernelIN5flash11enable_sm90INS1_16FlashAttnFwdSm90INS1_25CollectiveMainloopFwdSm90ILi2EN4cute5tupleIJNS5_1CILi1EEES8_S8_EEENS6_IJNS7_ILi128EEENS7_ILi112EEENS7_ILi192EEEEEELi192ENS_10bfloat16_tEfNS_4arch4Sm90ELb1ELb0ELb0ELb1ELb0ELb0ELb0ELb1ELb1ELb0ELb0ELb0EEENS1_21CollectiveEpilogueFwdINS6_IJSA_SC_SB_EEES9_SE_SG_Li256ELb1ELb0ELb0ELb0EEENS1_36VarlenDynamicPersistentTileSchedulerILi128ELi112ELi256ELi32ELb0ELb0ELb1ELb1ELb1ELb1EEEEEEEEEvNT_6ParamsE:
        /* <DEDUP_REMOVED lines=21> */
.L_x_1985:
[----:B------:R-:W-:Y:S05]  /*0150*/  BSYNC B0 ;  /* 0x0000000000007941 */ /* 0x000fea0003800000 */
.L_x_1984:
        /* <DEDUP_REMOVED lines=41> */
.L_x_1986:
        /* <DEDUP_REMOVED lines=22> */
.L_x_1987:
        /* <DEDUP_REMOVED lines=18> */
.L_x_1988:
        /* <DEDUP_REMOVED lines=22> */
.L_x_1989:
        /* <DEDUP_REMOVED lines=22> */
.L_x_1990:
[----:B0-----:R-:W-:Y:S01]  /*0930*/  UMOV UR4, 0x1 ;  /* 0x0000000100047882 */ /* 0x001fe20000000000 */
[----:B------:R-:W-:Y:S01]  /*0940*/  PLOP3.LUT P0, PT, PT, PT, UP0, 0x80, 0x0 ;  /* 0x000000000000781c */ /* 0x000fe20003f0f008 */
[----:B------:R-:W-:Y:S01]  /*0950*/  USEL UR4, UR4, 0x2, !UP0 ;  /* 0x0000000204047887 */ /* 0x000fe2000c000000 */
[----:B------:R-:W-:-:S05]  /*0960*/  NOP ;  /* 0x0000000000007918 */ /* 0x000fca0000000000 */
[----:B------:R-:W-:-:S05]  /*0970*/  IMAD.U32 R2, RZ, RZ, UR4 ;  /* 0x00000004ff027e24 */ /* 0x000fca000f8e00ff */
[----:B------:R0:W-:Y:S01]  /*0980*/  STL [R1+0x28], R2 ;  /* 0x0000280201007387 */ /* 0x0001e20000100800 */
[----:B-12-4-:R-:W-:Y:S06]  /*0990*/  BAR.SYNC.DEFER_BLOCKING 0x0 ;  /* 0x0000000000007b1d */ /* 0x016fec0000010000 */
[----:B------:R-:W-:Y:S05]  /*09a0*/  @!P0 BRA `(.L_x_1991) ;  /* 0x0000010c00688947 */ /* 0x000fea0003800000 */
.L_x_1992:
        /* <DEDUP_REMOVED lines=17> */
[----:B------:R-:W-:Y:S01]  /*0ac0*/  UMOV UR36, URZ ;  /* 0x0000003f00247c82 */ /* 0x000fe20008000000 */
[----:B------:R-:W0:Y:S10]  /*0ad0*/  S2R R0, SR_TID.X ;  /* 0x0000000000007919 */ /* 0x000e340000002100 */
[----:B------:R-:W-:Y:S01]  /*0ae0*/  IMAD.U32 R17, RZ, RZ, UR5 ;  /* 0x00000005ff117e24 */ /* 0x000fe2000f8e00ff */
[----:B------:R-:W-:Y:S01]  /*0af0*/  R2UR UR5, R82 ;  /* 0x00000000520572ca */ /* 0x000fe200000e0000 */
[----:B0-----:R-:W-:-:S05]  /*0b00*/  VIADD R215, R0, 0xffffff80 ;  /* 0xffffff8000d77836 */ /* 0x001fca0000000000 */
[----:B------:R-:W-:-:S04]  /*0b10*/  SHF.R.S32.HI R0, RZ, 0x1f, R215 ;  /* 0x0000001fff007819 */ /* 0x000fc800000114d7 */
[CC--:B------:R-:W-:Y:S02]  /*0b20*/  LEA.HI R3, R0.reuse, R215.reuse, RZ, 0x7 ;  /* 0x000000d700037211 */ /* 0x0c0fe400078f38ff */
[----:B------:R-:W-:Y:S02]  /*0b30*/  LEA.HI R4, R0, R215, RZ, 0x5 ;  /* 0x000000d700047211 */ /* 0x000fe400078f28ff */
[----:B------:R-:W-:Y:S02]  /*0b40*/  SHF.R.S32.HI R212, RZ, 0x7, R3 ;  /* 0x00000007ffd47819 */ /* 0x000fe40000011403 */
[----:B--2---:R-:W-:Y:S02]  /*0b50*/  R2UR UR4, R2 ;  /* 0x00000000020472ca */ /* 0x004fe400000e0000 */
[C---:B------:R-:W-:Y:S02]  /*0b60*/  LOP3.LUT R2, R3.reuse, 0xffffff80, RZ, 0xc0, !PT ;  /* 0xffffff8003027812 */ /* 0x040fe400078ec0ff */
[----:B------:R-:W-:-:S03]  /*0b70*/  LEA.HI R3, R3, R212, RZ, 0x1 ;  /* 0x000000d403037211 */ /* 0x000fc600078f08ff */
[----:B------:R-:W-:Y:S01]  /*0b80*/  IMAD.IADD R211, R215, 0x1, -R2 ;  /* 0x00000001d7d37824 */ /* 0x000fe200078e0a02 */
[----:B------:R-:W-:-:S04]  /*0b90*/  LOP3.LUT R3, R3, 0x3fffffe, RZ, 0xc0, !PT ;  /* 0x03fffffe03037812 */ /* 0x000fc800078ec0ff */
[----:B------:R-:W-:Y:S01]  /*0ba0*/  SHF.R.S32.HI R8, RZ, 0x1f, R211 ;  /* 0x0000001fff087819 */ /* 0x000fe200000114d3 */
[----:B------:R-:W-:Y:S01]  /*0bb0*/  ULOP3.LUT UR4, UR4, 0x1, URZ, 0xfc, !UPT ;  /* 0x0000000104047892 */ /* 0x000fe2000f8efc3f */
[----:B------:R-:W-:Y:S02]  /*0bc0*/  IMAD.IADD R3, R212, 0x1, -R3 ;  /* 0x00000001d4037824 */ /* 0x000fe400078e0a03 */
[CC--:B------:R-:W-:Y:S02]  /*0bd0*/  LEA.HI R9, R8.reuse, R211.reuse, RZ, 0x2 ;  /* 0x000000d308097211 */ /* 0x0c0fe400078f10ff */
[----:B------:R-:W-:Y:S01]  /*0be0*/  LEA.HI R8, R8, R211, RZ, 0x5 ;  /* 0x000000d308087211 */ /* 0x000fe200078f28ff */
[----:B------:R-:W-:Y:S01]  /*0bf0*/  IMAD.U32 R214, RZ, RZ, UR4 ;  /* 0x00000004ffd67e24 */ /* 0x000fe2000f8e00ff */
[--C-:B------:R-:W-:Y:S01]  /*0c00*/  SHF.R.S32.HI R5, RZ, 0x2, R9.reuse ;  /* 0x00000002ff057819 */ /* 0x100fe20000011409 */
[----:B------:R-:W-:Y:S01]  /*0c10*/  UMOV UR4, URZ ;  /* 0x0000003f00047c82 */ /* 0x000fe20008000000 */
[----:B------:R-:W-:Y:S01]  /*0c20*/  SHF.R.S32.HI R2, RZ, 0x1f, R9 ;  /* 0x0000001fff027819 */ /* 0x000fe20000011409 */
[----:B------:R-:W-:Y:S01]  /*0c30*/  IMAD.U32 R210, RZ, RZ, UR4 ;  /* 0x00000004ffd27e24 */ /* 0x000fe2000f8e00ff */
[----:B------:R-:W-:-:S02]  /*0c40*/  SHF.R.S32.HI R8, RZ, 0x5, R8 ;  /* 0x00000005ff087819 */ /* 0x000fc40000011408 */
[----:B------:R-:W-:Y:S02]  /*0c50*/  LEA.HI R2, R2, R5, RZ, 0x3 ;  /* 0x0000000502027211 */ /* 0x000fe400078f18ff */
[----:B------:R-:W-:Y:S02]  /*0c60*/  LOP3.LUT R204, R9, 0x7ffffffc, RZ, 0xc0, !PT ;  /* 0x7ffffffc09cc7812 */ /* 0x000fe400078ec0ff */
[----:B------:R-:W-:Y:S02]  /*0c70*/  LOP3.LUT R6, R2, 0xfffffff8, RZ, 0xc0, !PT ;  /* 0xfffffff802067812 */ /* 0x000fe400078ec0ff */
[CC--:B------:R-:W-:Y:S01]  /*0c80*/  LEA.HI R2, R0.reuse, R215.reuse, RZ, 0x4 ;  /* 0x000000d700027211 */ /* 0x0c0fe200078f20ff */
[----:B------:R-:W-:Y:S01]  /*0c90*/  IMAD.IADD R204, R211, 0x1, -R204 ;  /* 0x00000001d3cc7824 */ /* 0x000fe200078e0acc */
[----:B------:R-:W-:Y:S01]  /*0ca0*/  LEA.HI R0, R0, R215, RZ, 0x3 ;  /* 0x000000d700007211 */ /* 0x000fe200078f18ff */
[----:B------:R-:W-:Y:S01]  /*0cb0*/  IMAD.IADD R11, R5, 0x1, -R6 ;  /* 0x00000001050b7824 */ /* 0x000fe200078e0a06 */
[----:B------:R-:W-:Y:S01]  /*0cc0*/  SHF.R.S32.HI R5, RZ, 0x4, R2 ;  /* 0x00000004ff057819 */ /* 0x000fe20000011402 */
[----:B------:R-:W-:Y:S01]  /*0cd0*/  IMAD.SHL.U32 R6, R4, 0x20, RZ ;  /* 0x0000002004067824 */ /* 0x000fe200078e00ff */
[----:B------:R-:W-:Y:S01]  /*0ce0*/  LOP3.LUT R4, R2, 0x3fffff0, RZ, 0xc0, !PT ;  /* 0x03fffff002047812 */ /* 0x000fe200078ec0ff */
[----:B------:R-:W-:Y:S01]  /*0cf0*/  IMAD R8, R8, 0x10, R11 ;  /* 0x0000001008087824 */ /* 0x000fe200078e020b */
[----:B------:R-:W-:-:S02]  /*0d00*/  LEA.HI R2, R2, R5, RZ, 0x1 ;  /* 0x0000000502027211 */ /* 0x000fc400078f08ff */
[----:B------:R-:W-:Y:S01]  /*0d10*/  LOP3.LUT R7, R6, 0xfffffc00, RZ, 0xc0, !PT ;  /* 0xfffffc0006077812 */ /* 0x000fe200078ec0ff */
[----:B------:R-:W-:Y:S01]  /*0d20*/  IMAD.IADD R4, R215, 0x1, -R4 ;  /* 0x00000001d7047824 */ /* 0x000fe200078e0a04 */
[----:B------:R-:W-:Y:S01]  /*0d30*/  LOP3.LUT R2, R2, 0x1ffffffe, RZ, 0xc0, !PT ;  /* 0x1ffffffe02027812 */ /* 0x000fe200078ec0ff */
[----:B------:R-:W-:Y:S01]  /*0d40*/  IMAD R205, R3, 0x40, R8 ;  /* 0x0000004003cd7824 */ /* 0x000fe200078e0208 */
[----:B------:R-:W-:Y:S01]  /*0d50*/  SHF.R.S32.HI R22, RZ, 0x3, R0 ;  /* 0x00000003ff167819 */ /* 0x000fe20000011400 */
[----:B------:R-:W-:Y:S02]  /*0d60*/  IMAD R7, R4, 0x40, R7 ;  /* 0x0000004004077824 */ /* 0x000fe400078e0207 */
[----:B------:R-:W-:-:S04]  /*0d70*/  IMAD.IADD R2, R5, 0x1, -R2 ;  /* 0x0000000105027824 */ /* 0x000fc800078e0a02 */
[----:B------:R-:W-:Y:S01]  /*0d80*/  IMAD R213, R2, 0x8, R7 ;  /* 0x0000000802d57824 */ /* 0x000fe200078e0207 */
[----:B------:R-:W-:-:S05]  /*0d90*/  LOP3.LUT R2, R0, 0x1ffffff8, RZ, 0xc0, !PT ;  /* 0x1ffffff800027812 */ /* 0x000fca00078ec0ff */
[----:B------:R-:W-:-:S04]  /*0da0*/  IMAD.IADD R2, R215, 0x1, -R2 ;  /* 0x00000001d7027824 */ /* 0x000fc800078e0a02 */
[----:B------:R-:W-:-:S07]  /*0db0*/  IMAD.SHL.U32 R16, R2, 0x8, RZ ;  /* 0x0000000802107824 */ /* 0x000fce00078e00ff */
.L_x_2046:
[----:B0-----:R-:W0:Y:S01]  /*0dc0*/  LDC.64 R2, c[0x0][0xc60] ;  /* 0x00031800ff027b82 */ /* 0x001e220000000a00 */
[----:B------:R-:W-:Y:S01]  /*0dd0*/  ULDC.64 UR10, c[0x0][0x208] ;  /* 0x00008200000a7ab9 */ /* 0x000fe20000000a00 */
[----:B------:R-:W-:Y:S01]  /*0de0*/  ULDC.64 UR6, c[0x0][0xa28] ;  /* 0x00028a0000067ab9 */ /* 0x000fe20000000a00 */
[----:B------:R-:W-:Y:S01]  /*0df0*/  ULDC.64 UR8, c[0x0][0xa18] ;  /* 0x0002860000087ab9 */ /* 0x000fe20000000a00 */
[----:B0-----:R-:W-:-:S06]  /*0e00*/  IMAD.WIDE R2, R83, 0x4, R2 ;  /* 0x0000000453027825 */ /* 0x001fcc00078e0202 */
[----:B--2---:R-:W2:Y:S01]  /*0e10*/  LDG.E R2, desc[UR10][R2.64] ;  /* 0x0000000a02027981 */ /* 0x004ea2000c1e1900 */
[----:B------:R-:W-:Y:S02]  /*0e20*/  UISETP.NE.U32.AND UP0, UPT, UR6, URZ, UPT ;  /* 0x0000003f0600728c */ /* 0x000fe4000bf05070 */
[----:B------:R-:W-:Y:S02]  /*0e30*/  UISETP.NE.U32.AND UP1, UPT, UR8, URZ, UPT ;  /* 0x0000003f0800728c */ /* 0x000fe4000bf25070 */
[----:B------:R-:W-:Y:S02]  /*0e40*/  UISETP.NE.AND.EX UP0, UPT, UR7, URZ, UPT, UP0 ;  /* 0x0000003f0700728c */ /* 0x000fe4000bf05300 */
[----:B------:R-:W-:-:S04]  /*0e50*/  UISETP.NE.AND.EX UP1, UPT, UR9, URZ, UPT, UP1 ;  /* 0x0000003f0900728c */ /* 0x000fc8000bf25310 */
[----:B------:R-:W-:Y:S02]  /*0e60*/  PLOP3.LUT P0, PT, PT, PT, UP0, 0x80, 0x0 ;  /* 0x000000000000781c */ /* 0x000fe40003f0f008 */
[----:B------:R-:W-:Y:S02]  /*0e70*/  PLOP3.LUT P2, PT, PT, PT, UP1, 0x80, 0x0 ;  /* 0x000000000000781c */ /* 0x000fe40003f4f018 */
[----:B--2---:R-:W-:-:S13]  /*0e80*/  R2UR UR4, R2 ;  /* 0x00000000020472ca */ /* 0x004fda00000e0000 */
[----:B------:R-:W-:Y:S02]  /*0e90*/  USHF.R.S32.HI UR12, URZ, 0x1f, UR4 ;  /* 0x0000001f3f0c7899 */ /* 0x000fe40008011404 */
[----:B------:R-:W-:Y:S01]  /*0ea0*/  MOV R206, UR4 ;  /* 0x0000000400ce7c02 */ /* 0x000fe20008000f00 */
[----:B------:R-:W-:-:S04]  /*0eb0*/  @UP0 ULEA UR6, UP2, UR4, UR6, 0x2 ;  /* 0x0000000604060291 */ /* 0x000fc8000f84103f */
[----:B------:R-:W-:Y:S02]  /*0ec0*/  @UP0 ULEA.HI.X UR7, UR4, UR7, UR12, 0x2, UP2 ;  /* 0x0000000704070291 */ /* 0x000fe400090f140c */
[----:B------:R-:W-:Y:S01]  /*0ed0*/  IMAD.U32 R208, RZ, RZ, UR12 ;  /* 0x0000000cffd07e24 */ /* 0x000fe2000f8e00ff */
[----:B------:R-:W-:Y:S01]  /*0ee0*/  @UP1 ULEA UR8, UP0, UR4, UR8, 0x2 ;  /* 0x0000000804081291 */ /* 0x000fe2000f80103f */
[----:B------:R-:W-:-:S03]  /*0ef0*/  IMAD.U32 R2, RZ, RZ, UR6 ;  /* 0x00000006ff027e24 */ /* 0x000fc6000f8e00ff */
[----:B------:R-:W-:Y:S01]  /*0f00*/  @UP1 ULEA.HI.X UR9, UR4, UR9, UR12, 0x2, UP0 ;  /* 0x0000000904091291 */ /* 0x000fe200080f140c */
[----:B------:R-:W-:Y:S01]  /*0f10*/  IMAD.U32 R3, RZ, RZ, UR7 ;  /* 0x00000007ff037e24 */ /* 0x000fe2000f8e00ff */
[----:B------:R-:W-:Y:S01]  /*0f20*/  ULDC.64 UR6, c[0x0][0x3f8] ;  /* 0x0000fe0000067ab9 */ /* 0x000fe20000000a00 */
[----:B---3-5:R-:W-:-:S03]  /*0f30*/  IMAD.U32 R4, RZ, RZ, UR8 ;  /* 0x00000008ff047e24 */ /* 0x028fc6000f8e00ff */
[----:B------:R-:W-:Y:S01]  /*0f40*/  IMAD.U32 R5, RZ, RZ, UR9 ;  /* 0x00000009ff057e24 */ /* 0x000fe2000f8e00ff */
[----:B------:R-:W2:Y:S01]  /*0f50*/  @P0 LDG.E R2, desc[UR10][R2.64] ;  /* 0x0000000a02020981 */ /* 0x000ea2000c1e1900 */
[----:B------:R-:W-:Y:S01]  /*0f60*/  UISETP.NE.U32.AND UP0, UPT, UR6, URZ, UPT ;  /* 0x0000003f0600728c */ /* 0x000fe2000bf05070 */
[----:B------:R-:W-:Y:S02]  /*0f70*/  ULDC UR8, c[0x0][0x2e0] ;  /* 0x0000b80000087ab9 */ /* 0x000fe40000000800 */
[----:B------:R-:W3:Y:S01]  /*0f80*/  @P2 LDG.E R4, desc[UR10][R4.64] ;  /* 0x0000000a04042981 */ /* 0x000ee2000c1e1900 */
[----:B------:R-:W-:Y:S01]  /*0f90*/  ULDC UR9, c[0x0][0x288] ;  /* 0x0000a20000097ab9 */ /* 0x000fe20000000800 */
[----:B------:R-:W-:Y:S01]  /*0fa0*/  UISETP.NE.AND.EX UP0, UPT, UR7, URZ, UPT, UP0 ;  /* 0x0000003f0700728c */ /* 0x000fe2000bf05300 */
[----:B------:R-:W-:Y:S01]  /*0fb0*/  IMAD.U32 R207, RZ, RZ, UR5 ;  /* 0x00000005ffcf7e24 */ /* 0x000fe2000f8e00ff */
[----:B------:R-:W-:Y:S01]  /*0fc0*/  ULDC UR6, c[0x0][0x404] ;  /* 0x0001010000067ab9 */ /* 0x000fe20000000800 */
[----:B------:R-:W-:Y:S01]  /*0fd0*/  ULDC.64 UR10, c[0x0][0xa20] ;  /* 0x00028800000a7ab9 */ /* 0x000fe20000000a00 */
[----:B------:R-:W-:Y:S01]  /*0fe0*/  USEL UR6, UR6, 0x1, UP0 ;  /* 0x0000000106067887 */ /* 0x000fe20008000000 */
[----:B------:R-:W-:Y:S01]  /*0ff0*/  ISETP.NE.U32.AND P1, PT, RZ, UR10, PT ;  /* 0x0000000aff007c0c */ /* 0x000fe2000bf25070 */
[----:B------:R-:W-:-:S02]  /*1000*/  UMOV UR4, URZ ;  /* 0x0000003f00047c82 */ /* 0x000fc40008000000 */
[----:B------:R-:W-:Y:S01]  /*1010*/  UIMAD UR8, UR6, UR8, URZ ;  /* 0x00000008060872a4 */ /* 0x000fe2000f8e023f */
[----:B------:R-:W-:Y:S02]  /*1020*/  ISETP.NE.AND.EX P1, PT, RZ, UR11, PT, P1 ;  /* 0x0000000bff007c0c */ /* 0x000fe4000bf25310 */
[----:B--2---:R-:W-:Y:S02]  /*1030*/  @P0 R2UR UR4, R2 ;  /* 0x00000000020402ca */ /* 0x004fe400000e0000 */
[----:B---3--:R-:W-:-:S13]  /*1040*/  @P2 R2UR UR9, R4 ;  /* 0x00000000040922ca */ /* 0x008fda00000e0000 */
[----:B------:R-:W-:Y:S01]  /*1050*/  IMAD.U32 R18, RZ, RZ, UR9 ;  /* 0x00000009ff127e24 */ /* 0x000fe2000f8e00ff */
[----:B-1--4-:R-:W-:Y:S06]  /*1060*/  @P2 BRA `(.L_x_1993) ;  /* 0x0000000000402947 */ /* 0x012fec0003800000 */
[----:B------:R-:W-:Y:S02]  /*1070*/  ULDC.64 UR6, c[0x0][0xa00] ;  /* 0x0002800000067ab9 */ /* 0x000fe40000000a00 */
[----:B------:R-:W-:-:S04]  /*1080*/  ISETP.NE.U32.AND P0, PT, RZ, UR6, PT ;  /* 0x00000006ff007c0c */ /* 0x000fc8000bf05070 */
[----:B------:R-:W-:-:S13]  /*1090*/  ISETP.NE.AND.EX P0, PT, RZ, UR7, PT, P0 ;  /* 0x00000007ff007c0c */ /* 0x000fda000bf05300 */
[----:B------:R-:W-:Y:S05]  /*10a0*/  @!P0 BRA `(.L_x_1993) ;  /* 0x0000000000308947 */ /* 0x000fea0003800000 */
[----:B------:R-:W-:Y:S01]  /*10b0*/  R2UR UR5, R206 ;  /* 0x00000000ce0572ca */ /* 0x000fe200000e0000 */
[----:B------:R-:W-:Y:S01]  /*10c0*/  ULDC.64 UR6, c[0x0][0xa00] ;  /* 0x0002800000067ab9 */ /* 0x000fe20000000a00 */
[----:B------:R-:W-:-:S11]  /*10d0*/  ULDC.64 UR12, c[0x0][0x208] ;  /* 0x00008200000c7ab9 */ /* 0x000fd60000000a00 */
[----:B------:R-:W-:-:S06]  /*10e0*/  UIMAD.WIDE UR6, UR5, 0x4, UR6 ;  /* 0x00000004050678a5 */ /* 0x000fcc000f8e0206 */
[----:B------:R-:W-:Y:S02]  /*10f0*/  IMAD.U32 R2, RZ, RZ, UR6 ;  /* 0x00000006ff027e24 */ /* 0x000fe4000f8e00ff */
[----:B------:R-:W-:-:S05]  /*1100*/  IMAD.U32 R3, RZ, RZ, UR7 ;  /* 0x00000007ff037e24 */ /* 0x000fca000f8e00ff */
[----:B------:R-:W2:Y:S04]  /*1110*/  LDG.E R4, desc[UR12][R2.64] ;  /* 0x0000000c02047981 */ /* 0x000ea8000c1e1900 */
[----:B------:R-:W3:Y:S01]  /*1120*/  LDG.E R0, desc[UR12][R2.64+0x4] ;  /* 0x0000040c02007981 */ /* 0x000ee2000c1e1900 */
[----:B--2---:R-:W-:Y:S02]  /*1130*/  R2UR UR5, R4 ;  /* 0x00000000040572ca */ /* 0x004fe400000e0000 */
[----:B---3--:R-:W-:-:S13]  /*1140*/  R2UR UR6, R0 ;  /* 0x00000000000672ca */ /* 0x008fda00000e0000 */
[----:B------:R-:W-:-:S06]  /*1150*/  UIADD3 UR5, -UR5, UR6, URZ ;  /* 0x0000000605057290 */ /* 0x000fcc000fffe13f */
[----:B------:R-:W-:-:S07]  /*1160*/  IMAD.U32 R18, RZ, RZ, UR5 ;  /* 0x00000005ff127e24 */ /* 0x000fce000f8e00ff */
.L_x_1993:
[----:B------:R-:W-:-:S13]  /*1170*/  R2UR UR5, R17 ;  /* 0x00000000110572ca */ /* 0x000fda00000e0000 */
[----:B------:R-:W-:Y:S01]  /*1180*/  IMAD.U32 R209, RZ, RZ, UR5 ;  /* 0x00000005ffd17e24 */ /* 0x000fe2000f8e00ff */
[----:B------:R-:W-:Y:S06]  /*1190*/  @!P1 BRA `(.L_x_1994) ;  /* 0x0000000000289947 */ /* 0x000fec0003800000 */
[----:B------:R-:W-:Y:S01]  /*11a0*/  R2UR UR6, R206 ;  /* 0x00000000ce0672ca */ /* 0x000fe200000e0000 */
[----:B------:R-:W-:Y:S01]  /*11b0*/  ULDC.64 UR8, c[0x0][0x208] ;  /* 0x0000820000087ab9 */ /* 0x000fe20000000a00 */
[----:B------:R-:W-:-:S11]  /*11c0*/  R2UR UR7, R208 ;  /* 0x00000000d00772ca */ /* 0x000fd600000e0000 */
[----:B------:R-:W-:-:S04]  /*11d0*/  ULEA UR5, UP0, UR6, UR10, 0x2 ;  /* 0x0000000a06057291 */ /* 0x000fc8000f80103f */
[----:B------:R-:W-:Y:S02]  /*11e0*/  ULEA.HI.X UR6, UR6, UR11, UR7, 0x2, UP0 ;  /* 0x0000000b06067291 */ /* 0x000fe400080f1407 */
[----:B------:R-:W-:-:S04]  /*11f0*/  IMAD.U32 R2, RZ, RZ, UR5 ;  /* 0x00000005ff027e24 */ /* 0x000fc8000f8e00ff */
[----:B------:R-:W-:-:S05]  /*1200*/  IMAD.U32 R3, RZ, RZ, UR6 ;  /* 0x00000006ff037e24 */ /* 0x000fca000f8e00ff */
[----:B------:R-:W2:Y:S02]  /*1210*/  LDG.E R2, desc[UR8][R2.64] ;  /* 0x0000000802027981 */ /* 0x000ea4000c1e1900 */
[----:B--2---:R-:W-:Y:S01]  /*1220*/  R2UR UR8, R2 ;  /* 0x00000000020872ca */ /* 0x004fe200000e0000 */
[----:B------:R-:W-:-:S14]  /*1230*/  BRA `(.L_x_1995) ;  /* 0x00000000003c7947 */ /* 0x000fdc0003800000 */
.L_x_1994:
        /* <DEDUP_REMOVED lines=14> */
[----:B------:R-:W-:-:S12]  /*1320*/  UIADD3 UR8, -UR8, UR5, URZ ;  /* 0x0000000508087290 */ /* 0x000fd8000fffe13f */
.L_x_1995:
[----:B------:R-:W-:Y:S01]  /*1330*/  R2UR UR5, R17 ;  /* 0x00000000110572ca */ /* 0x000fe200000e0000 */
[----:B------:R-:W-:Y:S01]  /*1340*/  UIADD3 UR7, -UR4, UR8, URZ ;  /* 0x0000000804077290 */ /* 0x000fe2000fffe13f */
[----:B------:R-:W-:Y:S02]  /*1350*/  R2UR UR8, R18 ;  /* 0x00000000120872ca */ /* 0x000fe400000e0000 */
[----:B------:R-:W-:Y:S01]  /*1360*/  CS2R R2, SRZ ;  /* 0x0000000000027805 */ /* 0x000fe2000001ff00 */
[----:B------:R-:W-:Y:S01]  /*1370*/  UMOV UR4, URZ ;  /* 0x0000003f00047c82 */ /* 0x000fe20008000000 */
[----:B------:R-:W-:Y:S02]  /*1380*/  PLOP3.LUT P0, PT, PT, PT, PT, 0x80, 0x0 ;  /* 0x000000000000781c */ /* 0x000fe40003f0f070 */
[----:B------:R-:W-:Y:S01]  /*1390*/  CS2R R118, SRZ ;  /* 0x0000000000767805 */ /* 0x000fe2000001ff00 */
[----:B------:R-:W-:Y:S01]  /*13a0*/  IMAD.U32 R19, RZ, RZ, UR7 ;  /* 0x00000007ff137e24 */ /* 0x000fe2000f8e00ff */
[----:B------:R-:W-:-:S02]  /*13b0*/  CS2R R116, SRZ ;  /* 0x0000000000747805 */ /* 0x000fc4000001ff00 */
[----:B------:R-:W-:Y:S02]  /*13c0*/  CS2R R114, SRZ ;  /* 0x0000000000727805 */ /* 0x000fe4000001ff00 */
[----:B------:R-:W-:Y:S02]  /*13d0*/  CS2R R112, SRZ ;  /* 0x0000000000707805 */ /* 0x000fe4000001ff00 */
[----:B------:R-:W-:Y:S02]  /*13e0*/  CS2R R110, SRZ ;  /* 0x00000000006e7805 */ /* 0x000fe4000001ff00 */
[----:B------:R-:W-:Y:S01]  /*13f0*/  CS2R R108, SRZ ;  /* 0x00000000006c7805 */ /* 0x000fe2000001ff00 */
[----:B------:R-:W-:Y:S01]  /*1400*/  ULEA UR6, UR5, 0xef, 0x7 ;  /* 0x000000ef05067891 */ /* 0x000fe2000f8e383f */
[----:B------:R-:W-:Y:S01]  /*1410*/  CS2R R106, SRZ ;  /* 0x00000000006a7805 */ /* 0x000fe2000001ff00 */
[----:B------:R-:W-:Y:S01]  /*1420*/  UIADD3 UR5, UR7, 0x6f, URZ ;  /* 0x0000006f07057890 */ /* 0x000fe2000fffe03f */
[----:B------:R-:W-:Y:S01]  /*1430*/  CS2R R104, SRZ ;  /* 0x0000000000687805 */ /* 0x000fe2000001ff00 */
[----:B------:R-:W-:Y:S01]  /*1440*/  UIADD3 UR7, UR7, UR6, -UR8 ;  /* 0x0000000607077290 */ /* 0x000fe2000fffe808 */
[----:B------:R-:W-:Y:S01]  /*1450*/  CS2R R102, SRZ ;  /* 0x0000000000667805 */ /* 0x000fe2000001ff00 */
[----:B------:R-:W-:Y:S01]  /*1460*/  UIMAD.WIDE UR4, UR5, -0x6db6db6d, UR4 ;  /* 0x92492493050478a5 */ /* 0x000fe2000f8e0204 */
[----:B------:R-:W-:Y:S01]  /*1470*/  CS2R R100, SRZ ;  /* 0x0000000000647805 */ /* 0x000fe2000001ff00 */
[----:B------:R-:W-:Y:S01]  /*1480*/  UMOV UR6, URZ ;  /* 0x0000003f00067c82 */ /* 0x000fe20008000000 */
[----:B------:R-:W-:Y:S01]  /*1490*/  CS2R R98, SRZ ;  /* 0x0000000000627805 */ /* 0x000fe2000001ff00 */
[----:B------:R-:W-:Y:S01]  /*14a0*/  UIMAD.WIDE UR6, UR7, -0x6db6db6d, UR6 ;  /* 0x92492493070678a5 */ /* 0x000fe2000f8e0206 */
[----:B------:R-:W-:Y:S01]  /*14b0*/  CS2R R96, SRZ ;  /* 0x0000000000607805 */ /* 0x000fe2000001ff00 */
[----:B------:R-:W-:Y:S01]  /*14c0*/  USHF.R.U32.HI UR4, URZ, 0x1f, UR5 ;  /* 0x0000001f3f047899 */ /* 0x000fe20008011605 */
[----:B------:R-:W-:Y:S01]  /*14d0*/  IMAD.MOV.U32 R86, RZ, RZ, RZ ;  /* 0x000000ffff567224 */ /* 0x000fe200078e00ff */
[----:B------:R-:W-:Y:S01]  /*14e0*/  USHF.R.U32.HI UR6, URZ, 0x1f, UR7 ;  /* 0x0000001f3f067899 */ /* 0x000fe20008011607 */
[----:B------:R-:W-:Y:S01]  /*14f0*/  CS2R R90, SRZ ;  /* 0x00000000005a7805 */ /* 0x000fe2000001ff00 */
[----:B------:R-:W-:Y:S01]  /*1500*/  ULEA.HI.SX32 UR4, UR5, UR4, 0x1a ;  /* 0x0000000405047291 */ /* 0x000fe2000f8fd23f */
[----:B------:R-:W-:Y:S01]  /*1510*/  CS2R R92, SRZ ;  /* 0x00000000005c7805 */ /* 0x000fe2000001ff00 */
[----:B------:R-:W-:Y:S01]  /*1520*/  ULEA.HI.SX32 UR6, UR7, UR6, 0x1a ;  /* 0x0000000607067291 */ /* 0x000fe2000f8fd23f */
[----:B------:R-:W-:Y:S01]  /*1530*/  IMAD.MOV.U32 R43, RZ, RZ, RZ ;  /* 0x000000ffff2b7224 */ /* 0x000fe200078e00ff */
[----:B------:R-:W-:-:S02]  /*1540*/  CS2R R88, SRZ ;  /* 0x0000000000587805 */ /* 0x000fc4000001ff00 */
[----:B------:R-:W-:Y:S01]  /*1550*/  CS2R R128, SRZ ;  /* 0x0000000000807805 */ /* 0x000fe2000001ff00 */
[----:B------:R-:W-:Y:S01]  /*1560*/  UISETP.LT.AND UP0, UPT, UR4, UR6, UPT ;  /* 0x000000060400728c */ /* 0x000fe2000bf01270 */
[----:B------:R-:W-:Y:S02]  /*1570*/  CS2R R38, SRZ ;  /* 0x0000000000267805 */ /* 0x000fe4000001ff00 */
[----:B------:R-:W-:Y:S02]  /*1580*/  CS2R R84, SRZ ;  /* 0x0000000000547805 */ /* 0x000fe4000001ff00 */
[----:B------:R-:W-:Y:S01]  /*1590*/  CS2R R46, SRZ ;  /* 0x00000000002e7805 */ /* 0x000fe2000001ff00 */
[----:B------:R-:W-:Y:S01]  /*15a0*/  USEL UR38, UR4, UR6, UP0 ;  /* 0x0000000604267287 */ /* 0x000fe20008000000 */
[----:B------:R-:W-:Y:S02]  /*15b0*/  CS2R R36, SRZ ;  /* 0x0000000000247805 */ /* 0x000fe4000001ff00 */
[----:B------:R-:W-:-:S02]  /*15c0*/  CS2R R78, SRZ ;  /* 0x00000000004e7805 */ /* 0x000fc4000001ff00 */
[----:B------:R-:W-:Y:S01]  /*15d0*/  CS2R R76, SRZ ;  /* 0x00000000004c7805 */ /* 0x000fe2000001ff00 */
[----:B------:R-:W-:Y:S01]  /*15e0*/  UISETP.GE.AND UP0, UPT, UR38, 0x1, UPT ;  /* 0x000000012600788c */ /* 0x000fe2000bf06270 */
[----:B------:R-:W-:Y:S02]  /*15f0*/  CS2R R74, SRZ ;  /* 0x00000000004a7805 */ /* 0x000fe4000001ff00 */
[----:B------:R-:W-:Y:S02]  /*1600*/  CS2R R72, SRZ ;  /* 0x0000000000487805 */ /* 0x000fe4000001ff00 */
[----:B------:R-:W-:Y:S02]  /*1610*/  CS2R R70, SRZ ;  /* 0x0000000000467805 */ /* 0x000fe4000001ff00 */
[----:B------:R-:W-:Y:S02]  /*1620*/  CS2R R68, SRZ ;  /* 0x0000000000447805 */ /* 0x000fe4000001ff00 */
[----:B------:R-:W-:-:S02]  /*1630*/  CS2R R66, SRZ ;  /* 0x0000000000427805 */ /* 0x000fc4000001ff00 */
[----:B------:R-:W-:Y:S02]  /*1640*/  PLOP3.LUT P1, PT, PT, PT, UP0, 0x80, 0x0 ;  /* 0x000000000000781c */ /* 0x000fe40003f2f008 */
        /* <DEDUP_REMOVED lines=13> */
[----:B------:R-:W-:Y:S02]  /*1720*/  MOV R133, RZ ;  /* 0x000000ff00857202 */ /* 0x000fe40000000f00 */
        /* <DEDUP_REMOVED lines=41> */
.L_x_1997:
        /* <DEDUP_REMOVED lines=11> */
.L_x_2134:
[----:B------:R-:W-:Y:S05]  /*1a70*/  @!P0 BRA `(.L_x_1999) ;  /* 0x0000000000048947 */ /* 0x000fea0003800000 */
[----:B------:R-:W-:Y:S01]  /*1a80*/  BPT.TRAP 0x1 ;  /* 0x000000040000795c */ /* 0x000fe20000300000 */
.L_x_1999:
[----:B------:R-:W-:Y:S02]  /*1a90*/  IMAD.U32 R2, RZ, RZ, UR36 ;  /* 0x00000024ff027e24 */ /* 0x000fe4000f8e00ff */
[----:B0-----:R-:W-:-:S03]  /*1aa0*/  IMAD.U32 R3, RZ, RZ, UR61 ;  /* 0x0000003dff037e24 */ /* 0x001fc6000f8e00ff */
[----:B------:R-:W-:Y:S02]  /*1ab0*/  LEA R2, R2, UR60, 0x3 ;  /* 0x0000003c02027c11 */ /* 0x000fe4000f8e18ff */
[----:B------:R-:W-:-:S04]  /*1ac0*/  SHF.L.U32 R3, R3, 0x1f, RZ ;  /* 0x0000001f03037819 */ /* 0x000fc800000006ff */
[----:B------:R0:W1:Y:S01]  /*1ad0*/  SYNCS.PHASECHK.TRANS64.TRYWAIT P2, [R2+URZ+0x36830], R3 ;  /* 0x03683003020075a7 */ /* 0x000062000804017f */
[----:B------:R-:W-:Y:S05]  /*1ae0*/  @!P0 BRA `(.L_x_2000) ;  /* 0x0000000000048947 */ /* 0x000fea0003800000 */
[----:B------:R-:W-:Y:S01]  /*1af0*/  BPT.TRAP 0x1 ;  /* 0x000000040000795c */ /* 0x000fe20000300000 */
.L_x_2000:
[----:B------:R-:W2:Y:S01]  /*1b00*/  S2R R0, SR_TID.X ;  /* 0x0000000000007919 */ /* 0x000ea20000002100 */
[----:B------:R-:W-:Y:S02]  /*1b10*/  MOV R119, RZ ;  /* 0x000000ff00777202 */ /* 0x000fe40000000f00 */
[----:B--2---:R-:W-:Y:S01]  /*1b20*/  LOP3.LUT P1, RZ, R0, 0x7f, RZ, 0xc0, !PT ;  /* 0x0000007f00ff7812 */ /* 0x004fe2000782c0ff */
[----:B-1----:R-:W-:-:S12]  /*1b30*/  @P2 BRA `(.L_x_2001) ;  /* 0x0000000000082947 */ /* 0x002fd80003800000 */
[----:B------:R-:W1:Y:S02]  /*1b40*/  SYNCS.PHASECHK.TRANS64.TRYWAIT P2, [R2+URZ+0x36830], R3 ;  /* 0x03683003020075a7 */ /* 0x000e64000804017f */
[----:B-1----:R-:W-:Y:S05]  /*1b50*/  @!P2 BRA `(.L_x_2002) ;  /* 0x000001500020a947 */ /* 0x002fea0003800000 */
.L_x_2001:
[----:B------:R-:W-:Y:S05]  /*1b60*/  WARPSYNC.ALL ;  /* 0x0000000000007948 */ /* 0x000fea0003800000 */
[----:B------:R-:W-:Y:S01]  /*1b70*/  UIADD3 UR4, UR60, 0x21400, URZ ;  /* 0x000214003c047890 */ /* 0x000fe2000fffe03f */
[----:B------:R-:W-:Y:S01]  /*1b80*/  WARPGROUP.ARRIVE ;  /* 0x00000000000079c5 */ /* 0x000fe20000000000 */
[----:B------:R-:W-:Y:S01]  /*1b90*/  UMOV UR7, 0x40000040 ;  /* 0x4000004000077882 */ /* 0x000fe20000000000 */
[----:B------:R-:W-:Y:S01]  /*1ba0*/  UMOV UR11, 0x40000040 ;  /* 0x40000040000b7882 */ /* 0x000fe20000000000 */
[----:B------:R-:W-:Y:S01]  /*1bb0*/  USHF.R.U32.HI UR4, URZ, 0x4, UR4 ;  /* 0x000000043f047899 */ /* 0x000fe20008011604 */
[----:B------:R-:W-:Y:S01]  /*1bc0*/  R2UR UR39, R19 ;  /* 0x00000000132772ca */ /* 0x000fe200000e0000 */
[----:B------:R-:W-:Y:S01]  /*1bd0*/  UMOV UR15, 0x40000040 ;  /* 0x40000040000f7882 */ /* 0x000fe20000000000 */
[----:B------:R-:W-:Y:S01]  /*1be0*/  UMOV UR19, 0x40000040 ;  /* 0x4000004000137882 */ /* 0x000fe20000000000 */
[----:B------:R-:W-:Y:S01]  /*1bf0*/  ULOP3.LUT UR4, UR4, 0x3fff, URZ, 0xc0, !UPT ;  /* 0x00003fff04047892 */ /* 0x000fe2000f8ec03f */
[----:B01----:R-:W-:Y:S01]  /*1c00*/  @!P1 VIADD R2, R2, 0x36840 ;  /* 0x0003684002029836 */ /* 0x003fe20000000000 */
[----:B------:R-:W-:Y:S01]  /*1c10*/  UMOV UR23, 0x40000040 ;  /* 0x4000004000177882 */ /* 0x000fe20000000000 */
[----:B------:R-:W-:Y:S01]  /*1c20*/  UMOV UR27, 0x40000040 ;  /* 0x40000040001b7882 */ /* 0x000fe20000000000 */
[----:B------:R-:W-:Y:S01]  /*1c30*/  ULOP3.LUT UR5, UR4, 0x10000, URZ, 0xfc, !UPT ;  /* 0x0001000004057892 */ /* 0x000fe2000f8efc3f */
[--C-:B------:R-:W-:Y:S01]  /*1c40*/  IMAD.MOV.U32 R118, RZ, RZ, R119.reuse ;  /* 0x000000ffff767224 */ /* 0x100fe200078e0077 */
[----:B------:R-:W-:Y:S01]  /*1c50*/  ULOP3.LUT UR4, UR37, 0x10000, URZ, 0xfc, !UPT ;  /* 0x0001000025047892 */ /* 0x000fe2000f8efc3f */
[----:B------:R-:W-:Y:S01]  /*1c60*/  R2UR UR37, R17 ;  /* 0x00000000112572ca */ /* 0x000fe200000e0000 */
[----:B------:R-:W-:Y:S01]  /*1c70*/  UIMAD UR6, UR36, 0xa80, UR5 ;  /* 0x00000a80240678a4 */ /* 0x000fe2000f8e0205 */
[----:B------:R-:W-:Y:S01]  /*1c80*/  @!P1 PRMT R2, RZ, 0x654, R2 ;  /* 0x00000654ff029816 */ /* 0x000fe20000000002 */
[----:B------:R-:W-:Y:S01]  /*1c90*/  IMAD.U32 R8, RZ, RZ, UR5 ;  /* 0x00000005ff087e24 */ /* 0x000fe2000f8e00ff */
[----:B------:R-:W-:Y:S01]  /*1ca0*/  UMOV UR5, 0x40000040 ;  /* 0x4000004000057882 */ /* 0x000fe20000000000 */
[----:B------:R-:W-:Y:S01]  /*1cb0*/  UIADD3 UR10, UR6, 0x80, URZ ;  /* 0x00000080060a7890 */ /* 0x000fe2000fffe03f */
[----:B------:R-:W-:Y:S01]  /*1cc0*/  IMAD.MOV.U32 R117, RZ, RZ, R119 ;  /* 0x000000ffff757224 */ /* 0x000fe200078e0077 */
[----:B------:R-:W-:Y:S01]  /*1cd0*/  UMOV UR8, UR4 ;  /* 0x0000000400087c82 */ /* 0x000fe20008000000 */
[----:B------:R-:W-:Y:S01]  /*1ce0*/  UMOV UR9, UR5 ;  /* 0x0000000500097c82 */ /* 0x000fe20008000000 */
[----:B------:R-:W-:-:S02]  /*1cf0*/  UIADD3 UR14, UR6, 0x200, URZ ;  /* 0x00000200060e7890 */ /* 0x000fc4000fffe03f */
[----:B------:R-:W-:Y:S01]  /*1d00*/  HGMMA.64x16x16.F32.BF16 R72, gdesc[UR4], RZ, !UPT, gsb0 ;  /* 0x00200000044879f0 */ /* 0x000fe2000c0018ff */
[----:B------:R-:W-:Y:S01]  /*1d10*/  UMOV UR12, UR4 ;  /* 0x00000004000c7c82 */ /* 0x000fe20008000000 */
[----:B------:R-:W-:Y:S01]  /*1d20*/  UMOV UR13, UR5 ;  /* 0x00000005000d7c82 */ /* 0x000fe20008000000 */
[----:B------:R-:W-:Y:S01]  /*1d30*/  UIADD3 UR18, UR6, 0x280, URZ ;  /* 0x0000028006127890 */ /* 0x000fe2000fffe03f */
[----:B------:R-:W-:Y:S01]  /*1d40*/  IMAD.U32 R0, RZ, RZ, UR37 ;  /* 0x00000025ff007e24 */ /* 0x000fe2000f8e00ff */
[----:B------:R-:W-:Y:S01]  /*1d50*/  UMOV UR16, UR4 ;  /* 0x0000000400107c82 */ /* 0x000fe20008000000 */
        /* <DEDUP_REMOVED lines=36> */
[----:B------:R-:W-:Y:S01]  /*1fa0*/  IMAD.MOV.U32 R80, RZ, RZ, R119 ;  /* 0x000000ffff507224 */ /* 0x000fe200078e0077 */
[----:B------:R-:W-:-:S02]  /*1fb0*/  WARPGROUP.DEPBAR.LE gsb0, 0x0 ;  /* 0x00008000000079c5 */ /* 0x000fc40000010000 */
        /* <DEDUP_REMOVED lines=83> */
[----:B------:R-:W-:Y:S02]  /*24f0*/  R2UR UR11, R18 ;  /* 0x00000000120b72ca */ /* 0x000fe400000e0000 */
        /* <DEDUP_REMOVED lines=347> */
[----:B------:R-:W-:Y:S02]  /*3ab0*/  UIMAD UR7, UR38, -0x70, UR39 ;  /* 0xffffff90260778a4 */ /* 0x000fe4000f8e0227 */
[----:B------:R-:W-:Y:S02]  /*3ac0*/  UIADD3 UR38, UR38, -0x2, URZ ;  /* 0xfffffffe26267890 */ /* 0x000fe4000fffe03f */
[----:B------:R-:W-:Y:S02]  /*3ad0*/  UIADD3 UR10, -UR11, 0x71, UR7 ;  /* 0x000000710b0a7890 */ /* 0x000fe4000fffe107 */
[----:B------:R-:W-:-:S04]  /*3ae0*/  UIADD3 UR7, UR7, 0x70, URZ ;  /* 0x0000007007077890 */ /* 0x000fc8000fffe03f */
[----:B------:R-:W-:Y:S02]  /*3af0*/  IMAD.U32 R5, RZ, RZ, UR10 ;  /* 0x0000000aff057e24 */ /* 0x000fe4000f8e00ff */
[----:B------:R-:W-:Y:S02]  /*3b00*/  IMAD.U32 R3, RZ, RZ, UR7 ;  /* 0x00000007ff037e24 */ /* 0x000fe4000f8e00ff */
[----:B------:R-:W-:Y:S02]  /*3b10*/  IMAD R6, R204, -0x2, R5 ;  /* 0xfffffffecc067824 */ /* 0x000fe400078e0205 */
[----:B------:R-:W-:Y:S02]  /*3b20*/  IMAD R5, R0, 0x80, R205 ;  /* 0x0000008000057824 */ /* 0x000fe400078e02cd */
        /* <DEDUP_REMOVED lines=23> */
[----:B------:R-:W-:Y:S01]  /*3ca0*/  ISETP.GT.AND P2, PT, R0, 0x9, PT ;  /* 0x000000090000780c */ /* 0x000fe20003f44270 */
[----:B------:R-:W-:Y:S01]  /*3cb0*/  HGMMA.64x16x16.F32.BF16 R64, gdesc[UR52], R64, gsb0 ;  /* 0x00200000344079f0 */ /* 0x000fe20008001840 */
[----:B------:R-:W-:Y:S01]  /*3cc0*/  UIADD3 UR54, UR6, 0x806, URZ ;  /* 0x0000080606367890 */ /* 0x000fe2000fffe03f */
[----:B------:R-:W-:Y:S01]  /*3cd0*/  FSEL R13, R78, -INF , P4 ;  /* 0xff8000004e0d7808 */ /* 0x000fe20002000000 */
[----:B------:R-:W-:Y:S01]  /*3ce0*/  UMOV UR55, 0x40000040 ;  /* 0x4000004000377882 */ /* 0x000fe20000000000 */
[----:B------:R-:W-:Y:S01]  /*3cf0*/  FMNMX.FTZ R4, R7, R75, !PT ;  /* 0x0000004b07047209 */ /* 0x000fe20007810000 */
[----:B------:R-:W-:Y:S01]  /*3d00*/  IMAD.MOV.U32 R78, RZ, RZ, R119 ;  /* 0x000000ffff4e7224 */ /* 0x000fe200078e0077 */
        /* <DEDUP_REMOVED lines=15> */
[----:B------:R-:W-:Y:S01]  /*3e00*/  UMOV UR55, 0x40000040 ;  /* 0x4000004000377882 */ /* 0x000fe20000000000 */
[----:B------:R-:W-:Y:S02]  /*3e10*/  ISETP.GT.AND P2, PT, R0, 0x19, PT ;  /* 0x000000190000780c */ /* 0x000fe40003f44270 */
[----:B------:R-:W-:Y:S01]  /*3e20*/  FSEL R81, R70, -INF , P3 ;  /* 0xff80000046517808 */ /* 0x000fe20001800000 */
[----:B------:R-:W-:Y:S01]  /*3e30*/  IMAD.MOV.U32 R70, RZ, RZ, R119 ;  /* 0x000000ffff467224 */ /* 0x000fe200078e0077 */
[----:B------:R-:W-:Y:S02]  /*3e40*/  FMNMX.FTZ R4, R67, R4, !PT ;  /* 0x0000000443047209 */ /* 0x000fe40007810000 */
        /* <DEDUP_REMOVED lines=14> */
[----:B------:R-:W-:Y:S01]  /*3f30*/  UMOV UR55, 0x40000040 ;  /* 0x4000004000377882 */ /* 0x000fe20000000000 */
[----:B------:R-:W-:Y:S01]  /*3f40*/  FSEL R85, R62, -INF , P3 ;  /* 0xff8000003e557808 */ /* 0x000fe20001800000 */
[----:B------:R-:W-:Y:S01]  /*3f50*/  IMAD.MOV.U32 R62, RZ, RZ, R119 ;  /* 0x000000ffff3e7224 */ /* 0x000fe200078e0077 */
[----:B------:R-:W-:Y:S02]  /*3f60*/  FMNMX.FTZ R4, R59, R4, !PT ;  /* 0x000000043b047209 */ /* 0x000fe40007810000 */
        /* <DEDUP_REMOVED lines=33> */
[----:B------:R-:W-:Y:S01]  /*4180*/  UMOV UR55, 0x40000040 ;  /* 0x4000004000377882 */ /* 0x000fe20000000000 */
[----:B------:R-:W-:Y:S01]  /*4190*/  ISETP.GT.AND P2, PT, R0, 0x49, PT ;  /* 0x000000490000780c */ /* 0x000fe20003f44270 */
[----:B------:R-:W-:Y:S01]  /*41a0*/  ULDC UR6, c[0x0][0x988] ;  /* 0x0002620000067ab9 */ /* 0x000fe20000000800 */
[----:B------:R-:W-:Y:S02]  /*41b0*/  FSEL R97, R46, -INF , P3 ;  /* 0xff8000002e617808 */ /* 0x000fe40001800000 */
[----:B------:R-:W-:-:S02]  /*41c0*/  FMNMX.FTZ R4, R95, R4, !PT ;  /* 0x000000045f047209 */ /* 0x000fc40007810000 */
[C---:B------:R-:W-:Y:S02]  /*41d0*/  ISETP.GT.AND P3, PT, R0.reuse, 0x50, PT ;  /* 0x000000500000780c */ /* 0x040fe40003f64270 */
[----:B------:R-:W-:Y:S02]  /*41e0*/  FSEL R99, R47, -INF , P2 ;  /* 0xff8000002f637808 */ /* 0x000fe40001000000 */
[----:B------:R-:W-:Y:S02]  /*41f0*/  FMNMX.FTZ R4, R97, R4, !PT ;  /* 0x0000000461047209 */ /* 0x000fe40007810000 */
[----:B------:R-:W-:Y:S02]  /*4200*/  ISETP.GT.AND P2, PT, R0, 0x51, PT ;  /* 0x000000510000780c */ /* 0x000fe40003f44270 */
[----:B------:R-:W-:Y:S01]  /*4210*/  FMNMX.FTZ R4, R99, R4, !PT ;  /* 0x0000000463047209 */ /* 0x000fe20007810000 */
[----:B------:R-:W-:Y:S02]  /*4220*/  WARPGROUP.DEPBAR.LE gsb0, 0x0 ;  /* 0x00008000000079c5 */ /* 0x000fe40000010000 */
[----:B------:R-:W-:Y:S01]  /*4230*/  WARPGROUP.ARRIVE ;  /* 0x00000000000079c5 */ /* 0x000fe20000000000 */
[----:B------:R-:W-:-:S02]  /*4240*/  FSEL R101, R34, -INF , P3 ;  /* 0xff80000022657808 */ /* 0x000fc40001800000 */
[C---:B------:R-:W-:Y:S02]  /*4250*/  ISETP.GT.AND P3, PT, R0.reuse, 0x58, PT ;  /* 0x000000580000780c */ /* 0x040fe40003f64270 */
[----:B------:R-:W-:Y:S01]  /*4260*/  FSEL R103, R35, -INF , P2 ;  /* 0xff80000023677808 */ /* 0x000fe20001000000 */
[----:B------:R-:W-:Y:S01]  /*4270*/  HGMMA.64x16x16.F32.BF16 R24, gdesc[UR52], R24, gsb0 ;  /* 0x00200000341879f0 */ /* 0x000fe20008001818 */
[----:B------:R-:W-:Y:S02]  /*4280*/  FMNMX.FTZ R4, R101, R4, !PT ;  /* 0x0000000465047209 */ /* 0x000fe40007810000 */
[----:B------:R-:W-:Y:S02]  /*4290*/  ISETP.GT.AND P2, PT, R0, 0x59, PT ;  /* 0x000000590000780c */ /* 0x000fe40003f44270 */
        /* <DEDUP_REMOVED lines=8> */
[----:B------:R-:W-:Y:S01]  /*4320*/  FSEL R109, R26, -INF , P3 ;  /* 0xff8000001a6d7808 */ /* 0x000fe20001800000 */
[----:B------:R0:W-:Y:S01]  /*4330*/  @!P1 SYNCS.ARRIVE.TRANS64.RED.A1T0 RZ, [R2+URZ], RZ ;  /* 0x000000ff02ff99a7 */ /* 0x0001e2000810043f */
[----:B------:R-:W-:-:S02]  /*4340*/  ISETP.GT.AND P3, PT, R0, 0x68, PT ;  /* 0x000000680000780c */ /* 0x000fc40003f64270 */
[----:B------:R-:W-:Y:S02]  /*4350*/  FSEL R111, R27, -INF , P2 ;  /* 0xff8000001b6f7808 */ /* 0x000fe40001000000 */
[----:B------:R-:W-:Y:S02]  /*4360*/  FMNMX.FTZ R4, R109, R4, !PT ;  /* 0x000000046d047209 */ /* 0x000fe40007810000 */
[----:B------:R-:W-:Y:S02]  /*4370*/  ISETP.GT.AND P2, PT, R0, 0x69, PT ;  /* 0x000000690000780c */ /* 0x000fe40003f44270 */
[----:B------:R-:W-:Y:S02]  /*4380*/  FSEL R113, R30, -INF , P3 ;  /* 0xff8000001e717808 */ /* 0x000fe40001800000 */
[----:B------:R-:W-:Y:S02]  /*4390*/  FMNMX.FTZ R4, R111, R4, !PT ;  /* 0x000000046f047209 */ /* 0x000fe40007810000 */
[----:B------:R-:W-:-:S02]  /*43a0*/  FSEL R115, R31, -INF , P2 ;  /* 0xff8000001f737808 */ /* 0x000fc40001000000 */
[----:B------:R-:W-:Y:S02]  /*43b0*/  FMNMX.FTZ R4, R113, R4, !PT ;  /* 0x0000000471047209 */ /* 0x000fe40007810000 */
[----:B------:R-:W-:Y:S02]  /*43c0*/  ISETP.GT.AND P3, PT, R3, 0x1, PT ;  /* 0x000000010300780c */ /* 0x000fe40003f64270 */
[----:B------:R-:W-:Y:S02]  /*43d0*/  FMNMX.FTZ R9, R115, R4, !PT ;  /* 0x0000000473097209 */ /* 0x000fe40007810000 */
[----:B------:R-:W-:Y:S02]  /*43e0*/  FSEL R73, R73, -INF , P3 ;  /* 0xff80000049497808 */ /* 0x000fe40001800000 */
[----:B------:R-:W-:Y:S01]  /*43f0*/  ISETP.GT.AND P3, PT, R3, 0x11, PT ;  /* 0x000000110300780c */ /* 0x000fe20003f64270 */
[----:B------:R-:W1:Y:S03]  /*4400*/  SHFL.BFLY PT, R0, R9, 0x2, 0x1f ;  /* 0x0c401f0009007f89 */ /* 0x000e6600000e0000 */
        /* <DEDUP_REMOVED lines=8> */
[----:B-1----:R-:W-:Y:S01]  /*4490*/  FMNMX.FTZ R10, R9, R0, !PT ;  /* 0x00000000090a7209 */ /* 0x002fe20007810000 */
[----:B------:R-:W-:Y:S01]  /*44a0*/  IMAD.U32 R0, RZ, RZ, UR6 ;  /* 0x00000006ff007e24 */ /* 0x000fe2000f8e00ff */
[----:B------:R-:W-:Y:S01]  /*44b0*/  FSEL R9, R76, -INF , P4 ;  /* 0xff8000004c097808 */ /* 0x000fe20002000000 */
[----:B------:R-:W-:Y:S01]  /*44c0*/  UIADD3 UR6, UR39, -UR11, URZ ;  /* 0x8000000b27067290 */ /* 0x000fe2000fffe03f */
[----:B------:R-:W-:Y:S01]  /*44d0*/  FSEL R49, R49, -INF , P3 ;  /* 0xff80000031317808 */ /* 0x000fe20001800000 */
[----:B------:R-:W1:Y:S01]  /*44e0*/  SHFL.BFLY PT, R11, R10, 0x1, 0x1f ;  /* 0x0c201f000a0b7f89 */ /* 0x000e6200000e0000 */
[----:B------:R-:W-:Y:S01]  /*44f0*/  ISETP.GT.AND P3, PT, R3, 0x39, PT ;  /* 0x000000390300780c */ /* 0x000fe20003f64270 */
[----:B------:R-:W-:Y:S01]  /*4500*/  ULEA UR7, UR37, UR6, 0x7 ;  /* 0x0000000625077291 */ /* 0x000fe2000f8e383f */
[----:B------:R-:W-:-:S02]  /*4510*/  IMAD.MOV.U32 R76, RZ, RZ, R119 ;  /* 0x000000ffff4c7224 */ /* 0x000fc400078e0077 */
[----:B------:R-:W-:Y:S01]  /*4520*/  FSEL R53, R53, -INF , P3 ;  /* 0xff80000035357808 */ /* 0x000fe20001800000 */
[----:B------:R-:W-:Y:S01]  /*4530*/  UMOV UR6, URZ ;  /* 0x0000003f00067c82 */ /* 0x000fe20008000000 */
[----:B------:R-:W-:Y:S01]  /*4540*/  ISETP.GT.AND P3, PT, R3, 0x41, PT ;  /* 0x000000410300780c */ /* 0x000fe20003f64270 */
[----:B------:R-:W-:-:S03]  /*4550*/  UIMAD.WIDE UR6, UR7, -0x6db6db6d, UR6 ;  /* 0x92492493070678a5 */ /* 0x000fc6000f8e0206 */
[----:B------:R-:W-:Y:S01]  /*4560*/  FSEL R41, R41, -INF , P3 ;  /* 0xff80000029297808 */ /* 0x000fe20001800000 */
[----:B------:R-:W-:Y:S01]  /*4570*/  USHF.R.U32.HI UR6, URZ, 0x1f, UR7 ;  /* 0x0000001f3f067899 */ /* 0x000fe20008011607 */
[----:B------:R-:W-:-:S03]  /*4580*/  ISETP.GT.AND P3, PT, R3, 0x49, PT ;  /* 0x000000490300780c */ /* 0x000fc60003f64270 */
[----:B------:R-:W-:Y:S01]  /*4590*/  ULEA.HI.SX32 UR6, UR7, UR6, 0x1a ;  /* 0x0000000607067291 */ /* 0x000fe2000f8fd23f */
[----:B------:R-:W-:Y:S02]  /*45a0*/  FSEL R45, R45, -INF , P3 ;  /* 0xff8000002d2d7808 */ /* 0x000fe40001800000 */
[----:B------:R-:W-:Y:S01]  /*45b0*/  ISETP.GT.AND P3, PT, R3, 0x51, PT ;  /* 0x000000510300780c */ /* 0x000fe20003f64270 */
[----:B------:R-:W-:-:S03]  /*45c0*/  UISETP.LT.AND UP0, UPT, URZ, UR6, UPT ;  /* 0x000000063f00728c */ /* 0x000fc6000bf01270 */
[----:B------:R-:W-:Y:S01]  /*45d0*/  FSEL R33, R33, -INF , P3 ;  /* 0xff80000021217808 */ /* 0x000fe20001800000 */
[----:B------:R-:W-:Y:S01]  /*45e0*/  USEL UR10, URZ, UR6, !UP0 ;  /* 0x000000063f0a7287 */ /* 0x000fe2000c000000 */
[----:B-1----:R-:W-:Y:S02]  /*45f0*/  FMNMX.FTZ R4, R10, R11, !PT ;  /* 0x0000000b0a047209 */ /* 0x002fe40007810000 */
[----:B------:R-:W-:Y:S01]  /*4600*/  ISETP.GT.AND P3, PT, R3, 0x59, PT ;  /* 0x000000590300780c */ /* 0x000fe20003f64270 */
[----:B------:R-:W-:Y:S01]  /*4610*/  UISETP.GE.AND UP0, UPT, UR38, UR10, UPT ;  /* 0x0000000a2600728c */ /* 0x000fe2000bf06270 */
[C---:B------:R-:W-:Y:S01]  /*4620*/  FSETP.NEU.FTZ.AND P2, PT, R4.reuse, -INF , PT ;  /* 0xff8000000400780b */ /* 0x040fe20003f5d000 */
[----:B------:R-:W-:Y:S01]  /*4630*/  FMUL.FTZ R11, R4, R0 ;  /* 0x00000000040b7220 */ /* 0x000fe20000410000 */
[----:B------:R-:W-:Y:S02]  /*4640*/  FSEL R37, R37, -INF , P3 ;  /* 0xff80000025257808 */ /* 0x000fe40001800000 */
[----:B------:R-:W-:-:S02]  /*4650*/  ISETP.GT.AND P3, PT, R3, 0x61, PT ;  /* 0x000000610300780c */ /* 0x000fc40003f64270 */
        /* <DEDUP_REMOVED lines=8> */
[----:B------:R-:W-:Y:S01]  /*46e0*/  FMNMX.FTZ R10, R7, R73, !PT ;  /* 0x00000049070a7209 */ /* 0x000fe20007810000 */
[-CC-:B------:R-:W-:Y:S01]  /*46f0*/  FFMA.FTZ R6, R75, R0.reuse, -R30.reuse ;  /* 0x000000004b067223 */ /* 0x180fe2000001081e */
[----:B------:R-:W-:Y:S01]  /*4700*/  FSEL R77, R77, -INF , P2 ;  /* 0xff8000004d4d7808 */ /* 0x000fe20001000000 */
[----:B------:R-:W-:Y:S01]  /*4710*/  MUFU.EX2 R201, R201 ;  /* 0x000000c900c97308 */ /* 0x000fe20000000800 */
[----:B------:R-:W-:Y:S01]  /*4720*/  ISETP.GT.AND P2, PT, R3, 0x10, PT ;  /* 0x000000100300780c */ /* 0x000fe20003f44270 */
[--C-:B------:R-:W-:Y:S01]  /*4730*/  FFMA.FTZ R79, R79, R0, -R30.reuse ;  /* 0x000000004f4f7223 */ /* 0x100fe2000001081e */
[----:B------:R-:W-:Y:S01]  /*4740*/  FMNMX.FTZ R10, R9, R10, !PT ;  /* 0x0000000a090a7209 */ /* 0x000fe20007810000 */
[-CC-:B------:R-:W-:Y:S01]  /*4750*/  FFMA.FTZ R67, R67, R0.reuse, -R30.reuse ;  /* 0x0000000043437223 */ /* 0x180fe2000001081e */
[----:B------:R-:W-:Y:S01]  /*4760*/  FSEL R11, R64, -INF , P2 ;  /* 0xff800000400b7808 */ /* 0x000fe20001000000 */
[--C-:B------:R-:W-:Y:S01]  /*4770*/  FFMA.FTZ R199, R81, R0, -R30.reuse ;  /* 0x0000000051c77223 */ /* 0x100fe2000001081e */
[----:B------:R-:W-:Y:S01]  /*4780*/  FMNMX.FTZ R10, R77, R10, !PT ;  /* 0x0000000a4d0a7209 */ /* 0x000fe20007810000 */
[----:B------:R-:W1:Y:S01]  /*4790*/  MUFU.EX2 R6, R6 ;  /* 0x0000000600067308 */ /* 0x000e620000000800 */
[----:B------:R-:W-:Y:S01]  /*47a0*/  ISETP.GT.AND P2, PT, R3, 0x18, PT ;  /* 0x000000180300780c */ /* 0x000fe20003f44270 */
[--C-:B------:R-:W-:Y:S01]  /*47b0*/  FFMA.FTZ R55, R55, R0, -R30.reuse ;  /* 0x0000000037377223 */ /* 0x100fe2000001081e */
[----:B------:R-:W-:Y:S01]  /*47c0*/  FMNMX.FTZ R10, R11, R10, !PT ;  /* 0x0000000a0b0a7209 */ /* 0x000fe20007810000 */
[-CC-:B------:R-:W-:Y:S01]  /*47d0*/  FFMA.FTZ R71, R71, R0.reuse, -R30.reuse ;  /* 0x0000000047477223 */ /* 0x180fe2000001081e */
[----:B------:R-:W-:Y:S01]  /*47e0*/  FSEL R13, R68, -INF , P2 ;  /* 0xff800000440d7808 */ /* 0x000fe20001000000 */
[--C-:B------:R-:W-:Y:S01]  /*47f0*/  FFMA.FTZ R193, R83, R0, -R30.reuse ;  /* 0x0000000053c17223 */ /* 0x100fe2000001081e */
[----:B------:R-:W-:Y:S01]  /*4800*/  FMNMX.FTZ R12, R65, R10, !PT ;  /* 0x0000000a410c7209 */ /* 0x000fe20007810000 */
[----:B------:R-:W2:Y:S01]  /*4810*/  MUFU.EX2 R203, R203 ;  /* 0x000000cb00cb7308 */ /* 0x000ea20000000800 */
[----:B------:R-:W-:Y:S01]  /*4820*/  ISETP.GT.AND P2, PT, R3, 0x20, PT ;  /* 0x000000200300780c */ /* 0x000fe20003f44270 */
[--C-:B------:R-:W-:Y:S01]  /*4830*/  FFMA.FTZ R59, R59, R0, -R30.reuse ;  /* 0x000000003b3b7223 */ /* 0x100fe2000001081e */
[----:B------:R-:W-:Y:S01]  /*4840*/  FMNMX.FTZ R12, R13, R12, !PT ;  /* 0x0000000c0d0c7209 */ /* 0x000fe20007810000 */
[-CC-:B------:R-:W-:Y:S01]  /*4850*/  FFMA.FTZ R85, R85, R0.reuse, -R30.reuse ;  /* 0x0000000055557223 */ /* 0x180fe2000001081e */
[----:B------:R-:W-:Y:S01]  /*4860*/  FSEL R15, R56, -INF , P2 ;  /* 0xff800000380f7808 */ /* 0x000fe20001000000 */
[--C-:B------:R-:W-:Y:S01]  /*4870*/  FFMA.FTZ R63, R63, R0, -R30.reuse ;  /* 0x000000003f3f7223 */ /* 0x100fe2000001081e */
[----:B------:R-:W-:Y:S01]  /*4880*/  FMNMX.FTZ R12, R69, R12, !PT ;  /* 0x0000000c450c7209 */ /* 0x000fe20007810000 */
[----:B------:R-:W3:Y:S01]  /*4890*/  MUFU.EX2 R10, R79 ;  /* 0x0000004f000a7308 */ /* 0x000ee20000000800 */
[----:B------:R-:W-:Y:S01]  /*48a0*/  ISETP.GT.AND P2, PT, R3, 0x28, PT ;  /* 0x000000280300780c */ /* 0x000fe20003f44270 */
[--C-:B------:R-:W-:Y:S01]  /*48b0*/  FFMA.FTZ R87, R87, R0, -R30.reuse ;  /* 0x0000000057577223 */ /* 0x100fe2000001081e */
[----:B------:R-:W-:Y:S01]  /*48c0*/  FMNMX.FTZ R12, R15, R12, !PT ;  /* 0x0000000c0f0c7209 */ /* 0x000fe20007810000 */
[-CC-:B------:R-:W-:Y:S01]  /*48d0*/  FFMA.FTZ R89, R89, R0.reuse, -R30.reuse ;  /* 0x0000000059597223 */ /* 0x180fe2000001081e */
[----:B------:R-:W-:Y:S01]  /*48e0*/  FSEL R21, R60, -INF , P2 ;  /* 0xff8000003c157808 */ /* 0x000fe20001000000 */
[--C-:B------:R-:W-:Y:S01]  /*48f0*/  FFMA.FTZ R91, R91, R0, -R30.reuse ;  /* 0x000000005b5b7223 */ /* 0x100fe2000001081e */
[----:B------:R-:W-:Y:S01]  /*4900*/  FMNMX.FTZ R14, R57, R12, !PT ;  /* 0x0000000c390e7209 */ /* 0x000fe20007810000 */
[----:B------:R-:W4:Y:S01]  /*4910*/  MUFU.EX2 R197, R197 ;  /* 0x000000c500c57308 */ /* 0x000f220000000800 */
[----:B------:R-:W-:Y:S01]  /*4920*/  ISETP.GT.AND P2, PT, R3, 0x30, PT ;  /* 0x000000300300780c */ /* 0x000fe20003f44270 */
[--C-:B------:R-:W-:Y:S01]  /*4930*/  FFMA.FTZ R93, R93, R0, -R30.reuse ;  /* 0x000000005d5d7223 */ /* 0x100fe2000001081e */
[----:B------:R-:W-:Y:S01]  /*4940*/  FMNMX.FTZ R14, R21, R14, !PT ;  /* 0x0000000e150e7209 */ /* 0x000fe20007810000 */
[-CC-:B------:R-:W-:Y:S01]  /*4950*/  FFMA.FTZ R95, R95, R0.reuse, -R30.reuse ;  /* 0x000000005f5f7223 */ /* 0x180fe2000001081e */
[----:B------:R-:W-:Y:S01]  /*4960*/  FSEL R27, R48, -INF , P2 ;  /* 0xff800000301b7808 */ /* 0x000fe20001000000 */
[--C-:B------:R-:W-:Y:S01]  /*4970*/  FFMA.FTZ R97, R97, R0, -R30.reuse ;  /* 0x0000000061617223 */ /* 0x100fe2000001081e */
[----:B------:R-:W-:Y:S01]  /*4980*/  FMNMX.FTZ R14, R61, R14, !PT ;  /* 0x0000000e3d0e7209 */ /* 0x000fe20007810000 */
[----:B------:R-:W5:Y:S01]  /*4990*/  MUFU.EX2 R12, R67 ;  /* 0x00000043000c7308 */ /* 0x000f620000000800 */
[----:B------:R-:W-:Y:S01]  /*49a0*/  ISETP.GT.AND P2, PT, R3, 0x38, PT ;  /* 0x000000380300780c */ /* 0x000fe20003f44270 */
[--C-:B------:R-:W-:Y:S01]  /*49b0*/  FFMA.FTZ R99, R99, R0, -R30.reuse ;  /* 0x0000000063637223 */ /* 0x100fe2000001081e */
[----:B------:R-:W-:Y:S01]  /*49c0*/  FMNMX.FTZ R14, R27, R14, !PT ;  /* 0x0000000e1b0e7209 */ /* 0x000fe20007810000 */
[-CC-:B------:R-:W-:Y:S01]  /*49d0*/  FFMA.FTZ R101, R101, R0.reuse, -R30.reuse ;  /* 0x0000000065657223 */ /* 0x180fe2000001081e */
[----:B------:R-:W-:Y:S01]  /*49e0*/  FSEL R31, R52, -INF , P2 ;  /* 0xff800000341f7808 */ /* 0x000fe20001000000 */
[--C-:B------:R-:W-:Y:S01]  /*49f0*/  FFMA.FTZ R103, R103, R0, -R30.reuse ;  /* 0x0000000067677223 */ /* 0x100fe2000001081e */
[----:B------:R-:W-:Y:S01]  /*4a00*/  FMNMX.FTZ R20, R49, R14, !PT ;  /* 0x0000000e31147209 */ /* 0x000fe20007810000 */
        /* <DEDUP_REMOVED lines=8> */
[----:B------:R2:W-:Y:S01]  /*4a90*/  MUFU.EX2 R34, R55 ;  /* 0x0000003700227308 */ /* 0x0005e20000000800 */
[----:B------:R-:W-:Y:S01]  /*4aa0*/  ISETP.GT.AND P2, PT, R3, 0x48, PT ;  /* 0x000000480300780c */ /* 0x000fe20003f44270 */
[--C-:B------:R-:W-:Y:S01]  /*4ab0*/  FFMA.FTZ R111, R111, R0, -R30.reuse ;  /* 0x000000006f6f7223 */ /* 0x100fe2000001081e */
[----:B------:R-:W-:Y:S01]  /*4ac0*/  FMNMX.FTZ R20, R35, R20, !PT ;  /* 0x0000001423147209 */ /* 0x000fe20007810000 */
[----:B------:R-:W-:Y:S01]  /*4ad0*/  FFMA.FTZ R113, R113, R0, -R30 ;  /* 0x0000000071717223 */ /* 0x000fe2000001081e */
[----:B------:R-:W-:Y:S01]  /*4ae0*/  FSEL R39, R44, -INF , P2 ;  /* 0xff8000002c277808 */ /* 0x000fe20001000000 */
[----:B-1----:R-:W-:Y:S01]  /*4af0*/  FADD.FTZ R44, R201, R6 ;  /* 0x00000006c92c7221 */ /* 0x002fe20000010000 */
[----:B------:R-:W-:Y:S01]  /*4b00*/  FMNMX.FTZ R26, R41, R20, !PT ;  /* 0x00000014291a7209 */ /* 0x000fe20007810000 */
[----:B------:R-:W-:Y:S01]  /*4b10*/  MUFU.EX2 R14, R71 ;  /* 0x00000047000e7308 */ /* 0x000fe20000000800 */
[----:B------:R-:W-:Y:S01]  /*4b20*/  ISETP.GT.AND P2, PT, R3, 0x50, PT ;  /* 0x000000500300780c */ /* 0x000fe20003f44270 */
[----:B--2---:R-:W-:Y:S01]  /*4b30*/  FADD.FTZ R55, R203, R44 ;  /* 0x0000002ccb377221 */ /* 0x004fe20000010000 */
[----:B------:R-:W-:Y:S01]  /*4b40*/  FMNMX.FTZ R26, R39, R26, !PT ;  /* 0x0000001a271a7209 */ /* 0x000fe20007810000 */
[----:B------:R-:W-:Y:S01]  /*4b50*/  FFMA.FTZ R30, R115, R0, -R30 ;  /* 0x00000000731e7223 */ /* 0x000fe2000001081e */
[----:B------:R-:W-:Y:S01]  /*4b60*/  FSEL R43, R32, -INF , P2 ;  /* 0xff800000202b7808 */ /* 0x000fe20001000000 */
[----:B---3--:R-:W-:Y:S01]  /*4b70*/  FADD.FTZ R44, R10, R55 ;  /* 0x000000370a2c7221 */ /* 0x008fe20000010000 */
[----:B------:R-:W-:Y:S01]  /*4b80*/  FMNMX.FTZ R26, R45, R26, !PT ;  /* 0x0000001a2d1a7209 */ /* 0x000fe20007810000 */
[----:B------:R-:W-:Y:S01]  /*4b90*/  MUFU.EX2 R193, R193 ;  /* 0x000000c100c17308 */ /* 0x000fe20000000800 */
[----:B------:R-:W-:Y:S01]  /*4ba0*/  ISETP.GT.AND P2, PT, R3, 0x58, PT ;  /* 0x000000580300780c */ /* 0x000fe20003f44270 */
[----:B----4-:R-:W-:Y:S01]  /*4bb0*/  FADD.FTZ R55, R197, R44 ;  /* 0x0000002cc5377221 */ /* 0x010fe20000010000 */
[----:B------:R-:W-:Y:S01]  /*4bc0*/  FMNMX.FTZ R26, R43, R26, !PT ;  /* 0x0000001a2b1a7209 */ /* 0x000fe20007810000 */
[----:B------:R-:W-:Y:S01]  /*4bd0*/  IMAD.MOV.U32 R115, RZ, RZ, R119 ;  /* 0x000000ffff737224 */ /* 0x000fe200078e0077 */
[----:B------:R-:W-:Y:S01]  /*4be0*/  FSEL R47, R36, -INF , P2 ;  /* 0xff800000242f7808 */ /* 0x000fe20001000000 */
[----:B-----5:R-:W-:Y:S01]  /*4bf0*/  FADD.FTZ R44, R12, R55 ;  /* 0x000000370c2c7221 */ /* 0x020fe20000010000 */
[----:B------:R-:W-:Y:S01]  /*4c00*/  FMNMX.FTZ R26, R33, R26, !PT ;  /* 0x0000001a211a7209 */ /* 0x000fe20007810000 */
[----:B------:R-:W-:Y:S01]  /*4c10*/  MUFU.EX2 R20, R59 ;  /* 0x0000003b00147308 */ /* 0x000fe20000000800 */
[----:B------:R-:W-:Y:S01]  /*4c20*/  ISETP.GT.AND P2, PT, R3, 0x60, PT ;  /* 0x000000600300780c */ /* 0x000fe20003f44270 */
[--C-:B------:R-:W-:Y:S01]  /*4c30*/  IMAD.MOV.U32 R83, RZ, RZ, R119.reuse ;  /* 0x000000ffff537224 */ /* 0x100fe200078e0077 */
[----:B------:R-:W-:Y:S01]  /*4c40*/  FMNMX.FTZ R26, R47, R26, !PT ;  /* 0x0000001a2f1a7209 */ /* 0x000fe20007810000 */
[--C-:B------:R-:W-:Y:S01]  /*4c50*/  IMAD.MOV.U32 R81, RZ, RZ, R119.reuse ;  /* 0x000000ffff517224 */ /* 0x100fe200078e0077 */
[----:B------:R-:W-:Y:S01]  /*4c60*/  FSEL R51, R24, -INF , P2 ;  /* 0xff80000018337808 */ /* 0x000fe20001000000 */
[--C-:B------:R-:W-:Y:S01]  /*4c70*/  IMAD.MOV.U32 R79, RZ, RZ, R119.reuse ;  /* 0x000000ffff4f7224 */ /* 0x100fe200078e0077 */
[----:B------:R-:W-:Y:S01]  /*4c80*/  FMNMX.FTZ R26, R37, R26, !PT ;  /* 0x0000001a251a7209 */ /* 0x000fe20007810000 */
[----:B------:R-:W-:Y:S01]  /*4c90*/  MUFU.EX2 R85, R85 ;  /* 0x0000005500557308 */ /* 0x000fe20000000800 */
[----:B------:R-:W-:Y:S01]  /*4ca0*/  ISETP.GT.AND P2, PT, R3, 0x68, PT ;  /* 0x000000680300780c */ /* 0x000fe20003f44270 */
[--C-:B------:R-:W-:Y:S01]  /*4cb0*/  IMAD.MOV.U32 R75, RZ, RZ, R119.reuse ;  /* 0x000000ffff4b7224 */ /* 0x100fe200078e0077 */
[----:B------:R-:W-:Y:S01]  /*4cc0*/  FMNMX.FTZ R26, R51, R26, !PT ;  /* 0x0000001a331a7209 */ /* 0x000fe20007810000 */
[--C-:B------:R-:W-:Y:S01]  /*4cd0*/  IMAD.MOV.U32 R72, RZ, RZ, R119.reuse ;  /* 0x000000ffff487224 */ /* 0x100fe200078e0077 */
[----:B------:R-:W-:Y:S01]  /*4ce0*/  ISETP.GT.AND P3, PT, R3, 0x69, PT ;  /* 0x000000690300780c */ /* 0x000fe20003f64270 */
[--C-:B------:R-:W-:Y:S01]  /*4cf0*/  IMAD.MOV.U32 R68, RZ, RZ, R119.reuse ;  /* 0x000000ffff447224 */ /* 0x100fe200078e0077 */
[----:B------:R-:W-:Y:S01]  /*4d00*/  FSEL R3, R28, -INF , P2 ;  /* 0xff8000001c037808 */ /* 0x000fe20001000000 */
[----:B------:R1:W2:Y:S01]  /*4d10*/  MUFU.EX2 R32, R63 ;  /* 0x0000003f00207308 */ /* 0x0002a20000000800 */
[----:B------:R-:W-:Y:S01]  /*4d20*/  FMNMX.FTZ R26, R25, R26, !PT ;  /* 0x0000001a191a7209 */ /* 0x000fe20007810000 */
[--C-:B------:R-:W-:Y:S01]  /*4d30*/  IMAD.MOV.U32 R67, RZ, RZ, R119.reuse ;  /* 0x000000ffff437224 */ /* 0x100fe200078e0077 */
[----:B------:R-:W-:Y:S01]  /*4d40*/  FSEL R29, R29, -INF , P3 ;  /* 0xff8000001d1d7808 */ /* 0x000fe20001800000 */
[--C-:B------:R-:W-:Y:S01]  /*4d50*/  IMAD.MOV.U32 R64, RZ, RZ, R119.reuse ;  /* 0x000000ffff407224 */ /* 0x100fe200078e0077 */
[----:B------:R-:W-:Y:S01]  /*4d60*/  FMNMX.FTZ R26, R3, R26, !PT ;  /* 0x0000001a031a7209 */ /* 0x000fe20007810000 */
[--C-:B------:R-:W-:Y:S01]  /*4d70*/  IMAD.MOV.U32 R60, RZ, RZ, R119.reuse ;  /* 0x000000ffff3c7224 */ /* 0x100fe200078e0077 */
[----:B------:R-:W-:Y:S01]  /*4d80*/  F2FP.BF16.F32.PACK_AB R201, R6, R201 ;  /* 0x000000c906c9723e */ /* 0x000fe200000010ff */
[----:B------:R-:W-:Y:S01]  /*4d90*/  MUFU.EX2 R87, R87 ;  /* 0x0000005700577308 */ /* 0x000fe20000000800 */
[----:B------:R-:W-:Y:S01]  /*4da0*/  FMNMX.FTZ R26, R29, R26, !PT ;  /* 0x0000001a1d1a7209 */ /* 0x000fe20007810000 */
[--C-:B-1----:R-:W-:Y:S01]  /*4db0*/  IMAD.MOV.U32 R63, RZ, RZ, R119.reuse ;  /* 0x000000ffff3f7224 */ /* 0x102fe200078e0077 */
[----:B------:R-:W-:Y:S01]  /*4dc0*/  F2FP.BF16.F32.PACK_AB R197, R12, R197 ;  /* 0x000000c50cc5723e */ /* 0x000fe200000010ff */
[----:B------:R-:W-:Y:S01]  /*4dd0*/  IMAD.U32 R12, RZ, RZ, UR10 ;  /* 0x0000000aff0c7e24 */ /* 0x000fe2000f8e00ff */
[----:B------:R-:W-:Y:S01]  /*4de0*/  F2FP.BF16.F32.PACK_AB R203, R10, R203 ;  /* 0x000000cb0acb723e */ /* 0x000fe200000010ff */
[----:B------:R-:W1:Y:S01]  /*4df0*/  SHFL.BFLY PT, R5, R26, 0x2, 0x1f ;  /* 0x0c401f001a057f89 */ /* 0x000e6200000e0000 */
[----:B------:R-:W-:Y:S01]  /*4e00*/  MOV R71, R119 ;  /* 0x0000007700477202 */ /* 0x000fe20000000f00 */
[----:B------:R3:W4:Y:S01]  /*4e10*/  MUFU.EX2 R28, R89 ;  /* 0x00000059001c7308 */ /* 0x0007220000000800 */
[----:B--2---:R-:W-:Y:S01]  /*4e20*/  F2FP.BF16.F32.PACK_AB R195, R32, R85 ;  /* 0x0000005520c3723e */ /* 0x004fe200000010ff */
[--C-:B------:R-:W-:Y:S01]  /*4e30*/  IMAD.MOV.U32 R59, RZ, RZ, R119.reuse ;  /* 0x000000ffff3b7224 */ /* 0x100fe200078e0077 */
[----:B------:R-:W-:Y:S01]  /*4e40*/  MOV R52, R119 ;  /* 0x0000007700347202 */ /* 0x000fe20000000f00 */
[----:B------:R-:W-:-:S02]  /*4e50*/  IMAD.MOV.U32 R56, RZ, RZ, R119 ;  /* 0x000000ffff387224 */ /* 0x000fc400078e0077 */
[--C-:B------:R-:W-:Y:S02]  /*4e60*/  IMAD.MOV.U32 R48, RZ, RZ, R119.reuse ;  /* 0x000000ffff307224 */ /* 0x100fe400078e0077 */
[----:B------:R-:W2:Y:S01]  /*4e70*/  MUFU.EX2 R91, R91 ;  /* 0x0000005b005b7308 */ /* 0x000ea20000000800 */
[----:B---3--:R-:W-:-:S07]  /*4e80*/  IMAD.MOV.U32 R89, RZ, RZ, R119 ;  /* 0x000000ffff597224 */ /* 0x008fce00078e0077 */
[----:B------:R-:W-:Y:S01]  /*4e90*/  MUFU.EX2 R93, R93 ;  /* 0x0000005d005d7308 */ /* 0x000fe20000000800 */
[----:B----4-:R-:W-:Y:S02]  /*4ea0*/  F2FP.BF16.F32.PACK_AB R189, R28, R87 ;  /* 0x000000571cbd723e */ /* 0x010fe400000010ff */
[----:B-1----:R-:W-:-:S05]  /*4eb0*/  FMNMX.FTZ R24, R26, R5, !PT ;  /* 0x000000051a187209 */ /* 0x002fca0007810000 */
[----:B------:R1:W3:Y:S01]  /*4ec0*/  MUFU.EX2 R36, R95 ;  /* 0x0000005f00247308 */ /* 0x0002e20000000800 */
[----:B--2---:R-:W-:Y:S01]  /*4ed0*/  F2FP.BF16.F32.PACK_AB R191, R34, R91 ;  /* 0x0000005b22bf723e */ /* 0x004fe200000010ff */
[----:B------:R-:W2:Y:S06]  /*4ee0*/  SHFL.BFLY PT, R5, R24, 0x1, 0x1f ;  /* 0x0c201f0018057f89 */ /* 0x000eac00000e0000 */
[----:B------:R-:W-:Y:S01]  /*4ef0*/  MUFU.EX2 R97, R97 ;  /* 0x0000006100617308 */ /* 0x000fe20000000800 */
[----:B-1----:R-:W-:-:S07]  /*4f00*/  IMAD.MOV.U32 R95, RZ, RZ, R119 ;  /* 0x000000ffff5f7224 */ /* 0x002fce00078e0077 */
[----:B------:R1:W4:Y:S01]  /*4f10*/  MUFU.EX2 R38, R99 ;  /* 0x0000006300267308 */ /* 0x0003220000000800 */
[----:B---3--:R-:W-:-:S07]  /*4f20*/  F2FP.BF16.F32.PACK_AB R185, R36, R93 ;  /* 0x0000005d24b9723e */ /* 0x008fce00000010ff */
[----:B------:R-:W-:Y:S01]  /*4f30*/  MUFU.EX2 R101, R101 ;  /* 0x0000006500657308 */ /* 0x000fe20000000800 */
[----:B-1----:R-:W-:Y:S01]  /*4f40*/  IMAD.MOV.U32 R99, RZ, RZ, R119 ;  /* 0x000000ffff637224 */ /* 0x002fe200078e0077 */
[----:B--2---:R-:W-:-:S04]  /*4f50*/  FMNMX.FTZ R5, R24, R5, !PT ;  /* 0x0000000518057209 */ /* 0x004fc80007810000 */
[C---:B------:R-:W-:Y:S01]  /*4f60*/  FSETP.NEU.FTZ.AND P2, PT, R5.reuse, -INF , PT ;  /* 0xff8000000500780b */ /* 0x040fe20003f5d000 */
[----:B------:R-:W-:Y:S01]  /*4f70*/  FMUL.FTZ R24, R5, R0 ;  /* 0x0000000005187220 */ /* 0x000fe20000410000 */
[----:B------:R-:W1:Y:S01]  /*4f80*/  MUFU.EX2 R26, R103 ;  /* 0x00000067001a7308 */ /* 0x000e620000000800 */
[----:B----4-:R-:W-:-:S03]  /*4f90*/  F2FP.BF16.F32.PACK_AB R187, R38, R97 ;  /* 0x0000006126bb723e */ /* 0x010fc600000010ff */
        /* <DEDUP_REMOVED lines=25> */
[-CC-:B------:R-:W-:Y:S01]  /*5130*/  FFMA.FTZ R43, R43, R0.reuse, -R24.reuse ;  /* 0x000000002b2b7223 */ /* 0x180fe20000010818 */
[----:B------:R-:W4:Y:S01]  /*5140*/  MUFU.EX2 R9, R9 ;  /* 0x0000000900097308 */ /* 0x000f220000000800 */
[-CC-:B------:R-:W-:Y:S01]  /*5150*/  FFMA.FTZ R33, R33, R0.reuse, -R24.reuse ;  /* 0x0000000021217223 */ /* 0x180fe20000010818 */
[-CC-:B------:R-:W-:Y:S01]  /*5160*/  FFMA.FTZ R47, R47, R0.reuse, -R24.reuse ;  /* 0x000000002f2f7223 */ /* 0x180fe20000010818 */
[-CC-:B------:R-:W-:Y:S01]  /*5170*/  FFMA.FTZ R37, R37, R0.reuse, -R24.reuse ;  /* 0x0000000025257223 */ /* 0x180fe20000010818 */
[-CC-:B------:R-:W-:Y:S01]  /*5180*/  FFMA.FTZ R51, R51, R0.reuse, -R24.reuse ;  /* 0x0000000033337223 */ /* 0x180fe20000010818 */
[-CC-:B------:R-:W-:Y:S01]  /*5190*/  FFMA.FTZ R25, R25, R0.reuse, -R24.reuse ;  /* 0x0000000019197223 */ /* 0x180fe20000010818 */
[-CC-:B------:R-:W-:Y:S01]  /*51a0*/  FFMA.FTZ R3, R3, R0.reuse, -R24.reuse ;  /* 0x0000000003037223 */ /* 0x180fe20000010818 */
[----:B------:R-:W-:Y:S01]  /*51b0*/  FFMA.FTZ R24, R29, R0, -R24 ;  /* 0x000000001d187223 */ /* 0x000fe20000010818 */
[----:B------:R5:W0:Y:S01]  /*51c0*/  MUFU.EX2 R202, R77 ;  /* 0x0000004d00ca7308 */ /* 0x000a220000000800 */
[----:B-1----:R-:W-:Y:S01]  /*51d0*/  F2FP.BF16.F32.PACK_AB R181, R26, R101 ;  /* 0x000000651ab5723e */ /* 0x002fe200000010ff */
[----:B------:R-:W-:-:S02]  /*51e0*/  IMAD.MOV.U32 R103, RZ, RZ, R119 ;  /* 0x000000ffff677224 */ /* 0x000fc400078e0077 */
[----:B--2---:R-:W-:-:S04]  /*51f0*/  IMAD.MOV.U32 R73, RZ, RZ, R119 ;  /* 0x000000ffff497224 */ /* 0x004fc800078e0077 */
[----:B------:R-:W1:Y:S01]  /*5200*/  MUFU.EX2 R11, R11 ;  /* 0x0000000b000b7308 */ /* 0x000e620000000800 */
[----:B-----5:R-:W-:-:S07]  /*5210*/  IMAD.MOV.U32 R77, RZ, RZ, R119 ;  /* 0x000000ffff4d7224 */ /* 0x020fce00078e0077 */
[----:B------:R2:W-:Y:S08]  /*5220*/  MUFU.EX2 R188, R49 ;  /* 0x0000003100bc7308 */ /* 0x0005f00000000800 */
[----:B------:R5:W1:Y:S01]  /*5230*/  MUFU.EX2 R196, R65 ;  /* 0x0000004100c47308 */ /* 0x000a620000000800 */
[----:B--2---:R-:W-:Y:S01]  /*5240*/  FADD.FTZ R49, R199, R44 ;  /* 0x0000002cc7317221 */ /* 0x004fe20000010000 */
[----:B---3--:R-:W-:Y:S01]  /*5250*/  FADD.FTZ R44, R7, R200 ;  /* 0x000000c8072c7221 */ /* 0x008fe20000010000 */
[----:B------:R-:W-:-:S02]  /*5260*/  F2FP.BF16.F32.PACK_AB R200, R200, R7 ;  /* 0x00000007c8c8723e */ /* 0x000fc400000010ff */
[C---:B------:R-:W-:Y:S01]  /*5270*/  FADD.FTZ R46, R14.reuse, R49 ;  /* 0x000000310e2e7221 */ /* 0x040fe20000010000 */
[----:B----4-:R-:W-:Y:S01]  /*5280*/  FADD.FTZ R49, R9, R44 ;  /* 0x0000002c09317221 */ /* 0x010fe20000010000 */
[----:B------:R-:W-:Y:S01]  /*5290*/  F2FP.BF16.F32.PACK_AB R199, R14, R199 ;  /* 0x000000c70ec7723e */ /* 0x000fe200000010ff */
[----:B------:R-:W2:Y:S01]  /*52a0*/  MUFU.EX2 R13, R13 ;  /* 0x0000000d000d7308 */ /* 0x000ea20000000800 */
[----:B------:R-:W-:Y:S01]  /*52b0*/  FADD.FTZ R55, R193, R46 ;  /* 0x0000002ec1377221 */ /* 0x000fe20000010000 */
[----:B0-----:R-:W-:Y:S01]  /*52c0*/  FADD.FTZ R44, R202, R49 ;  /* 0x00000031ca2c7221 */ /* 0x001fe20000010000 */
[C---:B------:R-:W-:Y:S01]  /*52d0*/  F2FP.BF16.F32.PACK_AB R193, R20.reuse, R193 ;  /* 0x000000c114c1723e */ /* 0x040fe200000010ff */
[----:B-----5:R-:W-:Y:S02]  /*52e0*/  IMAD.MOV.U32 R65, RZ, RZ, R119 ;  /* 0x000000ffff417224 */ /* 0x020fe400078e0077 */
[----:B------:R-:W-:Y:S01]  /*52f0*/  FADD.FTZ R46, R20, R55 ;  /* 0x00000037142e7221 */ /* 0x000fe20000010000 */
[----:B-1----:R-:W-:Y:S01]  /*5300*/  FADD.FTZ R49, R11, R44 ;  /* 0x0000002c0b317221 */ /* 0x002fe20000010000 */
[----:B------:R-:W-:Y:S01]  /*5310*/  F2FP.BF16.F32.PACK_AB R202, R202, R9 ;  /* 0x00000009caca723e */ /* 0x000fe200000010ff */
[----:B------:R0:W1:Y:S01]  /*5320*/  MUFU.EX2 R198, R69 ;  /* 0x0000004500c67308 */ /* 0x0000620000000800 */
[----:B------:R-:W-:-:S02]  /*5330*/  IMAD.MOV.U32 R55, RZ, RZ, R119 ;  /* 0x000000ffff377224 */ /* 0x000fc400078e0077 */
[C---:B------:R-:W-:Y:S01]  /*5340*/  FADD.FTZ R44, R196.reuse, R49 ;  /* 0x00000031c42c7221 */ /* 0x040fe20000010000 */
[----:B------:R-:W-:-:S04]  /*5350*/  F2FP.BF16.F32.PACK_AB R196, R196, R11 ;  /* 0x0000000bc4c4723e */ /* 0x000fc800000010ff */
[----:B------:R-:W3:Y:S01]  /*5360*/  MUFU.EX2 R15, R15 ;  /* 0x0000000f000f7308 */ /* 0x000ee20000000800 */
[----:B0-----:R-:W-:-:S07]  /*5370*/  IMAD.MOV.U32 R69, RZ, RZ, R119 ;  /* 0x000000ffff457224 */ /* 0x001fce00078e0077 */
[----:B------:R0:W-:Y:S08]  /*5380*/  MUFU.EX2 R190, R53 ;  /* 0x0000003500be7308 */ /* 0x0001f00000000800 */
[----:B------:R4:W5:Y:S01]  /*5390*/  MUFU.EX2 R192, R57 ;  /* 0x0000003900c07308 */ /* 0x0009620000000800 */
[----:B0-----:R-:W-:Y:S01]  /*53a0*/  FADD.FTZ R53, R85, R46 ;  /* 0x0000002e55357221 */ /* 0x001fe20000010000 */
[----:B------:R-:W-:-:S03]  /*53b0*/  IMAD.MOV.U32 R85, RZ, RZ, R119 ;  /* 0x000000ffff557224 */ /* 0x000fc600078e0077 */
[----:B------:R-:W-:Y:S01]  /*53c0*/  FADD.FTZ R46, R32, R53 ;  /* 0x00000035202e7221 */ /* 0x000fe20000010000 */
[--C-:B------:R-:W-:Y:S02]  /*53d0*/  IMAD.MOV.U32 R53, RZ, RZ, R119.reuse ;  /* 0x000000ffff357224 */ /* 0x100fe400078e0077 */
[----:B------:R-:W0:Y:S01]  /*53e0*/  MUFU.EX2 R21, R21 ;  /* 0x0000001500157308 */ /* 0x000e220000000800 */
[----:B------:R-:W-:Y:S01]  /*53f0*/  FADD.FTZ R49, R87, R46 ;  /* 0x0000002e57317221 */ /* 0x000fe20000010000 */
[--C-:B------:R-:W-:Y:S02]  /*5400*/  IMAD.MOV.U32 R87, RZ, RZ, R119.reuse ;  /* 0x000000ffff577224 */ /* 0x100fe400078e0077 */
[----:B----4-:R-:W-:Y:S02]  /*5410*/  IMAD.MOV.U32 R57, RZ, RZ, R119 ;  /* 0x000000ffff397224 */ /* 0x010fe400078e0077 */
[----:B------:R-:W-:Y:S01]  /*5420*/  FADD.FTZ R2, R28, R49 ;  /* 0x000000311c027221 */ /* 0x000fe20000010000 */
[--C-:B------:R-:W-:Y:S01]  /*5430*/  IMAD.MOV.U32 R46, RZ, RZ, R119.reuse ;  /* 0x000000ffff2e7224 */ /* 0x100fe200078e0077 */
[----:B------:R2:W-:Y:S02]  /*5440*/  MUFU.EX2 R184, R41 ;  /* 0x0000002900b87308 */ /* 0x0005e40000000800 */
[----:B------:R-:W-:Y:S01]  /*5450*/  FADD.FTZ R49, R91, R2 ;  /* 0x000000025b317221 */ /* 0x000fe20000010000 */
[----:B------:R-:W-:-:S02]  /*5460*/  IMAD.MOV.U32 R91, RZ, RZ, R119 ;  /* 0x000000ffff5b7224 */ /* 0x000fc400078e0077 */
[--C-:B------:R-:W-:Y:S02]  /*5470*/  IMAD.MOV.U32 R32, RZ, RZ, R119.reuse ;  /* 0x000000ffff207224 */ /* 0x100fe400078e0077 */
[----:B------:R-:W-:Y:S01]  /*5480*/  IMAD.MOV.U32 R28, RZ, RZ, R119 ;  /* 0x000000ffff1c7224 */ /* 0x000fe200078e0077 */
[----:B------:R4:W0:Y:S01]  /*5490*/  MUFU.EX2 R194, R61 ;  /* 0x0000003d00c27308 */ /* 0x0008220000000800 */
[----:B--2---:R-:W-:-:S04]  /*54a0*/  FADD.FTZ R41, R13, R44 ;  /* 0x0000002c0d297221 */ /* 0x004fc80000010000 */
[C---:B-1----:R-:W-:Y:S01]  /*54b0*/  FADD.FTZ R44, R198.reuse, R41 ;  /* 0x00000029c62c7221 */ /* 0x042fe20000010000 */
[----:B------:R-:W-:Y:S02]  /*54c0*/  F2FP.BF16.F32.PACK_AB R198, R198, R13 ;  /* 0x0000000dc6c6723e */ /* 0x000fe400000010ff */
[----:B------:R-:W1:Y:S01]  /*54d0*/  MUFU.EX2 R27, R27 ;  /* 0x0000001b001b7308 */ /* 0x000e620000000800 */
[----:B---3--:R-:W-:Y:S01]  /*54e0*/  FADD.FTZ R41, R15, R44 ;  /* 0x0000002c0f297221 */ /* 0x008fe20000010000 */
[----:B------:R-:W-:Y:S01]  /*54f0*/  FADD.FTZ R44, R34, R49 ;  /* 0x00000031222c7221 */ /* 0x000fe20000010000 */
[----:B----4-:R-:W-:Y:S01]  /*5500*/  IMAD.MOV.U32 R61, RZ, RZ, R119 ;  /* 0x000000ffff3d7224 */ /* 0x010fe200078e0077 */
[----:B------:R-:W-:Y:S01]  /*5510*/  MOV R34, R119 ;  /* 0x0000007700227202 */ /* 0x000fe20000000f00 */
[C---:B-----5:R-:W-:Y:S01]  /*5520*/  FADD.FTZ R2, R192.reuse, R41 ;  /* 0x00000029c0027221 */ /* 0x060fe20000010000 */
[----:B------:R-:W-:Y:S01]  /*5530*/  F2FP.BF16.F32.PACK_AB R192, R192, R15 ;  /* 0x0000000fc0c0723e */ /* 0x000fe200000010ff */
[----:B------:R-:W-:Y:S01]  /*5540*/  IMAD.MOV.U32 R49, RZ, RZ, R119 ;  /* 0x000000ffff317224 */ /* 0x000fe200078e0077 */
[----:B------:R-:W2:Y:S01]  /*5550*/  MUFU.EX2 R31, R31 ;  /* 0x0000001f001f7308 */ /* 0x000ea20000000800 */
[----:B0-----:R-:W-:-:S04]  /*5560*/  FADD.FTZ R41, R21, R2 ;  /* 0x0000000215297221 */ /* 0x001fc80000010000 */
[C---:B------:R-:W-:Y:S01]  /*5570*/  FADD.FTZ R2, R194.reuse, R41 ;  /* 0x00000029c2027221 */ /* 0x040fe20000010000 */
[----:B------:R-:W-:Y:S02]  /*5580*/  F2FP.BF16.F32.PACK_AB R194, R194, R21 ;  /* 0x00000015c2c2723e */ /* 0x000fe400000010ff */
[----:B------:R0:W-:Y:S01]  /*5590*/  MUFU.EX2 R186, R45 ;  /* 0x0000002d00ba7308 */ /* 0x0001e20000000800 */
[----:B-1----:R-:W-:-:S04]  /*55a0*/  FADD.FTZ R41, R27, R2 ;  /* 0x000000021b297221 */ /* 0x002fc80000010000 */
[C---:B------:R-:W-:Y:S01]  /*55b0*/  FADD.FTZ R2, R188.reuse, R41 ;  /* 0x00000029bc027221 */ /* 0x040fe20000010000 */
[----:B------:R-:W-:Y:S01]  /*55c0*/  F2FP.BF16.F32.PACK_AB R188, R188, R27 ;  /* 0x0000001bbcbc723e */ /* 0x000fe200000010ff */
[--C-:B------:R-:W-:Y:S01]  /*55d0*/  IMAD.MOV.U32 R41, RZ, RZ, R119.reuse ;  /* 0x000000ffff297224 */ /* 0x100fe200078e0077 */
[----:B------:R-:W1:Y:S01]  /*55e0*/  MUFU.EX2 R35, R35 ;  /* 0x0000002300237308 */ /* 0x000e620000000800 */
[----:B0-----:R-:W-:Y:S01]  /*55f0*/  FADD.FTZ R45, R93, R44 ;  /* 0x0000002c5d2d7221 */ /* 0x001fe20000010000 */
[--C-:B------:R-:W-:Y:S02]  /*5600*/  IMAD.MOV.U32 R93, RZ, RZ, R119.reuse ;  /* 0x000000ffff5d7224 */ /* 0x100fe400078e0077 */
[----:B------:R-:W-:Y:S02]  /*5610*/  IMAD.MOV.U32 R27, RZ, RZ, R119 ;  /* 0x000000ffff1b7224 */ /* 0x000fe400078e0077 */
[----:B------:R-:W-:Y:S01]  /*5620*/  FADD.FTZ R44, R36, R45 ;  /* 0x0000002d242c7221 */ /* 0x000fe20000010000 */
[--C-:B------:R-:W-:Y:S01]  /*5630*/  IMAD.MOV.U32 R45, RZ, RZ, R119.reuse ;  /* 0x000000ffff2d7224 */ /* 0x100fe200078e0077 */
[----:B------:R-:W0:Y:S02]  /*5640*/  MUFU.EX2 R39, R39 ;  /* 0x0000002700277308 */ /* 0x000e240000000800 */
[----:B------:R-:W-:Y:S01]  /*5650*/  FADD.FTZ R29, R97, R44 ;  /* 0x0000002c611d7221 */ /* 0x000fe20000010000 */
[----:B------:R-:W-:-:S02]  /*5660*/  IMAD.MOV.U32 R97, RZ, RZ, R119 ;  /* 0x000000ffff617224 */ /* 0x000fc400078e0077 */
[----:B------:R-:W-:Y:S02]  /*5670*/  IMAD.MOV.U32 R44, RZ, RZ, R119 ;  /* 0x000000ffff2c7224 */ /* 0x000fe400078e0077 */
[----:B------:R-:W-:Y:S01]  /*5680*/  FADD.FTZ R6, R38, R29 ;  /* 0x0000001d26067221 */ /* 0x000fe20000010000 */
[----:B--2---:R-:W-:Y:S01]  /*5690*/  FADD.FTZ R29, R31, R2 ;  /* 0x000000021f1d7221 */ /* 0x004fe20000010000 */
[--C-:B------:R-:W-:Y:S01]  /*56a0*/  IMAD.MOV.U32 R38, RZ, RZ, R119.reuse ;  /* 0x000000ffff267224 */ /* 0x100fe200078e0077 */
[----:B------:R-:W2:Y:S01]  /*56b0*/  MUFU.EX2 R43, R43 ;  /* 0x0000002b002b7308 */ /* 0x000ea20000000800 */
[----:B------:R-:W-:Y:S02]  /*56c0*/  IMAD.MOV.U32 R36, RZ, RZ, R119 ;  /* 0x000000ffff247224 */ /* 0x000fe400078e0077 */
[C---:B------:R-:W-:Y:S01]  /*56d0*/  FADD.FTZ R2, R190.reuse, R29 ;  /* 0x0000001dbe027221 */ /* 0x040fe20000010000 */
[----:B------:R-:W-:Y:S01]  /*56e0*/  F2FP.BF16.F32.PACK_AB R190, R190, R31 ;  /* 0x0000001fbebe723e */ /* 0x000fe200000010ff */
[----:B------:R-:W-:-:S02]  /*56f0*/  IMAD.MOV.U32 R31, RZ, RZ, R119 ;  /* 0x000000ffff1f7224 */ /* 0x000fc400078e0077 */
[----:B-1----:R-:W-:Y:S01]  /*5700*/  FADD.FTZ R29, R35, R2 ;  /* 0x00000002231d7221 */ /* 0x002fe20000010000 */
[----:B------:R1:W3:Y:S03]  /*5710*/  MUFU.EX2 R180, R33 ;  /* 0x0000002100b47308 */ /* 0x0002e60000000800 */
[C---:B------:R-:W-:Y:S01]  /*5720*/  FADD.FTZ R2, R184.reuse, R29 ;  /* 0x0000001db8027221 */ /* 0x040fe20000010000 */
[----:B------:R-:W-:Y:S01]  /*5730*/  F2FP.BF16.F32.PACK_AB R184, R184, R35 ;  /* 0x00000023b8b8723e */ /* 0x000fe200000010ff */
[----:B------:R-:W-:Y:S02]  /*5740*/  IMAD.MOV.U32 R35, RZ, RZ, R119 ;  /* 0x000000ffff237224 */ /* 0x000fe400078e0077 */
[----:B0-----:R-:W-:Y:S01]  /*5750*/  FADD.FTZ R29, R39, R2 ;  /* 0x00000002271d7221 */ /* 0x001fe20000010000 */
[----:B------:R-:W-:Y:S01]  /*5760*/  MUFU.EX2 R47, R47 ;  /* 0x0000002f002f7308 */ /* 0x000fe20000000800 */
[----:B-1----:R-:W-:-:S02]  /*5770*/  FADD.FTZ R33, R101, R6 ;  /* 0x0000000665217221 */ /* 0x002fc40000010000 */
[C---:B------:R-:W-:Y:S01]  /*5780*/  FADD.FTZ R2, R186.reuse, R29 ;  /* 0x0000001dba027221 */ /* 0x040fe20000010000 */
[----:B------:R-:W-:Y:S01]  /*5790*/  F2FP.BF16.F32.PACK_AB R186, R186, R39 ;  /* 0x00000027baba723e */ /* 0x000fe200000010ff */
[----:B------:R-:W-:Y:S02]  /*57a0*/  IMAD.MOV.U32 R101, RZ, RZ, R119 ;  /* 0x000000ffff657224 */ /* 0x000fe400078e0077 */
[----:B------:R-:W-:Y:S01]  /*57b0*/  FADD.FTZ R6, R26, R33 ;  /* 0x000000211a067221 */ /* 0x000fe20000010000 */
[----:B--2---:R-:W-:Y:S01]  /*57c0*/  FADD.FTZ R29, R43, R2 ;  /* 0x000000022b1d7221 */ /* 0x004fe20000010000 */
[----:B------:R-:W-:Y:S01]  /*57d0*/  IMAD.MOV.U32 R39, RZ, RZ, R119 ;  /* 0x000000ffff277224 */ /* 0x000fe200078e0077 */
[----:B------:R0:W1:Y:S01]  /*57e0*/  MUFU.EX2 R40, R107 ;  /* 0x0000006b00287308 */ /* 0x0000620000000800 */
[----:B------:R-:W-:Y:S01]  /*57f0*/  FADD.FTZ R33, R105, R6 ;  /* 0x0000000669217221 */ /* 0x000fe20000010000 */
[C---:B---3--:R-:W-:Y:S01]  /*5800*/  FADD.FTZ R2, R180.reuse, R29 ;  /* 0x0000001db4027221 */ /* 0x048fe20000010000 */
[----:B------:R-:W-:Y:S01]  /*5810*/  F2FP.BF16.F32.PACK_AB R180, R180, R43 ;  /* 0x0000002bb4b4723e */ /* 0x000fe200000010ff */
[----:B------:R-:W-:-:S02]  /*5820*/  IMAD.MOV.U32 R43, RZ, RZ, R119 ;  /* 0x000000ffff2b7224 */ /* 0x000fc400078e0077 */
[--C-:B------:R-:W-:Y:S02]  /*5830*/  IMAD.MOV.U32 R29, RZ, RZ, R119.reuse ;  /* 0x000000ffff1d7224 */ /* 0x100fe400078e0077 */
[----:B------:R2:W-:Y:S01]  /*5840*/  MUFU.EX2 R182, R37 ;  /* 0x0000002500b67308 */ /* 0x0005e20000000800 */
[--C-:B0-----:R-:W-:Y:S02]  /*5850*/  IMAD.MOV.U32 R107, RZ, RZ, R119.reuse ;  /* 0x000000ffff6b7224 */ /* 0x101fe400078e0077 */
[----:B------:R-:W-:-:S05]  /*5860*/  IMAD.MOV.U32 R26, RZ, RZ, R119 ;  /* 0x000000ffff1a7224 */ /* 0x000fca00078e0077 */
[----:B------:R-:W0:Y:S01]  /*5870*/  MUFU.EX2 R109, R109 ;  /* 0x0000006d006d7308 */ /* 0x000e220000000800 */
[C---:B-1----:R-:W-:Y:S01]  /*5880*/  FADD.FTZ R6, R40.reuse, R33 ;  /* 0x0000002128067221 */ /* 0x042fe20000010000 */
[----:B------:R-:W-:Y:S01]  /*5890*/  F2FP.BF16.F32.PACK_AB R183, R40, R105 ;  /* 0x0000006928b7723e */ /* 0x000fe200000010ff */
[--C-:B------:R-:W-:Y:S02]  /*58a0*/  IMAD.MOV.U32 R105, RZ, RZ, R119.reuse ;  /* 0x000000ffff697224 */ /* 0x100fe400078e0077 */
[--C-:B------:R-:W-:Y:S02]  /*58b0*/  IMAD.MOV.U32 R40, RZ, RZ, R119.reuse ;  /* 0x000000ffff287224 */ /* 0x100fe400078e0077 */
[----:B--2---:R-:W-:Y:S01]  /*58c0*/  IMAD.MOV.U32 R37, RZ, RZ, R119 ;  /* 0x000000ffff257224 */ /* 0x004fe200078e0077 */
[----:B------:R-:W-:Y:S08]  /*58d0*/  MUFU.EX2 R51, R51 ;  /* 0x0000003300337308 */ /* 0x000ff00000000800 */
[----:B------:R1:W2:Y:S01]  /*58e0*/  MUFU.EX2 R42, R111 ;  /* 0x0000006f002a7308 */ /* 0x0002a20000000800 */
[----:B0-----:R-:W-:-:S07]  /*58f0*/  FADD.FTZ R33, R109, R6 ;  /* 0x000000066d217221 */ /* 0x001fce0000010000 */
[----:B------:R0:W3:Y:S01]  /*5900*/  MUFU.EX2 R176, R25 ;  /* 0x0000001900b07308 */ /* 0x0000e20000000800 */
[----:B-1----:R-:W-:-:S07]  /*5910*/  IMAD.MOV.U32 R111, RZ, RZ, R119 ;  /* 0x000000ffff6f7224 */ /* 0x002fce00078e0077 */
[----:B------:R-:W1:Y:S01]  /*5920*/  MUFU.EX2 R113, R113 ;  /* 0x0000007100717308 */ /* 0x000e620000000800 */
[----:B0-----:R-:W-:Y:S01]  /*5930*/  FADD.FTZ R25, R47, R2 ;  /* 0x000000022f197221 */ /* 0x001fe20000010000 */
[C---:B--2---:R-:W-:Y:S01]  /*5940*/  FADD.FTZ R6, R42.reuse, R33 ;  /* 0x000000212a067221 */ /* 0x044fe20000010000 */
[----:B------:R-:W-:Y:S01]  /*5950*/  F2FP.BF16.F32.PACK_AB R177, R42, R109 ;  /* 0x0000006d2ab1723e */ /* 0x000fe200000010ff */
[----:B------:R-:W-:Y:S02]  /*5960*/  IMAD.MOV.U32 R42, RZ, RZ, R119 ;  /* 0x000000ffff2a7224 */ /* 0x000fe400078e0077 */
[C---:B------:R-:W-:Y:S01]  /*5970*/  FADD.FTZ R2, R182.reuse, R25 ;  /* 0x00000019b6027221 */ /* 0x040fe20000010000 */
[----:B------:R-:W-:Y:S01]  /*5980*/  F2FP.BF16.F32.PACK_AB R182, R182, R47 ;  /* 0x0000002fb6b6723e */ /* 0x000fe200000010ff */
[--C-:B------:R-:W-:Y:S01]  /*5990*/  IMAD.MOV.U32 R47, RZ, RZ, R119.reuse ;  /* 0x000000ffff2f7224 */ /* 0x100fe200078e0077 */
[----:B------:R-:W0:Y:S01]  /*59a0*/  MUFU.EX2 R3, R3 ;  /* 0x0000000300037308 */ /* 0x000e220000000800 */
[----:B------:R-:W-:Y:S01]  /*59b0*/  FADD.FTZ R7, R51, R2 ;  /* 0x0000000233077221 */ /* 0x000fe20000010000 */
[----:B------:R-:W-:Y:S01]  /*59c0*/  MOV R109, R119 ;  /* 0x00000077006d7202 */ /* 0x000fe20000000f00 */
[----:B------:R-:W-:-:S02]  /*59d0*/  IMAD.MOV.U32 R25, RZ, RZ, R119 ;  /* 0x000000ffff197224 */ /* 0x000fc400078e0077 */
[C---:B---3--:R-:W-:Y:S01]  /*59e0*/  FADD.FTZ R2, R176.reuse, R7 ;  /* 0x00000007b0027221 */ /* 0x048fe20000010000 */
[----:B------:R-:W-:Y:S01]  /*59f0*/  F2FP.BF16.F32.PACK_AB R176, R176, R51 ;  /* 0x00000033b0b0723e */ /* 0x000fe200000010ff */
[----:B------:R-:W-:Y:S01]  /*5a00*/  IMAD.MOV.U32 R51, RZ, RZ, R119 ;  /* 0x000000ffff337224 */ /* 0x000fe200078e0077 */
[----:B------:R-:W2:Y:S01]  /*5a10*/  MUFU.EX2 R30, R30 ;  /* 0x0000001e001e7308 */ /* 0x000ea20000000800 */
[----:B-1----:R-:W-:-:S07]  /*5a20*/  FADD.FTZ R33, R113, R6 ;  /* 0x0000000671217221 */ /* 0x002fce0000010000 */
[----:B------:R-:W1:Y:S01]  /*5a30*/  MUFU.EX2 R24, R24 ;  /* 0x0000001800187308 */ /* 0x000e620000000800 */
[----:B0-----:R-:W-:Y:S01]  /*5a40*/  FADD.FTZ R7, R3, R2 ;  /* 0x0000000203077221 */ /* 0x001fe20000010000 */
[----:B------:R-:W-:Y:S02]  /*5a50*/  IMAD.MOV.U32 R2, RZ, RZ, 0x3f800000 ;  /* 0x3f800000ff027424 */ /* 0x000fe400078e00ff */
[C---:B--2---:R-:W-:Y:S01]  /*5a60*/  FADD.FTZ R6, R30.reuse, R33 ;  /* 0x000000211e067221 */ /* 0x044fe20000010000 */
[----:B------:R-:W-:Y:S01]  /*5a70*/  F2FP.BF16.F32.PACK_AB R179, R30, R113 ;  /* 0x000000711eb3723e */ /* 0x000fe200000010ff */
[--C-:B------:R-:W-:Y:S02]  /*5a80*/  IMAD.MOV.U32 R113, RZ, RZ, R119.reuse ;  /* 0x000000ffff717224 */ /* 0x100fe400078e0077 */
[--C-:B------:R-:W-:Y:S02]  /*5a90*/  IMAD.MOV.U32 R33, RZ, RZ, R119.reuse ;  /* 0x000000ffff217224 */ /* 0x100fe400078e0077 */
[----:B------:R-:W-:-:S02]  /*5aa0*/  IMAD.MOV.U32 R30, RZ, RZ, R119 ;  /* 0x000000ffff1e7224 */ /* 0x000fc400078e0077 */
[C---:B-1----:R-:W-:Y:S01]  /*5ab0*/  FADD.FTZ R7, R24.reuse, R7 ;  /* 0x0000000718077221 */ /* 0x042fe20000010000 */
[----:B------:R-:W-:Y:S01]  /*5ac0*/  F2FP.BF16.F32.PACK_AB R178, R24, R3 ;  /* 0x0000000318b2723e */ /* 0x000fe200000010ff */
[----:B------:R-:W-:Y:S02]  /*5ad0*/  IMAD.MOV.U32 R3, RZ, RZ, 0x3f800000 ;  /* 0x3f800000ff037424 */ /* 0x000fe400078e00ff */
[----:B------:R-:W-:Y:S01]  /*5ae0*/  IMAD.MOV.U32 R24, RZ, RZ, R119 ;  /* 0x000000ffff187224 */ /* 0x000fe200078e0077 */
[----:B------:R-:W-:Y:S06]  /*5af0*/  @!P2 BRA `(.L_x_2003) ;  /* 0x0000004400c4a947 */ /* 0x000fec0003800000 */
[----:B------:R-:W-:Y:S01]  /*5b00*/  IMAD.MOV.U32 R9, RZ, RZ, R4 ;  /* 0x000000ffff097224 */ /* 0x000fe200078e0004 */
[----:B------:R-:W-:Y:S01]  /*5b10*/  CS2R R118, SRZ ;  /* 0x0000000000767805 */ /* 0x000fe2000001ff00 */
[----:B------:R-:W-:Y:S01]  /*5b20*/  IMAD.MOV.U32 R10, RZ, RZ, R5 ;  /* 0x000000ffff0a7224 */ /* 0x000fe200078e0005 */
[----:B------:R-:W-:Y:S01]  /*5b30*/  CS2R R114, SRZ ;  /* 0x0000000000727805 */ /* 0x000fe2000001ff00 */
        /* <DEDUP_REMOVED lines=46> */
[----:B------:R-:W-:Y:S01]  /*5e20*/  CS2R R24, SRZ ;  /* 0x0000000000187805 */ /* 0x000fe2000001ff00 */
[----:B------:R-:W-:Y:S01]  /*5e30*/  IMAD.U32 R11, RZ, RZ, UR61 ;  /* 0x0000003dff0b7e24 */ /* 0x000fe2000f8e00ff */
[----:B------:R-:W-:-:S06]  /*5e40*/  UMOV UR37, UR36 ;  /* 0x0000002400257c82 */ /* 0x000fcc0008000000 */
.L_x_2012:
[----:B------:R-:W-:Y:S01]  /*5e50*/  R2UR UR7, R11 ;  /* 0x000000000b0772ca */ /* 0x000fe200000e0000 */
[----:B------:R-:W-:-:S04]  /*5e60*/  UIADD3 UR6, UR37, 0x1, URZ ;  /* 0x0000000125067890 */ /* 0x000fc8000fffe03f */
[----:B------:R-:W-:-:S04]  /*5e70*/  UISETP.NE.AND UP0, UPT, UR6, 0x2, UPT ;  /* 0x000000020600788c */ /* 0x000fc8000bf05270 */
[----:B------:R-:W-:Y:S02]  /*5e80*/  USEL UR61, URZ, 0x1, UP0 ;  /* 0x000000013f3d7887 */ /* 0x000fe40008000000 */
[----:B------:R-:W-:Y:S02]  /*5e90*/  USEL UR36, UR6, URZ, UP0 ;  /* 0x0000003f06247287 */ /* 0x000fe40008000000 */
[----:B------:R-:W-:Y:S01]  /*5ea0*/  ULOP3.LUT UR61, UR7, UR61, URZ, 0x3c, !UPT ;  /* 0x0000003d073d7292 */ /* 0x000fe2000f8e3c3f */
[----:B------:R-:W-:Y:S11]  /*5eb0*/  @!P0 BRA `(.L_x_2004) ;  /* 0x0000000000048947 */ /* 0x000ff60003800000 */
[----:B------:R-:W-:Y:S01]  /*5ec0*/  BPT.TRAP 0x1 ;  /* 0x000000040000795c */ /* 0x000fe20000300000 */
.L_x_2004:
[----:B------:R-:W-:Y:S01]  /*5ed0*/  ULEA UR39, UR36, UR60, 0x3 ;  /* 0x0000003c24277291 */ /* 0x000fe2000f8e183f */
[----:B------:R-:W-:-:S05]  /*5ee0*/  IMAD.U32 R0, RZ, RZ, UR61 ;  /* 0x0000003dff007e24 */ /* 0x000fca000f8e00ff */
[----:B------:R-:W-:-:S04]  /*5ef0*/  SHF.L.U32 R0, R0, 0x1f, RZ ;  /* 0x0000001f00007819 */ /* 0x000fc800000006ff */
[----:B------:R0:W1:Y:S01]  /*5f00*/  SYNCS.PHASECHK.TRANS64.TRYWAIT P2, [UR39+0x36830], R0 ;  /* 0x03683000ff0075a7 */ /* 0x0000620008040167 */
[----:B------:R-:W-:Y:S05]  /*5f10*/  @!P0 BRA `(.L_x_2005) ;  /* 0x0000000000048947 */ /* 0x000fea0003800000 */
[----:B------:R-:W-:Y:S01]  /*5f20*/  BPT.TRAP 0x1 ;  /* 0x000000040000795c */ /* 0x000fe20000300000 */
.L_x_2005:
[----:B-1----:R-:W-:Y:S05]  /*5f30*/  @P2 BRA `(.L_x_2006) ;  /* 0x0000000000082947 */ /* 0x002fea0003800000 */
[----:B------:R-:W1:Y:S02]  /*5f40*/  SYNCS.PHASECHK.TRANS64.TRYWAIT P2, [UR39+0x36830], R0 ;  /* 0x03683000ff0075a7 */ /* 0x000e640008040167 */
[----:B-1----:R-:W-:Y:S05]  /*5f50*/  @!P2 BRA `(.L_x_2007) ;  /* 0x0000010c0034a947 */ /* 0x002fea0003800000 */
.L_x_2006:
[----:B------:R-:W-:Y:S01]  /*5f60*/  R2UR UR6, R8 ;  /* 0x00000000080672ca */ /* 0x000fe200000e0000 */
[----:B------:R-:W-:Y:S01]  /*5f70*/  WARPGROUP.ARRIVE ;  /* 0x00000000000079c5 */ /* 0x000fe20000000000 */
[----:B------:R-:W-:Y:S01]  /*5f80*/  UMOV UR7, 0x40000040 ;  /* 0x4000004000077882 */ /* 0x000fe20000000000 */
[----:B------:R-:W-:Y:S01]  /*5f90*/  UMOV UR56, UR4 ;  /* 0x0000000400387c82 */ /* 0x000fe20008000000 */
[----:B------:R-:W-:Y:S01]  /*5fa0*/  UMOV UR57, UR5 ;  /* 0x0000000500397c82 */ /* 0x000fe20008000000 */
        /* <DEDUP_REMOVED lines=15> */
[----:B------:R-:W-:Y:S01]  /*60a0*/  FMUL.FTZ R28, R28, R2 ;  /* 0x000000021c1c7220 */ /* 0x000fe20000410000 */
[----:B------:R-:W-:-:S02]  /*60b0*/  UIADD3 UR14, UR6, 0x102, URZ ;  /* 0x00000102060e7890 */ /* 0x000fc4000fffe03f */
[----:B------:R-:W-:Y:S01]  /*60c0*/  HGMMA.64x16x16.F32.BF16 R168, gdesc[UR4], RZ, !UPT, gsb0 ;  /* 0x0020000004a879f0 */ /* 0x000fe2000c0018ff */
        /* <DEDUP_REMOVED lines=114> */
[----:B------:R-:W-:-:S03]  /*67f0*/  FMUL.FTZ R119, R119, R3 ;  /* 0x0000000377777220 */ /* 0x000fc60000410000 */
        /* <DEDUP_REMOVED lines=464> */
.L_x_2008:
[----:B------:R-:W-:Y:S01]  /*8500*/  R2UR UR6, R11 ;  /* 0x000000000b0672ca */ /* 0x000fe200000e0000 */
[----:B------:R-:W-:-:S12]  /*8510*/  ULEA UR10, UR37, UR60, 0x3 ;  /* 0x0000003c250a7291 */ /* 0x000fd8000f8e183f */
[----:B01----:R-:W-:-:S05]  /*8520*/  IMAD.U32 R0, RZ, RZ, UR6 ;  /* 0x00000006ff007e24 */ /* 0x003fca000f8e00ff */
[----:B------:R-:W-:-:S04]  /*8530*/  SHF.L.U32 R0, R0, 0x1f, RZ ;  /* 0x0000001f00007819 */ /* 0x000fc800000006ff */
[----:B------:R0:W1:Y:S01]  /*8540*/  SYNCS.PHASECHK.TRANS64.TRYWAIT P2, [UR10+0x36850], R0 ;  /* 0x03685000ff0075a7 */ /* 0x000062000804014a */
[----:B------:R-:W-:Y:S05]  /*8550*/  @!P0 BRA `(.L_x_2009) ;  /* 0x0000000000048947 */ /* 0x000fea0003800000 */
[----:B------:R-:W-:Y:S01]  /*8560*/  BPT.TRAP 0x1 ;  /* 0x000000040000795c */ /* 0x000fe20000300000 */
.L_x_2009:
[----:B-1----:R-:W-:Y:S05]  /*8570*/  @P2 BRA `(.L_x_2010) ;  /* 0x0000000000082947 */ /* 0x002fea0003800000 */
[----:B------:R-:W1:Y:S02]  /*8580*/  SYNCS.PHASECHK.TRANS64.TRYWAIT P2, [UR10+0x36850], R0 ;  /* 0x03685000ff0075a7 */ /* 0x000e64000804014a */
[----:B-1----:R-:W-:Y:S05]  /*8590*/  @!P2 BRA `(.L_x_2011) ;  /* 0x000000e400bca947 */ /* 0x002fea0003800000 */
.L_x_2010:
[----:B------:R-:W-:Y:S01]  /*85a0*/  UIADD3 UR6, UR60, 0x400, URZ ;  /* 0x000004003c067890 */ /* 0x000fe2000fffe03f */
[----:B------:R-:W-:Y:S01]  /*85b0*/  WARPGROUP.ARRIVE ;  /* 0x00000000000079c5 */ /* 0x000fe20000000000 */
[----:B------:R-:W-:Y:S01]  /*85c0*/  UMOV UR7, 0x40000040 ;  /* 0x4000004000077882 */ /* 0x000fe20000000000 */
[----:B------:R-:W-:Y:S01]  /*85d0*/  R2UR UR18, R17 ;  /* 0x00000000111272ca */ /* 0x000fe200000e0000 */
[----:B------:R-:W-:Y:S01]  /*85e0*/  USHF.R.U32.HI UR6, URZ, 0x4, UR6 ;  /* 0x000000043f067899 */ /* 0x000fe20008011606 */
[----:B------:R-:W-:Y:S02]  /*85f0*/  R2UR UR15, R19 ;  /* 0x00000000130f72ca */ /* 0x000fe400000e0000 */
[----:B------:R-:W-:Y:S01]  /*8600*/  R2UR UR14, R18 ;  /* 0x00000000120e72ca */ /* 0x000fe200000e0000 */
        /* <DEDUP_REMOVED lines=16> */
[----:B------:R-:W-:Y:S01]  /*8710*/  USHF.L.U32 UR6, UR18, 0x7, URZ ;  /* 0x0000000712067899 */ /* 0x000fe2000800063f */
[----:B------:R-:W-:-:S03]  /*8720*/  UMOV UR7, 0x40000040 ;  /* 0x4000004000077882 */ /* 0x000fc60000000000 */
[----:B------:R-:W-:-:S04]  /*8730*/  UIMAD UR6, UR38, -0x70, UR6 ;  /* 0xffffff90260678a4 */ /* 0x000fc8000f8e0206 */
[----:B------:R-:W-:-:S04]  /*8740*/  UIADD3 UR6, UR6, 0x1, UR15 ;  /* 0x0000000106067890 */ /* 0x000fc8000fffe00f */
[----:B------:R-:W-:Y:S01]  /*8750*/  UIADD3 UR6, UR6, -UR14, URZ ;  /* 0x8000000e06067290 */ /* 0x000fe2000fffe03f */
[----:B------:R-:W-:-:S05]  /*8760*/  R2UR UR14, R12 ;  /* 0x000000000c0e72ca */ /* 0x000fca00000e0000 */
[----:B-1----:R-:W-:Y:S01]  /*8770*/  IMAD.U32 R3, RZ, RZ, UR6 ;  /* 0x00000006ff037e24 */ /* 0x002fe2000f8e00ff */
[----:B------:R-:W-:-:S03]  /*8780*/  UIADD3 UR6, UR11, 0x180, URZ ;  /* 0x000001800b067890 */ /* 0x000fc6000fffe03f */
[----:B------:R-:W-:-:S04]  /*8790*/  IMAD R4, R204, -0x2, R3 ;  /* 0xfffffffecc047824 */ /* 0x000fc800078e0203 */
[----:B------:R-:W-:Y:S01]  /*87a0*/  IMAD.IADD R4, R205, 0x1, R4 ;  /* 0x00000001cd047824 */ /* 0x000fe200078e0204 */
[----:B------:R-:W-:Y:S02]  /*87b0*/  UISETP.GT.AND UP0, UPT, UR38, UR14, UPT ;  /* 0x0000000e2600728c */ /* 0x000fe4000bf04270 */
[----:B------:R-:W-:Y:S02]  /*87c0*/  UIADD3 UR38, UR38, -0x1, URZ ;  /* 0xffffffff26267890 */ /* 0x000fe4000fffe03f */
[C---:B------:R-:W-:Y:S02]  /*87d0*/  ISETP.GT.AND P2, PT, R4.reuse, RZ, PT ;  /* 0x000000ff0400720c */ /* 0x040fe40003f44270 */
[----:B------:R-:W-:Y:S02]  /*87e0*/  ISETP.GT.AND P3, PT, R4, 0x1, PT ;  /* 0x000000010400780c */ /* 0x000fe40003f64270 */
[----:B------:R-:W-:Y:S02]  /*87f0*/  FSEL R219, R168, -INF , P2 ;  /* 0xff800000a8db7808 */ /* 0x000fe40001000000 */
[----:B------:R-:W-:-:S02]  /*8800*/  ISETP.GT.AND P2, PT, R4, 0x8, PT ;  /* 0x000000080400780c */ /* 0x000fc40003f44270 */
[----:B------:R-:W-:Y:S02]  /*8810*/  FSEL R217, R169, -INF , P3 ;  /* 0xff800000a9d97808 */ /* 0x000fe40001800000 */
[----:B0-----:R-:W-:Y:S02]  /*8820*/  FMNMX.FTZ R0, R219, R10, !PT ;  /* 0x0000000adb007209 */ /* 0x001fe40007810000 */
[----:B------:R-:W-:Y:S02]  /*8830*/  ISETP.GT.AND P3, PT, R4, 0x9, PT ;  /* 0x000000090400780c */ /* 0x000fe40003f64270 */
[----:B------:R-:W-:Y:S02]  /*8840*/  FSEL R199, R172, -INF , P2 ;  /* 0xff800000acc77808 */ /* 0x000fe40001000000 */
[----:B------:R-:W-:Y:S02]  /*8850*/  FMNMX.FTZ R0, R217, R0, !PT ;  /* 0x00000000d9007209 */ /* 0x000fe40007810000 */
[----:B------:R-:W-:-:S02]  /*8860*/  ISETP.GT.AND P2, PT, R4, 0x10, PT ;  /* 0x000000100400780c */ /* 0x000fc40003f44270 */
[----:B------:R-:W-:Y:S02]  /*8870*/  FMNMX.FTZ R0, R199, R0, !PT ;  /* 0x00000000c7007209 */ /* 0x000fe40007810000 */
[----:B------:R-:W-:Y:S02]  /*8880*/  FSEL R197, R160, -INF , P2 ;  /* 0xff800000a0c57808 */ /* 0x000fe40001000000 */
[----:B------:R-:W-:-:S04]  /*8890*/  ISETP.GT.AND P2, PT, R4, 0x18, PT ;  /* 0x000000180400780c */ /* 0x000fc80003f44270 */
[----:B------:R-:W-:Y:S02]  /*88a0*/  FSEL R203, R164, -INF , P2 ;  /* 0xff800000a4cb7808 */ /* 0x000fe40001000000 */
[C---:B------:R-:W-:Y:S01]  /*88b0*/  ISETP.GT.AND P2, PT, R4.reuse, 0x20, PT ;  /* 0x000000200400780c */ /* 0x040fe20003f44270 */
[----:B------:R-:W-:Y:S02]  /*88c0*/  WARPGROUP.DEPBAR.LE gsb0, 0x0 ;  /* 0x00008000000079c5 */ /* 0x000fe40000010000 */
[----:B------:R-:W-:Y:S01]  /*88d0*/  WARPGROUP.ARRIVE ;  /* 0x00000000000079c5 */ /* 0x000fe20000000000 */
[----:B------:R-:W-:Y:S02]  /*88e0*/  FSEL R195, R173, -INF , P3 ;  /* 0xff800000adc37808 */ /* 0x000fe40001800000 */
[----:B------:R-:W-:Y:S02]  /*88f0*/  ISETP.GT.AND P3, PT, R4, 0x11, PT ;  /* 0x000000110400780c */ /* 0x000fe40003f64270 */
[----:B------:R-:W-:Y:S01]  /*8900*/  FMNMX.FTZ R0, R195, R0, !PT ;  /* 0x00000000c3007209 */ /* 0x000fe20007810000 */
[----:B------:R-:W-:Y:S01]  /*8910*/  HGMMA.64x192x16.F32.BF16 R24, R188, gdesc[UR4].tnspB, R24, gsb0 ;  /* 0x42e00004bc187df0 */ /* 0x000fe20008001818 */
[----:B------:R-:W-:Y:S01]  /*8920*/  UIADD3 UR6, UR11, 0x200, URZ ;  /* 0x000002000b067890 */ /* 0x000fe2000fffe03f */
[----:B------:R-:W-:Y:S01]  /*8930*/  FSEL R201, R161, -INF , P3 ;  /* 0xff800000a1c97808 */ /* 0x000fe20001800000 */
[----:B------:R-:W-:Y:S01]  /*8940*/  UMOV UR7, 0x40000040 ;  /* 0x4000004000077882 */ /* 0x000fe20000000000 */
[----:B------:R-:W-:-:S02]  /*8950*/  FMNMX.FTZ R0, R197, R0, !PT ;  /* 0x00000000c5007209 */ /* 0x000fc40007810000 */
[C---:B------:R-:W-:Y:S02]  /*8960*/  ISETP.GT.AND P3, PT, R4.reuse, 0x19, PT ;  /* 0x000000190400780c */ /* 0x040fe40003f64270 */
[----:B------:R-:W-:Y:S02]  /*8970*/  FMNMX.FTZ R0, R201, R0, !PT ;  /* 0x00000000c9007209 */ /* 0x000fe40007810000 */
[----:B------:R-:W-:Y:S02]  /*8980*/  FSEL R169, R165, -INF , P3 ;  /* 0xff800000a5a97808 */ /* 0x000fe40001800000 */
        /* <DEDUP_REMOVED lines=56> */
[----:B------:R-:W-:Y:S01]  /*8d10*/  HGMMA.64x192x16.F32.BF16 R24, R184, gdesc[UR4].tnspB, R24, gsb0 ;  /* 0x42e00004b8187df0 */ /* 0x000fe20008001818 */
[----:B------:R-:W-:Y:S01]  /*8d20*/  FMNMX.FTZ R0, R189, R0, !PT ;  /* 0x00000000bd007209 */ /* 0x000fe20007810000 */
[----:B------:R-:W-:Y:S01]  /*8d30*/  UIADD3 UR6, UR11, 0x280, URZ ;  /* 0x000002800b067890 */ /* 0x000fe2000fffe03f */
[----:B------:R-:W-:Y:S01]  /*8d40*/  ISETP.GT.AND P3, PT, R4, 0x69, PT ;  /* 0x000000690400780c */ /* 0x000fe20003f64270 */
[----:B------:R-:W-:Y:S01]  /*8d50*/  UMOV UR7, 0x40000040 ;  /* 0x4000004000077882 */ /* 0x000fe20000000000 */
[----:B------:R-:W-:-:S02]  /*8d60*/  FSEL R193, R124, -INF , P2 ;  /* 0xff8000007cc17808 */ /* 0x000fc40001000000 */
[----:B------:R-:W-:Y:S02]  /*8d70*/  FMNMX.FTZ R0, R191, R0, !PT ;  /* 0x00000000bf007209 */ /* 0x000fe40007810000 */
[----:B------:R-:W-:Y:S02]  /*8d80*/  FSEL R125, R125, -INF , P3 ;  /* 0xff8000007d7d7808 */ /* 0x000fe40001800000 */
[----:B------:R-:W-:Y:S02]  /*8d90*/  FMNMX.FTZ R0, R193, R0, !PT ;  /* 0x00000000c1007209 */ /* 0x000fe40007810000 */
[----:B------:R-:W-:Y:S02]  /*8da0*/  IADD3 R4, R4, 0x8, RZ ;  /* 0x0000000804047810 */ /* 0x000fe40007ffe0ff */
[----:B------:R-:W-:Y:S02]  /*8db0*/  FMNMX.FTZ R14, R125, R0, !PT ;  /* 0x000000007d0e7209 */ /* 0x000fe40007810000 */
[----:B------:R-:W0:Y:S01]  /*8dc0*/  LDC R0, c[0x0][0x988] ;  /* 0x00026200ff007b82 */ /* 0x000e220000000800 */
[----:B------:R-:W-:-:S02]  /*8dd0*/  ISETP.GT.AND P3, PT, R4, RZ, PT ;  /* 0x000000ff0400720c */ /* 0x000fc40003f64270 */
[----:B------:R-:W1:Y:S01]  /*8de0*/  SHFL.BFLY PT, R5, R14, 0x2, 0x1f ;  /* 0x0c401f000e057f89 */ /* 0x000e6200000e0000 */
[----:B------:R-:W-:Y:S02]  /*8df0*/  ISETP.GT.AND P4, PT, R4, 0x1, PT ;  /* 0x000000010400780c */ /* 0x000fe40003f84270 */
[----:B------:R-:W-:Y:S02]  /*8e00*/  FSEL R170, R170, -INF , P3 ;  /* 0xff800000aaaa7808 */ /* 0x000fe40001800000 */
[C---:B------:R-:W-:Y:S02]  /*8e10*/  ISETP.GT.AND P3, PT, R4.reuse, 0x8, PT ;  /* 0x000000080400780c */ /* 0x040fe40003f64270 */
[----:B------:R-:W-:Y:S02]  /*8e20*/  FSEL R171, R171, -INF , P4 ;  /* 0xff800000abab7808 */ /* 0x000fe40002000000 */
[----:B------:R-:W-:Y:S02]  /*8e30*/  ISETP.GT.AND P4, PT, R4, 0x9, PT ;  /* 0x000000090400780c */ /* 0x000fe40003f84270 */
[----:B-1----:R-:W-:-:S02]  /*8e40*/  FMNMX.FTZ R20, R14, R5, !PT ;  /* 0x000000050e147209 */ /* 0x002fc40007810000 */
[----:B------:R-:W-:-:S03]  /*8e50*/  FMNMX.FTZ R14, R170, R9, !PT ;  /* 0x00000009aa0e7209 */ /* 0x000fc60007810000 */
[----:B------:R-:W1:Y:S01]  /*8e60*/  SHFL.BFLY PT, R5, R20, 0x1, 0x1f ;  /* 0x0c201f0014057f89 */ /* 0x000e6200000e0000 */
[----:B------:R-:W-:Y:S02]  /*8e70*/  FMNMX.FTZ R14, R171, R14, !PT ;  /* 0x0000000eab0e7209 */ /* 0x000fe40007810000 */
[----:B-1----:R-:W-:-:S04]  /*8e80*/  FMNMX.FTZ R5, R20, R5, !PT ;  /* 0x0000000514057209 */ /* 0x002fc80007810000 */
[C---:B------:R-:W-:Y:S01]  /*8e90*/  FSETP.NEU.FTZ.AND P2, PT, R5.reuse, -INF , PT ;  /* 0xff8000000500780b */ /* 0x040fe20003f5d000 */
[----:B0-----:R-:W-:-:S05]  /*8ea0*/  FMUL.FTZ R2, R5, R0 ;  /* 0x0000000005027220 */ /* 0x001fca0000410000 */
        /* <DEDUP_REMOVED lines=101> */
[----:B------:R-:W-:Y:S01]  /*9500*/  FSEL R221, R142, -INF , P3 ;  /* 0xff8000008edd7808 */ /* 0x000fe20001800000 */
[----:B------:R-:W-:Y:S01]  /*9510*/  IMAD.U32 R142, RZ, RZ, UR10 ;  /* 0x0000000aff8e7e24 */ /* 0x000fe2000f8e00ff */
[----:B------:R-:W-:-:S02]  /*9520*/  FMNMX.FTZ R14, R139, R14, !PT ;  /* 0x0000000e8b0e7209 */ /* 0x000fc40007810000 */
[----:B------:R-:W-:Y:S01]  /*9530*/  FSEL R143, R143, -INF , P4 ;  /* 0xff8000008f8f7808 */ /* 0x000fe20002000000 */
[----:B------:R-:W-:Y:S01]  /*9540*/  @!P1 VIADD R142, R142, 0x36860 ;  /* 0x000368608e8e9836 */ /* 0x000fe20000000000 */
[C---:B------:R-:W-:Y:S01]  /*9550*/  ISETP.GT.AND P3, PT, R4.reuse, 0x50, PT ;  /* 0x000000500400780c */ /* 0x040fe20003f64270 */
[----:B------:R-:W-:Y:S01]  /*9560*/  MUFU.EX2 R120, R120 ;  /* 0x0000007800787308 */ /* 0x000fe20000000800 */
[----:B------:R-:W-:Y:S02]  /*9570*/  FMNMX.FTZ R14, R221, R14, !PT ;  /* 0x0000000edd0e7209 */ /* 0x000fe40007810000 */
[----:B------:R-:W-:Y:S02]  /*9580*/  ISETP.GT.AND P4, PT, R4, 0x51, PT ;  /* 0x000000510400780c */ /* 0x000fe40003f84270 */
[----:B------:R-:W-:Y:S02]  /*9590*/  FSEL R157, R130, -INF , P3 ;  /* 0xff800000829d7808 */ /* 0x000fe40001800000 */
[----:B------:R-:W-:Y:S01]  /*95a0*/  FMNMX.FTZ R14, R143, R14, !PT ;  /* 0x0000000e8f0e7209 */ /* 0x000fe20007810000 */
[----:B------:R-:W-:Y:S01]  /*95b0*/  MUFU.EX2 R125, R125 ;  /* 0x0000007d007d7308 */ /* 0x000fe20000000800 */
[----:B------:R-:W-:-:S02]  /*95c0*/  ISETP.GT.AND P3, PT, R4, 0x58, PT ;  /* 0x000000580400780c */ /* 0x000fc40003f64270 */
[----:B------:R-:W-:Y:S02]  /*95d0*/  FSEL R131, R131, -INF , P4 ;  /* 0xff80000083837808 */ /* 0x000fe40002000000 */
[----:B------:R-:W-:Y:S02]  /*95e0*/  FMNMX.FTZ R14, R157, R14, !PT ;  /* 0x0000000e9d0e7209 */ /* 0x000fe40007810000 */
[----:B------:R-:W-:Y:S02]  /*95f0*/  ISETP.GT.AND P4, PT, R4, 0x59, PT ;  /* 0x000000590400780c */ /* 0x000fe40003f84270 */
[----:B------:R-:W-:Y:S02]  /*9600*/  FSEL R223, R134, -INF , P3 ;  /* 0xff80000086df7808 */ /* 0x000fe40001800000 */
[----:B------:R-:W-:Y:S02]  /*9610*/  FMNMX.FTZ R14, R131, R14, !PT ;  /* 0x0000000e830e7209 */ /* 0x000fe40007810000 */
[----:B------:R-:W-:-:S02]  /*9620*/  FSEL R135, R135, -INF , P4 ;  /* 0xff80000087877808 */ /* 0x000fc40002000000 */
[C---:B------:R-:W-:Y:S02]  /*9630*/  ISETP.GT.AND P3, PT, R4.reuse, 0x60, PT ;  /* 0x000000600400780c */ /* 0x040fe40003f64270 */
[----:B------:R-:W-:Y:S02]  /*9640*/  FMNMX.FTZ R14, R223, R14, !PT ;  /* 0x0000000edf0e7209 */ /* 0x000fe40007810000 */
[----:B------:R-:W-:Y:S02]  /*9650*/  ISETP.GT.AND P4, PT, R4, 0x61, PT ;  /* 0x000000610400780c */ /* 0x000fe40003f84270 */
[----:B------:R-:W-:Y:S02]  /*9660*/  FSEL R145, R122, -INF , P3 ;  /* 0xff8000007a917808 */ /* 0x000fe40001800000 */
[----:B------:R-:W-:Y:S02]  /*9670*/  FMNMX.FTZ R14, R135, R14, !PT ;  /* 0x0000000e870e7209 */ /* 0x000fe40007810000 */
[----:B------:R-:W-:-:S02]  /*9680*/  ISETP.GT.AND P3, PT, R4, 0x68, PT ;  /* 0x000000680400780c */ /* 0x000fc40003f64270 */
[----:B------:R-:W-:Y:S02]  /*9690*/  FSEL R123, R123, -INF , P4 ;  /* 0xff8000007b7b7808 */ /* 0x000fe40002000000 */
[----:B------:R-:W-:Y:S02]  /*96a0*/  FMNMX.FTZ R14, R145, R14, !PT ;  /* 0x0000000e910e7209 */ /* 0x000fe40007810000 */
[----:B------:R-:W-:Y:S02]  /*96b0*/  ISETP.GT.AND P4, PT, R4, 0x69, PT ;  /* 0x000000690400780c */ /* 0x000fe40003f84270 */
[----:B------:R-:W-:Y:S02]  /*96c0*/  FSEL R225, R126, -INF , P3 ;  /* 0xff8000007ee17808 */ /* 0x000fe40001800000 */
[----:B------:R-:W-:Y:S02]  /*96d0*/  FMNMX.FTZ R14, R123, R14, !PT ;  /* 0x0000000e7b0e7209 */ /* 0x000fe40007810000 */
[----:B------:R-:W-:Y:S01]  /*96e0*/  FSEL R227, R127, -INF , P4 ;  /* 0xff8000007fe37808 */ /* 0x000fe20002000000 */
[----:B------:R-:W-:Y:S01]  /*96f0*/  FFMA.FTZ R127, R149, R0, -R2 ;  /* 0x00000000957f7223 */ /* 0x000fe20000010802 */
[----:B------:R-:W-:-:S02]  /*9700*/  FMNMX.FTZ R14, R225, R14, !PT ;  /* 0x0000000ee10e7209 */ /* 0x000fc40007810000 */
[----:B------:R-:W-:Y:S02]  /*9710*/  @!P1 PRMT R142, RZ, 0x654, R142 ;  /* 0x00000654ff8e9816 */ /* 0x000fe4000000008e */
[----:B------:R-:W-:Y:S01]  /*9720*/  FMNMX.FTZ R3, R227, R14, !PT ;  /* 0x0000000ee3037209 */ /* 0x000fe20007810000 */
[----:B------:R-:W-:Y:S01]  /*9730*/  FFMA.FTZ R14, R165, R0, -R2 ;  /* 0x00000000a50e7223 */ /* 0x000fe20000010802 */
[----:B------:R-:W-:Y:S03]  /*9740*/  MUFU.EX2 R127, R127 ;  /* 0x0000007f007f7308 */ /* 0x000fe60000000800 */
[----:B------:R-:W0:Y:S05]  /*9750*/  SHFL.BFLY PT, R4, R3, 0x2, 0x1f ;  /* 0x0c401f0003047f89 */ /* 0x000e2a00000e0000 */
[----:B------:R-:W1:Y:S01]  /*9760*/  MUFU.EX2 R14, R14 ;  /* 0x0000000e000e7308 */ /* 0x000e620000000800 */
[----:B0-----:R-:W-:-:S05]  /*9770*/  FMNMX.FTZ R3, R3, R4, !PT ;  /* 0x0000000403037209 */ /* 0x001fca0007810000 */
[----:B------:R-:W0:Y:S02]  /*9780*/  SHFL.BFLY PT, R4, R3, 0x1, 0x1f ;  /* 0x0c201f0003047f89 */ /* 0x000e2400000e0000 */
[----:B0-----:R-:W-:Y:S01]  /*9790*/  FMNMX.FTZ R4, R3, R4, !PT ;  /* 0x0000000403047209 */ /* 0x001fe20007810000 */
[----:B------:R-:W-:Y:S02]  /*97a0*/  WARPGROUP.DEPBAR.LE gsb0, 0x0 ;  /* 0x00008000000079c5 */ /* 0x000fe40000010000 */
[----:B------:R-:W-:Y:S01]  /*97b0*/  WARPGROUP.ARRIVE ;  /* 0x00000000000079c5 */ /* 0x000fe20000000000 */
[----:B------:R-:W-:Y:S01]  /*97c0*/  FSEL R3, R5, RZ, P2 ;  /* 0x000000ff05037208 */ /* 0x000fe20001000000 */
[-C--:B------:R-:W-:Y:S01]  /*97d0*/  FFMA.FTZ R182, R173, R0.reuse, -R2 ;  /* 0x00000000adb67223 */ /* 0x080fe20000010802 */
[C---:B------:R-:W-:Y:S01]  /*97e0*/  FSETP.NEU.FTZ.AND P2, PT, R4.reuse, -INF , PT ;  /* 0xff8000000400780b */ /* 0x040fe20003f5d000 */
[C---:B------:R-:W-:Y:S01]  /*97f0*/  FMUL.FTZ R126, R4.reuse, R0 ;  /* 0x00000000047e7220 */ /* 0x040fe20000410000 */
[----:B-1----:R-:W-:Y:S01]  /*9800*/  F2FP.BF16.F32.PACK_AB R180, R129, R14 ;  /* 0x0000000e81b4723e */ /* 0x002fe200000010ff */
[----:B------:R-:W-:Y:S01]  /*9810*/  HGMMA.64x192x16.F32.BF16 R24, R176, gdesc[UR4].tnspB, R24, gsb0 ;  /* 0x42e00004b0187df0 */ /* 0x000fe20008001818 */
[----:B------:R-:W-:Y:S01]  /*9820*/  FADD.FTZ R3, -R3, R10 ;  /* 0x0000000a03037221 */ /* 0x000fe20000010100 */
[----:B------:R-:W-:Y:S01]  /*9830*/  FSEL R134, R4, RZ, P2 ;  /* 0x000000ff04867208 */ /* 0x000fe20001000000 */
[----:B------:R-:W-:Y:S01]  /*9840*/  MUFU.EX2 R182, R182 ;  /* 0x000000b600b67308 */ /* 0x000fe20000000800 */
[----:B------:R-:W-:Y:S01]  /*9850*/  FSEL R126, R126, RZ, P2 ;  /* 0x000000ff7e7e7208 */ /* 0x000fe20001000000 */
[----:B------:R-:W-:Y:S01]  /*9860*/  FMUL.FTZ R3, R3, R0 ;  /* 0x0000000003037220 */ /* 0x000fe20000410000 */
[----:B------:R-:W-:-:S03]  /*9870*/  PLOP3.LUT P2, PT, PT, PT, UP0, 0x80, 0x0 ;  /* 0x000000000000781c */ /* 0x000fc60003f4f008 */
[-CC-:B------:R-:W-:Y:S01]  /*9880*/  FFMA.FTZ R10, R170, R0.reuse, -R126.reuse ;  /* 0x00000000aa0a7223 */ /* 0x180fe2000001087e */
[-CC-:B------:R-:W-:Y:S01]  /*9890*/  FFMA.FTZ R141, R171, R0.reuse, -R126.reuse ;  /* 0x00000000ab8d7223 */ /* 0x180fe2000001087e */
[----:B------:R0:W1:Y:S01]  /*98a0*/  MUFU.EX2 R2, R3 ;  /* 0x0000000300027308 */ /* 0x0000620000000800 */
        /* <DEDUP_REMOVED lines=8> */
[----:B0-----:R-:W-:Y:S01]  /*9930*/  FADD.FTZ R3, -R134, R9 ;  /* 0x0000000986037221 */ /* 0x001fe20000010100 */
[----:B------:R-:W-:-:S02]  /*9940*/  IMAD.U32 R9, RZ, RZ, UR39 ;  /* 0x00000027ff097e24 */ /* 0x000fc4000f8e00ff */
[-CC-:B------:R-:W-:Y:S01]  /*9950*/  FFMA.FTZ R130, R155, R0.reuse, -R126.reuse ;  /* 0x000000009b827223 */ /* 0x180fe2000001087e */
[-CC-:B------:R-:W-:Y:S01]  /*9960*/  FFMA.FTZ R195, R203, R0.reuse, -R126.reuse ;  /* 0x00000000cbc37223 */ /* 0x180fe2000001087e */
[-C--:B------:R-:W-:Y:S01]  /*9970*/  FMUL.FTZ R3, R3, R0.reuse ;  /* 0x0000000003037220 */ /* 0x080fe20000410000 */
[-CC-:B------:R-:W-:Y:S01]  /*9980*/  FFMA.FTZ R132, R217, R0.reuse, -R126.reuse ;  /* 0x00000000d9847223 */ /* 0x180fe2000001087e */
[-CC-:B------:R-:W-:Y:S01]  /*9990*/  FFMA.FTZ R189, R169, R0.reuse, -R126.reuse ;  /* 0x00000000a9bd7223 */ /* 0x180fe2000001087e */
[----:B------:R-:W0:Y:S01]  /*99a0*/  MUFU.EX2 R141, R141 ;  /* 0x0000008d008d7308 */ /* 0x000e220000000800 */
[----:B-1----:R-:W-:Y:S01]  /*99b0*/  FFMA.FTZ R7, R2, R7, R121 ;  /* 0x0000000702077223 */ /* 0x002fe20000010079 */
[-CC-:B------:R-:W-:Y:S01]  /*99c0*/  FFMA.FTZ R219, R219, R0.reuse, -R126.reuse ;  /* 0x00000000dbdb7223 */ /* 0x180fe2000001087e */
        /* <DEDUP_REMOVED lines=12> */
[-CC-:B------:R-:W-:Y:S01]  /*9a90*/  FFMA.FTZ R145, R145, R0.reuse, -R126.reuse ;  /* 0x0000000091917223 */ /* 0x180fe2000001087e */
[----:B------:R-:W2:Y:S01]  /*9aa0*/  MUFU.EX2 R122, R122 ;  /* 0x0000007a007a7308 */ /* 0x000ea20000000800 */
[----:B------:R-:W-:Y:S01]  /*9ab0*/  FADD.FTZ R138, R196, R7 ;  /* 0x00000007c48a7221 */ /* 0x000fe20000010000 */
[-CC-:B------:R-:W-:Y:S01]  /*9ac0*/  FFMA.FTZ R123, R123, R0.reuse, -R126.reuse ;  /* 0x000000007b7b7223 */ /* 0x180fe2000001087e */
[----:B------:R-:W-:Y:S01]  /*9ad0*/  FFMA.FTZ R225, R225, R0, -R126 ;  /* 0x00000000e1e17223 */ /* 0x000fe2000001087e */
[----:B0-----:R-:W-:Y:S01]  /*9ae0*/  F2FP.BF16.F32.PACK_AB R201, R141, R10 ;  /* 0x0000000a8dc9723e */ /* 0x001fe200000010ff */
[----:B------:R-:W-:Y:S01]  /*9af0*/  FADD.FTZ R7, R167, R138 ;  /* 0x0000008aa7077221 */ /* 0x000fe20000010000 */
[----:B------:R-:W-:-:S02]  /*9b00*/  F2FP.BF16.F32.PACK_AB R200, R200, R121 ;  /* 0x00000079c8c8723e */ /* 0x000fc400000010ff */
[----:B------:R-:W0:Y:S01]  /*9b10*/  MUFU.EX2 R149, R149 ;  /* 0x0000009500957308 */ /* 0x000e220000000800 */
[----:B-1----:R-:W-:Y:S01]  /*9b20*/  FFMA.FTZ R138, R3, R6, R10 ;  /* 0x00000006038a7223 */ /* 0x002fe2000001000a */
[----:B------:R-:W-:Y:S01]  /*9b30*/  FADD.FTZ R140, R198, R7 ;  /* 0x00000007c68c7221 */ /* 0x000fe20000010000 */
[----:B------:R-:W-:Y:S01]  /*9b40*/  @!P1 VIADD R6, R9, 0x36840 ;  /* 0x0003684009069836 */ /* 0x000fe20000000000 */
[----:B------:R-:W-:Y:S01]  /*9b50*/  F2FP.BF16.F32.PACK_AB R202, R175, R202 ;  /* 0x000000caafca723e */ /* 0x000fe200000010ff */
[----:B------:R-:W-:Y:S01]  /*9b60*/  FADD.FTZ R7, R141, R138 ;  /* 0x0000008a8d077221 */ /* 0x000fe20000010000 */
[----:B------:R-:W-:Y:S01]  /*9b70*/  FADD.FTZ R9, R159, R140 ;  /* 0x0000008c9f097221 */ /* 0x000fe20000010000 */
[----:B------:R-:W-:Y:S01]  /*9b80*/  F2FP.BF16.F32.PACK_AB R196, R167, R196 ;  /* 0x000000c4a7c4723e */ /* 0x000fe200000010ff */
[----:B------:R-:W1:Y:S01]  /*9b90*/  MUFU.EX2 R124, R124 ;  /* 0x0000007c007c7308 */ /* 0x000e620000000800 */
[----:B--2---:R-:W-:Y:S01]  /*9ba0*/  FADD.FTZ R138, R122, R7 ;  /* 0x000000077a8a7221 */ /* 0x004fe20000010000 */
[----:B------:R-:W-:Y:S01]  /*9bb0*/  FADD.FTZ R140, R192, R9 ;  /* 0x00000009c08c7221 */ /* 0x000fe20000010000 */
[----:B------:R-:W-:Y:S01]  /*9bc0*/  @!P1 PRMT R6, RZ, 0x654, R6 ;  /* 0x00000654ff069816 */ /* 0x000fe20000000006 */
[----:B------:R-:W-:Y:S01]  /*9bd0*/  IMAD.MOV.U32 R10, RZ, RZ, R5 ;  /* 0x000000ffff0a7224 */ /* 0x000fe200078e0005 */
[----:B------:R-:W-:Y:S01]  /*9be0*/  F2FP.BF16.F32.PACK_AB R198, R159, R198 ;  /* 0x000000c69fc6723e */ /* 0x000fe200000010ff */
[C---:B------:R-:W-:Y:S01]  /*9bf0*/  FADD.FTZ R9, R147.reuse, R140 ;  /* 0x0000008c93097221 */ /* 0x040fe20000010000 */
[----:B------:R-:W-:Y:S01]  /*9c00*/  F2FP.BF16.F32.PACK_AB R192, R147, R192 ;  /* 0x000000c093c0723e */ /* 0x000fe200000010ff */
[----:B------:R-:W2:Y:S01]  /*9c10*/  MUFU.EX2 R163, R163 ;  /* 0x000000a300a37308 */ /* 0x000ea20000000800 */
[----:B0-----:R-:W-:Y:S01]  /*9c20*/  FADD.FTZ R7, R149, R138 ;  /* 0x0000008a95077221 */ /* 0x001fe20000010000 */
[----:B------:R-:W-:Y:S01]  /*9c30*/  FADD.FTZ R140, R194, R9 ;  /* 0x00000009c28c7221 */ /* 0x000fe20000010000 */
[----:B------:R-:W-:-:S02]  /*9c40*/  F2FP.BF16.F32.PACK_AB R194, R15, R194 ;  /* 0x000000c20fc2723e */ /* 0x000fc400000010ff */
[----:B------:R-:W-:Y:S01]  /*9c50*/  F2FP.BF16.F32.PACK_AB R203, R149, R122 ;  /* 0x0000007a95cb723e */ /* 0x000fe200000010ff */
[----:B------:R-:W-:Y:S02]  /*9c60*/  FADD.FTZ R9, R15, R140 ;  /* 0x0000008c0f097221 */ /* 0x000fe40000010000 */
[----:B------:R-:W0:Y:S01]  /*9c70*/  MUFU.EX2 R128, R128 ;  /* 0x0000008000807308 */ /* 0x000e220000000800 */
[----:B-1----:R-:W-:Y:S01]  /*9c80*/  FADD.FTZ R138, R124, R7 ;  /* 0x000000077c8a7221 */ /* 0x002fe20000010000 */
[----:B------:R-:W-:Y:S01]  /*9c90*/  FADD.FTZ R144, R188, R9 ;  /* 0x00000009bc907221 */ /* 0x000fe20000010000 */
[----:B------:R-:W-:-:S03]  /*9ca0*/  F2FP.BF16.F32.PACK_AB R188, R11, R188 ;  /* 0x000000bc0bbc723e */ /* 0x000fc600000010ff */
[----:B------:R-:W-:Y:S01]  /*9cb0*/  FADD.FTZ R9, R11, R144 ;  /* 0x000000900b097221 */ /* 0x000fe20000010000 */
[----:B------:R-:W-:Y:S01]  /*9cc0*/  IMAD.U32 R11, RZ, RZ, UR61 ;  /* 0x0000003dff0b7e24 */ /* 0x000fe2000f8e00ff */
[----:B------:R-:W-:Y:S01]  /*9cd0*/  MUFU.EX2 R199, R199 ;  /* 0x000000c700c77308 */ /* 0x000fe20000000800 */
[----:B--2---:R-:W-:Y:S01]  /*9ce0*/  FADD.FTZ R7, R163, R138 ;  /* 0x0000008aa3077221 */ /* 0x004fe20000010000 */
[----:B------:R-:W-:Y:S01]  /*9cf0*/  FADD.FTZ R144, R190, R9 ;  /* 0x00000009be907221 */ /* 0x000fe20000010000 */
[----:B------:R-:W-:Y:S01]  /*9d00*/  FFMA.FTZ R138, R143, R0, -R126 ;  /* 0x000000008f8a7223 */ /* 0x000fe2000001087e */
[C---:B------:R-:W-:Y:S02]  /*9d10*/  F2FP.BF16.F32.PACK_AB R190, R127.reuse, R190 ;  /* 0x000000be7fbe723e */ /* 0x040fe400000010ff */
[----:B------:R-:W-:Y:S01]  /*9d20*/  FADD.FTZ R9, R127, R144 ;  /* 0x000000907f097221 */ /* 0x000fe20000010000 */
[----:B------:R-:W-:Y:S01]  /*9d30*/  F2FP.BF16.F32.PACK_AB R197, R163, R124 ;  /* 0x0000007ca3c5723e */ /* 0x000fe200000010ff */
[----:B------:R-:W-:Y:S01]  /*9d40*/  MUFU.EX2 R193, R193 ;  /* 0x000000c100c17308 */ /* 0x000fe20000000800 */
[----:B0-----:R-:W-:Y:S01]  /*9d50*/  FADD.FTZ R140, R128, R7 ;  /* 0x00000007808c7221 */ /* 0x001fe20000010000 */
        /* <DEDUP_REMOVED lines=18> */
[----:B------:R-:W-:-:S06]  /*9e80*/  FADD.FTZ R14, R120, R9 ;  /* 0x00000009780e7221 */ /* 0x000fcc0000010000 */
        /* <DEDUP_REMOVED lines=8> */
[----:B------:R-:W-:Y:S01]  /*9f10*/  MUFU.EX2 R148, R145 ;  /* 0x0000009100947308 */ /* 0x000fe20000000800 */
[----:B------:R-:W-:-:S02]  /*9f20*/  WARPGROUP.DEPBAR.LE gsb0, 0x0 ;  /* 0x00008000000079c5 */ /* 0x000fc40000010000 */
[----:B------:R1:W-:Y:S01]  /*9f30*/  @!P1 SYNCS.ARRIVE.TRANS64.RED.A1T0 RZ, [R6+URZ], RZ ;  /* 0x000000ff06ff99a7 */ /* 0x0003e2000810043f */
[----:B------:R-:W-:-:S04]  /*9f40*/  F2FP.BF16.F32.PACK_AB R176, R137, R20 ;  /* 0x0000001489b0723e */ /* 0x000fc800000010ff */
[----:B------:R-:W2:Y:S01]  /*9f50*/  MUFU.EX2 R123, R123 ;  /* 0x0000007b007b7308 */ /* 0x000ea20000000800 */
[----:B------:R-:W-:Y:S02]  /*9f60*/  F2FP.BF16.F32.PACK_AB R178, R125, R120 ;  /* 0x000000787db2723e */ /* 0x000fe400000010ff */
[----:B0-----:R-:W-:Y:S01]  /*9f70*/  F2FP.BF16.F32.PACK_AB R183, R135, R146 ;  /* 0x0000009287b7723e */ /* 0x001fe200000010ff */
[----:B------:R0:W-:Y:S04]  /*9f80*/  @!P1 SYNCS.ARRIVE.TRANS64.RED.A1T0 RZ, [R142+URZ], RZ ;  /* 0x000000ff8eff99a7 */ /* 0x0001e8000810043f */
[----:B-1----:R-:W1:Y:S01]  /*9f90*/  MUFU.EX2 R6, R139 ;  /* 0x0000008b00067308 */ /* 0x002e620000000800 */
[----:B0-----:R-:W-:Y:S01]  /*9fa0*/  FADD.FTZ R142, R199, R140 ;  /* 0x0000008cc78e7221 */ /* 0x001fe20000010000 */
[-CC-:B------:R-:W-:Y:S01]  /*9fb0*/  FFMA.FTZ R140, R131, R0.reuse, -R126.reuse ;  /* 0x00000000838c7223 */ /* 0x180fe2000001087e */
[----:B------:R-:W-:-:S05]  /*9fc0*/  FFMA.FTZ R126, R227, R0, -R126 ;  /* 0x00000000e37e7223 */ /* 0x000fca000001087e */
[----:B------:R-:W-:Y:S01]  /*9fd0*/  MUFU.EX2 R20, R225 ;  /* 0x000000e100147308 */ /* 0x000fe20000000800 */
[----:B------:R-:W-:Y:S01]  /*9fe0*/  FADD.FTZ R7, R193, R142 ;  /* 0x0000008ec1077221 */ /* 0x000fe20000010000 */
[----:B------:R-:W-:Y:S02]  /*9ff0*/  F2FP.BF16.F32.PACK_AB R199, R199, R128 ;  /* 0x00000080c7c7723e */ /* 0x000fe400000010ff */
[C---:B------:R-:W-:Y:S01]  /*a000*/  F2FP.BF16.F32.PACK_AB R193, R130.reuse, R193 ;  /* 0x000000c182c1723e */ /* 0x040fe200000010ff */
[----:B------:R-:W-:Y:S01]  /*a010*/  FADD.FTZ R142, R130, R7 ;  /* 0x00000007828e7221 */ /* 0x000fe20000010000 */
[----:B--2---:R-:W-:Y:S02]  /*a020*/  F2FP.BF16.F32.PACK_AB R177, R123, R148 ;  /* 0x000000947bb1723e */ /* 0x004fe400000010ff */
[----:B------:R-:W-:Y:S01]  /*a030*/  MUFU.EX2 R140, R140 ;  /* 0x0000008c008c7308 */ /* 0x000fe20000000800 */
[----:B------:R-:W-:Y:S01]  /*a040*/  FADD.FTZ R7, R195, R142 ;  /* 0x0000008ec3077221 */ /* 0x000fe20000010000 */
[----:B------:R-:W-:-:S03]  /*a050*/  F2FP.BF16.F32.PACK_AB R195, R132, R195 ;  /* 0x000000c384c3723e */ /* 0x000fc600000010ff */
[----:B------:R-:W-:-:S03]  /*a060*/  FADD.FTZ R142, R132, R7 ;  /* 0x00000007848e7221 */ /* 0x000fc60000010000 */
[----:B------:R-:W0:Y:S01]  /*a070*/  MUFU.EX2 R126, R126 ;  /* 0x0000007e007e7308 */ /* 0x000e220000000800 */
[----:B------:R-:W-:Y:S01]  /*a080*/  FADD.FTZ R7, R189, R142 ;  /* 0x0000008ebd077221 */ /* 0x000fe20000010000 */
[----:B------:R-:W-:-:S03]  /*a090*/  F2FP.BF16.F32.PACK_AB R189, R134, R189 ;  /* 0x000000bd86bd723e */ /* 0x000fc600000010ff */
[----:B------:R-:W-:-:S04]  /*a0a0*/  FADD.FTZ R142, R134, R7 ;  /* 0x00000007868e7221 */ /* 0x000fc80000010000 */
[----:B------:R-:W-:Y:S01]  /*a0b0*/  FADD.FTZ R7, R191, R142 ;  /* 0x0000008ebf077221 */ /* 0x000fe20000010000 */
[----:B------:R-:W-:-:S03]  /*a0c0*/  F2FP.BF16.F32.PACK_AB R191, R136, R191 ;  /* 0x000000bf88bf723e */ /* 0x000fc600000010ff */
[----:B------:R-:W-:-:S04]  /*a0d0*/  FADD.FTZ R142, R136, R7 ;  /* 0x00000007888e7221 */ /* 0x000fc80000010000 */
[----:B------:R-:W-:Y:S01]  /*a0e0*/  FADD.FTZ R7, R185, R142 ;  /* 0x0000008eb9077221 */ /* 0x000fe20000010000 */
[----:B-1----:R-:W-:Y:S02]  /*a0f0*/  F2FP.BF16.F32.PACK_AB R185, R6, R185 ;  /* 0x000000b906b9723e */ /* 0x002fe400000010ff */
[----:B0-----:R-:W-:Y:S01]  /*a100*/  F2FP.BF16.F32.PACK_AB R179, R126, R20 ;  /* 0x000000147eb3723e */ /* 0x001fe200000010ff */
[----:B------:R-:W-:-:S04]  /*a110*/  FADD.FTZ R142, R6, R7 ;  /* 0x00000007068e7221 */ /* 0x000fc80000010000 */
[----:B------:R-:W-:Y:S01]  /*a120*/  FADD.FTZ R7, R187, R142 ;  /* 0x0000008ebb077221 */ /* 0x000fe20000010000 */
[----:B------:R-:W-:-:S03]  /*a130*/  F2FP.BF16.F32.PACK_AB R187, R138, R187 ;  /* 0x000000bb8abb723e */ /* 0x000fc600000010ff */
[----:B------:R-:W-:-:S04]  /*a140*/  FADD.FTZ R142, R138, R7 ;  /* 0x000000078a8e7221 */ /* 0x000fc80000010000 */
[----:B------:R-:W-:Y:S01]  /*a150*/  FADD.FTZ R7, R181, R142 ;  /* 0x0000008eb5077221 */ /* 0x000fe20000010000 */
[----:B------:R-:W-:-:S03]  /*a160*/  F2FP.BF16.F32.PACK_AB R181, R140, R181 ;  /* 0x000000b58cb5723e */ /* 0x000fc600000010ff */
        /* <DEDUP_REMOVED lines=10> */
.L_x_2003:
[----:B------:R-:W-:-:S13]  /*a210*/  ISETP.LE.AND P2, PT, RZ, UR38, PT ;  /* 0x00000026ff007c0c */ /* 0x000fda000bf43270 */
[----:B------:R-:W-:Y:S05]  /*a220*/  @!P2 BRA `(.L_x_2013) ;  /* 0x0000003800f4a947 */ /* 0x000fea0003800000 */
[----:B------:R-:W-:Y:S01]  /*a230*/  IMAD.MOV.U32 R11, RZ, RZ, R4 ;  /* 0x000000ffff0b7224 */ /* 0x000fe200078e0004 */
[----:B------:R-:W-:Y:S01]  /*a240*/  UMOV UR39, UR61 ;  /* 0x0000003d00277c82 */ /* 0x000fe20008000000 */
[----:B------:R-:W-:Y:S01]  /*a250*/  IMAD.MOV.U32 R9, RZ, RZ, R5 ;  /* 0x000000ffff097224 */ /* 0x000fe200078e0005 */
[----:B------:R-:W-:-:S06]  /*a260*/  UMOV UR37, UR36 ;  /* 0x0000002400257c82 */ /* 0x000fcc0008000000 */
.L_x_2022:
[----:B------:R-:W-:-:S04]  /*a270*/  UIADD3 UR36, UR37, 0x1, URZ ;  /* 0x0000000125247890 */ /* 0x000fc8000fffe03f */
[----:B------:R-:W-:-:S04]  /*a280*/  UISETP.NE.AND UP0, UPT, UR36, 0x2, UPT ;  /* 0x000000022400788c */ /* 0x000fc8000bf05270 */
[----:B------:R-:W-:Y:S02]  /*a290*/  USEL UR61, URZ, 0x1, UP0 ;  /* 0x000000013f3d7887 */ /* 0x000fe40008000000 */
[----:B------:R-:W-:Y:S02]  /*a2a0*/  USEL UR36, UR36, URZ, UP0 ;  /* 0x0000003f24247287 */ /* 0x000fe40008000000 */
[----:B------:R-:W-:Y:S01]  /*a2b0*/  ULOP3.LUT UR61, UR39, UR61, URZ, 0x3c, !UPT ;  /* 0x0000003d273d7292 */ /* 0x000fe2000f8e3c3f */
[----:B------:R-:W-:Y:S11]  /*a2c0*/  @!P0 BRA `(.L_x_2014) ;  /* 0x0000000000048947 */ /* 0x000ff60003800000 */
[----:B------:R-:W-:Y:S01]  /*a2d0*/  BPT.TRAP 0x1 ;  /* 0x000000040000795c */ /* 0x000fe20000300000 */
.L_x_2014:
[----:B------:R-:W-:Y:S01]  /*a2e0*/  ULEA UR6, UR36, UR60, 0x3 ;  /* 0x0000003c24067291 */ /* 0x000fe2000f8e183f */
[----:B------:R-:W-:-:S05]  /*a2f0*/  IMAD.U32 R0, RZ, RZ, UR61 ;  /* 0x0000003dff007e24 */ /* 0x000fca000f8e00ff */
[----:B------:R-:W-:-:S04]  /*a300*/  SHF.L.U32 R0, R0, 0x1f, RZ ;  /* 0x0000001f00007819 */ /* 0x000fc800000006ff */
[----:B------:R0:W1:Y:S01]  /*a310*/  SYNCS.PHASECHK.TRANS64.TRYWAIT P2, [UR6+0x36830], R0 ;  /* 0x03683000ff0075a7 */ /* 0x0000620008040146 */
[----:B------:R-:W-:Y:S05]  /*a320*/  @!P0 BRA `(.L_x_2015) ;  /* 0x0000000000048947 */ /* 0x000fea0003800000 */
[----:B------:R-:W-:Y:S01]  /*a330*/  BPT.TRAP 0x1 ;  /* 0x000000040000795c */ /* 0x000fe20000300000 */
.L_x_2015:
[----:B-1----:R-:W-:Y:S05]  /*a340*/  @P2 BRA `(.L_x_2016) ;  /* 0x0000000000082947 */ /* 0x002fea0003800000 */
[----:B------:R-:W1:Y:S02]  /*a350*/  SYNCS.PHASECHK.TRANS64.TRYWAIT P2, [UR6+0x36830], R0 ;  /* 0x03683000ff0075a7 */ /* 0x000e640008040146 */
[----:B-1----:R-:W-:Y:S05]  /*a360*/  @!P2 BRA `(.L_x_2017) ;  /* 0x000000c80060a947 */ /* 0x002fea0003800000 */
.L_x_2016:
        /* <DEDUP_REMOVED lines=602> */
.L_x_2018:
[----:B------:R-:W-:Y:S01]  /*c910*/  ULEA UR11, UR37, UR60, 0x3 ;  /* 0x0000003c250b7291 */ /* 0x000fe2000f8e183f */
[----:B01----:R-:W-:-:S05]  /*c920*/  IMAD.U32 R0, RZ, RZ, UR39 ;  /* 0x00000027ff007e24 */ /* 0x003fca000f8e00ff */
[----:B------:R-:W-:-:S04]  /*c930*/  SHF.L.U32 R0, R0, 0x1f, RZ ;  /* 0x0000001f00007819 */ /* 0x000fc800000006ff */
[----:B------:R0:W1:Y:S01]  /*c940*/  SYNCS.PHASECHK.TRANS64.TRYWAIT P2, [UR11+0x36850], R0 ;  /* 0x03685000ff0075a7 */ /* 0x000062000804014b */
[----:B------:R-:W-:Y:S05]  /*c950*/  @!P0 BRA `(.L_x_2019) ;  /* 0x0000000000048947 */ /* 0x000fea0003800000 */
[----:B------:R-:W-:Y:S01]  /*c960*/  BPT.TRAP 0x1 ;  /* 0x000000040000795c */ /* 0x000fe20000300000 */
.L_x_2019:
[----:B-1----:R-:W-:Y:S05]  /*c970*/  @P2 BRA `(.L_x_2020) ;  /* 0x0000000000082947 */ /* 0x002fea0003800000 */
[----:B------:R-:W1:Y:S02]  /*c980*/  SYNCS.PHASECHK.TRANS64.TRYWAIT P2, [UR11+0x36850], R0 ;  /* 0x03685000ff0075a7 */ /* 0x000e64000804014b */
[----:B-1----:R-:W-:Y:S05]  /*c990*/  @!P2 BRA `(.L_x_2021) ;  /* 0x000000a000eca947 */ /* 0x002fea0003800000 */
.L_x_2020:
[----:B------:R-:W-:Y:S01]  /*c9a0*/  UIADD3 UR6, UR60, 0x400, URZ ;  /* 0x000004003c067890 */ /* 0x000fe2000fffe03f */
[----:B------:R-:W-:Y:S01]  /*c9b0*/  WARPGROUP.ARRIVE ;  /* 0x00000000000079c5 */ /* 0x000fe20000000000 */
[----:B------:R-:W-:Y:S01]  /*c9c0*/  UMOV UR7, 0x40000040 ;  /* 0x4000004000077882 */ /* 0x000fe20000000000 */
[----:B01----:R-:W-:Y:S01]  /*c9d0*/  FMNMX.FTZ R0, R168, R9, !PT ;  /* 0x00000009a8007209 */ /* 0x003fe20007810000 */
[----:B------:R-:W-:Y:S01]  /*c9e0*/  USHF.R.U32.HI UR6, URZ, 0x4, UR6 ;  /* 0x000000043f067899 */ /* 0x000fe20008011606 */
[----:B------:R-:W-:Y:S01]  /*c9f0*/  ISETP.LT.AND P2, PT, RZ, UR38, PT ;  /* 0x00000026ff007c0c */ /* 0x000fe2000bf41270 */
[----:B------:R-:W-:Y:S01]  /*ca00*/  UMOV UR39, UR61 ;  /* 0x0000003d00277c82 */ /* 0x000fe20008000000 */
[----:B------:R-:W-:Y:S01]  /*ca10*/  FMNMX.FTZ R3, R169, R0, !PT ;  /* 0x00000000a9037209 */ /* 0x000fe20007810000 */
[----:B------:R-:W-:-:S03]  /*ca20*/  ULOP3.LUT UR6, UR6, 0x3fff, URZ, 0xc0, !UPT ;  /* 0x00003fff06067892 */ /* 0x000fc6000f8ec03f */
[----:B------:R-:W-:Y:S01]  /*ca30*/  FMNMX.FTZ R0, R172, R3, !PT ;  /* 0x00000003ac007209 */ /* 0x000fe20007810000 */
[----:B------:R-:W-:-:S03]  /*ca40*/  ULOP3.LUT UR6, UR6, 0x3800000, URZ, 0xfc, !UPT ;  /* 0x0380000006067892 */ /* 0x000fc6000f8efc3f */
[----:B------:R-:W-:Y:S01]  /*ca50*/  FMNMX.FTZ R3, R173, R0, !PT ;  /* 0x00000000ad037209 */ /* 0x000fe20007810000 */
[----:B------:R-:W-:-:S03]  /*ca60*/  UIMAD UR10, UR37, 0xa80, UR6 ;  /* 0x00000a80250a78a4 */ /* 0x000fc6000f8e0206 */
[----:B------:R-:W-:Y:S01]  /*ca70*/  FMNMX.FTZ R0, R160, R3, !PT ;  /* 0x00000003a0007209 */ /* 0x000fe20007810000 */
[----:B------:R-:W-:-:S03]  /*ca80*/  UMOV UR37, UR36 ;  /* 0x0000002400257c82 */ /* 0x000fc60008000000 */
[----:B------:R-:W-:Y:S01]  /*ca90*/  UMOV UR6, UR10 ;  /* 0x0000000a00067c82 */ /* 0x000fe20008000000 */
        /* <DEDUP_REMOVED lines=30> */
[----:B------:R-:W1:Y:S01]  /*cc80*/  SHFL.BFLY PT, R5, R10, 0x1, 0x1f ;  /* 0x0c201f000a057f89 */ /* 0x000e6200000e0000 */
[----:B------:R-:W-:-:S04]  /*cc90*/  FMNMX.FTZ R15, R171, R4, !PT ;  /* 0x00000004ab0f7209 */ /* 0x000fc80007810000 */
[----:B------:R-:W-:-:S04]  /*cca0*/  FMNMX.FTZ R4, R174, R15, !PT ;  /* 0x0000000fae047209 */ /* 0x000fc80007810000 */
[----:B------:R-:W-:-:S04]  /*ccb0*/  FMNMX.FTZ R15, R175, R4, !PT ;  /* 0x00000004af0f7209 */ /* 0x000fc80007810000 */
[----:B------:R-:W-:-:S04]  /*ccc0*/  FMNMX.FTZ R4, R162, R15, !PT ;  /* 0x0000000fa2047209 */ /* 0x000fc80007810000 */
[----:B------:R-:W-:-:S04]  /*ccd0*/  FMNMX.FTZ R17, R163, R4, !PT ;  /* 0x00000004a3117209 */ /* 0x000fc80007810000 */
[----:B------:R-:W-:Y:S02]  /*cce0*/  FMNMX.FTZ R4, R166, R17, !PT ;  /* 0x00000011a6047209 */ /* 0x000fe40007810000 */
[----:B-1----:R-:W-:Y:S02]  /*ccf0*/  FMNMX.FTZ R5, R10, R5, !PT ;  /* 0x000000050a057209 */ /* 0x002fe40007810000 */
[----:B------:R-:W-:-:S03]  /*cd00*/  FMNMX.FTZ R17, R167, R4, !PT ;  /* 0x00000004a7117209 */ /* 0x000fc60007810000 */
[----:B------:R-:W-:Y:S01]  /*cd10*/  FADD.FTZ R3, -R5, R9 ;  /* 0x0000000905037221 */ /* 0x000fe20000010100 */
[----:B------:R-:W-:-:S03]  /*cd20*/  FMNMX.FTZ R4, R154, R17, !PT ;  /* 0x000000119a047209 */ /* 0x000fc60007810000 */
[----:B0-----:R-:W-:Y:S01]  /*cd30*/  FMUL.FTZ R2, R3, R0 ;  /* 0x0000000003027220 */ /* 0x001fe20000410000 */
        /* <DEDUP_REMOVED lines=12> */
[----:B------:R0:W-:Y:S01]  /*ce00*/  MUFU.EX2 R19, R10 ;  /* 0x0000000a00137308 */ /* 0x0001e20000000800 */
        /* <DEDUP_REMOVED lines=8> */
[--C-:B0-----:R-:W-:Y:S01]  /*ce90*/  FFMA.FTZ R10, R120, R0, -R3.reuse ;  /* 0x00000000780a7223 */ /* 0x101fe20000010803 */
[----:B------:R-:W-:Y:S01]  /*cea0*/  FMNMX.FTZ R21, R151, R4, !PT ;  /* 0x0000000497157209 */ /* 0x000fe20007810000 */
[-CC-:B------:R-:W-:Y:S01]  /*ceb0*/  FFMA.FTZ R12, R124, R0.reuse, -R3.reuse ;  /* 0x000000007c0c7223 */ /* 0x180fe20000010803 */
[----:B------:R-:W-:Y:S01]  /*cec0*/  FFMA.FTZ R18, R125, R0, -R3 ;  /* 0x000000007d127223 */ /* 0x000fe20000010803 */
[----:B------:R-:W-:Y:S01]  /*ced0*/  MUFU.EX2 R2, R2 ;  /* 0x0000000200027308 */ /* 0x000fe20000000800 */
[----:B------:R-:W-:-:S04]  /*cee0*/  FMNMX.FTZ R4, R138, R21, !PT ;  /* 0x000000158a047209 */ /* 0x000fc80007810000 */
[----:B------:R-:W-:-:S03]  /*cef0*/  FMNMX.FTZ R153, R139, R4, !PT ;  /* 0x000000048b997209 */ /* 0x000fc60007810000 */
[----:B------:R-:W0:Y:S01]  /*cf00*/  MUFU.EX2 R9, R9 ;  /* 0x0000000900097308 */ /* 0x000e220000000800 */
[----:B------:R-:W-:-:S04]  /*cf10*/  FMNMX.FTZ R4, R142, R153, !PT ;  /* 0x000000998e047209 */ /* 0x000fc80007810000 */
[----:B------:R-:W-:-:S03]  /*cf20*/  FMNMX.FTZ R153, R143, R4, !PT ;  /* 0x000000048f997209 */ /* 0x000fc60007810000 */
[----:B------:R-:W-:Y:S01]  /*cf30*/  MUFU.EX2 R13, R13 ;  /* 0x0000000d000d7308 */ /* 0x000fe20000000800 */
[----:B------:R-:W-:-:S04]  /*cf40*/  FMNMX.FTZ R4, R130, R153, !PT ;  /* 0x0000009982047209 */ /* 0x000fc80007810000 */
[----:B------:R-:W-:Y:S01]  /*cf50*/  FMNMX.FTZ R153, R131, R4, !PT ;  /* 0x0000000483997209 */ /* 0x000fe20007810000 */
[----:B------:R-:W-:Y:S02]  /*cf60*/  WARPGROUP.DEPBAR.LE gsb0, 0x0 ;  /* 0x00008000000079c5 */ /* 0x000fe40000010000 */
[----:B------:R-:W-:Y:S01]  /*cf70*/  WARPGROUP.ARRIVE ;  /* 0x00000000000079c5 */ /* 0x000fe20000000000 */
[----:B------:R-:W-:Y:S01]  /*cf80*/  FMNMX.FTZ R4, R134, R153, !PT ;  /* 0x0000009986047209 */ /* 0x000fe20007810000 */
[-CC-:B------:R-:W-:Y:S01]  /*cf90*/  FFMA.FTZ R200, R169, R0.reuse, -R3.reuse ;  /* 0x00000000a9c87223 */ /* 0x180fe20000010803 */
[----:B------:R-:W-:Y:S01]  /*cfa0*/  FFMA.FTZ R202, R172, R0, -R3 ;  /* 0x00000000acca7223 */ /* 0x000fe20000010803 */
[----:B0-----:R-:W-:Y:S01]  /*cfb0*/  FFMA.FTZ R7, R2, R7, R9 ;  /* 0x0000000702077223 */ /* 0x001fe20000010009 */
[----:B------:R-:W-:Y:S01]  /*cfc0*/  FMNMX.FTZ R153, R135, R4, !PT ;  /* 0x0000000487997209 */ /* 0x000fe20007810000 */
[----:B------:R-:W-:Y:S01]  /*cfd0*/  HGMMA.64x192x16.F32.BF16 R24, R196, gdesc[UR4].tnspB, R24, gsb0 ;  /* 0x42e00004c4187df0 */ /* 0x000fe20008001818 */
[----:B------:R-:W-:Y:S01]  /*cfe0*/  UIADD3 UR6, UR10, 0x100, URZ ;  /* 0x000001000a067890 */ /* 0x000fe2000fffe03f */
[----:B------:R-:W0:Y:S01]  /*cff0*/  MUFU.EX2 R200, R200 ;  /* 0x000000c800c87308 */ /* 0x000e220000000800 */
[----:B------:R-:W-:Y:S01]  /*d000*/  UMOV UR7, 0x40000040 ;  /* 0x4000004000077882 */ /* 0x000fe20000000000 */
[----:B------:R-:W-:-:S04]  /*d010*/  FMNMX.FTZ R4, R122, R153, !PT ;  /* 0x000000997a047209 */ /* 0x000fc80007810000 */
[----:B------:R-:W-:Y:S02]  /*d020*/  FMNMX.FTZ R153, R123, R4, !PT ;  /* 0x000000047b997209 */ /* 0x000fe40007810000 */
[----:B------:R-:W-:Y:S02]  /*d030*/  MUFU.EX2 R202, R202 ;  /* 0x000000ca00ca7308 */ /* 0x000fe40000000800 */
[----:B------:R-:W-:-:S04]  /*d040*/  FMNMX.FTZ R4, R126, R153, !PT ;  /* 0x000000997e047209 */ /* 0x000fc80007810000 */
[----:B------:R-:W-:Y:S02]  /*d050*/  FMNMX.FTZ R4, R127, R4, !PT ;  /* 0x000000047f047209 */ /* 0x000fe40007810000 */
[----:B------:R-:W-:Y:S01]  /*d060*/  MUFU.EX2 R15, R161 ;  /* 0x000000a1000f7308 */ /* 0x000fe20000000800 */
[C---:B0-----:R-:W-:Y:S01]  /*d070*/  FADD.FTZ R7, R200.reuse, R7 ;  /* 0x00000007c8077221 */ /* 0x041fe20000010000 */
[----:B------:R-:W-:Y:S01]  /*d080*/  F2FP.BF16.F32.PACK_AB R200, R200, R9 ;  /* 0x00000009c8c8723e */ /* 0x000fe200000010ff */
[----:B------:R-:W0:Y:S05]  /*d090*/  SHFL.BFLY PT, R153, R4, 0x2, 0x1f ;  /* 0x0c401f0004997f89 */ /* 0x000e2a00000e0000 */
[----:B------:R-:W-:Y:S08]  /*d0a0*/  MUFU.EX2 R17, R165 ;  /* 0x000000a500117308 */ /* 0x000ff00000000800 */
[----:B------:R-:W-:Y:S08]  /*d0b0*/  MUFU.EX2 R21, R157 ;  /* 0x0000009d00157308 */ /* 0x000ff00000000800 */
[----:B------:R-:W-:Y:S01]  /*d0c0*/  MUFU.EX2 R145, R145 ;  /* 0x0000009100917308 */ /* 0x000fe20000000800 */
[----:B0-----:R-:W-:-:S05]  /*d0d0*/  FMNMX.FTZ R153, R4, R153, !PT ;  /* 0x0000009904997209 */ /* 0x001fca0007810000 */
[----:B------:R-:W0:Y:S02]  /*d0e0*/  SHFL.BFLY PT, R4, R153, 0x1, 0x1f ;  /* 0x0c201f0099047f89 */ /* 0x000e2400000e0000 */
[----:B------:R-:W-:Y:S08]  /*d0f0*/  MUFU.EX2 R149, R149 ;  /* 0x0000009500957308 */ /* 0x000ff00000000800 */
[----:B------:R-:W-:Y:S08]  /*d100*/  MUFU.EX2 R137, R137 ;  /* 0x0000008900897308 */ /* 0x000ff00000000800 */
[----:B------:R-:W-:Y:S01]  /*d110*/  MUFU.EX2 R141, R141 ;  /* 0x0000008d008d7308 */ /* 0x000fe20000000800 */
[----:B0-----:R-:W-:-:S07]  /*d120*/  FMNMX.FTZ R4, R153, R4, !PT ;  /* 0x0000000499047209 */ /* 0x001fce0007810000 */
        /* <DEDUP_REMOVED lines=19> */
[----:B------:R-:W-:-:S05]  /*d260*/  FFMA.FTZ R126, R126, R0, -R125 ;  /* 0x000000007e7e7223 */ /* 0x000fca000001087d */
        /* <DEDUP_REMOVED lines=44> */
[----:B------:R-:W-:Y:S01]  /*d530*/  FFMA.FTZ R191, R150, R0, -R125 ;  /* 0x0000000096bf7223 */ /* 0x000fe2000001087d */
        /* <DEDUP_REMOVED lines=16> */
[----:B------:R-:W-:Y:S01]  /*d640*/  @!P1 LEA R136, R136, UR60, 0x3 ;  /* 0x0000003c88889c11 */ /* 0x000fe2000f8e18ff */
[----:B------:R-:W-:Y:S01]  /*d650*/  UMOV UR7, 0x40000040 ;  /* 0x4000004000077882 */ /* 0x000fe20000000000 */
[----:B------:R-:W-:Y:S03]  /*d660*/  MUFU.EX2 R184, R184 ;  /* 0x000000b800b87308 */ /* 0x000fe60000000800 */
[----:B------:R-:W-:-:S05]  /*d670*/  @!P1 VIADD R136, R136, 0x36840 ;  /* 0x0003684088889836 */ /* 0x000fca0000000000 */
[----:B------:R-:W-:Y:S01]  /*d680*/  @!P1 PRMT R140, RZ, 0x654, R136 ;  /* 0x00000654ff8c9816 */ /* 0x000fe20000000088 */
        /* <DEDUP_REMOVED lines=14> */
[----:B------:R-:W-:-:S04]  /*d770*/  UIADD3 UR6, UR38, -0x1, URZ ;  /* 0xffffffff26067890 */ /* 0x000fc8000fffe03f */
[----:B------:R-:W0:Y:S03]  /*d780*/  MUFU.EX2 R3, R3 ;  /* 0x0000000300037308 */ /* 0x000e260000000800 */
[----:B------:R-:W-:-:S05]  /*d790*/  UMOV UR38, UR6 ;  /* 0x0000000600267c82 */ /* 0x000fca0008000000 */
[----:B------:R-:W1:Y:S08]  /*d7a0*/  MUFU.EX2 R18, R175 ;  /* 0x000000af00127308 */ /* 0x000e700000000800 */
[----:B------:R-:W2:Y:S01]  /*d7b0*/  MUFU.EX2 R128, R128 ;  /* 0x0000008000807308 */ /* 0x000ea20000000800 */
[----:B0-----:R-:W-:-:S04]  /*d7c0*/  FFMA.FTZ R6, R3, R6, R14 ;  /* 0x0000000603067223 */ /* 0x001fc8000001000e */
[----:B------:R-:W-:Y:S01]  /*d7d0*/  FADD.FTZ R138, R201, R6 ;  /* 0x00000006c98a7221 */ /* 0x000fe20000010000 */
[-CC-:B------:R-:W-:Y:S01]  /*d7e0*/  FFMA.FTZ R6, R139, R0.reuse, -R125.reuse ;  /* 0x000000008b067223 */ /* 0x180fe2000001087d */
[----:B------:R-:W-:Y:S01]  /*d7f0*/  FFMA.FTZ R125, R127, R0, -R125 ;  /* 0x000000007f7d7223 */ /* 0x000fe2000001087d */
[----:B------:R-:W0:Y:S01]  /*d800*/  MUFU.EX2 R132, R132 ;  /* 0x0000008400847308 */ /* 0x000e220000000800 */
[----:B------:R-:W-:-:S07]  /*d810*/  F2FP.BF16.F32.PACK_AB R201, R201, R14 ;  /* 0x0000000ec9c9723e */ /* 0x000fce00000010ff */
[----:B------:R-:W3:Y:S08]  /*d820*/  MUFU.EX2 R6, R6 ;  /* 0x0000000600067308 */ /* 0x000ef00000000800 */
[----:B------:R-:W4:Y:S08]  /*d830*/  MUFU.EX2 R180, R180 ;  /* 0x000000b400b47308 */ /* 0x000f300000000800 */
[----:B------:R-:W5:Y:S08]  /*d840*/  MUFU.EX2 R181, R130 ;  /* 0x0000008200b57308 */ /* 0x000f700000000800 */
[----:B------:R-:W5:Y:S08]  /*d850*/  MUFU.EX2 R182, R182 ;  /* 0x000000b600b67308 */ /* 0x000f700000000800 */
[----:B------:R-:W5:Y:S08]  /*d860*/  MUFU.EX2 R183, R134 ;  /* 0x0000008600b77308 */ /* 0x000f700000000800 */
[----:B------:R-:W-:Y:S01]  /*d870*/  MUFU.EX2 R125, R125 ;  /* 0x0000007d007d7308 */ /* 0x000fe20000000800 */
[----:B------:R-:W-:-:S02]  /*d880*/  WARPGROUP.DEPBAR.LE gsb0, 0x0 ;  /* 0x00008000000079c5 */ /* 0x000fc40000010000 */
[----:B------:R1:W-:Y:S05]  /*d890*/  @!P1 SYNCS.ARRIVE.TRANS64.RED.A1T0 RZ, [R140+URZ], RZ ;  /* 0x000000ff8cff99a7 */ /* 0x0003ea000810043f */
[----:B------:R-:W5:Y:S01]  /*d8a0*/  MUFU.EX2 R177, R122 ;  /* 0x0000007a00b17308 */ /* 0x000f620000000800 */
[----:B------:R-:W-:Y:S02]  /*d8b0*/  F2FP.BF16.F32.PACK_AB R178, R11, R12 ;  /* 0x0000000c0bb2723e */ /* 0x000fe400000010ff */
[----:B------:R-:W-:Y:S01]  /*d8c0*/  F2FP.BF16.F32.PACK_AB R176, R121, R10 ;  /* 0x0000000a79b0723e */ /* 0x000fe200000010ff */
[----:B-1----:R-:W-:-:S04]  /*d8d0*/  @!P1 VIADD R140, R144, 0x36860 ;  /* 0x00036860908c9836 */ /* 0x002fc80000000000 */
[----:B------:R-:W1:Y:S01]  /*d8e0*/  MUFU.EX2 R179, R126 ;  /* 0x0000007e00b37308 */ /* 0x000e620000000800 */
[----:B------:R-:W-:-:S04]  /*d8f0*/  @!P1 PRMT R140, RZ, 0x654, R140 ;  /* 0x00000654ff8c9816 */ /* 0x000fc8000000008c */
[----:B------:R2:W-:Y:S02]  /*d900*/  @!P1 SYNCS.ARRIVE.TRANS64.RED.A1T0 RZ, [R140+URZ], RZ ;  /* 0x000000ff8cff99a7 */ /* 0x0005e4000810043f */
[----:B--2---:R-:W-:Y:S01]  /*d910*/  FADD.FTZ R140, R202, R7 ;  /* 0x00000007ca8c7221 */ /* 0x004fe20000010000 */
[----:B------:R-:W-:Y:S01]  /*d920*/  FADD.FTZ R7, R203, R138 ;  /* 0x0000008acb077221 */ /* 0x000fe20000010000 */
[C---:B------:R-:W-:Y:S02]  /*d930*/  F2FP.BF16.F32.PACK_AB R203, R18.reuse, R203 ;  /* 0x000000cb12cb723e */ /* 0x040fe400000010ff */
[C---:B------:R-:W-:Y:S01]  /*d940*/  FADD.FTZ R139, R13.reuse, R140 ;  /* 0x0000008c0d8b7221 */ /* 0x040fe20000010000 */
[----:B------:R-:W-:Y:S01]  /*d950*/  FADD.FTZ R138, R18, R7 ;  /* 0x00000007128a7221 */ /* 0x000fe20000010000 */
        /* <DEDUP_REMOVED lines=29> */
[C---:B0-----:R-:W-:Y:S01]  /*db30*/  FADD.FTZ R14, R132.reuse, R7 ;  /* 0x00000007840e7221 */ /* 0x041fe20000010000 */
        /* <DEDUP_REMOVED lines=9> */
[----:B---3--:R-:W-:-:S02]  /*dbd0*/  F2FP.BF16.F32.PACK_AB R185, R6, R185 ;  /* 0x000000b906b9723e */ /* 0x008fc400000010ff */
[C---:B------:R-:W-:Y:S01]  /*dbe0*/  FADD.FTZ R9, R137.reuse, R18 ;  /* 0x0000001289097221 */ /* 0x040fe20000010000 */
[----:B------:R-:W-:Y:S01]  /*dbf0*/  FADD.FTZ R14, R6, R7 ;  /* 0x00000007060e7221 */ /* 0x000fe20000010000 */
[----:B------:R-:W-:Y:S02]  /*dc00*/  F2FP.BF16.F32.PACK_AB R184, R137, R184 ;  /* 0x000000b889b8723e */ /* 0x000fe400000010ff */
[----:B------:R-:W-:Y:S01]  /*dc10*/  FADD.FTZ R18, R186, R9 ;  /* 0x00000009ba127221 */ /* 0x000fe20000010000 */
[----:B------:R-:W-:Y:S01]  /*dc20*/  FADD.FTZ R14, R187, R14 ;  /* 0x0000000ebb0e7221 */ /* 0x000fe20000010000 */
[C---:B------:R-:W-:Y:S01]  /*dc30*/  F2FP.BF16.F32.PACK_AB R186, R141.reuse, R186 ;  /* 0x000000ba8dba723e */ /* 0x040fe200000010ff */
[----:B------:R-:W-:Y:S02]  /*dc40*/  IMAD.MOV.U32 R9, RZ, RZ, R5 ;  /* 0x000000ffff097224 */ /* 0x000fe400078e0005 */
[----:B------:R-:W-:Y:S01]  /*dc50*/  FADD.FTZ R7, R141, R18 ;  /* 0x000000128d077221 */ /* 0x000fe20000010000 */
[C---:B------:R-:W-:Y:S01]  /*dc60*/  FADD.FTZ R14, R143.reuse, R14 ;  /* 0x0000000e8f0e7221 */ /* 0x040fe20000010000 */
[----:B------:R-:W-:-:S02]  /*dc70*/  F2FP.BF16.F32.PACK_AB R187, R143, R187 ;  /* 0x000000bb8fbb723e */ /* 0x000fc400000010ff */
[----:B----4-:R-:W-:Y:S01]  /*dc80*/  FADD.FTZ R18, R180, R7 ;  /* 0x00000007b4127221 */ /* 0x010fe20000010000 */
[----:B-----5:R-:W-:Y:S01]  /*dc90*/  FADD.FTZ R14, R181, R14 ;  /* 0x0000000eb50e7221 */ /* 0x020fe20000010000 */
        /* <DEDUP_REMOVED lines=12> */
[----:B------:R-:W-:Y:S02]  /*dd60*/  F2FP.BF16.F32.PACK_AB R177, R123, R177 ;  /* 0x000000b17bb1723e */ /* 0x000fe400000010ff */
[----:B------:R-:W-:Y:S01]  /*dd70*/  FADD.FTZ R7, R121, R6 ;  /* 0x0000000679077221 */ /* 0x000fe20000010000 */
[----:B------:R-:W-:-:S03]  /*dd80*/  FADD.FTZ R14, R123, R14 ;  /* 0x0000000e7b0e7221 */ /* 0x000fc60000010000 */
[----:B------:R-:W-:Y:S01]  /*dd90*/  FADD.FTZ R6, R12, R7 ;  /* 0x000000070c067221 */ /* 0x000fe20000010000 */
[----:B-1----:R-:W-:Y:S01]  /*dda0*/  FADD.FTZ R14, R179, R14 ;  /* 0x0000000eb30e7221 */ /* 0x002fe20000010000 */
[----:B------:R-:W-:Y:S02]  /*ddb0*/  F2FP.BF16.F32.PACK_AB R179, R125, R179 ;  /* 0x000000b37db3723e */ /* 0x000fe400000010ff */
[----:B------:R-:W-:Y:S01]  /*ddc0*/  FADD.FTZ R7, R11, R6 ;  /* 0x000000060b077221 */ /* 0x000fe20000010000 */
[----:B------:R-:W-:Y:S01]  /*ddd0*/  FADD.FTZ R6, R125, R14 ;  /* 0x0000000e7d067221 */ /* 0x000fe20000010000 */
[----:B------:R-:W-:Y:S01]  /*dde0*/  IMAD.MOV.U32 R11, RZ, RZ, R4 ;  /* 0x000000ffff0b7224 */ /* 0x000fe200078e0004 */
[----:B------:R-:W-:Y:S06]  /*ddf0*/  @P2 BRA `(.L_x_2022) ;  /* 0xffffffc4001c2947 */ /* 0x000fec000383ffff */
.L_x_2013:
        /* <DEDUP_REMOVED lines=99> */
.L_x_2023:
[----:B------:R-:W-:Y:S01]  /*e430*/  ULEA UR5, UR36, UR60, 0x3 ;  /* 0x0000003c24057291 */ /* 0x000fe2000f8e183f */
[----:B------:R-:W-:-:S05]  /*e440*/  IMAD.U32 R2, RZ, RZ, UR61 ;  /* 0x0000003dff027e24 */ /* 0x000fca000f8e00ff */
[----:B------:R-:W-:-:S04]  /*e450*/  SHF.L.U32 R2, R2, 0x1f, RZ ;  /* 0x0000001f02027819 */ /* 0x000fc800000006ff */
[----:B------:R0:W1:Y:S01]  /*e460*/  SYNCS.PHASECHK.TRANS64.TRYWAIT P2, [UR5+0x36850], R2 ;  /* 0x03685002ff0075a7 */ /* 0x0000620008040145 */
[----:B------:R-:W-:Y:S05]  /*e470*/  @!P0 BRA `(.L_x_2024) ;  /* 0x0000000000048947 */ /* 0x000fea0003800000 */
[----:B------:R-:W-:Y:S01]  /*e480*/  BPT.TRAP 0x1 ;  /* 0x000000040000795c */ /* 0x000fe20000300000 */
.L_x_2024:
[----:B-1----:R-:W-:Y:S05]  /*e490*/  @P2 BRA `(.L_x_2025) ;  /* 0x0000000000082947 */ /* 0x002fea0003800000 */
[----:B------:R-:W1:Y:S02]  /*e4a0*/  SYNCS.PHASECHK.TRANS64.TRYWAIT P0, [UR5+0x36850], R2 ;  /* 0x03685002ff0075a7 */ /* 0x000e640008000145 */
[----:B-1----:R-:W-:Y:S05]  /*e4b0*/  @!P0 BRA `(.L_x_2026) ;  /* 0x00000088003c8947 */ /* 0x002fea0003800000 */
.L_x_2025:
[----:B------:R-:W-:Y:S01]  /*e4c0*/  UIADD3 UR60, UR60, 0x400, URZ ;  /* 0x000004003c3c7890 */ /* 0x000fe2000fffe03f */
[----:B------:R-:W-:Y:S01]  /*e4d0*/  WARPGROUP.ARRIVE ;  /* 0x00000000000079c5 */ /* 0x000fe20000000000 */
[----:B------:R-:W-:Y:S01]  /*e4e0*/  UMOV UR7, 0x40000040 ;  /* 0x4000004000077882 */ /* 0x000fe20000000000 */
[----:B-1----:R-:W1:Y:S01]  /*e4f0*/  SHFL.BFLY PT, R3, R6, 0x2, 0x1f ;  /* 0x0c401f0006037f89 */ /* 0x002e6200000e0000 */
[----:B------:R-:W-:Y:S01]  /*e500*/  USHF.R.U32.HI UR60, URZ, 0x4, UR60 ;  /* 0x000000043f3c7899 */ /* 0x000fe2000801163c */
[----:B------:R-:W-:Y:S01]  /*e510*/  IMAD.U32 R17, RZ, RZ, UR5 ;  /* 0x00000005ff117e24 */ /* 0x000fe2000f8e00ff */
[----:B------:R-:W-:Y:S01]  /*e520*/  R2UR UR8, R210 ;  /* 0x00000000d20872ca */ /* 0x000fe200000e0000 */
[----:B0-----:R-:W0:Y:S01]  /*e530*/  SHFL.BFLY PT, R2, R7, 0x2, 0x1f ;  /* 0x0c401f0007027f89 */ /* 0x001e2200000e0000 */
[----:B------:R-:W-:Y:S01]  /*e540*/  ULOP3.LUT UR60, UR60, 0x3fff, URZ, 0xc0, !UPT ;  /* 0x00003fff3c3c7892 */ /* 0x000fe2000f8ec03f */
[----:B------:R-:W-:-:S03]  /*e550*/  IMAD.MOV.U32 R11, RZ, RZ, RZ ;  /* 0x000000ffff0b7224 */ /* 0x000fc600078e00ff */
        /* <DEDUP_REMOVED lines=8> */
[----:B-1----:R-:W-:Y:S01]  /*e5e0*/  FADD.FTZ R8, R3, R6 ;  /* 0x0000000603087221 */ /* 0x002fe20000010000 */
[----:B------:R-:W-:Y:S01]  /*e5f0*/  UMOV UR7, 0x40000040 ;  /* 0x4000004000077882 */ /* 0x000fe20000000000 */
[----:B------:R-:W-:-:S02]  /*e600*/  IMAD.U32 R210, RZ, RZ, UR8 ;  /* 0x00000008ffd27e24 */ /* 0x000fc4000f8e00ff */
[----:B0-----:R-:W-:Y:S01]  /*e610*/  FADD.FTZ R2, R2, R7 ;  /* 0x0000000702027221 */ /* 0x001fe20000010000 */
[----:B------:R-:W-:Y:S01]  /*e620*/  USEL UR36, UR36, URZ, UP0 ;  /* 0x0000003f24247287 */ /* 0x000fe20008000000 */
[----:B------:R-:W0:Y:S04]  /*e630*/  SHFL.BFLY PT, R9, R8, 0x1, 0x1f ;  /* 0x0c201f0008097f89 */ /* 0x000e2800000e0000 */
[----:B------:R-:W1:Y:S01]  /*e640*/  SHFL.BFLY PT, R3, R2, 0x1, 0x1f ;  /* 0x0c201f0002037f89 */ /* 0x000e6200000e0000 */
[----:B0-----:R-:W-:Y:S01]  /*e650*/  FADD.FTZ R15, R8, R9 ;  /* 0x00000009080f7221 */ /* 0x001fe20000010000 */
[----:B------:R-:W-:Y:S01]  /*e660*/  MOV R9, RZ ;  /* 0x000000ff00097202 */ /* 0x000fe20000000f00 */
[----:B-1----:R-:W-:-:S03]  /*e670*/  FADD.FTZ R14, R2, R3 ;  /* 0x00000003020e7221 */ /* 0x002fc60000010000 */
        /* <DEDUP_REMOVED lines=50> */
[-C--:B--2---:R-:W-:Y:S01]  /*e9a0*/  FMUL.FTZ R133, R39, R11.reuse ;  /* 0x0000000b27857220 */ /* 0x084fe20000410000 */
[----:B------:R-:W-:Y:S01]  /*e9b0*/  FMUL.FTZ R129, R43, R11 ;  /* 0x0000000b2b817220 */ /* 0x000fe20000410000 */
[-C--:B0-----:R-:W-:Y:S01]  /*e9c0*/  FMUL.FTZ R120, R32, R9.reuse ;  /* 0x0000000920787220 */ /* 0x081fe20000410000 */
[-C--:B------:R-:W-:Y:S01]  /*e9d0*/  FMUL.FTZ R0, R36, R9.reuse ;  /* 0x0000000924007220 */ /* 0x080fe20000410000 */
[----:B------:R-:W-:Y:S01]  /*e9e0*/  FMUL.FTZ R121, R37, R9 ;  /* 0x0000000925797220 */ /* 0x000fe20000410000 */
        /* <DEDUP_REMOVED lines=91> */
.L_x_1996:
[----:B------:R-:W0:Y:S01]  /*efa0*/  S2R R5, SR_CgaCtaId ;  /* 0x0000000000057919 */ /* 0x000e220000008800 */
[----:B------:R-:W-:Y:S01]  /*efb0*/  MOV R42, 0x400 ;  /* 0x00000400002a7802 */ /* 0x000fe20000000f00 */
[----:B------:R-:W-:Y:S01]  /*efc0*/  BSSY B0, `(.L_x_2027) ;  /* 0x0000274000007945 */ /* 0x000fe20003800000 */
[----:B------:R-:W-:Y:S02]  /*efd0*/  BAR.SYNC.DEFER_BLOCKING 0x5, 0x120 ;  /* 0x0144800000007b1d */ /* 0x000fe40000010000 */
[----:B0-----:R-:W-:-:S05]  /*efe0*/  LEA R42, R5, R42, 0x18 ;  /* 0x0000002a052a7211 */ /* 0x001fca00078ec0ff */
[----:B------:R-:W0:Y:S02]  /*eff0*/  LDS.128 R80, [R42+0x368d0] ;  /* 0x0368d0002a507984 */ /* 0x000e240000000c00 */
[----:B0-----:R-:W-:Y:S02]  /*f000*/  R2UR UR4, R81 ;  /* 0x00000000510472ca */ /* 0x001fe400000e0000 */
[----:B------:R-:W-:-:S11]  /*f010*/  R2UR UR5, R82 ;  /* 0x00000000520572ca */ /* 0x000fd600000e0000 */
[----:B------:R-:W-:Y:S01]  /*f020*/  IMAD.U32 R17, RZ, RZ, UR4 ;  /* 0x00000004ff117e24 */ /* 0x000fe2000f8e00ff */
[----:B------:R-:W-:Y:S06]  /*f030*/  BAR.ARV 0x4, 0x120 ;  /* 0x0104800000007b1d */ /* 0x000fec0000002000 */
[----:B------:R-:W-:Y:S05]  /*f040*/  @P0 BRA `(.L_x_2028) ;  /* 0x0000001800800947 */ /* 0x000fea0003800000 */
[----:B------:R-:W0:Y:S01]  /*f050*/  S2R R5, SR_SWINHI ;  /* 0x0000000000057919 */ /* 0x000e220000002f00 */
[----:B------:R-:W-:Y:S01]  /*f060*/  F2FP.BF16.F32.PACK_AB R6, R125, R6 ;  /* 0x000000067d06723e */ /* 0x000fe200000010ff */
[----:B------:R-:W-:Y:S01]  /*f070*/  ULDC.64 UR8, c[0x0][0xbe0] ;  /* 0x0002f80000087ab9 */ /* 0x000fe20000000a00 */
[----:B------:R-:W-:Y:S01]  /*f080*/  R2UR UR6, R208 ;  /* 0x00000000d00672ca */ /* 0x000fe200000e0000 */
[----:B------:R-:W-:Y:S01]  /*f090*/  UISETP.NE.U32.AND UP0, UPT, UR8, URZ, UPT ;  /* 0x0000003f0800728c */ /* 0x000fe2000bf05070 */
[----:B------:R-:W-:Y:S01]  /*f0a0*/  R2UR UR4, R206 ;  /* 0x00000000ce0472ca */ /* 0x000fe200000e0000 */
[----:B------:R-:W-:Y:S01]  /*f0b0*/  ULDC.64 UR12, c[0x0][0x208] ;  /* 0x00008200000c7ab9 */ /* 0x000fe20000000a00 */
[----:B------:R-:W-:Y:S01]  /*f0c0*/  F2FP.BF16.F32.PACK_AB R36, R37, R36 ;  /* 0x000000242524723e */ /* 0x000fe200000010ff */
[----:B------:R-:W-:Y:S01]  /*f0d0*/  UISETP.NE.AND.EX UP0, UPT, UR9, URZ, UPT, UP0 ;  /* 0x0000003f0900728c */ /* 0x000fe2000bf05300 */
[----:B------:R-:W-:Y:S02]  /*f0e0*/  F2FP.BF16.F32.PACK_AB R37, R47, R38 ;  /* 0x000000262f25723e */ /* 0x000fe400000010ff */
[----:B------:R-:W-:-:S02]  /*f0f0*/  F2FP.BF16.F32.PACK_AB R88, R89, R88 ;  /* 0x000000585958723e */ /* 0x000fc400000010ff */
[----:B------:R-:W-:Y:S02]  /*f100*/  F2FP.BF16.F32.PACK_AB R38, R85, R84 ;  /* 0x000000545526723e */ /* 0x000fe400000010ff */
[----:B------:R-:W-:Y:S02]  /*f110*/  F2FP.BF16.F32.PACK_AB R39, R128, R39 ;  /* 0x000000278027723e */ /* 0x000fe400000010ff */
[----:B------:R-:W-:Y:S01]  /*f120*/  F2FP.BF16.F32.PACK_AB R89, R43, R90 ;  /* 0x0000005a2b59723e */ /* 0x000fe200000010ff */
[----:B------:R-:W-:Y:S01]  /*f130*/  USHF.L.U64.HI UR11, UR4, 0x2, UR6 ;  /* 0x00000002040b7899 */ /* 0x000fe20008010206 */
[----:B------:R-:W-:Y:S01]  /*f140*/  F2FP.BF16.F32.PACK_AB R96, R97, R96 ;  /* 0x000000606160723e */ /* 0x000fe200000010ff */
[----:B------:R-:W-:Y:S01]  /*f150*/  USHF.L.U32 UR10, UR4, 0x2, URZ ;  /* 0x00000002040a7899 */ /* 0x000fe2000800063f */
[----:B------:R-:W-:Y:S01]  /*f160*/  F2FP.BF16.F32.PACK_AB R90, R93, R92 ;  /* 0x0000005c5d5a723e */ /* 0x000fe200000010ff */
[----:B------:R-:W-:Y:S01]  /*f170*/  ULDC.64 UR6, c[0x0][0xbd8] ;  /* 0x0002f60000067ab9 */ /* 0x000fe20000000a00 */
[----:B------:R-:W-:Y:S01]  /*f180*/  F2FP.BF16.F32.PACK_AB R91, R86, R91 ;  /* 0x0000005b565b723e */ /* 0x000fe200000010ff */
[----:B------:R-:W-:Y:S01]  /*f190*/  UISETP.NE.U32.AND UP1, UPT, UR6, URZ, UPT ;  /* 0x0000003f0600728c */ /* 0x000fe2000bf25070 */
[----:B------:R-:W-:Y:S01]  /*f1a0*/  F2FP.BF16.F32.PACK_AB R97, R99, R98 ;  /* 0x000000626361723e */ /* 0x000fe200000010ff */
[----:B------:R-:W-:Y:S01]  /*f1b0*/  UIADD3 UR4, UP2, UR10, UR6, URZ ;  /* 0x000000060a047290 */ /* 0x000fe2000ff5e03f */
[----:B------:R-:W-:Y:S01]  /*f1c0*/  F2FP.BF16.F32.PACK_AB R104, R105, R104 ;  /* 0x000000686968723e */ /* 0x000fe200000010ff */
[----:B------:R-:W-:Y:S01]  /*f1d0*/  UISETP.NE.AND.EX UP1, UPT, UR7, URZ, UPT, UP1 ;  /* 0x0000003f0700728c */ /* 0x000fe2000bf25310 */
[----:B------:R-:W-:Y:S01]  /*f1e0*/  F2FP.BF16.F32.PACK_AB R98, R101, R100 ;  /* 0x000000646562723e */ /* 0x000fe200000010ff */
[----:B------:R-:W-:Y:S01]  /*f1f0*/  @UP0 UIADD3 UR6, UP3, UR10, UR8, URZ ;  /* 0x000000080a060290 */ /* 0x000fe2000ff7e03f */
[----:B------:R-:W-:Y:S01]  /*f200*/  F2FP.BF16.F32.PACK_AB R99, R103, R102 ;  /* 0x000000666763723e */ /* 0x000fe200000010ff */
[----:B------:R-:W-:Y:S01]  /*f210*/  UIADD3.X UR8, UR11, UR7, URZ, UP2, !UPT ;  /* 0x000000070b087290 */ /* 0x000fe200097fe43f */
[----:B------:R-:W-:-:S02]  /*f220*/  MOV R18, R42 ;  /* 0x0000002a00127202 */ /* 0x000fc40000000f00 */
[----:B0-----:R-:W-:Y:S01]  /*f230*/  MOV R19, R5 ;  /* 0x0000000500137202 */ /* 0x001fe20000000f00 */
[----:B------:R-:W-:Y:S01]  /*f240*/  @UP0 UIADD3.X UR7, UR11, UR9, URZ, UP3, !UPT ;  /* 0x000000090b070290 */ /* 0x000fe20009ffe43f */
[----:B------:R-:W-:Y:S02]  /*f250*/  F2FP.BF16.F32.PACK_AB R105, R107, R106 ;  /* 0x0000006a6b69723e */ /* 0x000fe400000010ff */
[----:B------:R-:W-:Y:S01]  /*f260*/  F2FP.BF16.F32.PACK_AB R112, R113, R112 ;  /* 0x000000707170723e */ /* 0x000fe200000010ff */
[----:B------:R-:W-:Y:S01]  /*f270*/  IMAD.WIDE R4, R213, 0x2, R18 ;  /* 0x00000002d5047825 */ /* 0x000fe200078e0212 */
[----:B------:R-:W-:Y:S02]  /*f280*/  F2FP.BF16.F32.PACK_AB R106, R109, R108 ;  /* 0x0000006c6d6a723e */ /* 0x000fe400000010ff */
[----:B------:R-:W-:Y:S02]  /*f290*/  F2FP.BF16.F32.PACK_AB R107, R111, R110 ;  /* 0x0000006e6f6b723e */ /* 0x000fe400000010ff */
[----:B------:R-:W-:-:S02]  /*f2a0*/  LOP3.LUT R29, R4, 0x380, RZ, 0xc0, !PT ;  /* 0x00000380041d7812 */ /* 0x000fc400078ec0ff */
        /* <DEDUP_REMOVED lines=17> */
[C---:B------:R-:W-:Y:S02]  /*f3c0*/  IADD3 R151, P6, R4.reuse, 0x8040, RZ ;  /* 0x0000804004977810 */ /* 0x040fe40007fde0ff */
[----:B------:R-:W-:Y:S01]  /*f3d0*/  IADD3 R153, P5, R4, 0x8060, RZ ;  /* 0x0000806004997810 */ /* 0x000fe20007fbe0ff */
[--C-:B------:R-:W-:Y:S01]  /*f3e0*/  IMAD.X R31, RZ, RZ, R5.reuse, P1 ;  /* 0x000000ffff1f7224 */ /* 0x100fe200008e0605 */
[----:B------:R-:W-:Y:S01]  /*f3f0*/  LOP3.LUT R4, R29, R4, RZ, 0x3c, !PT ;  /* 0x000000041d047212 */ /* 0x000fe200078e3cff */
[--C-:B------:R-:W-:Y:S01]  /*f400*/  IMAD.X R29, RZ, RZ, R5.reuse, P2 ;  /* 0x000000ffff1d7224 */ /* 0x100fe200010e0605 */
[----:B------:R-:W-:Y:S01]  /*f410*/  LOP3.LUT R8, R81, 0x380, RZ, 0xc0, !PT ;  /* 0x0000038051087812 */ /* 0x000fe200078ec0ff */
[--C-:B------:R-:W-:Y:S01]  /*f420*/  IMAD.X R33, RZ, RZ, R5.reuse, P6 ;  /* 0x000000ffff217224 */ /* 0x100fe200030e0605 */
[----:B------:R-:W-:Y:S01]  /*f430*/  LOP3.LUT R10, R87, 0x380, RZ, 0xc0, !PT ;  /* 0x00000380570a7812 */ /* 0x000fe200078ec0ff */
[----:B------:R-:W-:Y:S01]  /*f440*/  IMAD.X R35, RZ, RZ, R5, P5 ;  /* 0x000000ffff237224 */ /* 0x000fe200028e0605 */
[----:B------:R-:W-:-:S02]  /*f450*/  MOV R134, R4 ;  /* 0x0000000400867202 */ /* 0x000fc40000000f00 */
[----:B------:R-:W-:Y:S02]  /*f460*/  LOP3.LUT R12, R95, 0x380, RZ, 0xc0, !PT ;  /* 0x000003805f0c7812 */ /* 0x000fe400078ec0ff */
[----:B------:R-:W-:Y:S02]  /*f470*/  LOP3.LUT R14, R139, 0x380, RZ, 0xc0, !PT ;  /* 0x000003808b0e7812 */ /* 0x000fe400078ec0ff */
[----:B------:R-:W-:Y:S02]  /*f480*/  F2FP.BF16.F32.PACK_AB R5, R32, R137 ;  /* 0x000000892005723e */ /* 0x000fe400000010ff */
[----:B------:R-:W-:Y:S02]  /*f490*/  LOP3.LUT R24, R143, 0x380, RZ, 0xc0, !PT ;  /* 0x000003808f187812 */ /* 0x000fe400078ec0ff */
[----:B------:R-:W-:Y:S02]  /*f4a0*/  LOP3.LUT R26, R145, 0x380, RZ, 0xc0, !PT ;  /* 0x00000380911a7812 */ /* 0x000fe400078ec0ff */
[----:B------:R-:W-:-:S02]  /*f4b0*/  LOP3.LUT R32, R149, 0x380, RZ, 0xc0, !PT ;  /* 0x0000038095207812 */ /* 0x000fc400078ec0ff */
[----:B------:R-:W-:Y:S02]  /*f4c0*/  LOP3.LUT R20, R141, 0x380, RZ, 0xc0, !PT ;  /* 0x000003808d147812 */ /* 0x000fe400078ec0ff */
[----:B------:R-:W-:Y:S02]  /*f4d0*/  LOP3.LUT R28, R147, 0x380, RZ, 0xc0, !PT ;  /* 0x00000380931c7812 */ /* 0x000fe400078ec0ff */
[----:B------:R-:W-:Y:S02]  /*f4e0*/  LOP3.LUT R34, R151, 0x380, RZ, 0xc0, !PT ;  /* 0x0000038097227812 */ /* 0x000fe400078ec0ff */
[----:B------:R-:W-:Y:S02]  /*f4f0*/  SHF.R.U64 R8, R8, 0x3, RZ ;  /* 0x0000000308087819 */ /* 0x000fe400000012ff */
[----:B------:R-:W-:Y:S02]  /*f500*/  SHF.R.U64 R10, R10, 0x3, RZ ;  /* 0x000000030a0a7819 */ /* 0x000fe400000012ff */
[----:B------:R-:W-:-:S02]  /*f510*/  LOP3.LUT R80, R153, 0x380, RZ, 0xc0, !PT ;  /* 0x0000038099507812 */ /* 0x000fc400078ec0ff */
[----:B------:R-:W-:Y:S02]  /*f520*/  SHF.R.U64 R12, R12, 0x3, RZ ;  /* 0x000000030c0c7819 */ /* 0x000fe400000012ff */
[----:B------:R-:W-:Y:S02]  /*f530*/  SHF.R.U64 R14, R14, 0x3, RZ ;  /* 0x000000030e0e7819 */ /* 0x000fe400000012ff */
[----:B------:R-:W-:Y:S02]  /*f540*/  F2FP.BF16.F32.PACK_AB R4, R122, R7 ;  /* 0x000000077a04723e */ /* 0x000fe400000010ff */
[----:B------:R-:W-:Y:S02]  /*f550*/  SHF.R.U64 R24, R24, 0x3, RZ ;  /* 0x0000000318187819 */ /* 0x000fe400000012ff */
[----:B------:R-:W-:Y:S02]  /*f560*/  SHF.R.U64 R26, R26, 0x3, RZ ;  /* 0x000000031a1a7819 */ /* 0x000fe400000012ff */
[----:B------:R-:W-:-:S02]  /*f570*/  SHF.R.U64 R32, R32, 0x3, RZ ;  /* 0x0000000320207819 */ /* 0x000fc400000012ff */
[----:B------:R-:W-:Y:S01]  /*f580*/  F2FP.BF16.F32.PACK_AB R7, R135, R30 ;  /* 0x0000001e8707723e */ /* 0x000fe200000010ff */
[----:B------:R-:W-:Y:S01]  /*f590*/  BAR.SYNC.DEFER_BLOCKING 0x1, 0x100 ;  /* 0x0044000000007b1d */ /* 0x000fe20000010000 */
[----:B------:R-:W-:Y:S02]  /*f5a0*/  SHF.R.U64 R20, R20, 0x3, RZ ;  /* 0x0000000314147819 */ /* 0x000fe400000012ff */
[----:B------:R-:W-:Y:S02]  /*f5b0*/  SHF.R.U64 R28, R28, 0x3, RZ ;  /* 0x000000031c1c7819 */ /* 0x000fe400000012ff */
[----:B------:R-:W-:Y:S02]  /*f5c0*/  SHF.R.U64 R34, R34, 0x3, RZ ;  /* 0x0000000322227819 */ /* 0x000fe400000012ff */
[----:B------:R-:W-:Y:S02]  /*f5d0*/  LOP3.LUT R8, R8, R81, RZ, 0x3c, !PT ;  /* 0x0000005108087212 */ /* 0x000fe400078e3cff */
[----:B------:R-:W-:-:S02]  /*f5e0*/  LOP3.LUT R10, R10, R87, RZ, 0x3c, !PT ;  /* 0x000000570a0a7212 */ /* 0x000fc400078e3cff */
[----:B------:R-:W-:Y:S02]  /*f5f0*/  SHF.R.U64 R80, R80, 0x3, RZ ;  /* 0x0000000350507819 */ /* 0x000fe400000012ff */
[----:B------:R-:W-:Y:S02]  /*f600*/  LOP3.LUT R12, R12, R95, RZ, 0x3c, !PT ;  /* 0x0000005f0c0c7212 */ /* 0x000fe400078e3cff */
[----:B------:R-:W-:Y:S02]  /*f610*/  LOP3.LUT R14, R14, R139, RZ, 0x3c, !PT ;  /* 0x0000008b0e0e7212 */ /* 0x000fe400078e3cff */
[----:B------:R-:W-:Y:S02]  /*f620*/  LOP3.LUT R24, R24, R143, RZ, 0x3c, !PT ;  /* 0x0000008f18187212 */ /* 0x000fe400078e3cff */
[----:B------:R-:W-:Y:S02]  /*f630*/  LOP3.LUT R26, R26, R145, RZ, 0x3c, !PT ;  /* 0x000000911a1a7212 */ /* 0x000fe400078e3cff */
[----:B------:R-:W-:-:S02]  /*f640*/  LOP3.LUT R30, R32, R149, RZ, 0x3c, !PT ;  /* 0x00000095201e7212 */ /* 0x000fc400078e3cff */
[----:B------:R-:W-:Y:S01]  /*f650*/  LOP3.LUT R20, R20, R141, RZ, 0x3c, !PT ;  /* 0x0000008d14147212 */ /* 0x000fe200078e3cff */
[----:B------:R0:W-:Y:S01]  /*f660*/  STSM.16.M88.4 [R134], R4 ;  /* 0x0000000486007844 */ /* 0x0001e20000000200 */
[----:B------:R-:W-:Y:S02]  /*f670*/  LOP3.LUT R28, R28, R147, RZ, 0x3c, !PT ;  /* 0x000000931c1c7212 */ /* 0x000fe400078e3cff */
[----:B------:R-:W-:Y:S02]  /*f680*/  LOP3.LUT R32, R34, R151, RZ, 0x3c, !PT ;  /* 0x0000009722207212 */ /* 0x000fe400078e3cff */
[----:B------:R-:W-:Y:S02]  /*f690*/  LOP3.LUT R34, R80, R153, RZ, 0x3c, !PT ;  /* 0x0000009950227212 */ /* 0x000fe400078e3cff */
[----:B------:R-:W-:Y:S02]  /*f6a0*/  MOV R132, R8 ;  /* 0x0000000800847202 */ /* 0x000fe40000000f00 */
[----:B------:R-:W-:-:S02]  /*f6b0*/  MOV R125, R10 ;  /* 0x0000000a007d7202 */ /* 0x000fc40000000f00 */
[----:B------:R-:W-:Y:S02]  /*f6c0*/  MOV R122, R12 ;  /* 0x0000000c007a7202 */ /* 0x000fe40000000f00 */
[----:B------:R-:W-:Y:S02]  /*f6d0*/  MOV R95, R14 ;  /* 0x0000000e005f7202 */ /* 0x000fe40000000f00 */
[----:B------:R-:W-:Y:S02]  /*f6e0*/  F2FP.BF16.F32.PACK_AB R8, R41, R40 ;  /* 0x000000282908723e */ /* 0x000fe400000010ff */
[----:B0-----:R-:W-:Y:S02]  /*f6f0*/  F2FP.BF16.F32.PACK_AB R4, R123, R120 ;  /* 0x000000787b04723e */ /* 0x001fe400000010ff */
[----:B------:R-:W-:Y:S02]  /*f700*/  F2FP.BF16.F32.PACK_AB R5, R130, R127 ;  /* 0x0000007f8205723e */ /* 0x000fe400000010ff */
[----:B------:R-:W-:-:S02]  /*f710*/  F2FP.BF16.F32.PACK_AB R6, R121, R0 ;  /* 0x000000007906723e */ /* 0x000fc400000010ff */
[----:B------:R-:W-:Y:S02]  /*f720*/  F2FP.BF16.F32.PACK_AB R7, R133, R126 ;  /* 0x0000007e8507723e */ /* 0x000fe400000010ff */
[----:B------:R-:W-:Y:S02]  /*f730*/  F2FP.BF16.F32.PACK_AB R9, R129, R124 ;  /* 0x0000007c8109723e */ /* 0x000fe400000010ff */
[----:B------:R-:W-:Y:S01]  /*f740*/  F2FP.BF16.F32.PACK_AB R10, R45, R44 ;  /* 0x0000002c2d0a723e */ /* 0x000fe200000010ff */
[----:B------:R0:W-:Y:S01]  /*f750*/  STSM.16.M88.4 [R132], R4 ;  /* 0x0000000484007844 */ /* 0x0001e20000000200 */
[----:B------:R-:W-:Y:S02]  /*f760*/  F2FP.BF16.F32.PACK_AB R11, R131, R46 ;  /* 0x0000002e830b723e */ /* 0x000fe400000010ff */
[----:B------:R-:W-:Y:S02]  /*f770*/  MOV R87, R24 ;  /* 0x0000001800577202 */ /* 0x000fe40000000f00 */
[----:B------:R-:W-:Y:S01]  /*f780*/  MOV R82, R26 ;  /* 0x0000001a00527202 */ /* 0x000fe20000000f00 */
[----:B------:R1:W-:Y:S01]  /*f790*/  STSM.16.M88.4 [R125], R8 ;  /* 0x000000087d007844 */ /* 0x0003e20000000200 */
[----:B------:R-:W-:-:S02]  /*f7a0*/  F2FP.BF16.F32.PACK_AB R12, R49, R48 ;  /* 0x00000030310c723e */ /* 0x000fc400000010ff */
[----:B------:R-:W-:Y:S02]  /*f7b0*/  F2FP.BF16.F32.PACK_AB R13, R51, R50 ;  /* 0x00000032330d723e */ /* 0x000fe400000010ff */
[----:B------:R-:W-:Y:S02]  /*f7c0*/  F2FP.BF16.F32.PACK_AB R14, R53, R52 ;  /* 0x00000034350e723e */ /* 0x000fe400000010ff */
[----:B------:R-:W-:Y:S02]  /*f7d0*/  F2FP.BF16.F32.PACK_AB R15, R55, R54 ;  /* 0x00000036370f723e */ /* 0x000fe400000010ff */
[----:B------:R-:W-:Y:S01]  /*f7e0*/  MOV R94, R20 ;  /* 0x00000014005e7202 */ /* 0x000fe20000000f00 */
[----:B0-----:R-:W-:Y:S01]  /*f7f0*/  IMAD.U32 R5, RZ, RZ, UR8 ;  /* 0x00000008ff057e24 */ /* 0x001fe2000f8e00ff */
[----:B------:R-:W-:Y:S01]  /*f800*/  MOV R81, R28 ;  /* 0x0000001c00517202 */ /* 0x000fe20000000f00 */
[----:B------:R-:W-:Y:S01]  /*f810*/  STSM.16.M88.4 [R122], R12 ;  /* 0x0000000c7a007844 */ /* 0x000fe20000000200 */
        /* <DEDUP_REMOVED lines=21> */
[----:B------:R-:W-:Y:S01]  /*f970*/  PLOP3.LUT P0, PT, PT, PT, UP1, 0x80, 0x0 ;  /* 0x000000000000781c */ /* 0x000fe20003f0f018 */
[----:B------:R2:W-:Y:S01]  /*f980*/  STSM.16.M88.4 [R82], R36 ;  /* 0x0000002452007844 */ /* 0x0005e20000000200 */
[----:B------:R-:W-:-:S02]  /*f990*/  PLOP3.LUT P1, PT, PT, PT, UP0, 0x80, 0x0 ;  /* 0x000000000000781c */ /* 0x000fc40003f2f008 */
[----:B------:R-:W-:Y:S01]  /*f9a0*/  MOV R4, UR4 ;  /* 0x0000000400047c02 */ /* 0x000fe20008000f00 */
[----:B------:R2:W-:Y:S04]  /*f9b0*/  STSM.16.M88.4 [R81], R88 ;  /* 0x0000005851007844 */ /* 0x0005e80000000200 */
[----:B------:R2:W-:Y:S04]  /*f9c0*/  STSM.16.M88.4 [R80], R96 ;  /* 0x0000006050007844 */ /* 0x0005e80000000200 */
[----:B------:R2:W-:Y:S04]  /*f9d0*/  STSM.16.M88.4 [R21], R104 ;  /* 0x0000006815007844 */ /* 0x0005e80000000200 */
[----:B------:R2:W-:Y:S01]  /*f9e0*/  STSM.16.M88.4 [R20], R112 ;  /* 0x0000007014007844 */ /* 0x0005e20000000200 */
[----:B------:R-:W-:Y:S01]  /*f9f0*/  BAR.SYNC.DEFER_BLOCKING 0x1, 0x100 ;  /* 0x0044000000007b1d */ /* 0x000fe20000010000 */
[----:B------:R-:W-:-:S02]  /*fa00*/  IMAD.U32 R6, RZ, RZ, UR6 ;  /* 0x00000006ff067e24 */ /* 0x000fc4000f8e00ff */
[----:B------:R-:W-:-:S03]  /*fa10*/  IMAD.U32 R7, RZ, RZ, UR7 ;  /* 0x00000007ff077e24 */ /* 0x000fc6000f8e00ff */
[----:B------:R-:W3:Y:S04]  /*fa20*/  @P0 LDG.E R0, desc[UR12][R4.64] ;  /* 0x0000000c04000981 */ /* 0x000ee8000c1e1900 */
[----:B------:R-:W4:Y:S01]  /*fa30*/  @P1 LDG.E R6, desc[UR12][R6.64] ;  /* 0x0000000c06061981 */ /* 0x000f22000c1e1900 */
[----:B-1----:R-:W-:Y:S01]  /*fa40*/  IMAD R9, R22, 0x40, R16 ;  /* 0x0000004016097824 */ /* 0x002fe200078e0210 */
[----:B------:R-:W-:Y:S01]  /*fa50*/  UMOV UR4, URZ ;  /* 0x0000003f00047c82 */ /* 0x000fe20008000000 */
[----:B------:R-:W-:Y:S02]  /*fa60*/  ULDC UR10, c[0x0][0xa88] ;  /* 0x0002a200000a7ab9 */ /* 0x000fe40000000800 */
[----:B------:R-:W-:-:S03]  /*fa70*/  IMAD.WIDE R18, R9, 0x2, R18 ;  /* 0x0000000209127825 */ /* 0x000fc600078e0212 */
[----:B0-----:R-:W-:Y:S02]  /*fa80*/  IADD3 R33, P5, R18, 0x1000, RZ ;  /* 0x0000100012217810 */ /* 0x001fe40007fbe0ff */
[----:B---3--:R-:W-:Y:S02]  /*fa90*/  @P0 R2UR UR4, R0 ;  /* 0x00000000000402ca */ /* 0x008fe400000e0000 */
[----:B----4-:R-:W-:Y:S01]  /*faa0*/  @P1 R2UR UR10, R6 ;  /* 0x00000000060a12ca */ /* 0x010fe200000e0000 */
[----:B--2---:R-:W-:-:S14]  /*fab0*/  @P1 BRA `(.L_x_2029) ;  /* 0x00000000001c1947 */ /* 0x004fdc0003800000 */
[----:B------:R-:W-:Y:S05]  /*fac0*/  @!P0 BRA `(.L_x_2029) ;  /* 0x0000000000188947 */ /* 0x000fea0003800000 */
[----:B------:R-:W-:Y:S02]  /*fad0*/  ULDC.64 UR6, c[0x0][0x208] ;  /* 0x0000820000067ab9 */ /* 0x000fe40000000a00 */
[----:B------:R-:W2:Y:S04]  /*fae0*/  LDG.E R6, desc[UR6][R4.64] ;  /* 0x0000000604067981 */ /* 0x000ea8000c1e1900 */
[----:B------:R-:W3:Y:S01]  /*faf0*/  LDG.E R0, desc[UR6][R4.64+0x4] ;  /* 0x0000040604007981 */ /* 0x000ee2000c1e1900 */
[----:B--2---:R-:W-:Y:S02]  /*fb00*/  R2UR UR6, R6 ;  /* 0x00000000060672ca */ /* 0x004fe400000e0000 */
[----:B---3--:R-:W-:-:S13]  /*fb10*/  R2UR UR10, R0 ;  /* 0x00000000000a72ca */ /* 0x008fda00000e0000 */
[----:B------:R-:W-:-:S12]  /*fb20*/  UIADD3 UR10, -UR6, UR10, URZ ;  /* 0x0000000a060a7290 */ /* 0x000fd8000fffe13f */
.L_x_2029:
[----:B------:R-:W-:Y:S01]  /*fb30*/  R2UR UR18, R207 ;  /* 0x00000000cf1272ca */ /* 0x000fe200000e0000 */
[----:B------:R-:W-:Y:S01]  /*fb40*/  ULDC.64 UR12, c[0x0][0xb70] ;  /* 0x0002dc00000c7ab9 */ /* 0x000fe20000000a00 */
[----:B------:R-:W-:Y:S01]  /*fb50*/  R2UR UR16, R208 ;  /* 0x00000000d01072ca */ /* 0x000fe200000e0000 */
[----:B------:R-:W-:Y:S01]  /*fb60*/  USHF.R.S32.HI UR9, URZ, 0x1f, UR4 ;  /* 0x0000001f3f097899 */ /* 0x000fe20008011404 */
[----:B------:R-:W-:Y:S01]  /*fb70*/  R2UR UR15, R206 ;  /* 0x00000000ce0f72ca */ /* 0x000fe200000e0000 */
[----:B------:R-:W-:Y:S01]  /*fb80*/  UMOV UR8, UR4 ;  /* 0x0000000400087c82 */ /* 0x000fe20008000000 */
[----:B------:R-:W-:Y:S01]  /*fb90*/  R2UR UR17, R209 ;  /* 0x00000000d11172ca */ /* 0x000fe200000e0000 */
[----:B------:R-:W-:Y:S01]  /*fba0*/  ULDC.64 UR20, c[0x0][0x208] ;  /* 0x0000820000147ab9 */ /* 0x000fe20000000a00 */
[C---:B------:R-:W-:Y:S02]  /*fbb0*/  IADD3 R5, P3, R18.reuse, 0x3000, RZ ;  /* 0x0000300012057810 */ /* 0x040fe40007f7e0ff */
[----:B------:R-:W-:-:S02]  /*fbc0*/  IADD3 R57, P0, R18, 0x4000, RZ ;  /* 0x0000400012397810 */ /* 0x000fc40007f1e0ff */
[----:B------:R-:W-:Y:S01]  /*fbd0*/  LOP3.LUT R4, R5, 0x380, RZ, 0xc0, !PT ;  /* 0x0000038005047812 */ /* 0x000fe200078ec0ff */
[----:B------:R-:W-:Y:S01]  /*fbe0*/  USHF.R.S32.HI UR14, URZ, 0x1f, UR18 ;  /* 0x0000001f3f0e7899 */ /* 0x000fe20008011412 */
[----:B------:R-:W-:Y:S01]  /*fbf0*/  IADD3 R13, P4, R18, 0x2000, RZ ;  /* 0x00002000120d7810 */ /* 0x000fe20007f9e0ff */
[----:B------:R-:W-:Y:S01]  /*fc00*/  USEL UR16, UR16, URZ, !UP1 ;  /* 0x0000003f10107287 */ /* 0x000fe2000c800000 */
[----:B------:R-:W-:Y:S01]  /*fc10*/  SHF.R.U64 R4, R4, 0x3, RZ ;  /* 0x0000000304047819 */ /* 0x000fe200000012ff */
[----:B------:R-:W-:Y:S01]  /*fc20*/  UIMAD UR11, UR14, UR12, URZ ;  /* 0x0000000c0e0b72a4 */ /* 0x000fe2000f8e023f */
[----:B------:R-:W-:Y:S01]  /*fc30*/  IADD3 R45, P1, R18, 0x5000, RZ ;  /* 0x00005000122d7810 */ /* 0x000fe20007f3e0ff */
[----:B------:R-:W-:Y:S01]  /*fc40*/  UIMAD.WIDE.U32 UR6, UR18, UR12, UR8 ;  /* 0x0000000c120672a5 */ /* 0x000fe2000f8e0008 */
[----:B------:R-:W-:Y:S01]  /*fc50*/  IMAD.U32 R6, RZ, RZ, UR17 ;  /* 0x00000011ff067e24 */ /* 0x000fe2000f8e00ff */
[----:B------:R-:W-:Y:S01]  /*fc60*/  UIMAD UR11, UR18, UR13, UR11 ;  /* 0x0000000d120b72a4 */ /* 0x000fe2000f8e020b */
[----:B------:R-:W-:Y:S01]  /*fc70*/  LOP3.LUT R4, R4, R5, RZ, 0x3c, !PT ;  /* 0x0000000504047212 */ /* 0x000fe200078e3cff */
[----:B------:R-:W-:Y:S01]  /*fc80*/  USEL UR15, UR15, URZ, !UP1 ;  /* 0x0000003f0f0f7287 */ /* 0x000fe2000c800000 */
[----:B------:R-:W-:Y:S01]  /*fc90*/  IMAD R6, R6, 0x80, R205 ;  /* 0x0000008006067824 */ /* 0x000fe200078e02cd */
[----:B------:R-:W-:Y:S01]  /*fca0*/  ULDC.64 UR12, c[0x0][0xb78] ;  /* 0x0002de00000c7ab9 */ /* 0x000fe20000000a00 */
[----:B------:R-:W-:Y:S01]  /*fcb0*/  UIADD3 UR7, UR7, UR11, URZ ;  /* 0x0000000b07077290 */ /* 0x000fe2000fffe03f */
[----:B------:R-:W-:Y:S01]  /*fcc0*/  IADD3 R29, P2, R18, 0x6000, RZ ;  /* 0x00006000121d7810 */ /* 0x000fe20007f5e0ff */
[----:B------:R-:W-:Y:S01]  /*fcd0*/  UIMAD UR8, UR16, UR12, URZ ;  /* 0x0000000c100872a4 */ /* 0x000fe2000f8e023f */
[----:B------:R-:W-:Y:S01]  /*fce0*/  SHF.R.S32.HI R0, RZ, 0x1f, R6 ;  /* 0x0000001fff007819 */ /* 0x000fe20000011406 */
[----:B------:R-:W-:Y:S01]  /*fcf0*/  UIMAD.WIDE.U32 UR6, UR15, UR12, UR6 ;  /* 0x0000000c0f0672a5 */ /* 0x000fe2000f8e0006 */
[----:B------:R-:W-:Y:S01]  /*fd00*/  LOP3.LUT R56, R57, 0x380, RZ, 0xc0, !PT ;  /* 0x0000038039387812 */ /* 0x000fe200078ec0ff */
[----:B------:R-:W-:Y:S01]  /*fd10*/  UIMAD UR8, UR15, UR13, UR8 ;  /* 0x0000000d0f0872a4 */ /* 0x000fe2000f8e0208 */
[----:B------:R-:W-:-:S02]  /*fd20*/  LOP3.LUT R32, R33, 0x380, RZ, 0xc0, !PT ;  /* 0x0000038021207812 */ /* 0x000fc400078ec0ff */
[----:B------:R-:W-:Y:S01]  /*fd30*/  LOP3.LUT R12, R13, 0x380, RZ, 0xc0, !PT ;  /* 0x000003800d0c7812 */ /* 0x000fe200078ec0ff */
[----:B------:R-:W-:Y:S01]  /*fd40*/  ULDC.64 UR12, c[0x0][0xaa0] ;  /* 0x0002a800000c7ab9 */ /* 0x000fe20000000a00 */
[----:B------:R-:W-:Y:S01]  /*fd50*/  IADD3 R5, P6, R6, UR6, RZ ;  /* 0x0000000606057c10 */ /* 0x000fe2000ffde0ff */
[----:B------:R-:W-:Y:S01]  /*fd60*/  IMAD.U32 R7, RZ, RZ, UR8 ;  /* 0x00000008ff077e24 */ /* 0x000fe2000f8e00ff */
[----:B------:R-:W-:Y:S02]  /*fd70*/  LOP3.LUT R44, R45, 0x380, RZ, 0xc0, !PT ;  /* 0x000003802d2c7812 */ /* 0x000fe400078ec0ff */
[----:B------:R-:W-:Y:S02]  /*fd80*/  LOP3.LUT R28, R29, 0x380, RZ, 0xc0, !PT ;  /* 0x000003801d1c7812 */ /* 0x000fe400078ec0ff */
[----:B------:R-:W-:Y:S01]  /*fd90*/  IADD3.X R0, R0, UR7, R7, P6, !PT ;  /* 0x0000000700007c10 */ /* 0x000fe2000b7fe407 */
[----:B------:R-:W-:Y:S01]  /*fda0*/  ULDC.64 UR6, c[0x0][0xb40] ;  /* 0x0002d00000067ab9 */ /* 0x000fe20000000a00 */
[----:B------:R-:W-:-:S02]  /*fdb0*/  SHF.R.U64 R56, R56, 0x3, RZ ;  /* 0x0000000338387819 */ /* 0x000fc400000012ff */
[C---:B------:R-:W-:Y:S02]  /*fdc0*/  LEA R20, P6, R5.reuse, UR6, 0x2 ;  /* 0x0000000605147c11 */ /* 0x040fe4000f8c10ff */
[----:B------:R-:W-:Y:S02]  /*fdd0*/  SHF.R.U64 R32, R32, 0x3, RZ ;  /* 0x0000000320207819 */ /* 0x000fe400000012ff */
[----:B------:R-:W-:Y:S02]  /*fde0*/  SHF.R.U64 R12, R12, 0x3, RZ ;  /* 0x000000030c0c7819 */ /* 0x000fe400000012ff */
[----:B------:R-:W-:Y:S02]  /*fdf0*/  SHF.R.U64 R44, R44, 0x3, RZ ;  /* 0x000000032c2c7819 */ /* 0x000fe400000012ff */
[----:B------:R-:W-:Y:S02]  /*fe00*/  SHF.R.U64 R28, R28, 0x3, RZ ;  /* 0x000000031c1c7819 */ /* 0x000fe400000012ff */
[----:B------:R-:W-:Y:S01]  /*fe10*/  LOP3.LUT R56, R56, R57, RZ, 0x3c, !PT ;  /* 0x0000003938387212 */ /* 0x000fe200078e3cff */
[--C-:B------:R-:W-:Y:S01]  /*fe20*/  IMAD.X R57, RZ, RZ, R19.reuse, P0 ;  /* 0x000000ffff397224 */ /* 0x100fe200000e0613 */
[----:B------:R-:W-:Y:S01]  /*fe30*/  LEA.HI.X R21, R5, UR7, R0, 0x2, P6 ;  /* 0x0000000705157c11 */ /* 0x000fe2000b0f1400 */
[----:B------:R-:W-:Y:S01]  /*fe40*/  VIADD R0, R6, 0x8 ;  /* 0x0000000806007836 */ /* 0x000fe20000000000 */
[----:B------:R-:W-:Y:S01]  /*fe50*/  LOP3.LUT P0, RZ, R211, 0x3, RZ, 0xc0, !PT ;  /* 0x00000003d3ff7812 */ /* 0x000fe2000780c0ff */
        /* <DEDUP_REMOVED lines=9> */
[----:B------:R-:W-:-:S02]  /*fef0*/  IADD3 R9, P6, R18, 0x7000, RZ ;  /* 0x0000700012097810 */ /* 0x000fc40007fde0ff */
[C---:B------:R-:W-:Y:S02]  /*ff00*/  IADD3 R61, P5, R18.reuse, 0x8000, RZ ;  /* 0x00008000123d7810 */ /* 0x040fe40007fbe0ff */
[C---:B------:R-:W-:Y:S02]  /*ff10*/  IADD3 R53, P4, R18.reuse, 0x9000, RZ ;  /* 0x0000900012357810 */ /* 0x040fe40007f9e0ff */
[----:B------:R-:W-:Y:S02]  /*ff20*/  IADD3 R37, P3, R18, 0xa000, RZ ;  /* 0x0000a00012257810 */ /* 0x000fe40007f7e0ff */
[----:B------:R-:W-:Y:S02]  /*ff30*/  ISETP.GE.OR P1, PT, R6, UR10, P0 ;  /* 0x0000000a06007c0c */ /* 0x000fe40008726670 */
[----:B------:R-:W-:Y:S02]  /*ff40*/  IADD3 R7, P2, R18, 0xb000, RZ ;  /* 0x0000b00012077810 */ /* 0x000fe40007f5e0ff */
[----:B------:R-:W-:-:S02]  /*ff50*/  ISETP.GE.OR P0, PT, R0, UR10, P0 ;  /* 0x0000000a00007c0c */ /* 0x000fc40008706670 */
[----:B------:R-:W-:Y:S02]  /*ff60*/  LOP3.LUT R11, R18, 0x380, RZ, 0xc0, !PT ;  /* 0x00000380120b7812 */ /* 0x000fe400078ec0ff */
[----:B------:R-:W-:Y:S02]  /*ff70*/  LOP3.LUT R8, R9, 0x380, RZ, 0xc0, !PT ;  /* 0x0000038009087812 */ /* 0x000fe400078ec0ff */
[----:B------:R-:W-:Y:S02]  /*ff80*/  LOP3.LUT R60, R61, 0x380, RZ, 0xc0, !PT ;  /* 0x000003803d3c7812 */ /* 0x000fe400078ec0ff */
[----:B------:R-:W-:Y:S01]  /*ff90*/  LOP3.LUT R52, R53, 0x380, RZ, 0xc0, !PT ;  /* 0x0000038035347812 */ /* 0x000fe200078ec0ff */
[----:B------:R-:W-:Y:S01]  /*ffa0*/  @!P1 STG.E desc[UR20][R20.64], R3 ;  /* 0x0000000314009986 */ /* 0x000fe2000c101914 */
[----:B------:R-:W-:Y:S02]  /*ffb0*/  LOP3.LUT R36, R37, 0x380, RZ, 0xc0, !PT ;  /* 0x0000038025247812 */ /* 0x000fe400078ec0ff */
[----:B------:R-:W-:Y:S01]  /*ffc0*/  LOP3.LUT R0, R7, 0x380, RZ, 0xc0, !PT ;  /* 0x0000038007007812 */ /* 0x000fe200078ec0ff */
[----:B------:R0:W-:Y:S01]  /*ffd0*/  @!P0 STG.E desc[UR20][R20.64+0x20], R2 ;  /* 0x0000200214008986 */ /* 0x0001e2000c101914 */
[----:B------:R-:W-:-:S02]  /*ffe0*/  SHF.R.U64 R11, R11, 0x3, RZ ;  /* 0x000000030b0b7819 */ /* 0x000fc400000012ff */
[----:B------:R-:W-:Y:S01]  /*fff0*/  SHF.R.U64 R8, R8, 0x3, RZ ;  /* 0x0000000308087819 */ /* 0x000fe200000012ff */
[----:B------:R-:W-:Y:S01]  /*10000*/  UIMAD UR6, UR9, UR12, URZ ;  /* 0x0000000c090672a4 */ /* 0x000fe2000f8e023f */
[----:B------:R-:W-:Y:S01]  /*10010*/  SHF.R.U64 R60, R60, 0x3, RZ ;  /* 0x000000033c3c7819 */ /* 0x000fe200000012ff */
[----:B------:R-:W5:Y:S01]  /*10020*/  LD.E.128 R32, desc[UR20][R32.64] ;  /* 0x0000001420207980 */ /* 0x000f62000c101d00 */
[----:B------:R-:W-:Y:S01]  /*10030*/  SHF.R.U64 R52, R52, 0x3, RZ ;  /* 0x0000000334347819 */ /* 0x000fe200000012ff */
[----:B------:R-:W-:Y:S01]  /*10040*/  ULDC.64 UR8, c[0x0][0xae0] ;  /* 0x0002b80000087ab9 */ /* 0x000fe20000000a00 */
[----:B------:R-:W-:Y:S01]  /*10050*/  SHF.R.U64 R36, R36, 0x3, RZ ;  /* 0x0000000324247819 */ /* 0x000fe200000012ff */
[----:B------:R-:W5:Y:S01]  /*10060*/  LD.E.128 R12, desc[UR20][R12.64] ;  /* 0x000000140c0c7980 */ /* 0x000f62000c101d00 */
[----:B------:R-:W-:Y:S02]  /*10070*/  SHF.R.U64 R0, R0, 0x3, RZ ;  /* 0x0000000300007819 */ /* 0x000fe400000012ff */
[----:B------:R-:W-:-:S02]  /*10080*/  LOP3.LUT R18, R11, R18, RZ, 0x3c, !PT ;  /* 0x000000120b127212 */ /* 0x000fc400078e3cff */
[----:B------:R-:W-:Y:S01]  /*10090*/  IADD3.X R25, RZ, R19, RZ, P2, !PT ;  /* 0x00000013ff197210 */ /* 0x000fe200017fe4ff */
[--C-:B0-----:R-:W-:Y:S01]  /*100a0*/  IMAD.MOV.U32 R2, RZ, RZ, R16.reuse ;  /* 0x000000ffff027224 */ /* 0x101fe200078e0010 */
        /* <DEDUP_REMOVED lines=14> */
[----:B0-----:R-:W-:-:S03]  /*10190*/  IMAD.U32 R19, RZ, RZ, UR12 ;  /* 0x0000000cff137e24 */ /* 0x001fc6000f8e00ff */
        /* <DEDUP_REMOVED lines=15> */
[----:B------:R-:W-:Y:S01]  /*10290*/  VIADD R3, R3, UR6 ;  /* 0x0000000603037c36 */ /* 0x000fe20008000000 */
[----:B------:R-:W-:Y:S01]  /*102a0*/  UIMAD UR10, UR17, -0x80, UR10 ;  /* 0xffffff80110a78a4 */ /* 0x000fe2000f8e020a */
[----:B------:R-:W-:Y:S01]  /*102b0*/  IMAD.U32 R19, RZ, RZ, UR8 ;  /* 0x00000008ff137e24 */ /* 0x000fe2000f8e00ff */
[----:B------:R-:W-:Y:S01]  /*102c0*/  UIMAD UR4, UR18, UR9, UR4 ;  /* 0x00000009120472a4 */ /* 0x000fe2000f8e0204 */
[----:B------:R-:W-:-:S02]  /*102d0*/  ULDC.64 UR6, c[0x0][0xae8] ;  /* 0x0002ba0000067ab9 */ /* 0x000fc40000000a00 */
[----:B------:R-:W-:Y:S01]  /*102e0*/  IMAD.WIDE.U32 R2, R19, UR18, R2 ;  /* 0x0000001213027c25 */ /* 0x000fe2000f8e0002 */
[----:B------:R-:W-:-:S03]  /*102f0*/  ISETP.GE.AND P3, PT, R22, UR10, PT ;  /* 0x0000000a16007c0c */ /* 0x000fc6000bf66270 */
[----:B------:R-:W-:Y:S01]  /*10300*/  VIADD R3, R3, UR4 ;  /* 0x0000000403037c36 */ /* 0x000fe20008000000 */
[----:B------:R-:W-:Y:S01]  /*10310*/  UIMAD UR4, UR16, UR6, URZ ;  /* 0x00000006100472a4 */ /* 0x000fe2000f8e023f */
[----:B------:R-:W-:Y:S02]  /*10320*/  VIADD R42, R42, 0x36820 ;  /* 0x000368202a2a7836 */ /* 0x000fe40000000000 */
[----:B------:R-:W-:Y:S01]  /*10330*/  IMAD.U32 R21, RZ, RZ, UR6 ;  /* 0x00000006ff157e24 */ /* 0x000fe2000f8e00ff */
[----:B------:R-:W-:Y:S01]  /*10340*/  UIMAD UR4, UR15, UR7, UR4 ;  /* 0x000000070f0472a4 */ /* 0x000fe2000f8e0204 */
[C---:B------:R-:W-:Y:S01]  /*10350*/  VIADD R19, R22.reuse, 0x60 ;  /* 0x0000006016137836 */ /* 0x040fe20000000000 */
[----:B------:R-:W-:Y:S01]  /*10360*/  PRMT R42, RZ, 0x654, R42 ;  /* 0x00000654ff2a7816 */ /* 0x000fe2000000002a */
[----:B------:R-:W-:Y:S01]  /*10370*/  IMAD.WIDE.U32 R20, R21, UR15, R2 ;  /* 0x0000000f15147c25 */ /* 0x000fe2000f8e0002 */
[----:B------:R-:W-:Y:S02]  /*10380*/  SHF.R.S32.HI R23, RZ, 0x1f, R22 ;  /* 0x0000001fff177819 */ /* 0x000fe40000011416 */
[----:B------:R-:W-:Y:S01]  /*10390*/  ISETP.GE.AND P2, PT, R19, UR10, PT ;  /* 0x0000000a13007c0c */ /* 0x000fe2000bf46270 */
[C---:B------:R-:W-:Y:S01]  /*103a0*/  VIADD R18, R22.reuse, 0x40 ;  /* 0x0000004016127836 */ /* 0x040fe20000000000 */
[----:B0-----:R0:W-:Y:S01]  /*103b0*/  SYNCS.ARRIVE.TRANS64.RED.A1T0 RZ, [R42+URZ], RZ ;  /* 0x000000ff2aff79a7 */ /* 0x0011e2000810043f */
[----:B------:R-:W-:Y:S01]  /*103c0*/  VIADD R0, R22, 0x20 ;  /* 0x0000002016007836 */ /* 0x000fe20000000000 */
[----:B------:R-:W-:Y:S01]  /*103d0*/  BSSY B1, `(.L_x_2030) ;  /* 0x000001b000017945 */ /* 0x000fe20003800000 */
[----:B------:R-:W-:-:S02]  /*103e0*/  IMAD.U32 R19, RZ, RZ, UR17 ;  /* 0x00000011ff137e24 */ /* 0x000fc4000f8e00ff */
[----:B------:R-:W-:Y:S01]  /*103f0*/  VIADD R43, R21, UR4 ;  /* 0x00000004152b7c36 */ /* 0x000fe20008000000 */
[----:B------:R-:W-:Y:S01]  /*10400*/  ISETP.GE.AND P1, PT, R18, UR10, PT ;  /* 0x0000000a12007c0c */ /* 0x000fe2000bf26270 */
[----:B------:R-:W-:Y:S01]  /*10410*/  IMAD.WIDE R18, R19, 0x80, R22 ;  /* 0x0000008013127825 */ /* 0x000fe200078e0216 */
[----:B------:R-:W-:Y:S01]  /*10420*/  ISETP.GE.AND P0, PT, R0, UR10, PT ;  /* 0x0000000a00007c0c */ /* 0x000fe2000bf06270 */
        /* <DEDUP_REMOVED lines=21> */
.L_x_2031:
[----:B------:R-:W-:Y:S05]  /*10580*/  BSYNC B1 ;  /* 0x0000000000017941 */ /* 0x000fea0003800000 */
.L_x_2030:
[----:B------:R-:W-:Y:S04]  /*10590*/  BSSY B1, `(.L_x_2032) ;  /* 0x0000018000017945 */ /* 0x000fe80003800000 */
[----:B------:R-:W-:Y:S05]  /*105a0*/  @P0 BRA `(.L_x_2033) ;  /* 0x0000000000580947 */ /* 0x000fea0003800000 */
[----:B0-----:R-:W-:Y:S01]  /*105b0*/  IADD3 R41, P0, R18, 0x20, RZ ;  /* 0x0000002012297810 */ /* 0x001fe20007f1e0ff */
[----:B------:R-:W-:Y:S01]  /*105c0*/  ULDC UR4, c[0x0][0xa8c] ;  /* 0x0002a30000047ab9 */ /* 0x000fe20000000800 */
[C---:B------:R-:W-:Y:S01]  /*105d0*/  IADD3 R2, R16.reuse, 0x40, RZ ;  /* 0x0000004010027810 */ /* 0x040fe20007ffe0ff */
[----:B------:R-:W-:Y:S01]  /*105e0*/  ULDC.64 UR6, c[0x0][0xad8] ;  /* 0x0002b60000067ab9 */ /* 0x000fe20000000a00 */
[----:B------:R-:W-:Y:S01]  /*105f0*/  IMAD.MOV.U32 R3, RZ, RZ, R43 ;  /* 0x000000ffff037224 */ /* 0x000fe200078e002b */
[----:B------:R-:W-:Y:S01]  /*10600*/  ISETP.GE.AND P3, PT, R16, UR4, PT ;  /* 0x0000000410007c0c */ /* 0x000fe2000bf66270 */
        /* <DEDUP_REMOVED lines=16> */
.L_x_2033:
[----:B------:R-:W-:Y:S05]  /*10710*/  BSYNC B1 ;  /* 0x0000000000017941 */ /* 0x000fea0003800000 */
.L_x_2032:
        /* <DEDUP_REMOVED lines=24> */
.L_x_2035:
[----:B------:R-:W-:Y:S05]  /*108a0*/  BSYNC B1 ;  /* 0x0000000000017941 */ /* 0x000fea0003800000 */
.L_x_2034:
[----:B------:R-:W-:Y:S05]  /*108b0*/  @P2 BRA `(.L_x_2036) ;  /* 0x0000000c00902947 */ /* 0x000fea0003800000 */
[----:B--2--5:R-:W-:Y:S01]  /*108c0*/  IADD3 R13, P0, R18, 0x60, RZ ;  /* 0x00000060120d7810 */ /* 0x024fe20007f1e0ff */
        /* <DEDUP_REMOVED lines=24> */
.L_x_2028:
[----:B------:R-:W-:Y:S01]  /*10a50*/  R2UR UR8, R208 ;  /* 0x00000000d00872ca */ /* 0x000fe200000e0000 */
[----:B------:R-:W-:Y:S01]  /*10a60*/  ULDC.64 UR6, c[0x0][0xbe0] ;  /* 0x0002f80000067ab9 */ /* 0x000fe20000000a00 */
[----:B------:R-:W-:Y:S01]  /*10a70*/  R2UR UR4, R206 ;  /* 0x00000000ce0472ca */ /* 0x000fe200000e0000 */
[----:B------:R-:W-:Y:S01]  /*10a80*/  UISETP.NE.U32.AND UP0, UPT, UR6, URZ, UPT ;  /* 0x0000003f0600728c */ /* 0x000fe2000bf05070 */
[----:B------:R-:W-:-:S03]  /*10a90*/  ULDC.64 UR12, c[0x0][0x208] ;  /* 0x00008200000c7ab9 */ /* 0x000fc60000000a00 */
[----:B------:R-:W-:-:S06]  /*10aa0*/  UISETP.NE.AND.EX UP1, UPT, UR7, URZ, UPT, UP0 ;  /* 0x0000003f0700728c */ /* 0x000fcc000bf25300 */
[----:B------:R-:W-:Y:S02]  /*10ab0*/  PLOP3.LUT P2, PT, PT, PT, UP1, 0x80, 0x0 ;  /* 0x000000000000781c */ /* 0x000fe40003f4f018 */
[----:B------:R-:W-:Y:S02]  /*10ac0*/  USHF.L.U64.HI UR10, UR4, 0x2, UR8 ;  /* 0x00000002040a7899 */ /* 0x000fe40008010208 */
[----:B------:R-:W-:Y:S01]  /*10ad0*/  USHF.L.U32 UR4, UR4, 0x2, URZ ;  /* 0x0000000204047899 */ /* 0x000fe2000800063f */
[----:B------:R-:W-:-:S03]  /*10ae0*/  ULDC.64 UR8, c[0x0][0xbd8] ;  /* 0x0002f60000087ab9 */ /* 0x000fc60000000a00 */
[----:B------:R-:W-:Y:S02]  /*10af0*/  @UP1 UIADD3 UR6, UP2, UR4, UR6, URZ ;  /* 0x0000000604061290 */ /* 0x000fe4000ff5e03f */
[----:B------:R-:W-:Y:S02]  /*10b00*/  UISETP.NE.U32.AND UP0, UPT, UR8, URZ, UPT ;  /* 0x0000003f0800728c */ /* 0x000fe4000bf05070 */
[----:B------:R-:W-:Y:S02]  /*10b10*/  @UP1 UIADD3.X UR7, UR10, UR7, URZ, UP2, !UPT ;  /* 0x000000070a071290 */ /* 0x000fe400097fe43f */
[----:B------:R-:W-:Y:S01]  /*10b20*/  IMAD.U32 R4, RZ, RZ, UR6 ;  /* 0x00000006ff047e24 */ /* 0x000fe2000f8e00ff */
[----:B------:R-:W-:Y:S02]  /*10b30*/  UISETP.NE.AND.EX UP0, UPT, UR9, URZ, UPT, UP0 ;  /* 0x0000003f0900728c */ /* 0x000fe4000bf05300 */
[----:B------:R-:W-:Y:S01]  /*10b40*/  UIADD3 UR4, UP1, UR4, UR8, URZ ;  /* 0x0000000804047290 */ /* 0x000fe2000ff3e03f */
[----:B------:R-:W-:-:S03]  /*10b50*/  IMAD.U32 R5, RZ, RZ, UR7 ;  /* 0x00000007ff057e24 */ /* 0x000fc6000f8e00ff */
[----:B------:R-:W-:Y:S01]  /*10b60*/  PLOP3.LUT P1, PT, PT, PT, UP0, 0x80, 0x0 ;  /* 0x000000000000781c */ /* 0x000fe20003f2f008 */
[----:B------:R-:W-:Y:S01]  /*10b70*/  UIADD3.X UR6, UR10, UR9, URZ, UP1, !UPT ;  /* 0x000000090a067290 */ /* 0x000fe20008ffe43f */
[----:B------:R-:W2:Y:S01]  /*10b80*/  @P2 LDG.E R4, desc[UR12][R4.64] ;  /* 0x0000000c04042981 */ /* 0x000ea2000c1e1900 */
[----:B------:R-:W-:Y:S01]  /*10b90*/  IMAD.MOV.U32 R7, RZ, RZ, RZ ;  /* 0x000000ffff077224 */ /* 0x000fe200078e00ff */
[----:B------:R-:W-:-:S03]  /*10ba0*/  MOV R2, UR4 ;  /* 0x0000000400027c02 */ /* 0x000fc60008000f00 */
[----:B------:R-:W-:Y:S01]  /*10bb0*/  IMAD.U32 R3, RZ, RZ, UR6 ;  /* 0x00000006ff037e24 */ /* 0x000fe2000f8e00ff */
[----:B------:R-:W-:Y:S01]  /*10bc0*/  ULDC UR4, c[0x0][0xa88] ;  /* 0x0002a20000047ab9 */ /* 0x000fe20000000800 */
[----:B------:R-:W-:-:S04]  /*10bd0*/  ISETP.GT.AND P0, PT, R215, 0x7f, PT ;  /* 0x0000007fd700780c */ /* 0x000fc80003f04270 */
[----:B------:R0:W5:Y:S01]  /*10be0*/  @P1 LDG.E R7, desc[UR12][R2.64] ;  /* 0x0000000c02071981 */ /* 0x000162000c1e1900 */
[----:B--2---:R-:W-:Y:S01]  /*10bf0*/  @P2 R2UR UR4, R4 ;  /* 0x00000000040422ca */ /* 0x004fe200000e0000 */
[----:B0-----:R-:W-:-:S14]  /*10c00*/  @P2 BRA `(.L_x_2037) ;  /* 0x00000000001c2947 */ /* 0x001fdc0003800000 */
[----:B------:R-:W-:Y:S05]  /*10c10*/  @!P1 BRA `(.L_x_2037) ;  /* 0x0000000000189947 */ /* 0x000fea0003800000 */
[----:B------:R-:W-:Y:S02]  /*10c20*/  ULDC.64 UR6, c[0x0][0x208] ;  /* 0x0000820000067ab9 */ /* 0x000fe40000000a00 */
[----:B------:R-:W2:Y:S04]  /*10c30*/  LDG.E R4, desc[UR6][R2.64] ;  /* 0x0000000602047981 */ /* 0x000ea8000c1e1900 */
[----:B------:R-:W3:Y:S01]  /*10c40*/  LDG.E R0, desc[UR6][R2.64+0x4] ;  /* 0x0000040602007981 */ /* 0x000ee2000c1e1900 */
[----:B--2---:R-:W-:Y:S02]  /*10c50*/  R2UR UR6, R4 ;  /* 0x00000000040672ca */ /* 0x004fe400000e0000 */
[----:B---3--:R-:W-:-:S13]  /*10c60*/  R2UR UR4, R0 ;  /* 0x00000000000472ca */ /* 0x008fda00000e0000 */
[----:B------:R-:W-:-:S12]  /*10c70*/  UIADD3 UR4, -UR6, UR4, URZ ;  /* 0x0000000406047290 */ /* 0x000fd8000fffe13f */
.L_x_2037:
[----:B------:R-:W-:Y:S01]  /*10c80*/  R2UR UR8, R207 ;  /* 0x00000000cf0872ca */ /* 0x000fe200000e0000 */
[----:B------:R-:W-:Y:S01]  /*10c90*/  BSSY B1, `(.L_x_2038) ;  /* 0x0000025000017945 */ /* 0x000fe20003800000 */
[----:B------:R-:W-:Y:S02]  /*10ca0*/  R2UR UR7, R206 ;  /* 0x00000000ce0772ca */ /* 0x000fe400000e0000 */
[----:B------:R-:W-:Y:S02]  /*10cb0*/  R2UR UR6, R208 ;  /* 0x00000000d00672ca */ /* 0x000fe400000e0000 */
[----:B------:R-:W-:Y:S02]  /*10cc0*/  SHF.R.S32.HI R9, RZ, 0x1f, R16 ;  /* 0x0000001fff097819 */ /* 0x000fe40000011410 */
[----:B-----5:R-:W-:-:S05]  /*10cd0*/  SHF.R.S32.HI R6, RZ, 0x1f, R7 ;  /* 0x0000001fff067819 */ /* 0x020fca0000011407 */
[----:B------:R-:W-:Y:S02]  /*10ce0*/  USHF.R.S32.HI UR8, URZ, 0x1f, UR8 ;  /* 0x0000001f3f087899 */ /* 0x000fe40008011408 */
[----:B------:R-:W-:Y:S02]  /*10cf0*/  USEL UR9, UR7, URZ, !UP0 ;  /* 0x0000003f07097287 */ /* 0x000fe4000c000000 */
[----:B------:R-:W-:Y:S01]  /*10d00*/  USEL UR10, UR6, URZ, !UP0 ;  /* 0x0000003f060a7287 */ /* 0x000fe2000c000000 */
[----:B------:R-:W-:Y:S11]  /*10d10*/  @P0 BRA `(.L_x_2039) ;  /* 0x0000000000700947 */ /* 0x000ff60003800000 */
[----:B------:R-:W0:Y:S01]  /*10d20*/  S2R R2, SR_TID.X ;  /* 0x0000000000027919 */ /* 0x000e220000002100 */
[----:B------:R-:W-:-:S13]  /*10d30*/  R2UR UR6, R209 ;  /* 0x00000000d10672ca */ /* 0x000fda00000e0000 */
[----:B------:R-:W-:-:S04]  /*10d40*/  IMAD.U32 R0, RZ, RZ, UR6 ;  /* 0x00000006ff007e24 */ /* 0x000fc8000f8e00ff */
[----:B0-----:R-:W-:-:S04]  /*10d50*/  IMAD R0, R0, 0x80, R2 ;  /* 0x0000008000007824 */ /* 0x001fc800078e0202 */
[----:B------:R-:W-:-:S05]  /*10d60*/  VIADD R0, R0, 0xffffff80 ;  /* 0xffffff8000007836 */ /* 0x000fca0000000000 */
[----:B------:R-:W-:-:S13]  /*10d70*/  ISETP.GE.AND P0, PT, R0, UR4, PT ;  /* 0x0000000400007c0c */ /* 0x000fda000bf06270 */
[----:B------:R-:W-:Y:S05]  /*10d80*/  @P0 BRA `(.L_x_2039) ;  /* 0x0000000000540947 */ /* 0x000fea0003800000 */
[----:B------:R-:W-:Y:S01]  /*10d90*/  R2UR UR7, R207 ;  /* 0x00000000cf0772ca */ /* 0x000fe200000e0000 */
[----:B------:R-:W-:Y:S01]  /*10da0*/  ULDC.64 UR12, c[0x0][0xb70] ;  /* 0x0002dc00000c7ab9 */ /* 0x000fe20000000a00 */
[C---:B------:R-:W-:Y:S01]  /*10db0*/  IADD3 R2, P0, R0.reuse, R7, RZ ;  /* 0x0000000700027210 */ /* 0x040fe20007f1e0ff */
[----:B------:R-:W-:Y:S02]  /*10dc0*/  UIMAD UR6, UR8, UR12, URZ ;  /* 0x0000000c080672a4 */ /* 0x000fe4000f8e023f */
[----:B------:R-:W-:Y:S01]  /*10dd0*/  IMAD.U32 R5, RZ, RZ, UR12 ;  /* 0x0000000cff057e24 */ /* 0x000fe2000f8e00ff */
[----:B------:R-:W-:Y:S01]  /*10de0*/  ULDC.64 UR14, c[0x0][0x208] ;  /* 0x00008200000e7ab9 */ /* 0x000fe20000000a00 */
[----:B------:R-:W-:-:S06]  /*10df0*/  LEA.HI.X.SX32 R3, R0, R6, 0x1, P0 ;  /* 0x0000000600037211 */ /* 0x000fcc00000f0eff */
        /* <DEDUP_REMOVED lines=14> */
.L_x_2039:
[----:B------:R-:W-:Y:S05]  /*10ee0*/  BSYNC B1 ;  /* 0x0000000000017941 */ /* 0x000fea0003800000 */
.L_x_2038:
[----:B------:R-:W-:Y:S01]  /*10ef0*/  R2UR UR11, R209 ;  /* 0x00000000d10b72ca */ /* 0x000fe200000e0000 */
[----:B------:R-:W-:Y:S01]  /*10f00*/  ULDC.64 UR6, c[0x0][0xaa0] ;  /* 0x0002a80000067ab9 */ /* 0x000fe20000000a00 */
[----:B------:R-:W-:Y:S01]  /*10f10*/  R2UR UR14, R207 ;  /* 0x00000000cf0e72ca */ /* 0x000fe200000e0000 */
[----:B------:R-:W-:Y:S01]  /*10f20*/  IMAD.MOV.U32 R2, RZ, RZ, R16 ;  /* 0x000000ffff027224 */ /* 0x000fe200078e0010 */
[----:B------:R-:W-:Y:S01]  /*10f30*/  ULDC.64 UR12, c[0x0][0xae0] ;  /* 0x0002b800000c7ab9 */ /* 0x000fe20000000a00 */
[----:B0-----:R-:W-:Y:S01]  /*10f40*/  IMAD.MOV.U32 R3, RZ, RZ, R9 ;  /* 0x000000ffff037224 */ /* 0x001fe200078e0009 */
[----:B------:R-:W-:Y:S01]  /*10f50*/  BSSY B1, `(.L_x_2040) ;  /* 0x0000031000017945 */ /* 0x000fe20003800000 */
[----:B------:R-:W-:Y:S02]  /*10f60*/  IMAD R0, R6, UR6, RZ ;  /* 0x0000000606007c24 */ /* 0x000fe4000f8e02ff */
[----:B------:R-:W-:Y:S01]  /*10f70*/  IMAD.WIDE.U32 R2, R7, UR6, R2 ;  /* 0x0000000607027c25 */ /* 0x000fe2000f8e0002 */
[----:B------:R-:W-:-:S03]  /*10f80*/  UIMAD UR6, UR8, UR12, URZ ;  /* 0x0000000c080672a4 */ /* 0x000fc6000f8e023f */
[----:B------:R-:W-:Y:S01]  /*10f90*/  IMAD R7, R7, UR7, R0 ;  /* 0x0000000707077c24 */ /* 0x000fe2000f8e0200 */
[----:B------:R-:W-:Y:S01]  /*10fa0*/  UIMAD UR7, UR11, -0x80, UR4 ;  /* 0xffffff800b0778a4 */ /* 0x000fe2000f8e0204 */
[----:B------:R-:W-:Y:S01]  /*10fb0*/  IMAD.U32 R5, RZ, RZ, UR12 ;  /* 0x0000000cff057e24 */ /* 0x000fe2000f8e00ff */
[----:B------:R-:W-:Y:S01]  /*10fc0*/  UIMAD UR6, UR14, UR13, UR6 ;  /* 0x0000000d0e0672a4 */ /* 0x000fe2000f8e0206 */
[----:B------:R-:W-:Y:S01]  /*10fd0*/  IMAD.IADD R3, R3, 0x1, R7 ;  /* 0x0000000103037824 */ /* 0x000fe200078e0207 */
[----:B------:R-:W-:Y:S01]  /*10fe0*/  SHF.R.S32.HI R7, RZ, 0x1f, R22 ;  /* 0x0000001fff077819 */ /* 0x000fe20000011416 */
[----:B------:R-:W-:Y:S01]  /*10ff0*/  ULDC.64 UR12, c[0x0][0xae8] ;  /* 0x0002ba00000c7ab9 */ /* 0x000fe20000000a00 */
[C---:B------:R-:W-:Y:S01]  /*11000*/  ISETP.GE.AND P3, PT, R22.reuse, UR7, PT ;  /* 0x0000000716007c0c */ /* 0x040fe2000bf66270 */
[----:B------:R-:W-:Y:S01]  /*11010*/  IMAD.WIDE.U32 R2, R5, UR14, R2 ;  /* 0x0000000e05027c25 */ /* 0x000fe2000f8e0002 */
[----:B------:R-:W-:Y:S02]  /*11020*/  UIMAD UR4, UR10, UR12, URZ ;  /* 0x0000000c0a0472a4 */ /* 0x000fe4000f8e023f */
[----:B------:R-:W-:Y:S01]  /*11030*/  MOV R5, UR12 ;  /* 0x0000000c00057c02 */ /* 0x000fe20008000f00 */
[C---:B------:R-:W-:Y:S01]  /*11040*/  VIADD R4, R22.reuse, 0x60 ;  /* 0x0000006016047836 */ /* 0x040fe20000000000 */
[----:B------:R-:W-:Y:S01]  /*11050*/  UIMAD UR4, UR9, UR13, UR4 ;  /* 0x0000000d090472a4 */ /* 0x000fe2000f8e0204 */
[----:B------:R-:W-:-:S02]  /*11060*/  VIADD R0, R22, 0x20 ;  /* 0x0000002016007836 */ /* 0x000fc40000000000 */
[----:B------:R-:W-:Y:S01]  /*11070*/  VIADD R3, R3, UR6 ;  /* 0x0000000603037c36 */ /* 0x000fe20008000000 */
[----:B------:R-:W-:Y:S01]  /*11080*/  ISETP.GE.AND P0, PT, R4, UR7, PT ;  /* 0x0000000704007c0c */ /* 0x000fe2000bf06270 */
[----:B------:R-:W-:Y:S01]  /*11090*/  IMAD.U32 R9, RZ, RZ, UR11 ;  /* 0x0000000bff097e24 */ /* 0x000fe2000f8e00ff */
[----:B------:R-:W-:Y:S01]  /*110a0*/  ISETP.GE.AND P2, PT, R0, UR7, PT ;  /* 0x0000000700007c0c */ /* 0x000fe2000bf46270 */
[----:B------:R-:W-:-:S04]  /*110b0*/  IMAD.WIDE.U32 R4, R5, UR9, R2 ;  /* 0x0000000905047c25 */ /* 0x000fc8000f8e0002 */
[----:B------:R-:W-:Y:S02]  /*110c0*/  VIADD R0, R22, 0x40 ;  /* 0x0000004016007836 */ /* 0x000fe40000000000 */
[----:B------:R-:W-:Y:S02]  /*110d0*/  IMAD.MOV.U32 R6, RZ, RZ, R22 ;  /* 0x000000ffff067224 */ /* 0x000fe400078e0016 */
[----:B------:R-:W-:Y:S01]  /*110e0*/  VIADD R11, R5, UR4 ;  /* 0x00000004050b7c36 */ /* 0x000fe20008000000 */
[----:B------:R-:W-:Y:S01]  /*110f0*/  ISETP.GE.AND P1, PT, R0, UR7, PT ;  /* 0x0000000700007c0c */ /* 0x000fe2000bf26270 */
[----:B------:R-:W-:Y:S01]  /*11100*/  IMAD.WIDE R6, R9, 0x80, R6 ;  /* 0x0000008009067825 */ /* 0x000fe200078e0206 */
[----:B------:R-:W-:Y:S11]  /*11110*/  @P3 BRA `(.L_x_2041) ;  /* 0x0000000000503947 */ /* 0x000ff60003800000 */
        /* <DEDUP_REMOVED lines=20> */
.L_x_2041:
[----:B------:R-:W-:Y:S05]  /*11260*/  BSYNC B1 ;  /* 0x0000000000017941 */ /* 0x000fea0003800000 */
.L_x_2040:
        /* <DEDUP_REMOVED lines=24> */
.L_x_2043:
[----:B------:R-:W-:Y:S05]  /*113f0*/  BSYNC B1 ;  /* 0x0000000000017941 */ /* 0x000fea0003800000 */
.L_x_2042:
[----:B------:R-:W-:Y:S04]  /*11400*/  BSSY B1, `(.L_x_2044) ;  /* 0x0000018000017945 */ /* 0x000fe80003800000 */
[----:B------:R-:W-:Y:S05]  /*11410*/  @P1 BRA `(.L_x_2045) ;  /* 0x0000000000581947 */ /* 0x000fea0003800000 */
[----:B01----:R-:W-:Y:S01]  /*11420*/  IADD3 R9, P1, R6, 0x40, RZ ;  /* 0x0000004006097810 */ /* 0x003fe20007f3e0ff */
[C---:B------:R-:W-:Y:S01]  /*11430*/  VIADD R2, R16.reuse, 0x40 ;  /* 0x0000004010027836 */ /* 0x040fe20000000000 */
[----:B------:R-:W-:Y:S01]  /*11440*/  ULDC UR4, c[0x0][0xa8c] ;  /* 0x0002a30000047ab9 */ /* 0x000fe20000000800 */
[----:B------:R-:W-:Y:S01]  /*11450*/  ULDC.64 UR8, c[0x0][0xad8] ;  /* 0x0002b60000087ab9 */ /* 0x000fe20000000a00 */
[----:B------:R-:W-:Y:S01]  /*11460*/  IMAD.MOV.U32 R3, RZ, RZ, R11 ;  /* 0x000000ffff037224 */ /* 0x000fe200078e000b */
[----:B------:R-:W-:Y:S01]  /*11470*/  ISETP.GE.AND P2, PT, R16, UR4, PT ;  /* 0x0000000410007c0c */ /* 0x000fe2000bf46270 */
[----:B------:R-:W-:Y:S01]  /*11480*/  IMAD.X R0, RZ, RZ, R7, P1 ;  /* 0x000000ffff007224 */ /* 0x000fe200008e0607 */
[----:B------:R-:W-:Y:S01]  /*11490*/  ISETP.GE.AND P3, PT, R2, UR4, PT ;  /* 0x0000000402007c0c */ /* 0x000fe2000bf66270 */
[----:B------:R-:W-:Y:S01]  /*114a0*/  VIADD R8, R16, 0x80 ;  /* 0x0000008010087836 */ /* 0x000fe20000000000 */
[----:B------:R-:W-:Y:S01]  /*114b0*/  MOV R2, R4 ;  /* 0x0000000400027202 */ /* 0x000fe20000000f00 */
[----:B------:R-:W-:Y:S01]  /*114c0*/  IMAD R0, R0, UR8, RZ ;  /* 0x0000000800007c24 */ /* 0x000fe2000f8e02ff */
[----:B------:R-:W-:-:S02]  /*114d0*/  ULDC.64 UR10, c[0x0][0x208] ;  /* 0x00008200000a7ab9 */ /* 0x000fc40000000a00 */
[----:B------:R-:W-:Y:S01]  /*114e0*/  ISETP.GE.AND P4, PT, R8, UR4, PT ;  /* 0x0000000408007c0c */ /* 0x000fe2000bf86270 */
[----:B------:R-:W-:-:S04]  /*114f0*/  IMAD.WIDE.U32 R2, R9, UR8, R2 ;  /* 0x0000000809027c25 */ /* 0x000fc8000f8e0002 */
        /* <DEDUP_REMOVED lines=8> */
.L_x_2045:
[----:B------:R-:W-:Y:S05]  /*11580*/  BSYNC B1 ;  /* 0x0000000000017941 */ /* 0x000fea0003800000 */
.L_x_2044:
        /* <DEDUP_REMOVED lines=23> */
.L_x_2036:
[----:B------:R-:W-:Y:S05]  /*11700*/  BSYNC B0 ;  /* 0x0000000000007941 */ /* 0x000fea0003800000 */
.L_x_2027:
[----:B------:R-:W-:Y:S02]  /*11710*/  ULDC UR4, c[0x0][0xc14] ;  /* 0x0003050000047ab9 */ /* 0x000fe40000000800 */
[----:B------:R-:W-:-:S13]  /*11720*/  ISETP.GE.AND P0, PT, R83, UR4, PT ;  /* 0x0000000453007c0c */ /* 0x000fda000bf06270 */
[----:B------:R-:W-:Y:S05]  /*11730*/  @!P0 BRA `(.L_x_2046) ;  /* 0xfffffef400a08947 */ /* 0x000fea000383ffff */
[----:B------:R-:W-:Y:S05]  /*11740*/  EXIT ;  /* 0x000000000000794d */ /* 0x000fea0003800000 */
.L_x_1991:
        /* <DEDUP_REMOVED lines=10> */
[----:B------:R-:W-:Y:S01]  /*117f0*/  ULDC.64 UR6, c[0x0][0x208] ;  /* 0x0000820000067ab9 */ /* 0x000fe20000000a00 */
        /* <DEDUP_REMOVED lines=27> */
[----:B-1----:R-:W-:Y:S01]  /*119b0*/  SEL R3, R6, RZ, P0 ;  /* 0x000000ff06037207 */ /* 0x002fe20000000000 */
[----:B------:R-:W-:Y:S01]  /*119c0*/  IMAD.MOV.U32 R6, RZ, RZ, RZ ;  /* 0x000000ffff067224 */ /* 0x000fe200078e00ff */
        /* <DEDUP_REMOVED lines=17> */
[----:B------:R-:W-:Y:S01]  /*11ae0*/  MOV R5, R2 ;  /* 0x0000000200057202 */ /* 0x000fe20000000f00 */
[----:B------:R-:W-:Y:S01]  /*11af0*/  IMAD.MOV.U32 R6, RZ, RZ, RZ ;  /* 0x000000ffff067224 */ /* 0x000fe200078e00ff */
[----:B------:R-:W-:Y:S01]  /*11b00*/  ULDC UR5, c[0x0][0xc14] ;  /* 0x0003050000057ab9 */ /* 0x000fe20000000800 */
[----:B------:R-:W-:Y:S01]  /*11b10*/  ULDC UR7, c[0x0][0xc14] ;  /* 0x0003050000077ab9 */ /* 0x000fe20000000800 */
[----:B------:R-:W-:-:S05]  /*11b20*/  ULDC UR4, c[0x0][0xc10] ;  /* 0x0003040000047ab9 */ /* 0x000fca0000000800 */
.L_x_2051:
[----:B------:R-:W-:Y:S02]  /*11b30*/  VIADD R6, R6, 0x1f ;  /* 0x0000001f06067836 */ /* 0x000fe40000000000 */
[----:B------:R-:W-:-:S03]  /*11b40*/  IMAD.U32 R19, RZ, RZ, UR7 ;  /* 0x00000007ff137e24 */ /* 0x000fc6000f8e00ff */
[----:B------:R-:W-:-:S13]  /*11b50*/  ISETP.GE.AND P0, PT, R6, UR5, PT ;  /* 0x0000000506007c0c */ /* 0x000fda000bf06270 */
[----:B------:R-:W-:Y:S05]  /*11b60*/  @P0 BRA `(.L_x_2048) ;  /* 0x0000000400cc0947 */ /* 0x000fea0003800000 */
        /* <DEDUP_REMOVED lines=12> */
.L_x_2050:
[----:B------:R-:W-:Y:S05]  /*11c30*/  BSYNC B0 ;  /* 0x0000000000007941 */ /* 0x000fea0003800000 */
.L_x_2049:
        /* <DEDUP_REMOVED lines=25> */
.L_x_2047:
        /* <DEDUP_REMOVED lines=21> */
.L_x_2052:
[----:B-1----:R-:W-:Y:S01]  /*11f20*/  IMAD.MOV R2, RZ, RZ, -R3 ;  /* 0x000000ffff027224 */ /* 0x002fe200078e0a03 */
[----:B--2---:R-:W-:Y:S01]  /*11f30*/  IABS R4, R6 ;  /* 0x0000000600047213 */ /* 0x004fe20000000000 */
[----:B---3--:R-:W-:Y:S02]  /*11f40*/  IMAD R16, R16, UR4, R7 ;  /* 0x0000000410107c24 */ /* 0x008fe4000f8e0207 */
[----:B------:R-:W-:Y:S01]  /*11f50*/  IMAD R5, R2, R11, RZ ;  /* 0x0000000b02057224 */ /* 0x000fe200078e02ff */
[----:B------:R-:W-:Y:S01]  /*11f60*/  IADD3 R4, RZ, -R4, RZ ;  /* 0x80000004ff047210 */ /* 0x000fe20007ffe0ff */
[----:B------:R-:W-:-:S04]  /*11f70*/  IMAD.MOV.U32 R2, RZ, RZ, RZ ;  /* 0x000000ffff027224 */ /* 0x000fc800078e00ff */
[----:B------:R-:W-:Y:S01]  /*11f80*/  IMAD.HI.U32 R2, R3, R5, R2 ;  /* 0x0000000503027227 */ /* 0x000fe200078e0002 */
[----:B------:R-:W-:-:S04]  /*11f90*/  IADD3 R5, -R16, UR6, RZ ;  /* 0x0000000610057c10 */ /* 0x000fc8000fffe1ff */
        /* <DEDUP_REMOVED lines=18> */
[----:B------:R-:W-:-:S03]  /*120c0*/  IMAD.IADD R4, R5, 0x1, R4 ;  /* 0x0000000105047824 */ /* 0x000fc600078e0204 */
[----:B------:R-:W-:-:S04]  /*120d0*/  IABS R7, R8 ;  /* 0x0000000800077213 */ /* 0x000fc80000000000 */
[----:B------:R-:W1:Y:S08]  /*120e0*/  I2F.RP R10, R7 ;  /* 0x00000007000a7306 */ /* 0x000e700000209400 */
[----:B-1----:R-:W1:Y:S02]  /*120f0*/  MUFU.RCP R10, R10 ;  /* 0x0000000a000a7308 */ /* 0x002e640000001000 */
[----:B-1----:R-:W-:-:S06]  /*12100*/  VIADD R2, R10, 0xffffffe ;  /* 0x0ffffffe0a027836 */ /* 0x002fcc0000000000 */
[----:B------:R1:W2:Y:S02]  /*12110*/  F2I.FTZ.U32.TRUNC.NTZ R3, R2 ;  /* 0x0000000200037305 */ /* 0x0002a4000021f000 */
[----:B-1----:R-:W-:Y:S02]  /*12120*/  IMAD.MOV.U32 R2, RZ, RZ, RZ ;  /* 0x000000ffff027224 */ /* 0x002fe400078e00ff */
[----:B--2---:R-:W-:-:S04]  /*12130*/  IMAD.MOV R6, RZ, RZ, -R3 ;  /* 0x000000ffff067224 */ /* 0x004fc800078e0a03 */
        /* <DEDUP_REMOVED lines=22> */
.L_x_2048:
[----:B------:R-:W-:Y:S01]  /*122a0*/  MOV R17, RZ ;  /* 0x000000ff00117202 */ /* 0x000fe20000000f00 */
[----:B------:R-:W-:Y:S02]  /*122b0*/  IMAD.U32 R16, RZ, RZ, UR6 ;  /* 0x00000006ff107e24 */ /* 0x000fe4000f8e00ff */
[----:B------:R-:W-:-:S07]  /*122c0*/  IMAD.MOV.U32 R18, RZ, RZ, RZ ;  /* 0x000000ffff127224 */ /* 0x000fce00078e00ff */
.L_x_2053:
[----:B------:R-:W1:Y:S01]  /*122d0*/  S2R R2, SR_TID.X ;  /* 0x0000000000027919 */ /* 0x000e620000002100 */
[----:B------:R-:W-:Y:S01]  /*122e0*/  STL [R1+0x20], RZ ;  /* 0x000020ff01007387 */ /* 0x000fe20000100800 */
        /* <DEDUP_REMOVED lines=10> */
[----:B------:R1:W-:Y:S03]  /*12390*/  STL [R1], RZ ;  /* 0x000000ff01007387 */ /* 0x0003e60000100800 */
[----:B------:R-:W-:Y:S05]  /*123a0*/  @P0 BRA `(.L_x_2054) ;  /* 0x0000004000f80947 */ /* 0x000fea0003800000 */
[----:B-1----:R-:W-:Y:S01]  /*123b0*/  IMAD.MOV.U32 R0, RZ, RZ, 0x1 ;  /* 0x00000001ff007424 */ /* 0x002fe200078e00ff */
[----:B------:R1:W-:Y:S01]  /*123c0*/  STL [R1], RZ ;  /* 0x000000ff01007387 */ /* 0x0003e20000100800 */
[----:B------:R-:W-:Y:S01]  /*123d0*/  ULDC UR38, c[0x0][0xc] ;  /* 0x0000030000267ab9 */ /* 0x000fe20000000800 */
[----:B------:R-:W-:Y:S02]  /*123e0*/  ULDC.64 UR36, c[0x0][0x198] ;  /* 0x0000660000247ab9 */ /* 0x000fe40000000a00 */
[----:B------:R1:W-:Y:S04]  /*123f0*/  STL [R1+0x8], R0 ;  /* 0x0000080001007387 */ /* 0x0003e80000100800 */
[----:B------:R1:W-:Y:S02]  /*12400*/  STL [R1+0x20], RZ ;  /* 0x000020ff01007387 */ /* 0x0003e40000100800 */
.L_x_2121:
[----:B--2---:R-:W2:Y:S01]  /*12410*/  LDC.64 R2, c[0x0][0xc60] ;  /* 0x00031800ff027b82 */ /* 0x004ea20000000a00 */
[----:B------:R-:W-:Y:S01]  /*12420*/  ULDC.64 UR4, c[0x0][0x208] ;  /* 0x0000820000047ab9 */ /* 0x000fe20000000a00 */
[----:B--2---:R-:W-:-:S05]  /*12430*/  IMAD.WIDE R2, R19, 0x4, R2 ;  /* 0x0000000413027825 */ /* 0x004fca00078e0202 */
[----:B------:R-:W2:Y:S01]  /*12440*/  LDG.E R5, desc[UR4][R2.64] ;  /* 0x0000000402057981 */ /* 0x000ea2000c1e1900 */
[----:B------:R-:W-:Y:S05]  /*12450*/  YIELD ;  /* 0x0000000000007946 */ /* 0x000fea0003800000 */
[----:B------:R-:W-:Y:S01]  /*12460*/  ULDC.64 UR4, c[0x0][0xa28] ;  /* 0x00028a0000047ab9 */ /* 0x000fe20000000a00 */
[----:B-1----:R-:W-:Y:S01]  /*12470*/  IMAD.MOV.U32 R0, RZ, RZ, RZ ;  /* 0x000000ffff007224 */ /* 0x002fe200078e00ff */
[----:B------:R-:W-:Y:S01]  /*12480*/  ISETP.NE.U32.AND P0, PT, RZ, UR4, PT ;  /* 0x00000004ff007c0c */ /* 0x000fe2000bf05070 */
[----:B------:R-:W-:Y:S01]  /*12490*/  ULDC.64 UR8, c[0x0][0x208] ;  /* 0x0000820000087ab9 */ /* 0x000fe20000000a00 */
[----:B------:R-:W-:Y:S01]  /*124a0*/  IMAD.MOV.U32 R6, RZ, RZ, RZ ;  /* 0x000000ffff067224 */ /* 0x000fe200078e00ff */
[----:B------:R-:W-:Y:S01]  /*124b0*/  ULDC.64 UR6, c[0x0][0xa08] ;  /* 0x0002820000067ab9 */ /* 0x000fe20000000a00 */
[----:B------:R-:W-:-:S02]  /*124c0*/  ISETP.NE.AND.EX P0, PT, RZ, UR5, PT, P0 ;  /* 0x00000005ff007c0c */ /* 0x000fc4000bf05300 */
[----:B--2---:R-:W-:Y:S01]  /*124d0*/  SHF.R.S32.HI R4, RZ, 0x1f, R5 ;  /* 0x0000001fff047819 */ /* 0x004fe20000011405 */
[----:B------:R-:W-:-:S10]  /*124e0*/  IMAD.SHL.U32 R11, R5, 0x4, RZ ;  /* 0x00000004050b7824 */ /* 0x000fd400078e00ff */
[C---:B------:R-:W-:Y:S01]  /*124f0*/  @P0 LEA R2, P1, R5.reuse, UR4, 0x2 ;  /* 0x0000000405020c11 */ /* 0x040fe2000f8210ff */
[----:B------:R1:W-:Y:S03]  /*12500*/  STL [R1+0x10], R5 ;  /* 0x0000100501007387 */ /* 0x0003e60000100800 */
[C-C-:B------:R-:W-:Y:S01]  /*12510*/  @P0 LEA.HI.X R3, R5.reuse, UR5, R4.reuse, 0x2, P1 ;  /* 0x0000000505030c11 */ /* 0x140fe200088f1404 */
[----:B------:R-:W-:Y:S02]  /*12520*/  ULDC.64 UR4, c[0x0][0xa18] ;  /* 0x0002860000047ab9 */ /* 0x000fe40000000a00 */
[----:B------:R-:W-:Y:S02]  /*12530*/  ISETP.NE.U32.AND P1, PT, RZ, UR4, PT ;  /* 0x00000004ff007c0c */ /* 0x000fe4000bf25070 */
[----:B------:R2:W5:Y:S01]  /*12540*/  @P0 LDG.E R0, desc[UR8][R2.64] ;  /* 0x0000000802000981 */ /* 0x000562000c1e1900 */
[----:B------:R-:W-:-:S02]  /*12550*/  SHF.L.U64.HI R10, R5, 0x2, R4 ;  /* 0x00000002050a7819 */ /* 0x000fc40000010204 */
[----:B------:R-:W-:Y:S01]  /*12560*/  ISETP.NE.AND.EX P1, PT, RZ, UR5, PT, P1 ;  /* 0x00000005ff007c0c */ /* 0x000fe2000bf25310 */
[----:B------:R-:W-:Y:S04]  /*12570*/  STL [R1+0x18], R11 ;  /* 0x0000180b01007387 */ /* 0x000fe80000100800 */
[----:B------:R-:W-:Y:S08]  /*12580*/  STL [R1+0x1c], R10 ;  /* 0x00001c0a01007387 */ /* 0x000ff00000100800 */
[----:B------:R-:W-:-:S04]  /*12590*/  @P1 IADD3 R8, P0, R11, UR4, RZ ;  /* 0x000000040b081c10 */ /* 0x000fc8000ff1e0ff */
[C---:B------:R-:W-:Y:S01]  /*125a0*/  @P1 IADD3.X R9, R10.reuse, UR5, RZ, P0, !PT ;  /* 0x000000050a091c10 */ /* 0x040fe200087fe4ff */
[----:B------:R-:W-:Y:S02]  /*125b0*/  ULDC.64 UR4, c[0x0][0xa00] ;  /* 0x0002800000047ab9 */ /* 0x000fe40000000a00 */
[----:B------:R-:W-:Y:S02]  /*125c0*/  ISETP.NE.U32.AND P2, PT, RZ, UR4, PT ;  /* 0x00000004ff007c0c */ /* 0x000fe4000bf45070 */
[C---:B--2---:R-:W-:Y:S02]  /*125d0*/  IADD3 R2, P0, R11.reuse, UR4, RZ ;  /* 0x000000040b027c10 */ /* 0x044fe4000ff1e0ff */
[----:B------:R-:W-:Y:S02]  /*125e0*/  ISETP.NE.AND.EX P2, PT, RZ, UR5, PT, P2 ;  /* 0x00000005ff007c0c */ /* 0x000fe4000bf45320 */
[----:B------:R-:W-:Y:S01]  /*125f0*/  IADD3.X R3, R10, UR5, RZ, P0, !PT ;  /* 0x000000050a037c10 */ /* 0x000fe200087fe4ff */
[----:B------:R-:W-:Y:S01]  /*12600*/  ULDC UR4, c[0x0][0x288] ;  /* 0x0000a20000047ab9 */ /* 0x000fe20000000800 */
[----:B------:R-:W-:-:S04]  /*12610*/  IADD3 R4, P0, R11, UR6, RZ ;  /* 0x000000060b047c10 */ /* 0x000fc8000ff1e0ff */
[----:B-1----:R-:W-:-:S05]  /*12620*/  IADD3.X R5, R10, UR7, RZ, P0, !PT ;  /* 0x000000070a057c10 */ /* 0x002fca00087fe4ff */
[----:B------:R-:W2:Y:S01]  /*12630*/  @P2 LDG.E R6, desc[UR8][R2.64] ;  /* 0x0000000802062981 */ /* 0x000ea2000c1e1900 */
[----:B------:R-:W-:-:S04]  /*12640*/  ISETP.NE.U32.AND P0, PT, RZ, UR6, PT ;  /* 0x00000006ff007c0c */ /* 0x000fc8000bf05070 */
[----:B------:R-:W-:Y:S01]  /*12650*/  ISETP.NE.AND.EX P0, PT, RZ, UR7, PT, P0 ;  /* 0x00000007ff007c0c */ /* 0x000fe2000bf05300 */
[----:B--2---:R1:W-:Y:S02]  /*12660*/  STL [R1+0x24], R6 ;  /* 0x0000240601007387 */ /* 0x0043e40000100800 */
[----:B-1----:R-:W-:Y:S01]  /*12670*/  IMAD.U32 R6, RZ, RZ, UR4 ;  /* 0x00000004ff067e24 */ /* 0x002fe2000f8e00ff */
[----:B------:R-:W-:Y:S02]  /*12680*/  ULDC.64 UR4, c[0x0][0x3f8] ;  /* 0x0000fe0000047ab9 */ /* 0x000fe40000000a00 */
[----:B------:R-:W-:-:S03]  /*12690*/  UISETP.NE.U32.AND UP0, UPT, UR4, URZ, UPT ;  /* 0x0000003f0400728c */ /* 0x000fc6000bf05070 */
[----:B------:R-:W-:Y:S01]  /*126a0*/  ULDC UR4, c[0x0][0x404] ;  /* 0x0001010000047ab9 */ /* 0x000fe20000000800 */
[----:B------:R-:W-:Y:S01]  /*126b0*/  UISETP.NE.AND.EX UP0, UPT, UR5, URZ, UPT, UP0 ;  /* 0x0000003f0500728c */ /* 0x000fe2000bf05300 */
[----:B------:R1:W5:Y:S02]  /*126c0*/  @P1 LDG.E R6, desc[UR8][R8.64] ;  /* 0x0000000808061981 */ /* 0x000364000c1e1900 */
[----:B------:R-:W-:Y:S01]  /*126d0*/  ULDC UR5, c[0x0][0x2e0] ;  /* 0x0000b80000057ab9 */ /* 0x000fe20000000800 */
[----:B------:R-:W-:-:S04]  /*126e0*/  USEL UR4, UR4, 0x1, UP0 ;  /* 0x0000000104047887 */ /* 0x000fc80008000000 */
[----:B------:R-:W-:-:S06]  /*126f0*/  UIMAD UR4, UR4, UR5, URZ ;  /* 0x00000005040472a4 */ /* 0x000fcc000f8e023f */
[----:B------:R-:W-:Y:S01]  /*12700*/  IMAD.U32 R7, RZ, RZ, UR4 ;  /* 0x00000004ff077e24 */ /* 0x000fe2000f8e00ff */
[----:B-1----:R-:W-:Y:S06]  /*12710*/  @P1 BRA `(.L_x_2055) ;  /* 0x0000000000141947 */ /* 0x002fec0003800000 */
[----:B------:R-:W-:Y:S05]  /*12720*/  @!P2 BRA `(.L_x_2055) ;  /* 0x000000000010a947 */ /* 0x000fea0003800000 */
[----:B------:R-:W-:Y:S02]  /*12730*/  ULDC.64 UR4, c[0x0][0x208] ;  /* 0x0000820000047ab9 */ /* 0x000fe40000000a00 */
[----:B-----5:R-:W2:Y:S04]  /*12740*/  LDG.E R6, desc[UR4][R2.64] ;  /* 0x0000000402067981 */ /* 0x020ea8000c1e1900 */
[----:B------:R-:W2:Y:S02]  /*12750*/  LDG.E R9, desc[UR4][R2.64+0x4] ;  /* 0x0000040402097981 */ /* 0x000ea4000c1e1900 */
[----:B--2---:R-:W-:-:S07]  /*12760*/  IMAD.IADD R6, R9, 0x1, -R6 ;  /* 0x0000000109067824 */ /* 0x004fce00078e0a06 */
.L_x_2055:
[----:B------:R-:W-:Y:S01]  /*12770*/  IMAD.MOV.U32 R3, RZ, RZ, RZ ;  /* 0x000000ffff037224 */ /* 0x000fe200078e00ff */
[----:B------:R-:W-:-:S05]  /*12780*/  ULDC.64 UR4, c[0x0][0x208] ;  /* 0x0000820000047ab9 */ /* 0x000fca0000000a00 */
[----:B------:R-:W2:Y:S01]  /*12790*/  @P0 LDG.E R3, desc[UR4][R4.64] ;  /* 0x0000000404030981 */ /* 0x000ea2000c1e1900 */
[----:B------:R-:W-:Y:S02]  /*127a0*/  ULDC.64 UR4, c[0x0][0xa20] ;  /* 0x0002880000047ab9 */ /* 0x000fe40000000a00 */
[----:B------:R-:W-:-:S04]  /*127b0*/  ISETP.NE.U32.AND P1, PT, RZ, UR4, PT ;  /* 0x00000004ff007c0c */ /* 0x000fc8000bf25070 */
[----:B------:R-:W-:Y:S01]  /*127c0*/  ISETP.NE.AND.EX P1, PT, RZ, UR5, PT, P1 ;  /* 0x00000005ff007c0c */ /* 0x000fe2000bf25310 */
[----:B--2--5:R-:W-:-:S05]  /*127d0*/  IMAD.IADD R2, R3, 0x1, R0 ;  /* 0x0000000103027824 */ /* 0x024fca00078e0200 */
[----:B------:R1:W-:Y:S07]  /*127e0*/  STL [R1+0x4], R2 ;  /* 0x0000040201007387 */ /* 0x0003ee0000100800 */
[----:B------:R-:W-:Y:S05]  /*127f0*/  @!P1 BRA `(.L_x_2056) ;  /* 0x0000000000149947 */ /* 0x000fea0003800000 */
[----:B-1----:R-:W-:Y:S01]  /*12800*/  IADD3 R2, P0, R11, UR4, RZ ;  /* 0x000000040b027c10 */ /* 0x002fe2000ff1e0ff */
[----:B------:R-:W-:-:S03]  /*12810*/  ULDC.64 UR6, c[0x0][0x208] ;  /* 0x0000820000067ab9 */ /* 0x000fc60000000a00 */
[----:B------:R-:W-:-:S05]  /*12820*/  IADD3.X R3, R10, UR5, RZ, P0, !PT ;  /* 0x000000050a037c10 */ /* 0x000fca00087fe4ff */
[----:B------:R1:W5:Y:S01]  /*12830*/  LDG.E R7, desc[UR6][R2.64] ;  /* 0x0000000602077981 */ /* 0x000362000c1e1900 */
[----:B------:R-:W-:Y:S05]  /*12840*/  BRA `(.L_x_2057) ;  /* 0x0000000000147947 */ /* 0x000fea0003800000 */
.L_x_2056:
[----:B------:R-:W-:Y:S05]  /*12850*/  @!P0 BRA `(.L_x_2057) ;  /* 0x0000000000108947 */ /* 0x000fea0003800000 */
[----:B------:R-:W-:Y:S02]  /*12860*/  ULDC.64 UR4, c[0x0][0x208] ;  /* 0x0000820000047ab9 */ /* 0x000fe40000000a00 */
[----:B------:R-:W2:Y:S04]  /*12870*/  LDG.E R7, desc[UR4][R4.64] ;  /* 0x0000000404077981 */ /* 0x000ea8000c1e1900 */
[----:B-1----:R-:W2:Y:S02]  /*12880*/  LDG.E R2, desc[UR4][R4.64+0x4] ;  /* 0x0000040404027981 */ /* 0x002ea4000c1e1900 */
[----:B--2---:R-:W-:-:S07]  /*12890*/  IMAD.IADD R7, R2, 0x1, -R7 ;  /* 0x0000000102077824 */ /* 0x004fce00078e0a07 */
.L_x_2057:
[----:B-----5:R-:W-:Y:S01]  /*128a0*/  IMAD.IADD R7, R7, 0x1, -R0 ;  /* 0x0000000107077824 */ /* 0x020fe200078e0a00 */
[----:B-1----:R-:W-:Y:S01]  /*128b0*/  LEA R2, R17, 0xef, 0x7 ;  /* 0x000000ef11027811 */ /* 0x002fe200078e38ff */
[----:B------:R-:W-:Y:S01]  /*128c0*/  IMAD.MOV.U32 R4, RZ, RZ, RZ ;  /* 0x000000ffff047224 */ /* 0x000fe200078e00ff */
[----:B------:R-:W-:Y:S01]  /*128d0*/  BSSY B6, `(.L_x_2058) ;  /* 0x0000327000067945 */ /* 0x000fe20003800000 */
[C---:B------:R-:W-:Y:S01]  /*128e0*/  VIADD R5, R7.reuse, 0x6f ;  /* 0x0000006f07057836 */ /* 0x040fe20000000000 */
[----:B------:R-:W-:Y:S01]  /*128f0*/  IADD3 R3, R7, R2, -R6 ;  /* 0x0000000207037210 */ /* 0x000fe20007ffe806 */
        /* <DEDUP_REMOVED lines=8> */
[----:B------:R-:W-:Y:S01]  /*12980*/  ISETP.GT.AND P0, PT, R8, RZ, PT ;  /* 0x000000ff0800720c */ /* 0x000fe20003f04270 */
[----:B------:R1:W-:-:S12]  /*12990*/  STL [R1+0x14], R8 ;  /* 0x0000140801007387 */ /* 0x0003d80000100800 */
[----:B-1----:R-:W-:Y:S05]  /*129a0*/  @P0 BRA `(.L_x_2059) ;  /* 0x0000000000480947 */ /* 0x002fea0003800000 */
[----:B------:R-:W1:Y:S02]  /*129b0*/  S2R R8, SR_TID.X ;  /* 0x0000000000087919 */ /* 0x000e640000002100 */
[----:B-1----:R-:W-:-:S04]  /*129c0*/  LOP3.LUT R8, R8, 0x1f, RZ, 0xc0, !PT ;  /* 0x0000001f08087812 */ /* 0x002fc800078ec0ff */
[----:B------:R-:W-:-:S13]  /*129d0*/  ISETP.NE.AND P1, PT, R8, RZ, PT ;  /* 0x000000ff0800720c */ /* 0x000fda0003f25270 */
[----:B------:R-:W-:Y:S05]  /*129e0*/  @P1 BRA `(.L_x_2060) ;  /* 0x0000003000541947 */ /* 0x000fea0003800000 */
[----:B------:R-:W1:Y:S01]  /*129f0*/  S2R R7, SR_LANEID ;  /* 0x0000000000077919 */ /* 0x000e620000000000 */
[----:B------:R-:W-:Y:S01]  /*12a00*/  VOTEU.ANY UR4, UPT, PT ;  /* 0x0000000000047886 */ /* 0x000fe200038e0100 */
[----:B------:R-:W2:Y:S01]  /*12a10*/  LDC.64 R2, c[0x0][0xc38] ;  /* 0x00030e00ff027b82 */ /* 0x000ea20000000a00 */
[----:B------:R-:W1:Y:S01]  /*12a20*/  FLO.U32 R0, UR4 ;  /* 0x0000000400007d00 */ /* 0x000e6200080e0000 */
[----:B------:R-:W-:-:S07]  /*12a30*/  ULDC.64 UR6, c[0x0][0x208] ;  /* 0x0000820000067ab9 */ /* 0x000fce0000000a00 */
[----:B------:R-:W2:Y:S01]  /*12a40*/  POPC R5, UR4 ;  /* 0x0000000400057d09 */ /* 0x000ea20008000000 */
[----:B-1----:R-:W-:-:S13]  /*12a50*/  ISETP.EQ.U32.AND P0, PT, R0, R7, PT ;  /* 0x000000070000720c */ /* 0x002fda0003f02070 */
[----:B--2---:R-:W2:Y:S01]  /*12a60*/  @P0 ATOMG.E.ADD.STRONG.GPU PT, R3, desc[UR6][R2.64], R5 ;  /* 0x00000005020309a8 */ /* 0x004ea200081ee1c6 */
[----:B------:R-:W1:Y:S02]  /*12a70*/  S2R R4, SR_LTMASK ;  /* 0x0000000000047919 */ /* 0x000e640000003900 */
[----:B-1----:R-:W-:-:S04]  /*12a80*/  LOP3.LUT R4, R4, UR4, RZ, 0xc0, !PT ;  /* 0x0000000404047c12 */ /* 0x002fc8000f8ec0ff */
[----:B------:R-:W1:Y:S01]  /*12a90*/  POPC R7, R4 ;  /* 0x0000000400077309 */ /* 0x000e620000000000 */
[----:B--2---:R-:W1:Y:S02]  /*12aa0*/  SHFL.IDX PT, R0, R3, R0, 0x1f ;  /* 0x00001f0003007589 */ /* 0x004e6400000e0000 */
[----:B-1----:R-:W-:Y:S01]  /*12ab0*/  IADD3 R16, R0, UR38, R7 ;  /* 0x0000002600107c10 */ /* 0x002fe2000fffe007 */
[----:B------:R-:W-:Y:S06]  /*12ac0*/  BRA `(.L_x_2060) ;  /* 0x00000030001c7947 */ /* 0x000fec0003800000 */
.L_x_2059:
[----:B------:R-:W1:Y:S01]  /*12ad0*/  S2R R3, SR_CgaCtaId ;  /* 0x0000000000037919 */ /* 0x000e620000008800 */
[----:B------:R-:W-:-:S04]  /*12ae0*/  MOV R0, 0x400 ;  /* 0x0000040000007802 */ /* 0x000fc80000000f00 */
[----:B-1----:R-:W-:-:S04]  /*12af0*/  LEA R2, R3, R0, 0x18 ;  /* 0x0000000003027211 */ /* 0x002fc800078ec0ff */
[----:B------:R-:W-:Y:S01]  /*12b00*/  IADD3 R0, R2, 0x21400, RZ ;  /* 0x0002140002007810 */ /* 0x000fe20007ffe0ff */
[----:B------:R1:W-:Y:S03]  /*12b10*/  STL [R1+0xc], R2 ;  /* 0x00000c0201007387 */ /* 0x0003e60000100800 */
[----:B------:R-:W-:-:S13]  /*12b20*/  LOP3.LUT P0, RZ, R0, 0x3ff, RZ, 0xc0, !PT ;  /* 0x000003ff00ff7812 */ /* 0x000fda000780c0ff */
[----:B-1----:R-:W-:Y:S05]  /*12b30*/  @!P0 BRA `(.L_x_2061) ;  /* 0x0000000000408947 */ /* 0x002fea0003800000 */
        /* <DEDUP_REMOVED lines=16> */
.L_x_2061:
        /* <DEDUP_REMOVED lines=10> */
[----:B------:R-:W-:Y:S01]  /*12ce0*/  MOV R12, 0x1 ;  /* 0x00000001000c7802 */ /* 0x000fe20000000f00 */
[----:B------:R-:W-:Y:S02]  /*12cf0*/  IMAD.U32 R5, RZ, RZ, UR7 ;  /* 0x00000007ff057e24 */ /* 0x000fe4000f8e00ff */
[----:B------:R-:W-:Y:S02]  /*12d00*/  IMAD.U32 R6, RZ, RZ, UR8 ;  /* 0x00000008ff067e24 */ /* 0x000fe4000f8e00ff */
[----:B------:R-:W-:-:S02]  /*12d10*/  IMAD.U32 R7, RZ, RZ, UR9 ;  /* 0x00000009ff077e24 */ /* 0x000fc4000f8e00ff */
[----:B------:R-:W-:Y:S02]  /*12d20*/  IMAD.U32 R10, RZ, RZ, UR4 ;  /* 0x00000004ff0a7e24 */ /* 0x000fe4000f8e00ff */
[----:B------:R-:W-:Y:S02]  /*12d30*/  IMAD.U32 R11, RZ, RZ, UR5 ;  /* 0x00000005ff0b7e24 */ /* 0x000fe4000f8e00ff */
[----:B------:R-:W-:Y:S02]  /*12d40*/  IMAD.MOV.U32 R8, RZ, RZ, 0x70 ;  /* 0x00000070ff087424 */ /* 0x000fe400078e00ff */
[----:B01----:R-:W-:-:S07]  /*12d50*/  IMAD.MOV.U32 R13, RZ, RZ, RZ ;  /* 0x000000ffff0d7224 */ /* 0x003fce00078e00ff */
[----:B------:R-:W-:-:S07]  /*12d60*/  LEPC R20, `(.L_x_2063) ;  /* 0x000000001014794e */ /* 0x000fce0000000000 */
[----:B--2---:R-:W-:Y:S05]  /*12d70*/  CALL.ABS.NOINC R2 ;  /* 0x0000000002007343 */ /* 0x004fea0003c00000 */
.L_x_2063:
        /* <DEDUP_REMOVED lines=16> */
.L_x_2062:
[----:B------:R-:W2:Y:S01]  /*12e80*/  LDL.LU R2, [R1+0x18] ;  /* 0x0000180001027983 */ /* 0x000ea20000300800 */
[----:B------:R-:W-:-:S03]  /*12e90*/  ULDC.64 UR4, c[0x0][0x9f8] ;  /* 0x00027e0000047ab9 */ /* 0x000fc60000000a00 */
[----:B------:R-:W3:Y:S04]  /*12ea0*/  LDL.LU R0, [R1+0x1c] ;  /* 0x00001c0001007983 */ /* 0x000ee80000300800 */
[----:B------:R-:W4:Y:S04]  /*12eb0*/  LDL.LU R7, [R1+0x10] ;  /* 0x0000100001077983 */ /* 0x000f280000300800 */
[----:B------:R-:W4:Y:S01]  /*12ec0*/  LDL.LU R8, [R1+0x24] ;  /* 0x0000240001087983 */ /* 0x000f220000300800 */
[----:B------:R-:W-:Y:S01]  /*12ed0*/  ISETP.NE.U32.AND P0, PT, RZ, UR4, PT ;  /* 0x00000004ff007c0c */ /* 0x000fe2000bf05070 */
[----:B------:R-:W-:-:S03]  /*12ee0*/  ULDC.64 UR6, c[0x0][0x208] ;  /* 0x0000820000067ab9 */ /* 0x000fc60000000a00 */
[----:B------:R-:W-:Y:S01]  /*12ef0*/  ISETP.NE.AND.EX P0, PT, RZ, UR5, PT, P0 ;  /* 0x00000005ff007c0c */ /* 0x000fe2000bf05300 */
[----:B------:R-:W1:Y:S02]  /*12f00*/  S2R R9, SR_TID.X ;  /* 0x0000000000097919 */ /* 0x000e640000002100 */
[----:B-1----:R-:W-:-:S04]  /*12f10*/  LOP3.LUT R9, R9, 0x1f, RZ, 0xc0, !PT ;  /* 0x0000001f09097812 */ /* 0x002fc800078ec0ff */
        /* <DEDUP_REMOVED lines=8> */
[----:B------:R-:W1:Y:S01]  /*12fa0*/  LDC R0, c[0x0][0x428] ;  /* 0x00010a00ff007b82 */ /* 0x000e620000000800 */
[----:B----4-:R-:W-:-:S06]  /*12fb0*/  IMAD.MOV.U32 R4, RZ, RZ, R7 ;  /* 0x000000ffff047224 */ /* 0x010fcc00078e0007 */
[----:B------:R2:W5:Y:S01]  /*12fc0*/  @P0 LDG.E R4, desc[UR6][R2.64] ;  /* 0x0000000602040981 */ /* 0x000562000c1e1900 */
[----:B------:R-:W-:Y:S01]  /*12fd0*/  IMAD R17, R17, 0x80, R8 ;  /* 0x0000008011117824 */ /* 0x000fe200078e0208 */
[----:B------:R-:W-:Y:S02]  /*12fe0*/  PLOP3.LUT P1, PT, P6, PT, PT, 0x8, 0x0 ;  /* 0x000000000000781c */ /* 0x000fe4000372e170 */
[----:B-1----:R-:W-:Y:S01]  /*12ff0*/  ISETP.NE.AND P0, PT, R0, 0x1, PT ;  /* 0x000000010000780c */ /* 0x002fe20003f05270 */
[----:B------:R-:W-:-:S12]  /*13000*/  IMAD.MOV.U32 R0, RZ, RZ, R18 ;  /* 0x000000ffff007224 */ /* 0x000fd800078e0012 */
[----:B------:R-:W1:Y:S08]  /*13010*/  @P0 LDC R5, c[0x0][0x42c] ;  /* 0x00010b00ff050b82 */ /* 0x000e700000000800 */
[----:B------:R-:W3:Y:S01]  /*13020*/  @P0 LDC R6, c[0x0][0x430] ;  /* 0x00010c00ff060b82 */ /* 0x000ee20000000800 */
[----:B-1----:R-:W-:-:S05]  /*13030*/  @P0 IMAD.HI.U32 R5, R18, R5, RZ ;  /* 0x0000000512050227 */ /* 0x002fca00078e00ff */
[----:B---3--:R-:W-:Y:S02]  /*13040*/  @P0 SHF.R.U32.HI R0, RZ, R6, R5 ;  /* 0x00000006ff000219 */ /* 0x008fe40000011605 */
[----:B------:R-:W-:-:S04]  /*13050*/  ISETP.NE.U32.AND P0, PT, RZ, UR4, PT ;  /* 0x00000004ff007c0c */ /* 0x000fc8000bf05070 */
[----:B------:R-:W-:-:S04]  /*13060*/  ISETP.NE.AND.EX P0, PT, RZ, UR5, PT, P0 ;  /* 0x00000005ff007c0c */ /* 0x000fc8000bf05300 */
[----:B--2---:R-:W-:-:S09]  /*13070*/  SEL R7, R7, RZ, !P0 ;  /* 0x000000ff07077207 */ /* 0x004fd20004000000 */
.L_x_2064:
        /* <DEDUP_REMOVED lines=16> */
.L_x_2065:
        /* <DEDUP_REMOVED lines=15> */
.L_x_2066:
        /* <DEDUP_REMOVED lines=18> */
.L_x_2137:
[----:B------:R-:W-:Y:S01]  /*13390*/  UMOV UR4, 0xffffffff ;  /* 0xffffffff00047882 */ /* 0x000fe20000000000 */
[----:B0-----:R-:W-:Y:S02]  /*133a0*/  SHF.R.S32.HI R13, RZ, 0x1f, R4 ;  /* 0x0000001fff0d7819 */ /* 0x001fe40000011404 */
[----:B------:R-:W-:Y:S05]  /*133b0*/  BRA.DIV UR4, `(.L_x_2068) ;  /* 0x0000003a04c87947 */ /* 0x000fea000b800000 */
[----:B------:R-:W-:-:S13]  /*133c0*/  ELECT P6, URZ, PT ;  /* 0x00000000003f782f */ /* 0x000fda00038c0000 */
.L_x_2140:
[----:B------:R-:W-:Y:S05]  /*133d0*/  @!P6 BRA `(.L_x_2069) ;  /* 0x00000004002ce947 */ /* 0x000fea0003800000 */
[----:B------:R-:W-:-:S04]  /*133e0*/  ISETP.NE.U32.AND P0, PT, R2, RZ, PT ;  /* 0x000000ff0200720c */ /* 0x000fc80003f05070 */
[----:B------:R-:W-:-:S13]  /*133f0*/  ISETP.NE.AND.EX P0, PT, R3, RZ, PT, P0 ;  /* 0x000000ff0300720c */ /* 0x000fda0003f05300 */
[----:B------:R-:W-:Y:S05]  /*13400*/  @!P0 BRA `(.L_x_2070) ;  /* 0x00000000004c8947 */ /* 0x000fea0003800000 */
[----:B------:R-:W0:Y:S01]  /*13410*/  LDC R10, c[0x0][0x41c] ;  /* 0x00010700ff0a7b82 */ /* 0x000e220000000800 */
[----:B------:R-:W-:Y:S01]  /*13420*/  IMAD.MOV.U32 R6, RZ, RZ, R5 ;  /* 0x000000ffff067224 */ /* 0x000fe200078e0005 */
[----:B------:R-:W-:Y:S01]  /*13430*/  ULDC.64 UR4, c[0x0][0x408] ;  /* 0x0001020000047ab9 */ /* 0x000fe20000000a00 */
[----:B------:R-:W-:Y:S01]  /*13440*/  ULDC.64 UR6, c[0x0][0x208] ;  /* 0x0000820000067ab9 */ /* 0x000fe20000000a00 */
[----:B0-----:R-:W-:-:S13]  /*13450*/  ISETP.NE.AND P0, PT, R10, 0x1, PT ;  /* 0x000000010a00780c */ /* 0x001fda0003f05270 */
[----:B------:R-:W0:Y:S02]  /*13460*/  @P0 LDC.64 R8, c[0x0][0x420] ;  /* 0x00010800ff080b82 */ /* 0x000e240000000a00 */
[----:B0-----:R-:W-:-:S05]  /*13470*/  @P0 IMAD.HI.U32 R8, R5, R8, RZ ;  /* 0x0000000805080227 */ /* 0x001fca00078e00ff */
[----:B------:R-:W-:-:S04]  /*13480*/  @P0 SHF.R.U32.HI R6, RZ, R9, R8 ;  /* 0x00000009ff060219 */ /* 0x000fc80000011608 */
[--C-:B------:R-:W-:Y:S01]  /*13490*/  SHF.R.S32.HI R9, RZ, 0x1f, R6.reuse ;  /* 0x0000001fff097819 */ /* 0x100fe20000011406 */
[----:B------:R-:W-:-:S04]  /*134a0*/  IMAD.MOV R8, RZ, RZ, -R6 ;  /* 0x000000ffff087224 */ /* 0x000fc800078e0a06 */
[----:B------:R-:W-:Y:S02]  /*134b0*/  IMAD R5, R10, R8, R5 ;  /* 0x000000080a057224 */ /* 0x000fe400078e0205 */
[----:B------:R-:W-:-:S04]  /*134c0*/  IMAD R8, R13, UR4, RZ ;  /* 0x000000040d087c24 */ /* 0x000fc8000f8e02ff */
[----:B------:R-:W-:Y:S02]  /*134d0*/  IMAD R10, R4, UR5, R8 ;  /* 0x00000005040a7c24 */ /* 0x000fe4000f8e0208 */
[----:B------:R-:W-:-:S04]  /*134e0*/  IMAD.MOV.U32 R8, RZ, RZ, R6 ;  /* 0x000000ffff087224 */ /* 0x000fc800078e0006 */
[----:B------:R-:W-:-:S05]  /*134f0*/  IMAD.WIDE.U32 R8, R4, UR4, R8 ;  /* 0x0000000404087c25 */ /* 0x000fca000f8e0008 */
[----:B------:R-:W-:Y:S02]  /*13500*/  IADD3 R6, R9, R10, RZ ;  /* 0x0000000a09067210 */ /* 0x000fe40007ffe0ff */
[----:B------:R-:W-:-:S04]  /*13510*/  LEA R10, P0, R8, R2, 0x2 ;  /* 0x00000002080a7211 */ /* 0x000fc800078010ff */
[----:B------:R-:W-:-:S05]  /*13520*/  LEA.HI.X R11, R8, R3, R6, 0x2, P0 ;  /* 0x00000003080b7211 */ /* 0x000fca00000f1406 */
[----:B------:R0:W5:Y:S04]  /*13530*/  LDG.E R6, desc[UR6][R10.64] ;  /* 0x000000060a067981 */ /* 0x000168000c1e1900 */
.L_x_2070:
        /* <DEDUP_REMOVED lines=9> */
.L_x_2141:
        /* <DEDUP_REMOVED lines=11> */
.L_x_2072:
        /* <DEDUP_REMOVED lines=33> */
.L_x_2069:
[----:B------:R-:W2:Y:S01]  /*13890*/  LDL.LU R11, [R1+0x20] ;  /* 0x00002000010b7983 */ /* 0x000ea20000300800 */
[----:B------:R-:W-:Y:S01]  /*138a0*/  MOV R9, 0x400 ;  /* 0x0000040000097802 */ /* 0x000fe20000000f00 */
[----:B------:R-:W-:Y:S05]  /*138b0*/  WARPSYNC.ALL ;  /* 0x0000000000007948 */ /* 0x000fea0003800000 */
[----:B------:R-:W0:Y:S01]  /*138c0*/  S2R R10, SR_CgaCtaId ;  /* 0x00000000000a7919 */ /* 0x000e220000008800 */
[----:B------:R-:W-:-:S13]  /*138d0*/  ELECT P0, URZ, PT ;  /* 0x00000000003f782f */ /* 0x000fda0003800000 */
[----:B------:R-:W-:Y:S01]  /*138e0*/  @P0 R2UR UR13, R7 ;  /* 0x00000000070d02ca */ /* 0x000fe200000e0000 */
[----:B------:R-:W-:Y:S01]  /*138f0*/  UIADD3 UR4, UP0, UR36, 0x270, URZ ;  /* 0x0000027024047890 */ /* 0x000fe2000ff1e03f */
[C---:B------:R-:W-:Y:S01]  /*13900*/  @P0 R2UR UR12, R18.reuse ;  /* 0x00000000120c02ca */ /* 0x040fe200000e0000 */
        /* <DEDUP_REMOVED lines=39> */
.L_x_2142:
[----:B------:R-:W-:Y:S05]  /*13b80*/  BSYNC B0 ;  /* 0x0000000000007941 */ /* 0x000fea0003800000 */
.L_x_2073:
[----:B0-----:R-:W2:Y:S01]  /*13b90*/  LDL R8, [R1+0x14] ;  /* 0x0000140001087983 */ /* 0x001ea20000100800 */
[----:B------:R-:W-:Y:S01]  /*13ba0*/  BSSY B0, `(.L_x_2075) ;  /* 0x00001a5000007945 */ /* 0x000fe20003800000 */
[----:B--2---:R-:W-:-:S13]  /*13bb0*/  ISETP.GE.AND P0, PT, R8, 0x2, PT ;  /* 0x000000020800780c */ /* 0x004fda0003f06270 */
[----:B------:R-:W-:Y:S05]  /*13bc0*/  @!P0 BRA `(.L_x_2076) ;  /* 0x0000001800888947 */ /* 0x000fea0003800000 */
[C---:B------:R-:W-:Y:S01]  /*13bd0*/  LOP3.LUT R7, R8.reuse, 0x1, RZ, 0xc0, !PT ;  /* 0x0000000108077812 */ /* 0x040fe200078ec0ff */
[----:B------:R-:W-:Y:S01]  /*13be0*/  VIADD R10, R8, 0xfffffffe ;  /* 0xfffffffe080a7836 */ /* 0x000fe20000000000 */
[----:B------:R-:W-:Y:S02]  /*13bf0*/  BSSY B1, `(.L_x_2077) ;  /* 0x0000092000017945 */ /* 0x000fe40003800000 */
[----:B------:R-:W-:Y:S01]  /*13c00*/  ISETP.NE.U32.AND P0, PT, R7, 0x1, PT ;  /* 0x000000010700780c */ /* 0x000fe20003f05070 */
[----:B------:R-:W-:-:S12]  /*13c10*/  IMAD.MOV.U32 R7, RZ, RZ, R10 ;  /* 0x000000ffff077224 */ /* 0x000fd800078e000a */
[----:B------:R-:W-:Y:S05]  /*13c20*/  @!P0 BRA `(.L_x_2078) ;  /* 0x0000000800388947 */ /* 0x000fea0003800000 */
        /* <DEDUP_REMOVED lines=10> */
[----:B------:R-:W-:Y:S02]  /*13cd0*/  IMAD.MOV.U32 R8, RZ, RZ, R6 ;  /* 0x000000ffff087224 */ /* 0x000fe400078e0006 */
[----:B------:R-:W-:Y:S01]  /*13ce0*/  IMAD.MOV.U32 R7, RZ, RZ, R10 ;  /* 0x000000ffff077224 */ /* 0x000fe200078e000a */
        /* <DEDUP_REMOVED lines=9> */
[----:B------:R-:W-:Y:S01]  /*13d80*/  @P0 SHF.R.U32.HI R7, RZ, R9, R8 ;  /* 0x00000009ff070219 */ /* 0x000fe20000011608 */
[----:B------:R-:W-:-:S03]  /*13d90*/  IMAD R8, R13, UR4, RZ ;  /* 0x000000040d087c24 */ /* 0x000fc6000f8e02ff */
[--C-:B------:R-:W-:Y:S01]  /*13da0*/  SHF.R.S32.HI R9, RZ, 0x1f, R7.reuse ;  /* 0x0000001fff097819 */ /* 0x100fe20000011407 */
[C---:B------:R-:W-:Y:S02]  /*13db0*/  IMAD R14, R4.reuse, UR5, R8 ;  /* 0x00000005040e7c24 */ /* 0x040fe4000f8e0208 */
[--C-:B------:R-:W-:Y:S02]  /*13dc0*/  IMAD.MOV.U32 R8, RZ, RZ, R7.reuse ;  /* 0x000000ffff087224 */ /* 0x100fe400078e0007 */
[----:B------:R-:W-:Y:S02]  /*13dd0*/  IMAD.MOV R7, RZ, RZ, -R7 ;  /* 0x000000ffff077224 */ /* 0x000fe400078e0a07 */
[----:B------:R-:W-:-:S04]  /*13de0*/  IMAD.WIDE.U32 R8, R4, UR4, R8 ;  /* 0x0000000404087c25 */ /* 0x000fc8000f8e0008 */
[----:B------:R-:W-:Y:S01]  /*13df0*/  IMAD.IADD R14, R14, 0x1, R9 ;  /* 0x000000010e0e7824 */ /* 0x000fe200078e0209 */
[----:B------:R-:W-:Y:S01]  /*13e00*/  LEA R2, P0, R8, R2, 0x2 ;  /* 0x0000000208027211 */ /* 0x000fe200078010ff */
[----:B------:R-:W-:-:S03]  /*13e10*/  IMAD R7, R15, R7, R10 ;  /* 0x000000070f077224 */ /* 0x000fc600078e020a */
[----:B------:R-:W-:-:S05]  /*13e20*/  LEA.HI.X R3, R8, R3, R14, 0x2, P0 ;  /* 0x0000000308037211 */ /* 0x000fca00000f140e */
[----:B------:R0:W5:Y:S04]  /*13e30*/  LDG.E R8, desc[UR6][R2.64] ;  /* 0x0000000602087981 */ /* 0x000168000c1e1900 */
.L_x_2081:
[----:B0-----:R-:W0:Y:S01]  /*13e40*/  S2R R3, SR_CgaCtaId ;  /* 0x0000000000037919 */ /* 0x001e220000008800 */
[----:B------:R-:W-:-:S04]  /*13e50*/  MOV R2, 0x400 ;  /* 0x0000040000027802 */ /* 0x000fc80000000f00 */
[----:B0-----:R-:W-:Y:S02]  /*13e60*/  LEA R2, R3, R2, 0x18 ;  /* 0x0000000203027211 */ /* 0x001fe400078ec0ff */
[----:B------:R-:W-:-:S03]  /*13e70*/  SHF.L.U32 R3, R12, 0x1f, RZ ;  /* 0x0000001f0c037819 */ /* 0x000fc600000006ff */
[----:B------:R-:W-:-:S04]  /*13e80*/  IMAD R2, R11, 0x8, R2 ;  /* 0x000000080b027824 */ /* 0x000fc800078e0202 */
[----:B------:R-:W0:Y:S02]  /*13e90*/  SYNCS.PHASECHK.TRANS64.TRYWAIT P0, [R2+URZ+0x36840], R3 ;  /* 0x03684003020075a7 */ /* 0x000e24000800017f */
[----:B0-----:R-:W-:Y:S05]  /*13ea0*/  @!P0 BRA `(.L_x_2082) ;  /* 0x0000003000608947 */ /* 0x001fea0003800000 */
.L_x_2143:
        /* <DEDUP_REMOVED lines=11> */
.L_x_2083:
        /* <DEDUP_REMOVED lines=26> */
[----:B---3--:R-:W-:Y:S02]  /*14100*/  SHF.L.U32 R2, R15, 0x1f, RZ ;  /* 0x0000001f0f027819 */ /* 0x008fe400000006ff */
[----:B----4-:R-:W-:-:S06]  /*14110*/  LEA R3, R9, R3, 0x3 ;  /* 0x0000000309037211 */ /* 0x010fcc00078e18ff */
        /* <DEDUP_REMOVED lines=9> */
.L_x_2144:
        /* <DEDUP_REMOVED lines=13> */
.L_x_2085:
        /* <DEDUP_REMOVED lines=36> */
.L_x_2080:
[----:B------:R-:W-:Y:S05]  /*144c0*/  BSYNC B2 ;  /* 0x0000000000027941 */ /* 0x000fea0003800000 */
.L_x_2079:
[----:B------:R-:W2:Y:S04]  /*144d0*/  LDL.LU R2, [R1+0x14] ;  /* 0x0000140001027983 */ /* 0x000ea80000300800 */
[----:B------:R0:W-:Y:S04]  /*144e0*/  STL [R1], R11 ;  /* 0x0000000b01007387 */ /* 0x0001e80000100800 */
[----:B------:R0:W-:Y:S02]  /*144f0*/  STL [R1+0x8], R12 ;  /* 0x0000080c01007387 */ /* 0x0001e40000100800 */
[----:B0-2---:R-:W-:-:S07]  /*14500*/  VIADD R7, R2, 0xfffffffd ;  /* 0xfffffffd02077836 */ /* 0x005fce0000000000 */
.L_x_2078:
[----:B------:R-:W-:Y:S05]  /*14510*/  BSYNC B1 ;  /* 0x0000000000017941 */ /* 0x000fea0003800000 */
.L_x_2077:
[----:B------:R-:W-:-:S13]  /*14520*/  ISETP.NE.AND P0, PT, R10, RZ, PT ;  /* 0x000000ff0a00720c */ /* 0x000fda0003f05270 */
[----:B------:R-:W-:Y:S05]  /*14530*/  @!P0 BRA `(.L_x_2076) ;  /* 0x00000010002c8947 */ /* 0x000fea0003800000 */
[----:B------:R-:W-:-:S07]  /*14540*/  IMAD.MOV.U32 R10, RZ, RZ, R6 ;  /* 0x000000ffff0a7224 */ /* 0x000fce00078e0006 */
.L_x_2100:
        /* <DEDUP_REMOVED lines=33> */
.L_x_2088:
[----:B------:R-:W1:Y:S01]  /*14760*/  S2R R3, SR_CgaCtaId ;  /* 0x0000000000037919 */ /* 0x000e620000008800 */
[----:B------:R-:W-:-:S04]  /*14770*/  MOV R2, 0x400 ;  /* 0x0000040000027802 */ /* 0x000fc80000000f00 */
[----:B-1----:R-:W-:Y:S02]  /*14780*/  LEA R2, R3, R2, 0x18 ;  /* 0x0000000203027211 */ /* 0x002fe400078ec0ff */
[----:B------:R-:W-:-:S03]  /*14790*/  SHF.L.U32 R3, R9, 0x1f, RZ ;  /* 0x0000001f09037819 */ /* 0x000fc600000006ff */
[----:B------:R-:W-:-:S04]  /*147a0*/  IMAD R2, R8, 0x8, R2 ;  /* 0x0000000808027824 */ /* 0x000fc800078e0202 */
[----:B------:R-:W1:Y:S02]  /*147b0*/  SYNCS.PHASECHK.TRANS64.TRYWAIT P0, [R2+URZ+0x36840], R3 ;  /* 0x03684003020075a7 */ /* 0x000e64000800017f */
[----:B-1----:R-:W-:Y:S05]  /*147c0*/  @!P0 BRA `(.L_x_2089) ;  /* 0x0000002800408947 */ /* 0x002fea0003800000 */
.L_x_2145:
        /* <DEDUP_REMOVED lines=11> */
.L_x_2090:
        /* <DEDUP_REMOVED lines=37> */
.L_x_2146:
[----:B------:R-:W-:Y:S05]  /*14ad0*/  @P0 BRA `(.L_x_2092) ;  /* 0x00000000001c0947 */ /* 0x000fea0003800000 */
[----:B------:R-:W1:Y:S01]  /*14ae0*/  S2R R11, SR_TID.X ;  /* 0x00000000000b7919 */ /* 0x000e620000002100 */
[----:B0-----:R-:W-:-:S04]  /*14af0*/  MOV R2, 0xa800 ;  /* 0x0000a80000027802 */ /* 0x001fc80000000f00 */
[----:B------:R2:W-:Y:S01]  /*14b00*/  SYNCS.ARRIVE.TRANS64 RZ, [R3+URZ+0x50], R2 ;  /* 0x0000500203ff79a7 */ /* 0x0005e2000800003f */
[----:B-1----:R-:W-:-:S04]  /*14b10*/  LOP3.LUT R11, R11, 0x1f, RZ, 0xc0, !PT ;  /* 0x0000001f0b0b7812 */ /* 0x002fc800078ec0ff */
[----:B------:R-:W-:-:S13]  /*14b20*/  ISETP.NE.AND P1, PT, R11, RZ, PT ;  /* 0x000000ff0b00720c */ /* 0x000fda0003f25270 */
[----:B--2---:R-:W-:Y:S05]  /*14b30*/  @!P1 BRA `(.L_x_2092) ;  /* 0x0000000000049947 */ /* 0x004fea0003800000 */
[----:B------:R-:W-:Y:S01]  /*14b40*/  BPT.TRAP 0x1 ;  /* 0x000000040000795c */ /* 0x000fe20000300000 */
.L_x_2092:
        /* <DEDUP_REMOVED lines=35> */
.L_x_2087:
[----:B------:R-:W-:Y:S05]  /*14d80*/  BSYNC B1 ;  /* 0x0000000000017941 */ /* 0x000fea0003800000 */
.L_x_2086:
        /* <DEDUP_REMOVED lines=32> */
.L_x_2095:
[----:B------:R-:W2:Y:S01]  /*14f90*/  S2R R3, SR_CgaCtaId ;  /* 0x0000000000037919 */ /* 0x000ea20000008800 */
[----:B------:R-:W-:-:S04]  /*14fa0*/  MOV R2, 0x400 ;  /* 0x0000040000027802 */ /* 0x000fc80000000f00 */
[----:B--2---:R-:W-:Y:S02]  /*14fb0*/  LEA R2, R3, R2, 0x18 ;  /* 0x0000000203027211 */ /* 0x004fe400078ec0ff */
[----:B------:R-:W-:-:S03]  /*14fc0*/  SHF.L.U32 R3, R14, 0x1f, RZ ;  /* 0x0000001f0e037819 */ /* 0x000fc600000006ff */
[----:B------:R-:W-:-:S04]  /*14fd0*/  IMAD R2, R15, 0x8, R2 ;  /* 0x000000080f027824 */ /* 0x000fc800078e0202 */
[----:B------:R-:W2:Y:S02]  /*14fe0*/  SYNCS.PHASECHK.TRANS64.TRYWAIT P0, [R2+URZ+0x36840], R3 ;  /* 0x03684003020075a7 */ /* 0x000ea4000800017f */
[----:B--2---:R-:W-:Y:S05]  /*14ff0*/  @!P0 BRA `(.L_x_2096) ;  /* 0x00000020005c8947 */ /* 0x004fea0003800000 */
.L_x_2147:
        /* <DEDUP_REMOVED lines=11> */
.L_x_2097:
        /* <DEDUP_REMOVED lines=38> */
.L_x_2148:
        /* <DEDUP_REMOVED lines=8> */
.L_x_2099:
        /* <DEDUP_REMOVED lines=33> */
.L_x_2094:
[----:B------:R-:W-:Y:S05]  /*155a0*/  BSYNC B1 ;  /* 0x0000000000017941 */ /* 0x000fea0003800000 */
.L_x_2093:
[C---:B------:R-:W-:Y:S01]  /*155b0*/  ISETP.GT.AND P0, PT, R7.reuse, 0x1, PT ;  /* 0x000000010700780c */ /* 0x040fe20003f04270 */
[----:B------:R-:W-:-:S04]  /*155c0*/  VIADD R2, R7, 0xfffffffe ;  /* 0xfffffffe07027836 */ /* 0x000fc80000000000 */
[----:B------:R-:W-:-:S08]  /*155d0*/  IMAD.MOV.U32 R7, RZ, RZ, R2 ;  /* 0x000000ffff077224 */ /* 0x000fd000078e0002 */
[----:B------:R-:W-:Y:S05]  /*155e0*/  @P0 BRA `(.L_x_2100) ;  /* 0xffffffec00d80947 */ /* 0x000fea000383ffff */
.L_x_2076:
[----:B------:R-:W-:Y:S05]  /*155f0*/  BSYNC B0 ;  /* 0x0000000000007941 */ /* 0x000fea0003800000 */
.L_x_2075:
        /* <DEDUP_REMOVED lines=18> */
.L_x_2102:
[----:B------:R-:W-:Y:S05]  /*15720*/  BSYNC B0 ;  /* 0x0000000000007941 */ /* 0x000fea0003800000 */
.L_x_2101:
[----:B------:R-:W-:Y:S04]  /*15730*/  BSSY B0, `(.L_x_2103) ;  /* 0x0000037000007945 */ /* 0x000fe80003800000 */
[----:B------:R-:W-:Y:S05]  /*15740*/  @!P6 BRA `(.L_x_2104) ;  /* 0x0000000000d4e947 */ /* 0x000fea0003800000 */
[----:B------:R-:W2:Y:S01]  /*15750*/  LDL R3, [R1] ;  /* 0x0000000001037983 */ /* 0x000ea20000100800 */
[----:B------:R-:W-:-:S03]  /*15760*/  MOV R4, 0x400 ;  /* 0x0000040000047802 */ /* 0x000fc60000000f00 */
[----:B------:R-:W3:Y:S01]  /*15770*/  LDL R2, [R1+0x8] ;  /* 0x0000080001027983 */ /* 0x000ee20000100800 */
[----:B------:R-:W1:Y:S02]  /*15780*/  S2R R7, SR_CgaCtaId ;  /* 0x0000000000077919 */ /* 0x000e640000008800 */
[----:B-1----:R-:W-:-:S04]  /*15790*/  LEA R4, R7, R4, 0x18 ;  /* 0x0000000407047211 */ /* 0x002fc800078ec0ff */
[----:B--2---:R-:W-:Y:S02]  /*157a0*/  LEA R3, R3, R4, 0x3 ;  /* 0x0000000403037211 */ /* 0x004fe400078e18ff */
[----:B---3--:R-:W-:-:S04]  /*157b0*/  SHF.L.U32 R2, R2, 0x1f, RZ ;  /* 0x0000001f02027819 */ /* 0x008fc800000006ff */
[----:B------:R-:W1:Y:S02]  /*157c0*/  SYNCS.PHASECHK.TRANS64.TRYWAIT P0, [R3+URZ+0x36860], R2 ;  /* 0x03686002030075a7 */ /* 0x000e64000800017f */
[----:B-1----:R-:W-:Y:S05]  /*157d0*/  @!P0 BRA `(.L_x_2105) ;  /* 0x00000018008c8947 */ /* 0x002fea0003800000 */
.L_x_2149:
        /* <DEDUP_REMOVED lines=11> */
.L_x_2106:
        /* <DEDUP_REMOVED lines=33> */
.L_x_2104:
[----:B------:R-:W-:Y:S05]  /*15aa0*/  BSYNC B0 ;  /* 0x0000000000007941 */ /* 0x000fea0003800000 */
.L_x_2103:
        /* <DEDUP_REMOVED lines=9> */
.L_x_2060:
[----:B------:R-:W-:Y:S05]  /*15b40*/  BSYNC B6 ;  /* 0x0000000000067941 */ /* 0x000fea0003800000 */
.L_x_2058:
[----:B------:R-:W-:-:S03]  /*15b50*/  UMOV UR4, 0xffffffff ;  /* 0xffffffff00047882 */ /* 0x000fc60000000000 */
[----:B------:R-:W-:Y:S05]  /*15b60*/  BRA.DIV UR4, `(.L_x_2107) ;  /* 0x0000001604bc7947 */ /* 0x000fea000b800000 */
[----:B------:R2:W3:Y:S04]  /*15b70*/  SHFL.IDX PT, R4, R16, RZ, 0x1f ;  /* 0x00001fff10047589 */ /* 0x0004e800000e0000 */
[----:B------:R-:W4:Y:S02]  /*15b80*/  SHFL.IDX PT, R16, R16, 0x1, 0x1f ;  /* 0x00201f0010107f89 */ /* 0x000f2400000e0000 */
.L_x_2153:
        /* <DEDUP_REMOVED lines=10> */
[----:B------:R-:W1:Y:S01]  /*15c30*/  LDC.64 R2, c[0x0][0xc58] ;  /* 0x00031600ff027b82 */ /* 0x000e620000000a00 */
[----:B------:R-:W-:Y:S01]  /*15c40*/  ULDC.64 UR4, c[0x0][0x208] ;  /* 0x0000820000047ab9 */ /* 0x000fe20000000a00 */
[----:B-1----:R-:W-:-:S05]  /*15c50*/  IMAD.WIDE R2, R5, 0x4, R2 ;  /* 0x0000000405027825 */ /* 0x002fca00078e0202 */
[----:B------:R1:W5:Y:S02]  /*15c60*/  LDG.E R17, desc[UR4][R2.64] ;  /* 0x0000000402117981 */ /* 0x000364000c1e1900 */
.L_x_2109:
[----:B------:R-:W-:Y:S05]  /*15c70*/  BSYNC B0 ;  /* 0x0000000000007941 */ /* 0x000fea0003800000 */
.L_x_2108:
        /* <DEDUP_REMOVED lines=23> */
.L_x_2161:
[----:B------:R-:W-:Y:S02]  /*15df0*/  ULDC UR4, c[0x0][0xc10] ;  /* 0x0003040000047ab9 */ /* 0x000fe40000000800 */
[----:B------:R-:W-:-:S04]  /*15e00*/  IMAD.U32 R5, RZ, RZ, UR4 ;  /* 0x00000004ff057e24 */ /* 0x000fc8000f8e00ff */
[----:B-1----:R-:W-:-:S04]  /*15e10*/  IMAD R3, R14, R5, RZ ;  /* 0x000000050e037224 */ /* 0x002fc800078e02ff */
[----:B--2-4-:R-:W-:-:S05]  /*15e20*/  IMAD.IADD R16, R16, 0x1, R3 ;  /* 0x0000000110107824 */ /* 0x014fca00078e0203 */
[----:B---3--:R-:W-:-:S13]  /*15e30*/  ISETP.GT.AND P0, PT, R16, R4, PT ;  /* 0x000000041000720c */ /* 0x008fda0003f04270 */
[----:B------:R-:W-:Y:S05]  /*15e40*/  @P0 BRA `(.L_x_2111) ;  /* 0x0000000000b80947 */ /* 0x000fea0003800000 */
[----:B------:R-:W1:Y:S02]  /*15e50*/  LDC R0, c[0x0][0xc14] ;  /* 0x00030500ff007b82 */ /* 0x000e640000000800 */
.L_x_2116:
        /* <DEDUP_REMOVED lines=11> */
[----:B------:R-:W0:Y:S01]  /*15f10*/  LDC.64 R2, c[0x0][0xc58] ;  /* 0x00031600ff027b82 */ /* 0x000e220000000a00 */
[----:B------:R-:W-:Y:S01]  /*15f20*/  ULDC.64 UR4, c[0x0][0x208] ;  /* 0x0000820000047ab9 */ /* 0x000fe20000000a00 */
[----:B0-----:R-:W-:-:S05]  /*15f30*/  IMAD.WIDE R2, R5, 0x4, R2 ;  /* 0x0000000405027825 */ /* 0x001fca00078e0202 */
[----:B------:R0:W5:Y:S02]  /*15f40*/  LDG.E R17, desc[UR4][R2.64] ;  /* 0x0000000402117981 */ /* 0x000164000c1e1900 */
.L_x_2114:
[----:B------:R-:W-:Y:S05]  /*15f50*/  BSYNC B0 ;  /* 0x0000000000007941 */ /* 0x000fea0003800000 */
.L_x_2113:
        /* <DEDUP_REMOVED lines=14> */
[----:B------:R-:W-:Y:S02]  /*16040*/  ISETP.GE.U32.AND P0, PT, R6, 0x10, PT ;  /* 0x000000100600780c */ /* 0x000fe40003f06070 */
[----:B------:R-:W-:-:S05]  /*16050*/  IADD3 R3, R2, R3, RZ ;  /* 0x0000000302037210 */ /* 0x000fca0007ffe0ff */
[----:B------:R-:W0:Y:S02]  /*16060*/  SHFL.UP PT, R14, R3, 0x8, RZ ;  /* 0x05000000030e7989 */ /* 0x000e2400000e00ff */
[----:B0-----:R-:W-:-:S05]  /*16070*/  SEL R14, R14, RZ, P1 ;  /* 0x000000ff0e0e7207 */ /* 0x001fca0000800000 */
[----:B------:R-:W-:-:S05]  /*16080*/  IMAD.IADD R5, R3, 0x1, R14 ;  /* 0x0000000103057824 */ /* 0x000fca00078e020e */
[----:B------:R-:W0:Y:S02]  /*16090*/  SHFL.UP PT, R14, R5, 0x10, RZ ;  /* 0x06000000050e7989 */ /* 0x000e2400000e00ff */
[----:B0-----:R-:W-:-:S05]  /*160a0*/  SEL R14, R14, RZ, P0 ;  /* 0x000000ff0e0e7207 */ /* 0x001fca0000000000 */
[----:B------:R-:W-:-:S05]  /*160b0*/  IMAD.IADD R2, R5, 0x1, R14 ;  /* 0x0000000105027824 */ /* 0x000fca00078e020e */
[----:B------:R0:W1:Y:S02]  /*160c0*/  SHFL.IDX PT, R14, R2, 0x1f, 0x1f ;  /* 0x03e01f00020e7f89 */ /* 0x00006400000e0000 */
.L_x_2169:
[----:B------:R-:W-:Y:S02]  /*160d0*/  ULDC UR4, c[0x0][0xc10] ;  /* 0x0003040000047ab9 */ /* 0x000fe40000000800 */
[----:B------:R-:W-:-:S04]  /*160e0*/  IMAD.U32 R5, RZ, RZ, UR4 ;  /* 0x00000004ff057e24 */ /* 0x000fc8000f8e00ff */
[----:B-1----:R-:W-:-:S04]  /*160f0*/  IMAD R3, R14, R5, RZ ;  /* 0x000000050e037224 */ /* 0x002fc800078e02ff */
[----:B------:R-:W-:-:S05]  /*16100*/  IMAD.IADD R16, R3, 0x1, R16 ;  /* 0x0000000103107824 */ /* 0x000fca00078e0210 */
[----:B------:R-:W-:-:S13]  /*16110*/  ISETP.GT.AND P0, PT, R16, R4, PT ;  /* 0x000000041000720c */ /* 0x000fda0003f04270 */
[----:B------:R-:W-:Y:S05]  /*16120*/  @!P0 BRA `(.L_x_2116) ;  /* 0xfffffffc004c8947 */ /* 0x000fea000383ffff */
.L_x_2111:
        /* <DEDUP_REMOVED lines=8> */
.L_x_2173:
[----:B------:R-:W-:Y:S01]  /*161b0*/  ISETP.NE.AND P0, PT, R3, RZ, PT ;  /* 0x000000ff0300720c */ /* 0x000fe20003f05270 */
[----:B------:R-:W-:-:S12]  /*161c0*/  IMAD.MOV.U32 R7, RZ, RZ, RZ ;  /* 0x000000ffff077224 */ /* 0x000fd800078e00ff */
[----:B------:R-:W-:Y:S05]  /*161d0*/  @!P0 BRA `(.L_x_2118) ;  /* 0x0000000000108947 */ /* 0x000fea0003800000 */
[----:B------:R-:W-:Y:S01]  /*161e0*/  UMOV UR4, 0xffffffff ;  /* 0xffffffff00047882 */ /* 0x000fe20000000000 */
[----:B------:R-:W-:Y:S02]  /*161f0*/  VIADD R12, R6, 0xffffffff ;  /* 0xffffffff060c7836 */ /* 0x000fe40000000000 */
[----:B------:R-:W-:Y:S05]  /*16200*/  BRA.DIV UR4, `(.L_x_2119) ;  /* 0x0000001a04487947 */ /* 0x000fea000b800000 */
[----:B------:R3:W4:Y:S02]  /*16210*/  SHFL.IDX PT, R7, R2, R12, 0x1f ;  /* 0x00001f0c02077589 */ /* 0x00072400000e0000 */
.L_x_2118:
[----:B0--3--:R-:W0:Y:S01]  /*16220*/  LDC.64 R2, c[0x0][0xc68] ;  /* 0x00031a00ff027b82 */ /* 0x009e220000000a00 */
[----:B------:R-:W-:Y:S01]  /*16230*/  IMAD.IADD R19, R6, 0x1, R19 ;  /* 0x0000000106137824 */ /* 0x000fe200078e0213 */
[----:B------:R-:W-:-:S03]  /*16240*/  ULDC.64 UR4, c[0x0][0x208] ;  /* 0x0000820000047ab9 */ /* 0x000fc60000000a00 */
        /* <DEDUP_REMOVED lines=27> */
[----:B------:R-:W-:Y:S02]  /*16400*/  @!P0 IADD3 R9, -R9, RZ, RZ ;  /* 0x000000ff09098210 */ /* 0x000fe40007ffe1ff */
        /* <DEDUP_REMOVED lines=37> */
.L_x_2112:
[----:B------:R-:W-:Y:S01]  /*16660*/  UMOV UR4, URZ ;  /* 0x0000003f00047c82 */ /* 0x000fe20008000000 */
[----:B------:R-:W-:Y:S01]  /*16670*/  UMOV UR5, URZ ;  /* 0x0000003f00057c82 */ /* 0x000fe20008000000 */
[----:B------:R-:W-:Y:S01]  /*16680*/  ULDC UR6, c[0x0][0xc14] ;  /* 0x0003050000067ab9 */ /* 0x000fe20000000800 */
[----:B------:R-:W-:Y:S02]  /*16690*/  IMAD.MOV.U32 R16, RZ, RZ, R4 ;  /* 0x000000ffff107224 */ /* 0x000fe400078e0004 */
[----:B------:R-:W-:Y:S02]  /*166a0*/  IMAD.U32 R17, RZ, RZ, UR4 ;  /* 0x00000004ff117e24 */ /* 0x000fe4000f8e00ff */
[----:B------:R-:W-:Y:S02]  /*166b0*/  IMAD.U32 R18, RZ, RZ, UR5 ;  /* 0x00000005ff127e24 */ /* 0x000fe4000f8e00ff */
[----:B------:R-:W-:-:S07]  /*166c0*/  IMAD.U32 R19, RZ, RZ, UR6 ;  /* 0x00000006ff137e24 */ /* 0x000fce000f8e00ff */
.L_x_2120:
        /* <DEDUP_REMOVED lines=12> */
.L_x_2054:
[----:B-1----:R-:W3:Y:S01]  /*16790*/  LDL.LU R0, [R1+0x20] ;  /* 0x0000200001007983 */ /* 0x002ee20000300800 */
[----:B------:R-:W-:Y:S01]  /*167a0*/  BSSY B0, `(.L_x_2122) ;  /* 0x000000b000007945 */ /* 0x000fe20003800000 */
[----:B------:R-:W1:Y:S01]  /*167b0*/  S2R R5, SR_CgaCtaId ;  /* 0x0000000000057919 */ /* 0x000e620000008800 */
[----:B---3--:R-:W-:-:S04]  /*167c0*/  IADD3 R0, R0, 0x1, RZ ;  /* 0x0000000100007810 */ /* 0x008fc80007ffe0ff */
        /* <DEDUP_REMOVED lines=8> */
.L_x_2176:
[----:B------:R-:W-:Y:S05]  /*16850*/  BSYNC B0 ;  /* 0x0000000000007941 */ /* 0x000fea0003800000 */
.L_x_2122:
[----:B------:R-:W-:-:S03]  /*16860*/  UMOV UR4, 0xffffffff ;  /* 0xffffffff00047882 */ /* 0x000fc60000000000 */
[----:B------:R-:W-:Y:S05]  /*16870*/  BRA.DIV UR4, `(.L_x_2124) ;  /* 0x0000001204e87947 */ /* 0x000fea000b800000 */
[----:B------:R-:W2:Y:S02]  /*16880*/  S2R R2, SR_TID.X ;  /* 0x0000000000027919 */ /* 0x000ea40000002100 */
[----:B--2---:R-:W-:-:S04]  /*16890*/  SHF.R.U32.HI R2, RZ, 0x5, R2 ;  /* 0x00000005ff027819 */ /* 0x004fc80000011602 */
[----:B------:R-:W-:-:S05]  /*168a0*/  LOP3.LUT R2, R2, 0x3, RZ, 0xc0, !PT ;  /* 0x0000000302027812 */ /* 0x000fca00078ec0ff */
[----:B------:R2:W3:Y:S02]  /*168b0*/  SHFL.IDX PT, R14, R2, RZ, 0x1f ;  /* 0x00001fff020e7589 */ /* 0x0004e400000e0000 */
.L_x_2179:
[----:B---3--:R-:W-:Y:S01]  /*168c0*/  ISETP.NE.AND P0, PT, R14, RZ, PT ;  /* 0x000000ff0e00720c */ /* 0x008fe20003f05270 */
[----:B------:R-:W-:-:S12]  /*168d0*/  BSSY B0, `(.L_x_2125) ;  /* 0x0000029000007945 */ /* 0x000fd80003800000 */
[----:B------:R-:W-:Y:S05]  /*168e0*/  @P0 BRA `(.L_x_2126) ;  /* 0x00000000009c0947 */ /* 0x000fea0003800000 */
[----:B------:R-:W-:-:S03]  /*168f0*/  UMOV UR4, 0xffffffff ;  /* 0xffffffff00047882 */ /* 0x000fc60000000000 */
[----:B------:R-:W-:Y:S05]  /*16900*/  BRA.DIV UR4, `(.L_x_2127) ;  /* 0x0000001204f87947 */ /* 0x000fea000b800000 */
[----:B------:R-:W-:-:S13]  /*16910*/  ELECT P6, URZ, PT ;  /* 0x00000000003f782f */ /* 0x000fda00038c0000 */
.L_x_2182:
        /* <DEDUP_REMOVED lines=8> */
.L_x_2128:
        /* <DEDUP_REMOVED lines=14> */
.L_x_2183:
[----:B------:R-:W2:Y:S02]  /*16a80*/  SYNCS.PHASECHK.TRANS64.TRYWAIT P0, [R7+URZ], R2 ;  /* 0x00000002070075a7 */ /* 0x000ea4000800017f */
[----:B--2---:R-:W-:Y:S05]  /*16a90*/  @!P0 BRA `(.L_x_2130) ;  /* 0x0000001000c88947 */ /* 0x004fea0003800000 */
.L_x_2184:
[----:B------:R-:W-:Y:S05]  /*16aa0*/  @!P2 BRA `(.L_x_2131) ;  /* 0x000000000004a947 */ /* 0x000fea0003800000 */
[----:B------:R-:W-:Y:S01]  /*16ab0*/  BPT.TRAP 0x1 ;  /* 0x000000040000795c */ /* 0x000fe20000300000 */
.L_x_2131:
[----:B------:R-:W3:Y:S01]  /*16ac0*/  LDL.LU R4, [R1] ;  /* 0x0000000001047983 */ /* 0x000ee20000300800 */
[----:B------:R-:W-:-:S04]  /*16ad0*/  VIADD R0, R0, 0x36860 ;  /* 0x0003686000007836 */ /* 0x000fc80000000000 */
[----:B---3--:R-:W-:-:S04]  /*16ae0*/  IMAD R4, R4, 0x8, R0 ;  /* 0x0000000804047824 */ /* 0x008fc800078e0200 */
[----:B------:R-:W3:Y:S02]  /*16af0*/  SYNCS.PHASECHK.TRANS64.TRYWAIT P0, [R4+URZ], R5 ;  /* 0x00000005040075a7 */ /* 0x000ee4000800017f */
[----:B---3--:R-:W-:Y:S05]  /*16b00*/  @!P0 BRA `(.L_x_2132) ;  /* 0x0000001000c08947 */ /* 0x008fea0003800000 */
.L_x_2185:
[----:B------:R-:W-:-:S07]  /*16b10*/  IMAD R3, R3, 0x8, R0 ;  /* 0x0000000803037824 */ /* 0x000fce00078e0200 */
.L_x_2133:
[----:B----4-:R4:W0:Y:S02]  /*16b20*/  SYNCS.PHASECHK.TRANS64.TRYWAIT P0, [R3+URZ], R2 ;  /* 0x00000002030075a7 */ /* 0x010824000800017f */
[----:B0-----:R-:W-:Y:S05]  /*16b30*/  @!P0 NANOSLEEP.SYNCS 0x989680 ;  /* 0x009896800000895d */ /* 0x001fea0003900000 */
[----:B------:R-:W0:Y:S02]  /*16b40*/  @!P0 SYNCS.PHASECHK.TRANS64 P0, [R3+URZ], R2 ;  /* 0x00000002030085a7 */ /* 0x000e24000800007f */
[----:B0-----:R-:W-:Y:S05]  /*16b50*/  @!P0 BRA `(.L_x_2133) ;  /* 0xfffffffc00f08947 */ /* 0x001fea000383ffff */
.L_x_2126:
[----:B------:R-:W-:Y:S05]  /*16b60*/  BSYNC B0 ;  /* 0x0000000000007941 */ /* 0x000fea0003800000 */
.L_x_2125:
[----:B------:R-:W-:Y:S05]  /*16b70*/  EXIT ;  /* 0x000000000000794d */ /* 0x000fea0003800000 */
.L_x_1998:
[----:B0-----:R-:W-:-:S04]  /*16b80*/  IMAD.U32 R3, RZ, RZ, UR60 ;  /* 0x0000003cff037e24 */ /* 0x001fc8000f8e00ff */
[----:B------:R0:W1:Y:S03]  /*16b90*/  SYNCS.PHASECHK.TRANS64.TRYWAIT P1, [R3+URZ+0x36800], R0 ;  /* 0x03680000030075a7 */ /* 0x000066000802017f */
[----:B-1----:R-:W-:Y:S05]  /*16ba0*/  @!P1 NANOSLEEP.SYNCS 0x989680 ;  /* 0x009896800000995d */ /* 0x002fea0003900000 */
[----:B------:R-:W1:Y:S02]  /*16bb0*/  @!P1 SYNCS.PHASECHK.TRANS64 P1, [R3+URZ+0x36800], R0 ;  /* 0x03680000030095a7 */ /* 0x000e64000802007f */
[----:B-1----:R-:W-:Y:S05]  /*16bc0*/  @!P1 BRA `(.L_x_1998) ;  /* 0xfffffffc00ec9947 */ /* 0x002fea000383ffff */
[----:B------:R-:W-:Y:S05]  /*16bd0*/  BRA `(.L_x_2134) ;  /* 0xfffffeac00a47947 */ /* 0x000fea000383ffff */
.L_x_2002:
[----:B-1----:R1:W2:Y:S02]  /*16be0*/  SYNCS.PHASECHK.TRANS64.TRYWAIT P2, [R2+URZ+0x36830], R3 ;  /* 0x03683003020075a7 */ /* 0x0022a4000804017f */
[----:B--2---:R-:W-:Y:S05]  /*16bf0*/  @!P2 NANOSLEEP.SYNCS 0x989680 ;  /* 0x009896800000a95d */ /* 0x004fea0003900000 */
[----:B------:R-:W2:Y:S02]  /*16c00*/  @!P2 SYNCS.PHASECHK.TRANS64 P2, [R2+URZ+0x36830], R3 ;  /* 0x036830030200a5a7 */ /* 0x000ea4000804007f */
[----:B--2---:R-:W-:Y:S05]  /*16c10*/  @!P2 BRA `(.L_x_2002) ;  /* 0xfffffffc00f0a947 */ /* 0x004fea000383ffff */
[----:B------:R-:W-:Y:S05]  /*16c20*/  BRA `(.L_x_2001) ;  /* 0xfffffeac00cc7947 */ /* 0x000fea000383ffff */
.L_x_2007:
[----:B-1----:R-:W-:-:S04]  /*16c30*/  IMAD.U32 R5, RZ, RZ, UR39 ;  /* 0x00000027ff057e24 */ /* 0x002fc8000f8e00ff */
[----:B------:R1:W2:Y:S03]  /*16c40*/  SYNCS.PHASECHK.TRANS64.TRYWAIT P2, [R5+URZ+0x36830], R0 ;  /* 0x03683000050075a7 */ /* 0x0002a6000804017f */
[----:B--2---:R-:W-:Y:S05]  /*16c50*/  @!P2 NANOSLEEP.SYNCS 0x989680 ;  /* 0x009896800000a95d */ /* 0x004fea0003900000 */
[----:B------:R-:W2:Y:S02]  /*16c60*/  @!P2 SYNCS.PHASECHK.TRANS64 P2, [R5+URZ+0x36830], R0 ;  /* 0x036830000500a5a7 */ /* 0x000ea4000804007f */
[----:B--2---:R-:W-:Y:S05]  /*16c70*/  @!P2 BRA `(.L_x_2007) ;  /* 0xfffffffc00eca947 */ /* 0x004fea000383ffff */
[----:B------:R-:W-:Y:S05]  /*16c80*/  BRA `(.L_x_2006) ;  /* 0xfffffef000b47947 */ /* 0x000fea000383ffff */
.L_x_2011:
[----:B-1----:R-:W-:-:S04]  /*16c90*/  IMAD.U32 R3, RZ, RZ, UR10 ;  /* 0x0000000aff037e24 */ /* 0x002fc8000f8e00ff */
[----:B------:R1:W2:Y:S03]  /*16ca0*/  SYNCS.PHASECHK.TRANS64.TRYWAIT P2, [R3+URZ+0x36850], R0 ;  /* 0x03685000030075a7 */ /* 0x0002a6000804017f */
[----:B--2---:R-:W-:Y:S05]  /*16cb0*/  @!P2 NANOSLEEP.SYNCS 0x989680 ;  /* 0x009896800000a95d */ /* 0x004fea0003900000 */
[----:B------:R-:W2:Y:S02]  /*16cc0*/  @!P2 SYNCS.PHASECHK.TRANS64 P2, [R3+URZ+0x36850], R0 ;  /* 0x036850000300a5a7 */ /* 0x000ea4000804007f */
[----:B--2---:R-:W-:Y:S05]  /*16cd0*/  @!P2 BRA `(.L_x_2011) ;  /* 0xfffffffc00eca947 */ /* 0x004fea000383ffff */
[----:B------:R-:W-:Y:S05]  /*16ce0*/  BRA `(.L_x_2010) ;  /* 0xffffff18002c7947 */ /* 0x000fea000383ffff */
.L_x_2017:
[----:B-1----:R-:W-:-:S04]  /*16cf0*/  IMAD.U32 R5, RZ, RZ, UR6 ;  /* 0x00000006ff057e24 */ /* 0x002fc8000f8e00ff */
[----:B------:R1:W2:Y:S03]  /*16d00*/  SYNCS.PHASECHK.TRANS64.TRYWAIT P2, [R5+URZ+0x36830], R0 ;  /* 0x03683000050075a7 */ /* 0x0002a6000804017f */
[----:B--2---:R-:W-:Y:S05]  /*16d10*/  @!P2 NANOSLEEP.SYNCS 0x989680 ;  /* 0x009896800000a95d */ /* 0x004fea0003900000 */
[----:B------:R-:W2:Y:S02]  /*16d20*/  @!P2 SYNCS.PHASECHK.TRANS64 P2, [R5+URZ+0x36830], R0 ;  /* 0x036830000500a5a7 */ /* 0x000ea4000804007f */
[----:B--2---:R-:W-:Y:S05]  /*16d30*/  @!P2 BRA `(.L_x_2017) ;  /* 0xfffffffc00eca947 */ /* 0x004fea000383ffff */
[----:B------:R-:W-:Y:S05]  /*16d40*/  BRA `(.L_x_2016) ;  /* 0xffffff3400887947 */ /* 0x000fea000383ffff */
.L_x_2021:
[----:B-1----:R-:W-:-:S04]  /*16d50*/  IMAD.U32 R3, RZ, RZ, UR11 ;  /* 0x0000000bff037e24 */ /* 0x002fc8000f8e00ff */
[----:B------:R1:W2:Y:S03]  /*16d60*/  SYNCS.PHASECHK.TRANS64.TRYWAIT P2, [R3+URZ+0x36850], R0 ;  /* 0x03685000030075a7 */ /* 0x0002a6000804017f */
[----:B--2---:R-:W-:Y:S05]  /*16d70*/  @!P2 NANOSLEEP.SYNCS 0x989680 ;  /* 0x009896800000a95d */ /* 0x004fea0003900000 */
[----:B------:R-:W2:Y:S02]  /*16d80*/  @!P2 SYNCS.PHASECHK.TRANS64 P2, [R3+URZ+0x36850], R0 ;  /* 0x036850000300a5a7 */ /* 0x000ea4000804007f */
[----:B--2---:R-:W-:Y:S05]  /*16d90*/  @!P2 BRA `(.L_x_2021) ;  /* 0xfffffffc00eca947 */ /* 0x004fea000383ffff */
[----:B------:R-:W-:Y:S05]  /*16da0*/  BRA `(.L_x_2020) ;  /* 0xffffff5800fc7947 */ /* 0x000fea000383ffff */
.L_x_2026:
[----:B-1----:R-:W-:-:S04]  /*16db0*/  IMAD.U32 R3, RZ, RZ, UR5 ;  /* 0x00000005ff037e24 */ /* 0x002fc8000f8e00ff */
[----:B------:R1:W2:Y:S03]  /*16dc0*/  SYNCS.PHASECHK.TRANS64.TRYWAIT P0, [R3+URZ+0x36850], R2 ;  /* 0x03685002030075a7 */ /* 0x0002a6000800017f */
[----:B--2---:R-:W-:Y:S05]  /*16dd0*/  @!P0 NANOSLEEP.SYNCS 0x989680 ;  /* 0x009896800000895d */ /* 0x004fea0003900000 */
[----:B------:R-:W2:Y:S02]  /*16de0*/  @!P0 SYNCS.PHASECHK.TRANS64 P0, [R3+URZ+0x36850], R2 ;  /* 0x03685002030085a7 */ /* 0x000ea4000800007f */
[----:B--2---:R-:W-:Y:S05]  /*16df0*/  @!P0 BRA `(.L_x_2026) ;  /* 0xfffffffc00ec8947 */ /* 0x004fea000383ffff */
[----:B------:R-:W-:Y:S05]  /*16e00*/  BRA `(.L_x_2025) ;  /* 0xffffff7400ac7947 */ /* 0x000fea000383ffff */
.L_x_2067:
[----:B------:R-:W1:Y:S01]  /*16e10*/  S2R R8, SR_TID.X ;  /* 0x0000000000087919 */ /* 0x000e620000002100 */
[----:B------:R-:W-:Y:S01]  /*16e20*/  BSSY B0, `(.L_x_2135) ;  /* 0x000000a000007945 */ /* 0x000fe20003800000 */
[----:B------:R-:W-:Y:S01]  /*16e30*/  IMAD.MOV.U32 R12, RZ, RZ, RZ ;  /* 0x000000ffff0c7224 */ /* 0x000fe200078e00ff */
[----:B------:R-:W-:Y:S01]  /*16e40*/  MOV R11, 0x1f ;  /* 0x0000001f000b7802 */ /* 0x000fe20000000f00 */
[----:B------:R-:W-:Y:S01]  /*16e50*/  IMAD.MOV.U32 R15, RZ, RZ, -0x1 ;  /* 0xffffffffff0f7424 */ /* 0x000fe200078e00ff */
[----:B-1----:R-:W-:-:S04]  /*16e60*/  SHF.R.U32.HI R8, RZ, 0x5, R8 ;  /* 0x00000005ff087819 */ /* 0x002fc80000011608 */
[----:B------:R-:W-:-:S05]  /*16e70*/  LOP3.LUT R8, R8, 0x3, RZ, 0xc0, !PT ;  /* 0x0000000308087812 */ /* 0x000fca00078ec0ff */
[----:B0-----:R-:W-:-:S07]  /*16e80*/  IMAD.MOV.U32 R13, RZ, RZ, R8 ;  /* 0x000000ffff0d7224 */ /* 0x001fce00078e0008 */
[----:B------:R-:W-:Y:S05]  /*16e90*/  WARPSYNC.COLLECTIVE R15, `(.L_x_2136) ;  /* 0x000000000f087348 */ /* 0x000fea0003c00000 */
[----:B------:R0:W1:Y:S02]  /*16ea0*/  SHFL.IDX P6, R14, R13, R12, R11 ;  /* 0x0000000c0d0e7389 */ /* 0x00006400000c000b */
[----:B01----:R-:W-:Y:S01]  /*16eb0*/  ENDCOLLECTIVE ;  /* 0x000000000000791b */ /* 0x003fe20003800000 */
.L_x_2136:
[----:B------:R-:W-:Y:S05]  /*16ec0*/  BSYNC B0 ;  /* 0x0000000000007941 */ /* 0x000fea0003800000 */
.L_x_2135:
[----:B------:R-:W-:Y:S05]  /*16ed0*/  BRA `(.L_x_2137) ;  /* 0xffffffc4002c7947 */ /* 0x000fea000383ffff */
.L_x_2068:
[----:B------:R-:W-:Y:S01]  /*16ee0*/  BSSY B0, `(.L_x_2138) ;  /* 0x0000006000007945 */ /* 0x000fe20003800000 */
[----:B------:R-:W-:-:S07]  /*16ef0*/  IMAD.MOV.U32 R15, RZ, RZ, -0x1 ;  /* 0xffffffffff0f7424 */ /* 0x000fce00078e00ff */
[----:B------:R-:W-:Y:S05]  /*16f00*/  WARPSYNC.COLLECTIVE R15, `(.L_x_2139) ;  /* 0x000000000f0c7348 */ /* 0x000fea0003c00000 */
[----:B------:R-:W-:Y:S02]  /*16f10*/  ELECT P6, UR62, PT ;  /* 0x00000000003e782f */ /* 0x000fe400038c0000 */
[----:B------:R-:W-:Y:S01]  /*16f20*/  MOV R14, UR62 ;  /* 0x0000003e000e7c02 */ /* 0x000fe20008000f00 */
[----:B------:R-:W-:Y:S10]  /*16f30*/  ENDCOLLECTIVE ;  /* 0x000000000000791b */ /* 0x000ff40003800000 */
.L_x_2139:
[----:B------:R-:W-:Y:S05]  /*16f40*/  BSYNC B0 ;  /* 0x0000000000007941 */ /* 0x000fea0003800000 */
.L_x_2138:
[----:B------:R-:W-:Y:S05]  /*16f50*/  BRA `(.L_x_2140) ;  /* 0xffffffc4001c7947 */ /* 0x000fea000383ffff */
.L_x_2071:
[----:B0-----:R0:W1:Y:S02]  /*16f60*/  SYNCS.PHASECHK.TRANS64.TRYWAIT P0, [R8+URZ+0x36840], R9 ;  /* 0x03684009080075a7 */ /* 0x001064000800017f */
[----:B-1----:R-:W-:Y:S05]  /*16f70*/  @!P0 NANOSLEEP.SYNCS 0x989680 ;  /* 0x009896800000895d */ /* 0x002fea0003900000 */
[----:B------:R-:W1:Y:S02]  /*16f80*/  @!P0 SYNCS.PHASECHK.TRANS64 P0, [R8+URZ+0x36840], R9 ;  /* 0x03684009080085a7 */ /* 0x000e64000800007f */
[----:B-1----:R-:W-:Y:S05]  /*16f90*/  @!P0 BRA `(.L_x_2071) ;  /* 0xfffffffc00f08947 */ /* 0x002fea000383ffff */
[----:B------:R-:W-:Y:S05]  /*16fa0*/  BRA `(.L_x_2141) ;  /* 0xffffffc400887947 */ /* 0x000fea000383ffff */
.L_x_2074:
        /* <DEDUP_REMOVED lines=8> */
.L_x_2082:
[----:B0-----:R0:W1:Y:S02]  /*17030*/  SYNCS.PHASECHK.TRANS64.TRYWAIT P0, [R2+URZ+0x36840], R3 ;  /* 0x03684003020075a7 */ /* 0x001064000800017f */
[----:B-1----:R-:W-:Y:S05]  /*17040*/  @!P0 NANOSLEEP.SYNCS 0x989680 ;  /* 0x009896800000895d */ /* 0x002fea0003900000 */
[----:B------:R-:W1:Y:S02]  /*17050*/  @!P0 SYNCS.PHASECHK.TRANS64 P0, [R2+URZ+0x36840], R3 ;  /* 0x03684003020085a7 */ /* 0x000e64000800007f */
[----:B-1----:R-:W-:Y:S05]  /*17060*/  @!P0 BRA `(.L_x_2082) ;  /* 0xfffffffc00f08947 */ /* 0x002fea000383ffff */
[----:B------:R-:W-:Y:S05]  /*17070*/  BRA `(.L_x_2143) ;  /* 0xffffffcc008c7947 */ /* 0x000fea000383ffff */
.L_x_2084:
[----:B0-----:R0:W1:Y:S02]  /*17080*/  SYNCS.PHASECHK.TRANS64.TRYWAIT P0, [R3+URZ+0x60], R2 ;  /* 0x00006002030075a7 */ /* 0x001064000800017f */
[----:B-1----:R-:W-:Y:S05]  /*17090*/  @!P0 NANOSLEEP.SYNCS 0x989680 ;  /* 0x009896800000895d */ /* 0x002fea0003900000 */
[----:B------:R-:W1:Y:S02]  /*170a0*/  @!P0 SYNCS.PHASECHK.TRANS64 P0, [R3+URZ+0x60], R2 ;  /* 0x00006002030085a7 */ /* 0x000e64000800007f */
[----:B-1----:R-:W-:Y:S05]  /*170b0*/  @!P0 BRA `(.L_x_2084) ;  /* 0xfffffffc00f08947 */ /* 0x002fea000383ffff */
[----:B------:R-:W-:Y:S05]  /*170c0*/  BRA `(.L_x_2144) ;  /* 0xffffffd000387947 */ /* 0x000fea000383ffff */
.L_x_2089:
[----:B-1----:R1:W2:Y:S02]  /*170d0*/  SYNCS.PHASECHK.TRANS64.TRYWAIT P0, [R2+URZ+0x36840], R3 ;  /* 0x03684003020075a7 */ /* 0x0022a4000800017f */
[----:B--2---:R-:W-:Y:S05]  /*170e0*/  @!P0 NANOSLEEP.SYNCS 0x989680 ;  /* 0x009896800000895d */ /* 0x004fea0003900000 */
[----:B------:R-:W2:Y:S02]  /*170f0*/  @!P0 SYNCS.PHASECHK.TRANS64 P0, [R2+URZ+0x36840], R3 ;  /* 0x03684003020085a7 */ /* 0x000ea4000800007f */
[----:B--2---:R-:W-:Y:S05]  /*17100*/  @!P0 BRA `(.L_x_2089) ;  /* 0xfffffffc00f08947 */ /* 0x004fea000383ffff */
[----:B------:R-:W-:Y:S05]  /*17110*/  BRA `(.L_x_2145) ;  /* 0xffffffd400ac7947 */ /* 0x000fea000383ffff */
.L_x_2091:
[----:B0-----:R0:W1:Y:S02]  /*17120*/  SYNCS.PHASECHK.TRANS64.TRYWAIT P1, [R3+URZ+0x60], R2 ;  /* 0x00006002030075a7 */ /* 0x001064000802017f */
[----:B-1----:R-:W-:Y:S05]  /*17130*/  @!P1 NANOSLEEP.SYNCS 0x989680 ;  /* 0x009896800000995d */ /* 0x002fea0003900000 */
[----:B------:R-:W1:Y:S02]  /*17140*/  @!P1 SYNCS.PHASECHK.TRANS64 P1, [R3+URZ+0x60], R2 ;  /* 0x00006002030095a7 */ /* 0x000e64000802007f */
[----:B-1----:R-:W-:Y:S05]  /*17150*/  @!P1 BRA `(.L_x_2091) ;  /* 0xfffffffc00f09947 */ /* 0x002fea000383ffff */
[----:B------:R-:W-:Y:S05]  /*17160*/  BRA `(.L_x_2146) ;  /* 0xffffffd800587947 */ /* 0x000fea000383ffff */
.L_x_2096:
[----:B--2---:R2:W3:Y:S02]  /*17170*/  SYNCS.PHASECHK.TRANS64.TRYWAIT P0, [R2+URZ+0x36840], R3 ;  /* 0x03684003020075a7 */ /* 0x0044e4000800017f */
[----:B---3--:R-:W-:Y:S05]  /*17180*/  @!P0 NANOSLEEP.SYNCS 0x989680 ;  /* 0x009896800000895d */ /* 0x008fea0003900000 */
[----:B------:R-:W3:Y:S02]  /*17190*/  @!P0 SYNCS.PHASECHK.TRANS64 P0, [R2+URZ+0x36840], R3 ;  /* 0x03684003020085a7 */ /* 0x000ee4000800007f */
[----:B---3--:R-:W-:Y:S05]  /*171a0*/  @!P0 BRA `(.L_x_2096) ;  /* 0xfffffffc00f08947 */ /* 0x008fea000383ffff */
[----:B------:R-:W-:Y:S05]  /*171b0*/  BRA `(.L_x_2147) ;  /* 0xffffffdc00907947 */ /* 0x000fea000383ffff */
.L_x_2098:
[----:B0-----:R0:W1:Y:S02]  /*171c0*/  SYNCS.PHASECHK.TRANS64.TRYWAIT P1, [R2+URZ+0x60], R9 ;  /* 0x00006009020075a7 */ /* 0x001064000802017f */
[----:B-1----:R-:W-:Y:S05]  /*171d0*/  @!P1 NANOSLEEP.SYNCS 0x989680 ;  /* 0x009896800000995d */ /* 0x002fea0003900000 */
[----:B------:R-:W1:Y:S02]  /*171e0*/  @!P1 SYNCS.PHASECHK.TRANS64 P1, [R2+URZ+0x60], R9 ;  /* 0x00006009020095a7 */ /* 0x000e64000802007f */
[----:B-1----:R-:W-:Y:S05]  /*171f0*/  @!P1 BRA `(.L_x_2098) ;  /* 0xfffffffc00f09947 */ /* 0x002fea000383ffff */
[----:B------:R-:W-:Y:S05]  /*17200*/  BRA `(.L_x_2148) ;  /* 0xffffffe000407947 */ /* 0x000fea000383ffff */
.L_x_2105:
[----:B-1----:R1:W2:Y:S02]  /*17210*/  SYNCS.PHASECHK.TRANS64.TRYWAIT P0, [R3+URZ+0x36860], R2 ;  /* 0x03686002030075a7 */ /* 0x0022a4000800017f */
[----:B--2---:R-:W-:Y:S05]  /*17220*/  @!P0 NANOSLEEP.SYNCS 0x989680 ;  /* 0x009896800000895d */ /* 0x004fea0003900000 */
[----:B------:R-:W2:Y:S02]  /*17230*/  @!P0 SYNCS.PHASECHK.TRANS64 P0, [R3+URZ+0x36860], R2 ;  /* 0x03686002030085a7 */ /* 0x000ea4000800007f */
[----:B--2---:R-:W-:Y:S05]  /*17240*/  @!P0 BRA `(.L_x_2105) ;  /* 0xfffffffc00f08947 */ /* 0x004fea000383ffff */
[----:B------:R-:W-:Y:S05]  /*17250*/  BRA `(.L_x_2149) ;  /* 0xffffffe400607947 */ /* 0x000fea000383ffff */
.L_x_2107:
        /* <DEDUP_REMOVED lines=8> */
.L_x_2151:
[----:B------:R-:W-:Y:S05]  /*172e0*/  BSYNC B0 ;  /* 0x0000000000007941 */ /* 0x000fea0003800000 */
.L_x_2150:
        /* <DEDUP_REMOVED lines=8> */
.L_x_2152:
[----:B------:R-:W-:Y:S01]  /*17370*/  IMAD.MOV.U32 R16, RZ, RZ, R14 ;  /* 0x000000ffff107224 */ /* 0x000fe200078e000e */
[----:B------:R-:W-:Y:S06]  /*17380*/  BRA `(.L_x_2153) ;  /* 0xffffffe800007947 */ /* 0x000fec000383ffff */
.L_x_2110:
[----:B------:R-:W-:Y:S01]  /*17390*/  BSSY B0, `(.L_x_2154) ;  /* 0x0000008000007945 */ /* 0x000fe20003800000 */
[----:B0----5:R-:W-:Y:S02]  /*173a0*/  IMAD.MOV.U32 R13, RZ, RZ, R17 ;  /* 0x000000ffff0d7224 */ /* 0x021fe400078e0011 */
[----:B------:R-:W-:Y:S02]  /*173b0*/  IMAD.MOV.U32 R12, RZ, RZ, 0x1 ;  /* 0x00000001ff0c7424 */ /* 0x000fe400078e00ff */
[----:B------:R-:W-:Y:S02]  /*173c0*/  IMAD.MOV.U32 R11, RZ, RZ, RZ ;  /* 0x000000ffff0b7224 */ /* 0x000fe400078e00ff */
[----:B------:R-:W-:-:S07]  /*173d0*/  IMAD.MOV.U32 R15, RZ, RZ, -0x1 ;  /* 0xffffffffff0f7424 */ /* 0x000fce00078e00ff */
[----:B-1234-:R-:W-:Y:S05]  /*173e0*/  WARPSYNC.COLLECTIVE R15, `(.L_x_2155) ;  /* 0x000000000f087348 */ /* 0x01efea0003c00000 */
[----:B------:R0:W0:Y:S02]  /*173f0*/  SHFL.UP P6, R14, R13, R12, R11 ;  /* 0x0400000c0d0e7389 */ /* 0x00002400000c000b */
[----:B01234-:R-:W-:Y:S01]  /*17400*/  ENDCOLLECTIVE ;  /* 0x000000000000791b */ /* 0x01ffe20003800000 */
.L_x_2155:
[----:B------:R-:W-:Y:S05]  /*17410*/  BSYNC B0 ;  /* 0x0000000000007941 */ /* 0x000fea0003800000 */
.L_x_2154:
[----:B------:R-:W-:Y:S01]  /*17420*/  ISETP.NE.AND P0, PT, R6, RZ, PT ;  /* 0x000000ff0600720c */ /* 0x000fe20003f05270 */
[----:B------:R-:W-:Y:S01]  /*17430*/  IMAD.MOV.U32 R11, RZ, RZ, RZ ;  /* 0x000000ffff0b7224 */ /* 0x000fe200078e00ff */
[----:B------:R-:W-:Y:S01]  /*17440*/  MOV R12, 0x2 ;  /* 0x00000002000c7802 */ /* 0x000fe20000000f00 */
[----:B------:R-:W-:Y:S01]  /*17450*/  IMAD.MOV.U32 R15, RZ, RZ, -0x1 ;  /* 0xffffffffff0f7424 */ /* 0x000fe200078e00ff */
[----:B------:R-:W-:Y:S02]  /*17460*/  SEL R14, R14, RZ, P0 ;  /* 0x000000ff0e0e7207 */ /* 0x000fe40000000000 */
[----:B------:R-:W-:-:S03]  /*17470*/  ISETP.GE.U32.AND P0, PT, R6, 0x2, PT ;  /* 0x000000020600780c */ /* 0x000fc60003f06070 */
[----:B------:R-:W-:-:S10]  /*17480*/  IMAD.IADD R13, R17, 0x1, R14 ;  /* 0x00000001110d7824 */ /* 0x000fd400078e020e */
[----:B------:R-:W-:Y:S05]  /*17490*/  WARPSYNC.COLLECTIVE R15, `(.L_x_2156) ;  /* 0x000000000f087348 */ /* 0x000fea0003c00000 */
[----:B------:R0:W1:Y:S02]  /*174a0*/  SHFL.UP P6, R14, R13, R12, R11 ;  /* 0x0400000c0d0e7389 */ /* 0x00006400000c000b */
[----:B01----:R-:W-:Y:S01]  /*174b0*/  ENDCOLLECTIVE ;  /* 0x000000000000791b */ /* 0x003fe20003800000 */
.L_x_2156:
        /* <DEDUP_REMOVED lines=8> */
.L_x_2157:
        /* <DEDUP_REMOVED lines=8> */
.L_x_2158:
        /* <DEDUP_REMOVED lines=8> */
.L_x_2159:
        /* <DEDUP_REMOVED lines=8> */
.L_x_2160:
[----:B------:R-:W-:Y:S05]  /*176c0*/  BRA `(.L_x_2161) ;  /* 0xffffffe400c87947 */ /* 0x000fea000383ffff */
.L_x_2115:
[----:B------:R-:W-:Y:S01]  /*176d0*/  BSSY B0, `(.L_x_2162) ;  /* 0x0000008000007945 */ /* 0x000fe20003800000 */
[----:B-----5:R-:W-:Y:S01]  /*176e0*/  IMAD.MOV.U32 R13, RZ, RZ, R17 ;  /* 0x000000ffff0d7224 */ /* 0x020fe200078e0011 */
[----:B------:R-:W-:Y:S01]  /*176f0*/  MOV R11, RZ ;  /* 0x000000ff000b7202 */ /* 0x000fe20000000f00 */
[----:B------:R-:W-:Y:S02]  /*17700*/  IMAD.MOV.U32 R12, RZ, RZ, 0x1 ;  /* 0x00000001ff0c7424 */ /* 0x000fe400078e00ff */
[----:B------:R-:W-:-:S07]  /*17710*/  IMAD.MOV.U32 R15, RZ, RZ, -0x1 ;  /* 0xffffffffff0f7424 */ /* 0x000fce00078e00ff */
[----:B0-----:R-:W-:Y:S05]  /*17720*/  WARPSYNC.COLLECTIVE R15, `(.L_x_2163) ;  /* 0x000000000f087348 */ /* 0x001fea0003c00000 */
[----:B------:R1:W2:Y:S02]  /*17730*/  SHFL.UP P6, R14, R13, R12, R11 ;  /* 0x0400000c0d0e7389 */ /* 0x0002a400000c000b */
[----:B012---:R-:W-:Y:S01]  /*17740*/  ENDCOLLECTIVE ;  /* 0x000000000000791b */ /* 0x007fe20003800000 */
.L_x_2163:
[----:B------:R-:W-:Y:S05]  /*17750*/  BSYNC B0 ;  /* 0x0000000000007941 */ /* 0x000fea0003800000 */
.L_x_2162:
        /* <DEDUP_REMOVED lines=10> */
.L_x_2164:
        /* <DEDUP_REMOVED lines=8> */
.L_x_2165:
        /* <DEDUP_REMOVED lines=8> */
.L_x_2166:
        /* <DEDUP_REMOVED lines=8> */
.L_x_2167:
        /* <DEDUP_REMOVED lines=8> */
.L_x_2168:
[----:B------:R-:W-:Y:S05]  /*17a00*/  BRA `(.L_x_2169) ;  /* 0xffffffe400b07947 */ /* 0x000fea000383ffff */
.L_x_2117:
[----:B------:R-:W-:Y:S01]  /*17a10*/  BSSY B0, `(.L_x_2170) ;  /* 0x0000006000007945 */ /* 0x000fe20003800000 */
[----:B------:R-:W-:Y:S01]  /*17a20*/  PLOP3.LUT P6, PT, P6, PT, PT, 0x8, 0x0 ;  /* 0x000000000000781c */ /* 0x000fe200037ce170 */
[----:B------:R-:W-:-:S12]  /*17a30*/  IMAD.MOV.U32 R15, RZ, RZ, -0x1 ;  /* 0xffffffffff0f7424 */ /* 0x000fd800078e00ff */
[----:B0-----:R-:W-:Y:S05]  /*17a40*/  WARPSYNC.COLLECTIVE R15, `(.L_x_2171) ;  /* 0x000000000f087348 */ /* 0x001fea0003c00000 */
[----:B------:R-:W-:Y:S01]  /*17a50*/  VOTE.ANY R14, PT, P6 ;  /* 0x00000000000e7806 */ /* 0x000fe200030e0100 */
[----:B0-----:R-:W-:Y:S06]  /*17a60*/  ENDCOLLECTIVE ;  /* 0x000000000000791b */ /* 0x001fec0003800000 */
.L_x_2171:
[----:B------:R-:W-:Y:S05]  /*17a70*/  BSYNC B0 ;  /* 0x0000000000007941 */ /* 0x000fea0003800000 */
.L_x_2170:
        /* <DEDUP_REMOVED lines=9> */
.L_x_2172:
[----:B------:R-:W-:Y:S01]  /*17b10*/  IMAD.MOV.U32 R17, RZ, RZ, R14 ;  /* 0x000000ffff117224 */ /* 0x000fe200078e000e */
[----:B------:R-:W-:Y:S06]  /*17b20*/  BRA `(.L_x_2173) ;  /* 0xffffffe400a07947 */ /* 0x000fec000383ffff */
.L_x_2119:
[----:B------:R-:W-:Y:S01]  /*17b30*/  BSSY B0, `(.L_x_2174) ;  /* 0x0000007000007945 */ /* 0x000fe20003800000 */
[----:B------:R-:W-:Y:S02]  /*17b40*/  IMAD.MOV.U32 R13, RZ, RZ, R2 ;  /* 0x000000ffff0d7224 */ /* 0x000fe400078e0002 */
[----:B------:R-:W-:Y:S02]  /*17b50*/  IMAD.MOV.U32 R11, RZ, RZ, 0x1f ;  /* 0x0000001fff0b7424 */ /* 0x000fe400078e00ff */
[----:B------:R-:W-:-:S07]  /*17b60*/  IMAD.MOV.U32 R15, RZ, RZ, -0x1 ;  /* 0xffffffffff0f7424 */ /* 0x000fce00078e00ff */
[----:B012---:R-:W-:Y:S05]  /*17b70*/  WARPSYNC.COLLECTIVE R15, `(.L_x_2175) ;  /* 0x000000000f087348 */ /* 0x007fea0003c00000 */
[----:B------:R3:W4:Y:S02]  /*17b80*/  SHFL.IDX P6, R14, R13, R12, R11 ;  /* 0x0000000c0d0e7389 */ /* 0x00072400000c000b */
[----:B01234-:R-:W-:Y:S01]  /*17b90*/  ENDCOLLECTIVE ;  /* 0x000000000000791b */ /* 0x01ffe20003800000 */
.L_x_2175:
[----:B------:R-:W-:Y:S05]  /*17ba0*/  BSYNC B0 ;  /* 0x0000000000007941 */ /* 0x000fea0003800000 */
.L_x_2174:
[----:B------:R-:W-:Y:S01]  /*17bb0*/  IMAD.MOV.U32 R7, RZ, RZ, R14 ;  /* 0x000000ffff077224 */ /* 0x000fe200078e000e */
[----:B------:R-:W-:Y:S06]  /*17bc0*/  BRA `(.L_x_2118) ;  /* 0xffffffe400947947 */ /* 0x000fec000383ffff */
.L_x_2123:
[----:B-1----:R1:W2:Y:S02]  /*17bd0*/  SYNCS.PHASECHK.TRANS64.TRYWAIT P0, [R0+URZ+0x36820], R3 ;  /* 0x03682003000075a7 */ /* 0x0022a4000800017f */
[----:B--2---:R-:W-:Y:S05]  /*17be0*/  @!P0 NANOSLEEP.SYNCS 0x989680 ;  /* 0x009896800000895d */ /* 0x004fea0003900000 */
[----:B------:R-:W2:Y:S02]  /*17bf0*/  @!P0 SYNCS.PHASECHK.TRANS64 P0, [R0+URZ+0x36820], R3 ;  /* 0x03682003000085a7 */ /* 0x000ea4000800007f */
[----:B--2---:R-:W-:Y:S05]  /*17c00*/  @!P0 BRA `(.L_x_2123) ;  /* 0xfffffffc00f08947 */ /* 0x004fea000383ffff */
[----:B------:R-:W-:Y:S05]  /*17c10*/  BRA `(.L_x_2176) ;  /* 0xffffffec000c7947 */ /* 0x000fea000383ffff */
.L_x_2124:
[----:B------:R-:W2:Y:S01]  /*17c20*/  S2R R2, SR_TID.X ;  /* 0x0000000000027919 */ /* 0x000ea20000002100 */
[----:B------:R-:W-:Y:S01]  /*17c30*/  BSSY B0, `(.L_x_2177) ;  /* 0x000000a000007945 */ /* 0x000fe20003800000 */
[----:B------:R-:W-:Y:S02]  /*17c40*/  IMAD.MOV.U32 R12, RZ, RZ, RZ ;  /* 0x000000ffff0c7224 */ /* 0x000fe400078e00ff */
[----:B------:R-:W-:Y:S02]  /*17c50*/  IMAD.MOV.U32 R11, RZ, RZ, 0x1f ;  /* 0x0000001fff0b7424 */ /* 0x000fe400078e00ff */
[----:B------:R-:W-:Y:S01]  /*17c60*/  IMAD.MOV.U32 R15, RZ, RZ, -0x1 ;  /* 0xffffffffff0f7424 */ /* 0x000fe200078e00ff */
[----:B--2---:R-:W-:-:S04]  /*17c70*/  SHF.R.U32.HI R2, RZ, 0x5, R2 ;  /* 0x00000005ff027819 */ /* 0x004fc80000011602 */
[----:B------:R-:W-:-:S05]  /*17c80*/  LOP3.LUT R2, R2, 0x3, RZ, 0xc0, !PT ;  /* 0x0000000302027812 */ /* 0x000fca00078ec0ff */
[----:B0-----:R-:W-:-:S07]  /*17c90*/  IMAD.MOV.U32 R13, RZ, RZ, R2 ;  /* 0x000000ffff0d7224 */ /* 0x001fce00078e0002 */
[----:B-1----:R-:W-:Y:S05]  /*17ca0*/  WARPSYNC.COLLECTIVE R15, `(.L_x_2178) ;  /* 0x000000000f087348 */ /* 0x002fea0003c00000 */
[----:B------:R0:W2:Y:S02]  /*17cb0*/  SHFL.IDX P6, R14, R13, R12, R11 ;  /* 0x0000000c0d0e7389 */ /* 0x0000a400000c000b */
[----:B012---:R-:W-:Y:S01]  /*17cc0*/  ENDCOLLECTIVE ;  /* 0x000000000000791b */ /* 0x007fe20003800000 */
.L_x_2178:
[----:B------:R-:W-:Y:S05]  /*17cd0*/  BSYNC B0 ;  /* 0x0000000000007941 */ /* 0x000fea0003800000 */
.L_x_2177:
[----:B------:R-:W-:Y:S05]  /*17ce0*/  BRA `(.L_x_2179) ;  /* 0xffffffe800f47947 */ /* 0x000fea000383ffff */
.L_x_2127:
[----:B------:R-:W-:Y:S01]  /*17cf0*/  BSSY B1, `(.L_x_2180) ;  /* 0x0000006000017945 */ /* 0x000fe20003800000 */
[----:B------:R-:W-:-:S07]  /*17d00*/  IMAD.MOV.U32 R15, RZ, RZ, -0x1 ;  /* 0xffffffffff0f7424 */ /* 0x000fce00078e00ff */
[----:B012---:R-:W-:Y:S05]  /*17d10*/  WARPSYNC.COLLECTIVE R15, `(.L_x_2181) ;  /* 0x000000000f0c7348 */ /* 0x007fea0003c00000 */
[----:B------:R-:W-:Y:S02]  /*17d20*/  ELECT P6, UR62, PT ;  /* 0x00000000003e782f */ /* 0x000fe400038c0000 */
[----:B------:R-:W-:Y:S01]  /*17d30*/  MOV R14, UR62 ;  /* 0x0000003e000e7c02 */ /* 0x000fe20008000f00 */
[----:B012---:R-:W-:Y:S10]  /*17d40*/  ENDCOLLECTIVE ;  /* 0x000000000000791b */ /* 0x007ff40003800000 */
.L_x_2181:
[----:B------:R-:W-:Y:S05]  /*17d50*/  BSYNC B1 ;  /* 0x0000000000017941 */ /* 0x000fea0003800000 */
.L_x_2180:
[----:B------:R-:W-:Y:S05]  /*17d60*/  BRA `(.L_x_2182) ;  /* 0xffffffe800ec7947 */ /* 0x000fea000383ffff */
.L_x_2129:
[----:B-1----:R1:W2:Y:S02]  /*17d70*/  SYNCS.PHASECHK.TRANS64.TRYWAIT P0, [R6+URZ], R5 ;  /* 0x00000005060075a7 */ /* 0x0022a4000800017f */
[----:B--2---:R-:W-:Y:S05]  /*17d80*/  @!P0 NANOSLEEP.SYNCS 0x989680 ;  /* 0x009896800000895d */ /* 0x004fea0003900000 */
[----:B------:R-:W2:Y:S02]  /*17d90*/  @!P0 SYNCS.PHASECHK.TRANS64 P0, [R6+URZ], R5 ;  /* 0x00000005060085a7 */ /* 0x000ea4000800007f */
[----:B--2---:R-:W-:Y:S05]  /*17da0*/  @!P0 BRA `(.L_x_2129) ;  /* 0xfffffffc00f08947 */ /* 0x004fea000383ffff */
[----:B------:R-:W-:Y:S05]  /*17db0*/  BRA `(.L_x_2183) ;  /* 0xffffffec00307947 */ /* 0x000fea000383ffff */
.L_x_2130:
[----:B--2---:R2:W3:Y:S02]  /*17dc0*/  SYNCS.PHASECHK.TRANS64.TRYWAIT P0, [R7+URZ], R2 ;  /* 0x00000002070075a7 */ /* 0x0044e4000800017f */
[----:B---3--:R-:W-:Y:S05]  /*17dd0*/  @!P0 NANOSLEEP.SYNCS 0x989680 ;  /* 0x009896800000895d */ /* 0x008fea0003900000 */
[----:B------:R-:W3:Y:S02]  /*17de0*/  @!P0 SYNCS.PHASECHK.TRANS64 P0, [R7+URZ], R2 ;  /* 0x00000002070085a7 */ /* 0x000ee4000800007f */
[----:B---3--:R-:W-:Y:S05]  /*17df0*/  @!P0 BRA `(.L_x_2130) ;  /* 0xfffffffc00f08947 */ /* 0x008fea000383ffff */
[----:B------:R-:W-:Y:S05]  /*17e00*/  BRA `(.L_x_2184) ;  /* 0xffffffec00247947 */ /* 0x000fea000383ffff */
.L_x_2132:
[----:B---3--:R3:W4:Y:S02]  /*17e10*/  SYNCS.PHASECHK.TRANS64.TRYWAIT P0, [R4+URZ], R5 ;  /* 0x00000005040075a7 */ /* 0x008724000800017f */
[----:B----4-:R-:W-:Y:S05]  /*17e20*/  @!P0 NANOSLEEP.SYNCS 0x989680 ;  /* 0x009896800000895d */ /* 0x010fea0003900000 */
[----:B------:R-:W4:Y:S02]  /*17e30*/  @!P0 SYNCS.PHASECHK.TRANS64 P0, [R4+URZ], R5 ;  /* 0x00000005040085a7 */ /* 0x000f24000800007f */
[----:B----4-:R-:W-:Y:S05]  /*17e40*/  @!P0 BRA `(.L_x_2132) ;  /* 0xfffffffc00f08947 */ /* 0x010fea000383ffff */
[----:B------:R-:W-:Y:S05]  /*17e50*/  BRA `(.L_x_2185) ;  /* 0xffffffec002c7947 */ /* 0x000fea000383ffff */
.L_x_2186:
        /* <DEDUP_REMOVED lines=10> */
.L_x_2663:


//--------------------- .text._ZN7cutlass13device_kernelIN5flash11enable_sm90INS1_16FlashAttnFwdSm90INS1_25CollectiveMainloopFwdSm90ILi2EN4cute5tupleIJNS5_1CILi1EEES8_S8_EEENS6_IJNS7_ILi128EEENS7_ILi112EEENS7_ILi192EEEEEELi192ENS_10bfloat16_tEfNS_4arch4Sm90ELb1ELb0ELb0ELb1ELb0ELb1ELb0ELb1ELb1ELb0ELb0ELb0EEENS1_21CollectiveEpilogueFwdINS6_IJSA_SC_SB_EEES9_SE_SG_Li256ELb1ELb0ELb0ELb0EEENS1_36VarlenDynamicPersistentTileSchedulerILi128ELi112ELi256ELi32ELb0ELb0ELb1ELb1ELb1ELb1EEEEEEEEEvNT_6ParamsE --------------------------
	.section	.text._ZN7cutlass13device_kernelIN5flash11enable_sm90INS1_16FlashAttnFwdSm90INS1_25CollectiveMainloopFwdSm90ILi2EN4cute5tupleIJNS5_1CILi1EEES8_S8_EEENS6_IJNS7_ILi128EEENS7_ILi112EEENS7_ILi192EEEEEELi192ENS_10bfloat16_tEfNS_4arch4Sm90ELb1ELb0ELb0ELb1ELb0ELb1ELb0ELb1ELb1ELb0ELb0ELb0EEENS1_21CollectiveEpilogueFwdINS6_IJSA_SC_SB_EEES9_SE_SG_Li256ELb1ELb0ELb0ELb0EEENS1_36VarlenDynamicPersistentTileSchedulerILi128ELi112ELi256ELi32ELb0ELb0ELb1ELb1ELb1ELb1EEEEEEEEEvNT_6ParamsE,"ax",@progbits
	.align	128
.text._ZN7cutlass13device_kernelIN5flash11enable_sm90INS1_16FlashAttnFwdSm90INS1_25CollectiveMainloopFwdSm90ILi2EN4cute5tupleIJNS5_1CILi1EEES8_S8_EEENS6_IJNS7_ILi128EEENS7_ILi112EEENS7_ILi192EEEEEELi192ENS_10bfloat16_tEfNS_4arch4Sm90ELb1ELb0ELb0ELb1ELb0ELb1ELb0ELb1ELb1ELb0ELb0ELb0EEENS1_21CollectiveEpilogueFwdINS6_IJSA_SC_SB_EEES9_SE_SG_Li256ELb1ELb0ELb0ELb0EEENS1_36VarlenDynamicPersistentTileSchedulerILi128ELi112ELi256ELi32ELb0ELb0ELb1ELb1ELb1ELb1EEEEEEEEEvNT_6ParamsE:
        .type           _ZN7cutlass13device_kernelIN5flash11enable_sm90INS1_16FlashAttnFwdSm90INS1_25CollectiveMainloopFwdSm90ILi2EN4cute5tupleIJNS5_1CILi1EEES8_S8_EEENS6_IJNS7_ILi128EEENS7_ILi112EEENS7_ILi192EEEEEELi192ENS_10bfloat16_tEfNS_4arch4Sm90ELb1ELb0ELb0ELb1ELb0ELb1ELb0ELb1ELb1ELb0ELb0ELb0EEENS1_21CollectiveEpilogueFwdINS6_IJSA_SC_SB_EEES9_SE_SG_Li256ELb1ELb0ELb0ELb0EEENS1_36VarlenDynamicPersistentTileSchedulerILi128ELi112ELi256ELi32ELb0ELb0ELb1ELb1ELb1ELb1EEEEEEEEEvNT_6ParamsE,@function
        .size           _ZN7cutlass13device_kernelIN5flash11enable_sm90INS1_16FlashAttnFwdSm90INS1_25CollectiveMainloopFwdSm90ILi2EN4cute5tupleIJNS5_1CILi1EEES8_S8_EEENS6_IJNS7_ILi128EEENS7_ILi112EEENS7_ILi192EEEEEELi192ENS_10bfloat16_tEfNS_4arch4Sm90ELb1ELb0ELb0ELb1ELb0ELb1ELb0ELb1ELb1ELb0ELb0ELb0EEENS1_21CollectiveEpilogueFwdINS6_IJSA_SC_SB_EEES9_SE_SG_Li256ELb1ELb0ELb0ELb0EEENS1_36VarlenDynamicPersistentTileSchedulerILi128ELi112ELi256ELi32ELb0ELb0ELb1ELb1ELb1ELb1EEEEEEEEEvNT_6ParamsE,(.L_x_2664 - _ZN7cutlass13device_kernelIN5flash11enable_sm90INS1_16FlashAttnFwdSm90INS1_25CollectiveMainloopFwdSm90ILi2EN4cute5tupleIJNS5_1CILi1EEES8_S8_EEENS6_IJNS7_ILi128EEENS7_ILi112EEENS7_ILi192EEEEEELi192ENS_10bfloat16_tEfNS_4arch4Sm90ELb1ELb0ELb0ELb1ELb0ELb1ELb0ELb1ELb1ELb0ELb0ELb0EEENS1_21CollectiveEpilogueFwdINS6_IJSA_SC_SB_EEES9_SE_SG_Li256ELb1ELb0ELb0ELb0EEENS1_36VarlenDynamicPersistentTileSchedulerILi128ELi112ELi256ELi32ELb0ELb0ELb1ELb1ELb1ELb1EEEEEEEEEvNT_6ParamsE)
        .other          _ZN7cutlass13device_kernelIN5flash11enable_sm90INS1_16FlashAttnFwdSm90INS1_25CollectiveMainloopFwdSm90ILi2EN4cute5tupleIJNS5_1CILi1EEES8_S8_EEENS6_IJNS7_ILi128EEENS7_ILi112EEENS7_ILi192EEEEEELi192ENS_10bfloat16_tEfNS_4arch4Sm90ELb1ELb0ELb0ELb1ELb0ELb1ELb0ELb1ELb1ELb0ELb0ELb0EEENS1_21CollectiveEpilogueFwdINS6_IJSA_SC_SB_EEES9_SE_SG_Li256ELb1ELb0ELb0ELb0EEENS1_36VarlenDynamicPersistentTileSchedulerILi128ELi112ELi256ELi32ELb0ELb0ELb1ELb1ELb1ELb1EEEEEEEEEvNT_6ParamsE,@"STO_CUDA_ENTRY STV_DEFAULT"
_ZN7cutlass13device_kernelIN5flash11enable_sm90INS1_16FlashAttnFwdSm90INS1_25CollectiveMainloopFwdSm90ILi2EN4cute5tupleIJNS5_1CILi1EEES8_S8_EEENS6_IJNS7_ILi128EEENS7_ILi112EEENS7_ILi192EEEEEELi192ENS_10bfloat16_tEfNS_4arch4Sm90ELb1ELb0ELb0ELb1ELb0ELb1ELb0ELb1ELb1ELb0ELb0ELb0EEENS1_21CollectiveEpilogueFwdINS6_IJSA_SC_SB_EEES9_SE_SG_Li256ELb1ELb0ELb0ELb0EEENS1_36VarlenDynamicPersistentTileSchedulerILi128ELi112ELi256ELi32ELb0ELb0ELb1ELb1ELb1ELb1EEEEEEEEEvNT_6ParamsE:
        /* <DEDUP_REMOVED lines=27> */
.L_x_2188:
[----:B------:R-:W-:Y:S05]  /*01b0*/  BSYNC B0 ;  /* 0x0000000000007941 */ /* 0x000fea0003800000 */
.L_x_2187:
        /* <DEDUP_REMOVED lines=41> */
.L_x_2189:
        /* <DEDUP_REMOVED lines=22> */
.L_x_2190:
        /* <DEDUP_REMOVED lines=18> */
.L_x_2191:
        /* <DEDUP_REMOVED lines=22> */
.L_x_2192:
        /* <DEDUP_REMOVED lines=22> */
.L_x_2193:
        /* <DEDUP_REMOVED lines=10> */
.L_x_2196:
        /* <DEDUP_REMOVED lines=18> */
[----:B------:R-:W-:Y:S01]  /*0b50*/  IMAD.MOV.U32 R230, RZ, RZ, RZ ;  /* 0x000000ffffe67224 */ /* 0x000fe200078e00ff */
[----:B------:R-:W-:Y:S01]  /*0b60*/  CS2R R208, SRZ ;  /* 0x0000000000d07805 */ /* 0x000fe2000001ff00 */
[----:B------:R-:W-:Y:S01]  /*0b70*/  IMAD.MOV.U32 R19, RZ, RZ, RZ ;  /* 0x000000ffff137224 */ /* 0x000fe200078e00ff */
[----:B------:R-:W-:Y:S01]  /*0b80*/  SHF.R.S32.HI R3, RZ, 0x1f, R234 ;  /* 0x0000001fff037819 */ /* 0x000fe200000114ea */
[----:B------:R-:W-:-:S03]  /*0b90*/  IMAD.MOV.U32 R205, RZ, RZ, RZ ;  /* 0x000000ffffcd7224 */ /* 0x000fc600078e00ff */
[CC--:B0-----:R-:W-:Y:S02]  /*0ba0*/  LEA.HI R2, R3.reuse, R234.reuse, RZ, 0x4 ;  /* 0x000000ea03027211 */ /* 0x0c1fe400078f20ff */
[----:B------:R-:W-:Y:S02]  /*0bb0*/  LEA.HI R222, R3, R234, RZ, 0x3 ;  /* 0x000000ea03de7211 */ /* 0x000fe400078f18ff */
[----:B------:R-:W-:Y:S01]  /*0bc0*/  SHF.R.S32.HI R5, RZ, 0x4, R2 ;  /* 0x00000004ff057819 */ /* 0x000fe20000011402 */
[----:B------:R-:W-:-:S03]  /*0bd0*/  UIADD3 UR4, UR4, 0x15400, URZ ;  /* 0x0001540004047890 */ /* 0x000fc6000fffe03f */
[----:B------:R-:W-:Y:S02]  /*0be0*/  LEA.HI R4, R2, R5, RZ, 0x1 ;  /* 0x0000000502047211 */ /* 0x000fe400078f08ff */
[----:B--2---:R-:W-:Y:S02]  /*0bf0*/  R2UR UR5, R0 ;  /* 0x00000000000572ca */ /* 0x004fe400000e0000 */
[----:B------:R-:W-:-:S04]  /*0c00*/  LEA.HI R0, R3, R234, RZ, 0x7 ;  /* 0x000000ea03007211 */ /* 0x000fc800078f38ff */
[----:B------:R-:W-:Y:S02]  /*0c10*/  LOP3.LUT R237, R0, 0xffffff80, RZ, 0xc0, !PT ;  /* 0xffffff8000ed7812 */ /* 0x000fe400078ec0ff */
[----:B------:R-:W-:-:S03]  /*0c20*/  SHF.R.S32.HI R14, RZ, 0x7, R0 ;  /* 0x00000007ff0e7819 */ /* 0x000fc60000011400 */
[----:B------:R-:W-:Y:S01]  /*0c30*/  IMAD.IADD R237, R234, 0x1, -R237 ;  /* 0x00000001eaed7824 */ /* 0x000fe200078e0aed */
[----:B------:R-:W-:Y:S01]  /*0c40*/  LEA.HI R0, R0, R14, RZ, 0x1 ;  /* 0x0000000e00007211 */ /* 0x000fe200078f08ff */
[----:B------:R-:W-:Y:S01]  /*0c50*/  ULOP3.LUT UR5, UR5, 0x1, URZ, 0xfc, !UPT ;  /* 0x0000000105057892 */ /* 0x000fe2000f8efc3f */
[----:B------:R-:W-:Y:S02]  /*0c60*/  STL [R1+0x6c], R14 ;  /* 0x00006c0e01007387 */ /* 0x000fe40000100800 */
[----:B------:R-:W-:Y:S02]  /*0c70*/  SHF.R.S32.HI R8, RZ, 0x1f, R237 ;  /* 0x0000001fff087819 */ /* 0x000fe400000114ed */
[----:B------:R-:W-:Y:S02]  /*0c80*/  LOP3.LUT R0, R0, 0x3fffffe, RZ, 0xc0, !PT ;  /* 0x03fffffe00007812 */ /* 0x000fe400078ec0ff */
[CC--:B------:R-:W-:Y:S02]  /*0c90*/  LEA.HI R7, R8.reuse, R237.reuse, RZ, 0x2 ;  /* 0x000000ed08077211 */ /* 0x0c0fe400078f10ff */
[----:B------:R-:W-:Y:S01]  /*0ca0*/  LEA.HI R8, R8, R237, RZ, 0x5 ;  /* 0x000000ed08087211 */ /* 0x000fe200078f28ff */
[----:B------:R-:W-:Y:S01]  /*0cb0*/  IMAD.IADD R0, R14, 0x1, -R0 ;  /* 0x000000010e007824 */ /* 0x000fe200078e0a00 */
[----:B------:R-:W-:-:S02]  /*0cc0*/  SHF.R.S32.HI R9, RZ, 0x2, R7 ;  /* 0x00000002ff097819 */ /* 0x000fc40000011407 */
[----:B------:R-:W-:Y:S02]  /*0cd0*/  SHF.R.S32.HI R6, RZ, 0x1f, R7 ;  /* 0x0000001fff067819 */ /* 0x000fe40000011407 */
[----:B------:R-:W-:Y:S02]  /*0ce0*/  SHF.R.S32.HI R8, RZ, 0x5, R8 ;  /* 0x00000005ff087819 */ /* 0x000fe40000011408 */
[----:B------:R-:W-:Y:S02]  /*0cf0*/  LEA.HI R10, R6, R9, RZ, 0x3 ;  /* 0x00000009060a7211 */ /* 0x000fe400078f18ff */
[----:B------:R-:W-:Y:S02]  /*0d00*/  LOP3.LUT R6, R4, 0x1ffffffe, RZ, 0xc0, !PT ;  /* 0x1ffffffe04067812 */ /* 0x000fe400078ec0ff */
[----:B------:R-:W-:Y:S02]  /*0d10*/  LOP3.LUT R10, R10, 0xfffffff8, RZ, 0xc0, !PT ;  /* 0xfffffff80a0a7812 */ /* 0x000fe400078ec0ff */
[-C--:B------:R-:W-:Y:S01]  /*0d20*/  LEA.HI R4, R3, R234.reuse, RZ, 0x5 ;  /* 0x000000ea03047211 */ /* 0x080fe200078f28ff */
[----:B------:R-:W-:Y:S01]  /*0d30*/  IMAD.IADD R6, R5, 0x1, -R6 ;  /* 0x0000000105067824 */ /* 0x000fe200078e0a06 */
[----:B------:R-:W-:Y:S01]  /*0d40*/  LOP3.LUT R5, R222, 0x1ffffff8, RZ, 0xc0, !PT ;  /* 0x1ffffff8de057812 */ /* 0x000fe200078ec0ff */
[----:B------:R-:W-:Y:S01]  /*0d50*/  IMAD.IADD R9, R9, 0x1, -R10 ;  /* 0x0000000109097824 */ /* 0x000fe200078e0a0a */
[----:B------:R-:W-:-:S02]  /*0d60*/  LEA.HI R10, R3, R234, RZ, 0x2 ;  /* 0x000000ea030a7211 */ /* 0x000fc400078f10ff */
[----:B------:R-:W-:Y:S01]  /*0d70*/  LOP3.LUT R3, R2, 0x3fffff0, RZ, 0xc0, !PT ;  /* 0x03fffff002037812 */ /* 0x000fe200078ec0ff */
[----:B------:R-:W-:Y:S01]  /*0d80*/  IMAD.IADD R5, R234, 0x1, -R5 ;  /* 0x00000001ea057824 */ /* 0x000fe200078e0a05 */
[----:B------:R-:W-:Y:S01]  /*0d90*/  LOP3.LUT R11, R10, 0xfffffffc, RZ, 0xc0, !PT ;  /* 0xfffffffc0a0b7812 */ /* 0x000fe200078ec0ff */
[----:B------:R-:W-:Y:S01]  /*0da0*/  IMAD R9, R8, 0x10, R9 ;  /* 0x0000001008097824 */ /* 0x000fe200078e0209 */
[--C-:B------:R-:W-:Y:S01]  /*0db0*/  SHF.R.S32.HI R204, RZ, 0x2, R10.reuse ;  /* 0x00000002ffcc7819 */ /* 0x100fe2000001140a */
[C---:B------:R-:W-:Y:S01]  /*0dc0*/  IMAD.IADD R3, R234.reuse, 0x1, -R3 ;  /* 0x00000001ea037824 */ /* 0x040fe200078e0a03 */
[----:B------:R-:W-:Y:S01]  /*0dd0*/  SHF.R.S32.HI R13, RZ, 0x1f, R10 ;  /* 0x0000001fff0d7819 */ /* 0x000fe2000001140a */
[----:B------:R-:W-:Y:S01]  /*0de0*/  IMAD.IADD R234, R234, 0x1, -R11 ;  /* 0x00000001eaea7824 */ /* 0x000fe200078e0a0b */
[----:B------:R-:W-:Y:S01]  /*0df0*/  SHF.R.S32.HI R4, RZ, 0x5, R4 ;  /* 0x00000005ff047819 */ /* 0x000fe20000011404 */
[----:B------:R-:W-:Y:S01]  /*0e00*/  VIADD R231, R204, 0x40 ;  /* 0x00000040cce77836 */ /* 0x000fe20000000000 */
[----:B------:R-:W-:Y:S01]  /*0e10*/  LEA.HI R13, R13, R204, RZ, 0x3 ;  /* 0x000000cc0d0d7211 */ /* 0x000fe200078f18ff */
[----:B------:R-:W-:Y:S01]  /*0e20*/  IMAD.SHL.U32 R22, R234, 0x8, RZ ;  /* 0x00000008ea167824 */ /* 0x000fe200078e00ff */
[----:B------:R-:W-:Y:S01]  /*0e30*/  LOP3.LUT R224, R7, 0x7ffffffc, RZ, 0xc0, !PT ;  /* 0x7ffffffc07e07812 */ /* 0x000fe200078ec0ff */
[----:B------:R-:W-:Y:S01]  /*0e40*/  IMAD R3, R4, 0x10, R3 ;  /* 0x0000001004037824 */ /* 0x000fe200078e0203 */
[----:B------:R-:W-:Y:S01]  /*0e50*/  LOP3.LUT R13, R13, 0xfffffff8, RZ, 0xc0, !PT ;  /* 0xfffffff80d0d7812 */ /* 0x000fe200078ec0ff */
[----:B------:R-:W-:Y:S01]  /*0e60*/  VIADD R206, R22, 0x20 ;  /* 0x0000002016ce7836 */ /* 0x000fe20000000000 */
[----:B------:R-:W-:Y:S01]  /*0e70*/  SHF.R.S32.HI R2, RZ, 0x1f, R231 ;  /* 0x0000001fff027819 */ /* 0x000fe200000114e7 */
[----:B------:R-:W-:Y:S01]  /*0e80*/  IMAD R10, R3, 0x8, R6 ;  /* 0x00000008030a7824 */ /* 0x000fe200078e0206 */
[----:B------:R-:W-:Y:S01]  /*0e90*/  SHF.R.S32.HI R222, RZ, 0x3, R222 ;  /* 0x00000003ffde7819 */ /* 0x000fe200000114de */
[----:B------:R-:W-:Y:S01]  /*0ea0*/  IMAD.IADD R221, R204, 0x1, -R13 ;  /* 0x00000001ccdd7824 */ /* 0x000fe200078e0a0d */
[----:B------:R-:W-:Y:S01]  /*0eb0*/  SHF.R.S32.HI R3, RZ, 0x1f, R206 ;  /* 0x0000001fff037819 */ /* 0x000fe200000114ce */
[----:B------:R-:W-:Y:S01]  /*0ec0*/  IMAD.SHL.U32 R210, R231, 0x40, RZ ;  /* 0x00000040e7d27824 */ /* 0x000fe200078e00ff */
[----:B------:R-:W-:Y:S01]  /*0ed0*/  LEA.HI R2, R2, R231, RZ, 0x3 ;  /* 0x000000e702027211 */ /* 0x000fe200078f18ff */
[----:B------:R-:W-:Y:S01]  /*0ee0*/  IMAD.SHL.U32 R211, R221, 0x40, RZ ;  /* 0x00000040ddd37824 */ /* 0x000fe200078e00ff */
[----:B------:R-:W-:Y:S01]  /*0ef0*/  SHF.R.S32.HI R232, RZ, 0x1f, R204 ;  /* 0x0000001fffe87819 */ /* 0x000fe200000114cc */
[----:B------:R-:W-:Y:S01]  /*0f00*/  IMAD.SHL.U32 R217, R4, 0x200, RZ ;  /* 0x0000020004d97824 */ /* 0x000fe200078e00ff */
[-C--:B------:R-:W-:Y:S01]  /*0f10*/  LEA.HI R4, R3, R206.reuse, RZ, 0x6 ;  /* 0x000000ce03047211 */ /* 0x080fe200078f30ff */
[----:B------:R-:W-:Y:S01]  /*0f20*/  VIADD R207, R22, 0x40 ;  /* 0x0000004016cf7836 */ /* 0x000fe20000000000 */
[----:B------:R-:W-:Y:S01]  /*0f30*/  LOP3.LUT R211, R211, 0x1c0, RZ, 0xc0, !PT ;  /* 0x000001c0d3d37812 */ /* 0x000fe200078ec0ff */
[----:B------:R-:W-:Y:S01]  /*0f40*/  IMAD.SHL.U32 R2, R2, 0x40, RZ ;  /* 0x0000004002027824 */ /* 0x000fe200078e00ff */
[----:B------:R-:W-:Y:S01]  /*0f50*/  LEA.HI R3, R3, R206, RZ, 0x3 ;  /* 0x000000ce03037211 */ /* 0x000fe200078f18ff */
[----:B------:R-:W-:Y:S01]  /*0f60*/  IMAD R225, R0, 0x40, R9 ;  /* 0x0000004000e17824 */ /* 0x000fe200078e0209 */
[----:B------:R-:W-:Y:S01]  /*0f70*/  LOP3.LUT R210, R210, 0x1c0, RZ, 0xc0, !PT ;  /* 0x000001c0d2d27812 */ /* 0x000fe200078ec0ff */
[----:B------:R-:W-:Y:S01]  /*0f80*/  IMAD.U32 R0, RZ, RZ, UR5 ;  /* 0x00000005ff007e24 */ /* 0x000fe2000f8e00ff */
[----:B------:R-:W-:Y:S01]  /*0f90*/  SHF.R.S32.HI R6, RZ, 0x1f, R207 ;  /* 0x0000001fff067819 */ /* 0x000fe200000114cf */
[----:B------:R-:W-:Y:S01]  /*0fa0*/  IMAD.SHL.U32 R4, R4, 0x80, RZ ;  /* 0x0000008004047824 */ /* 0x000fe200078e00ff */
[----:B------:R-:W-:Y:S01]  /*0fb0*/  SHF.R.U32.HI R216, RZ, 0x3, R211 ;  /* 0x00000003ffd87819 */ /* 0x000fe200000116d3 */
[----:B------:R-:W-:Y:S01]  /*0fc0*/  IMAD.SHL.U32 R219, R5, 0x8, RZ ;  /* 0x0000000805db7824 */ /* 0x000fe200078e00ff */
[--C-:B------:R-:W-:Y:S01]  /*0fd0*/  LOP3.LUT R11, R211, 0x38, R3.reuse, 0xf8, !PT ;  /* 0x00000038d30b7812 */ /* 0x100fe200078ef803 */
[----:B------:R0:W-:Y:S01]  /*0fe0*/  STL [R1+0x4c], R0 ;  /* 0x00004c0001007387 */ /* 0x0001e20000100800 */
[----:B------:R-:W-:Y:S01]  /*0ff0*/  SHF.R.U32.HI R12, RZ, 0x3, R210 ;  /* 0x00000003ff0c7819 */ /* 0x000fe200000116d2 */
[----:B------:R-:W-:Y:S01]  /*1000*/  IMAD.SHL.U32 R16, R234, 0x4, RZ ;  /* 0x00000004ea107824 */ /* 0x000fe200078e00ff */
[----:B------:R-:W-:Y:S01]  /*1010*/  LOP3.LUT R8, R210, 0x38, R3, 0xf8, !PT ;  /* 0x00000038d2087812 */ /* 0x000fe200078ef803 */
[----:B------:R-:W-:Y:S01]  /*1020*/  IMAD.IADD R224, R237, 0x1, -R224 ;  /* 0x00000001ede07824 */ /* 0x000fe200078e0ae0 */
[----:B------:R-:W-:-:S02]  /*1030*/  LOP3.LUT R218, R2, 0xfffffe00, RZ, 0xc0, !PT ;  /* 0xfffffe0002da7812 */ /* 0x000fc400078ec0ff */
[CC--:B------:R-:W-:Y:S02]  /*1040*/  LEA.HI R2, R6.reuse, R207.reuse, RZ, 0x3 ;  /* 0x000000cf06027211 */ /* 0x0c0fe400078f18ff */
[----:B------:R-:W-:Y:S01]  /*1050*/  LEA.HI R6, R6, R207, RZ, 0x6 ;  /* 0x000000cf06067211 */ /* 0x000fe200078f30ff */
[----:B0-----:R-:W-:Y:S01]  /*1060*/  IMAD.U32 R0, RZ, RZ, UR4 ;  /* 0x00000004ff007e24 */ /* 0x001fe2000f8e00ff */
[----:B------:R-:W-:Y:S02]  /*1070*/  LOP3.LUT R4, R4, 0xffffe000, RZ, 0xc0, !PT ;  /* 0xffffe00004047812 */ /* 0x000fe400078ec0ff */
[----:B------:R-:W-:Y:S01]  /*1080*/  LOP3.LUT R11, R11, R216, RZ, 0x3c, !PT ;  /* 0x000000d80b0b7212 */ /* 0x000fe200078e3cff */
[----:B------:R-:W-:Y:S01]  /*1090*/  IMAD.SHL.U32 R6, R6, 0x80, RZ ;  /* 0x0000008006067824 */ /* 0x000fe200078e00ff */
[----:B------:R-:W-:Y:S01]  /*10a0*/  LOP3.LUT R13, R8, R12, RZ, 0x3c, !PT ;  /* 0x0000000c080d7212 */ /* 0x000fe200078e3cff */
[----:B------:R0:W-:Y:S01]  /*10b0*/  STL [R1+0x68], R0 ;  /* 0x0000680001007387 */ /* 0x0001e20000100800 */
[----:B------:R-:W-:-:S02]  /*10c0*/  LOP3.LUT R7, R210, 0x38, R22, 0xf8, !PT ;  /* 0x00000038d2077812 */ /* 0x000fc400078ef816 */
[-C--:B------:R-:W-:Y:S02]  /*10d0*/  IADD3 R11, R11, R4.reuse, R217 ;  /* 0x000000040b0b7210 */ /* 0x080fe40007ffe0d9 */
[----:B------:R-:W-:Y:S02]  /*10e0*/  IADD3 R4, R13, R4, R218 ;  /* 0x000000040d047210 */ /* 0x000fe40007ffe0da */
[--C-:B------:R-:W-:Y:S02]  /*10f0*/  LOP3.LUT R8, R210, 0x38, R2.reuse, 0xf8, !PT ;  /* 0x00000038d2087812 */ /* 0x100fe400078ef802 */
[----:B------:R-:W-:Y:S01]  /*1100*/  LOP3.LUT R13, R211, 0x38, R2, 0xf8, !PT ;  /* 0x00000038d30d7812 */ /* 0x000fe200078ef802 */
[----:B0-----:R-:W-:Y:S01]  /*1110*/  IMAD.SHL.U32 R0, R10, 0x8, RZ ;  /* 0x000000080a007824 */ /* 0x001fe200078e00ff */
[----:B------:R-:W-:Y:S02]  /*1120*/  LOP3.LUT R7, R218, R7, R12, 0xf6, !PT ;  /* 0x00000007da077212 */ /* 0x000fe400078ef60c */
[----:B------:R-:W-:-:S02]  /*1130*/  SHF.R.S32.HI R236, RZ, 0x3, R3 ;  /* 0x00000003ffec7819 */ /* 0x000fc40000011403 */
[----:B------:R-:W-:Y:S01]  /*1140*/  LOP3.LUT R6, R6, 0xffffe000, RZ, 0xc0, !PT ;  /* 0xffffe00006067812 */ /* 0x000fe200078ec0ff */
[----:B------:R0:W-:Y:S01]  /*1150*/  STL [R1+0x70], R0 ;  /* 0x0000700001007387 */ /* 0x0001e20000100800 */
[----:B------:R-:W-:Y:S02]  /*1160*/  LOP3.LUT R15, R8, R12, RZ, 0x3c, !PT ;  /* 0x0000000c080f7212 */ /* 0x000fe400078e3cff */
[----:B------:R-:W-:Y:S02]  /*1170*/  SHF.R.S32.HI R3, RZ, 0x3, R2 ;  /* 0x00000003ff037819 */ /* 0x000fe40000011402 */
[----:B------:R-:W-:Y:S02]  /*1180*/  LOP3.LUT R13, R13, R216, RZ, 0x3c, !PT ;  /* 0x000000d80d0d7212 */ /* 0x000fe400078e3cff */
[----:B------:R-:W-:Y:S01]  /*1190*/  LEA R2, R7, UR4, 0x1 ;  /* 0x0000000407027c11 */ /* 0x000fe2000f8e08ff */
[----:B------:R1:W-:Y:S01]  /*11a0*/  STL [R1+0x5c], R3 ;  /* 0x00005c0301007387 */ /* 0x0003e20000100800 */
[----:B------:R-:W-:-:S02]  /*11b0*/  IADD3 R15, R15, R6, R218 ;  /* 0x000000060f0f7210 */ /* 0x000fc40007ffe0da */
[----:B0-----:R-:W-:Y:S01]  /*11c0*/  LEA R0, R11, UR4, 0x1 ;  /* 0x000000040b007c11 */ /* 0x001fe2000f8e08ff */
[----:B------:R0:W-:Y:S01]  /*11d0*/  STL [R1+0x60], R2 ;  /* 0x0000600201007387 */ /* 0x0001e20000100800 */
[----:B------:R-:W-:-:S03]  /*11e0*/  IADD3 R13, R13, R6, R217 ;  /* 0x000000060d0d7210 */ /* 0x000fc60007ffe0d9 */
[----:B------:R2:W-:Y:S01]  /*11f0*/  STL [R1+0x64], R0 ;  /* 0x0000640001007387 */ /* 0x0005e20000100800 */
[----:B-1----:R-:W-:Y:S02]  /*1200*/  LEA R3, R4, UR4, 0x1 ;  /* 0x0000000404037c11 */ /* 0x002fe4000f8e08ff */
[----:B0-----:R-:W-:-:S03]  /*1210*/  LEA R2, R13, UR4, 0x1 ;  /* 0x000000040d027c11 */ /* 0x001fc6000f8e08ff */
[----:B------:R0:W-:Y:S01]  /*1220*/  STL [R1+0x54], R3 ;  /* 0x0000540301007387 */ /* 0x0001e20000100800 */
[----:B--2---:R-:W-:-:S05]  /*1230*/  LEA R0, R15, UR4, 0x1 ;  /* 0x000000040f007c11 */ /* 0x004fca000f8e08ff */
[----:B------:R0:W-:Y:S04]  /*1240*/  STL [R1+0x50], R0 ;  /* 0x0000500001007387 */ /* 0x0001e80000100800 */
[----:B------:R0:W-:Y:S02]  /*1250*/  STL [R1+0x58], R2 ;  /* 0x0000580201007387 */ /* 0x0001e40000100800 */
.L_x_2433:
[----:B0-----:R-:W0:Y:S01]  /*1260*/  LDC.64 R2, c[0x0][0xc60] ;  /* 0x00031800ff027b82 */ /* 0x001e220000000a00 */
[----:B------:R-:W-:Y:S01]  /*1270*/  ULDC.64 UR4, c[0x0][0xa28] ;  /* 0x00028a0000047ab9 */ /* 0x000fe20000000a00 */
[----:B------:R-:W-:Y:S01]  /*1280*/  ULDC.64 UR8, c[0x0][0xa18] ;  /* 0x0002860000087ab9 */ /* 0x000fe20000000a00 */
[----:B------:R-:W-:Y:S01]  /*1290*/  ULDC.64 UR6, c[0x0][0xa08] ;  /* 0x0002820000067ab9 */ /* 0x000fe20000000a00 */
[----:B0-----:R-:W-:-:S05]  /*12a0*/  IMAD.WIDE R2, R215, 0x4, R2 ;  /* 0x00000004d7027825 */ /* 0x001fca00078e0202 */
        /* <DEDUP_REMOVED lines=17> */
[----:B---34-:R-:W-:Y:S01]  /*13c0*/  @P1 IADD3 R4, P2, R227, UR8, RZ ;  /* 0x00000008e3041c10 */ /* 0x018fe2000ff5e0ff */
        /* <DEDUP_REMOVED lines=19> */
[----:B0-----:R-:W-:Y:S06]  /*1500*/  @P1 BRA `(.L_x_2198) ;  /* 0x0000000000241947 */ /* 0x001fec0003800000 */
        /* <DEDUP_REMOVED lines=9> */
.L_x_2198:
[----:B------:R-:W-:Y:S02]  /*15a0*/  IMAD.U32 R2, RZ, RZ, UR5 ;  /* 0x00000005ff027e24 */ /* 0x000fe4000f8e00ff */
[----:B------:R-:W-:Y:S01]  /*15b0*/  IMAD.U32 R27, RZ, RZ, UR4 ;  /* 0x00000004ff1b7e24 */ /* 0x000fe2000f8e00ff */
[----:B------:R-:W-:Y:S06]  /*15c0*/  @!P2 BRA `(.L_x_2199) ;  /* 0x000000000010a947 */ /* 0x000fec0003800000 */
[----:B------:R-:W-:-:S04]  /*15d0*/  IADD3 R4, P0, R227, UR8, RZ ;  /* 0x00000008e3047c10 */ /* 0x000fc8000ff1e0ff */
[----:B------:R-:W-:-:S05]  /*15e0*/  IADD3.X R5, R228, UR9, RZ, P0, !PT ;  /* 0x00000009e4057c10 */ /* 0x000fca00087fe4ff */
[----:B------:R0:W5:Y:S01]  /*15f0*/  LDG.E R27, desc[UR60][R4.64] ;  /* 0x0000003c041b7981 */ /* 0x000162000c1e1900 */
[----:B------:R-:W-:Y:S05]  /*1600*/  BRA `(.L_x_2200) ;  /* 0x0000000000107947 */ /* 0x000fea0003800000 */
.L_x_2199:
[----:B------:R-:W-:Y:S05]  /*1610*/  @!P0 BRA `(.L_x_2200) ;  /* 0x00000000000c8947 */ /* 0x000fea0003800000 */
[----:B------:R-:W2:Y:S04]  /*1620*/  LDG.E R4, desc[UR60][R6.64] ;  /* 0x0000003c06047981 */ /* 0x000ea8000c1e1900 */
[----:B------:R-:W2:Y:S02]  /*1630*/  LDG.E R27, desc[UR60][R6.64+0x4] ;  /* 0x0000043c061b7981 */ /* 0x000ea4000c1e1900 */
[----:B--2---:R-:W-:-:S07]  /*1640*/  IMAD.IADD R27, R27, 0x1, -R4 ;  /* 0x000000011b1b7824 */ /* 0x004fce00078e0a04 */
.L_x_2200:
        /* <DEDUP_REMOVED lines=22> */
[----:B--2---:R-:W-:Y:S01]  /*17b0*/  @P0 IMAD.IADD R2, R8, 0x1, -R3 ;  /* 0x0000000108020824 */ /* 0x004fe200078e0a03 */
[----:B------:R-:W-:-:S03]  /*17c0*/  LEA R8, R213, 0xef, 0x7 ;  /* 0x000000efd5087811 */ /* 0x000fc600078e38ff */
[----:B------:R-:W-:-:S04]  /*17d0*/  IMAD.IADD R220, R11, 0x1, R2 ;  /* 0x000000010bdc7824 */ /* 0x000fc800078e0202 */
        /* <DEDUP_REMOVED lines=9> */
[----:B------:R-:W-:-:S05]  /*1870*/  VIMNMX R148, R3, R148, PT ;  /* 0x0000009403947248 */ /* 0x000fca0003fe0100 */
        /* <DEDUP_REMOVED lines=30> */
.L_x_2203:
[----:B------:R-:W-:Y:S05]  /*1a60*/  BSYNC B6 ;  /* 0x0000000000067941 */ /* 0x000fea0003800000 */
.L_x_2202:
        /* <DEDUP_REMOVED lines=20> */
.L_x_2205:
[----:B------:R-:W-:Y:S05]  /*1bb0*/  BSYNC B6 ;  /* 0x0000000000067941 */ /* 0x000fea0003800000 */
.L_x_2204:
        /* <DEDUP_REMOVED lines=17> */
[----:B------:R-:W-:Y:S01]  /*1cd0*/  VIADD R0, R22, 0x60 ;  /* 0x0000006016007836 */ /* 0x000fe20000000000 */
[----:B------:R-:W-:Y:S01]  /*1ce0*/  ISETP.GE.AND P2, PT, R206, UR6, PT ;  /* 0x00000006ce007c0c */ /* 0x000fe2000bf46270 */
[----:B------:R-:W0:Y:S01]  /*1cf0*/  LDC R35, c[0x0][0x3d4] ;  /* 0x0000f500ff237b82 */ /* 0x000e220000000800 */
[----:B------:R-:W-:Y:S01]  /*1d00*/  ISETP.GE.AND P1, PT, R22, UR6, PT ;  /* 0x0000000616007c0c */ /* 0x000fe2000bf26270 */
[----:B------:R-:W0:Y:S01]  /*1d10*/  S2R R149, SR_TID.X ;  /* 0x0000000000957919 */ /* 0x000e220000002100 */
[----:B------:R-:W-:Y:S01]  /*1d20*/  SEL R6, RZ, 0xffffffff, P2 ;  /* 0xffffffffff067807 */ /* 0x000fe20001000000 */
[----:B-1----:R-:W-:Y:S01]  /*1d30*/  IMAD.SHL.U32 R136, R112, 0x40, RZ ;  /* 0x0000004070887824 */ /* 0x002fe200078e00ff */
[----:B------:R-:W-:Y:S01]  /*1d40*/  SEL R3, RZ, 0x1, P1 ;  /* 0x00000001ff037807 */ /* 0x000fe20000800000 */
[----:B---3--:R-:W-:Y:S01]  /*1d50*/  IMAD.WIDE.U32 R108, R204, R106, R22 ;  /* 0x0000006acc6c7225 */ /* 0x008fe200078e0016 */
[----:B------:R-:W-:-:S02]  /*1d60*/  ISETP.GE.AND P1, PT, R207, UR6, PT ;  /* 0x00000006cf007c0c */ /* 0x000fc4000bf26270 */
[----:B------:R-:W-:Y:S01]  /*1d70*/  ISETP.GE.AND P2, PT, R0, UR6, PT ;  /* 0x0000000600007c0c */ /* 0x000fe2000bf46270 */
[----:B------:R-:W1:Y:S01]  /*1d80*/  @P0 LDC R7, c[0x0][0x42c] ;  /* 0x00010b00ff070b82 */ /* 0x000e620000000800 */
[----:B------:R-:W-:Y:S01]  /*1d90*/  IMAD.SHL.U32 R4, R6, 0x2, RZ ;  /* 0x0000000206047824 */ /* 0x000fe200078e00ff */
[----:B------:R-:W-:Y:S01]  /*1da0*/  SEL R5, RZ, 0x4, P1 ;  /* 0x00000004ff057807 */ /* 0x000fe20000800000 */
[----:B----4-:R-:W-:Y:S01]  /*1db0*/  IMAD.WIDE.U32 R102, R204, R100, R22 ;  /* 0x00000064cc667225 */ /* 0x010fe200078e0016 */
[----:B------:R-:W-:Y:S02]  /*1dc0*/  SEL R6, RZ, 0x8, P2 ;  /* 0x00000008ff067807 */ /* 0x000fe40001000000 */
[----:B------:R-:W-:Y:S01]  /*1dd0*/  LOP3.LUT R4, R4, 0x2, R3, 0xe2, !PT ;  /* 0x0000000204047812 */ /* 0x000fe200078ee203 */
[----:B------:R-:W-:Y:S01]  /*1de0*/  VIADD R3, R22, 0x80 ;  /* 0x0000008016037836 */ /* 0x000fe20000000000 */
[----:B------:R-:W3:Y:S01]  /*1df0*/  @P0 LDC R9, c[0x0][0x430] ;  /* 0x00010c00ff090b82 */ /* 0x000ee20000000800 */
[----:B------:R-:W-:Y:S01]  /*1e00*/  SHF.R.S32.HI R15, RZ, 0x1f, R121 ;  /* 0x0000001fff0f7819 */ /* 0x000fe20000011479 */
[----:B------:R-:W-:Y:S01]  /*1e10*/  IMAD R27, R107, 0x70, RZ ;  /* 0x000000706b1b7824 */ /* 0x000fe200078e02ff */
[----:B------:R-:W-:Y:S01]  /*1e20*/  LOP3.LUT R5, R6, R4, R5, 0xfe, !PT ;  /* 0x0000000406057212 */ /* 0x000fe200078efe05 */
[----:B------:R-:W-:Y:S01]  /*1e30*/  IMAD R133, R101, 0x70, RZ ;  /* 0x0000007065857824 */ /* 0x000fe200078e02ff */
[----:B------:R-:W-:Y:S01]  /*1e40*/  ISETP.GE.AND P1, PT, R3, UR6, PT ;  /* 0x0000000603007c0c */ /* 0x000fe2000bf26270 */
[----:B0-----:R-:W-:Y:S01]  /*1e50*/  IMAD.SHL.U32 R124, R35, 0x2, RZ ;  /* 0x00000002237c7824 */ /* 0x001fe200078e00ff */
[----:B------:R-:W-:-:S02]  /*1e60*/  SHF.R.S32.HI R17, RZ, 0x1f, R16 ;  /* 0x0000001fff117819 */ /* 0x000fc40000011410 */
[----:B------:R-:W-:Y:S02]  /*1e70*/  SEL R6, RZ, 0x10, P1 ;  /* 0x00000010ff067807 */ /* 0x000fe40000800000 */
[-C--:B------:R-:W-:Y:S01]  /*1e80*/  ISETP.GE.AND P3, PT, R207, R35.reuse, PT ;  /* 0x00000023cf00720c */ /* 0x080fe20003f66270 */
[----:B------:R-:W-:Y:S01]  /*1e90*/  IMAD.WIDE.U32 R110, R204, R106, R16 ;  /* 0x0000006acc6e7225 */ /* 0x000fe200078e0010 */
[----:B------:R-:W-:Y:S02]  /*1ea0*/  LOP3.LUT R29, R5, R6, RZ, 0xfc, !PT ;  /* 0x00000006051d7212 */ /* 0x000fe400078efcff */
[----:B------:R-:W-:Y:S01]  /*1eb0*/  ISETP.GE.AND P1, PT, R206, R35, PT ;  /* 0x00000023ce00720c */ /* 0x000fe20003f26270 */
[----:B-1----:R-:W-:Y:S01]  /*1ec0*/  @P0 IMAD.HI.U32 R4, R214, R7, RZ ;  /* 0x00000007d6040227 */ /* 0x002fe200078e00ff */
[----:B------:R-:W-:Y:S02]  /*1ed0*/  LOP3.LUT P2, RZ, R221, 0x4, RZ, 0xc0, !PT ;  /* 0x00000004ddff7812 */ /* 0x000fe4000784c0ff */
[----:B------:R-:W-:Y:S01]  /*1ee0*/  SHF.R.U32.HI R30, RZ, 0x3, R210 ;  /* 0x00000003ff1e7819 */ /* 0x000fe200000116d2 */
[----:B------:R-:W-:Y:S01]  /*1ef0*/  IMAD R6, R15, R112, RZ ;  /* 0x000000700f067224 */ /* 0x000fe200078e02ff */
[----:B------:R-:W-:Y:S01]  /*1f00*/  SHF.L.U64.HI R135, R112, 0x6, R113 ;  /* 0x0000000670877819 */ /* 0x000fe20000010271 */
[----:B------:R-:W-:Y:S01]  /*1f10*/  IMAD.WIDE.U32 R104, R204, R100, R16 ;  /* 0x00000064cc687225 */ /* 0x000fe200078e0010 */
[----:B------:R-:W-:-:S02]  /*1f20*/  SHF.R.S32.HI R146, RZ, 0x1f, R231 ;  /* 0x0000001fff927819 */ /* 0x000fc400000114e7 */
[----:B---3--:R-:W-:Y:S01]  /*1f30*/  @P0 SHF.R.U32.HI R214, RZ, R9, R4 ;  /* 0x00000009ffd60219 */ /* 0x008fe20000011604 */
[C---:B------:R-:W-:Y:S01]  /*1f40*/  IMAD.WIDE.U32 R4, R121.reuse, R112, RZ ;  /* 0x0000007079047225 */ /* 0x040fe200078e00ff */
[----:B------:R-:W-:Y:S02]  /*1f50*/  ISETP.NE.U32.AND P0, PT, RZ, UR8, PT ;  /* 0x00000008ff007c0c */ /* 0x000fe4000bf05070 */
[----:B------:R-:W-:Y:S01]  /*1f60*/  SHF.R.S32.HI R8, RZ, 0x1f, R214 ;  /* 0x0000001fff087819 */ /* 0x000fe200000114d6 */
[----:B------:R-:W-:Y:S01]  /*1f70*/  IMAD R9, R121, R113, R6 ;  /* 0x0000007179097224 */ /* 0x000fe200078e0206 */
[----:B------:R-:W-:Y:S01]  /*1f80*/  ISETP.NE.AND.EX P0, PT, RZ, UR9, PT, P0 ;  /* 0x00000009ff007c0c */ /* 0x000fe2000bf05300 */
[----:B------:R-:W-:Y:S01]  /*1f90*/  IMAD.WIDE.U32 R6, R214, UR4, R22 ;  /* 0x00000004d6067c25 */ /* 0x000fe2000f8e0016 */
[----:B------:R-:W-:-:S03]  /*1fa0*/  LEA.HI R149, R149, 0x8, RZ, 0x19 ;  /* 0x0000000895957811 */ /* 0x000fc600078fc8ff */
[----:B------:R-:W-:Y:S02]  /*1fb0*/  IMAD R11, R8, UR4, RZ ;  /* 0x00000004080b7c24 */ /* 0x000fe4000f8e02ff */
[----:B------:R-:W-:Y:S02]  /*1fc0*/  IMAD.IADD R5, R5, 0x1, R9 ;  /* 0x0000000105057824 */ /* 0x000fe400078e0209 */
[----:B------:R-:W-:Y:S01]  /*1fd0*/  IMAD R11, R214, UR5, R11 ;  /* 0x00000005d60b7c24 */ /* 0x000fe2000f8e020b */
[----:B------:R-:W-:Y:S01]  /*1fe0*/  ULDC.64 UR4, c[0x0][0x2f8] ;  /* 0x0000be0000047ab9 */ /* 0x000fe20000000a00 */
[----:B------:R-:W-:Y:S02]  /*1ff0*/  IMAD.MOV.U32 R114, RZ, RZ, R6 ;  /* 0x000000ffff727224 */ /* 0x000fe400078e0006 */
[----:B------:R-:W-:Y:S02]  /*2000*/  IMAD R9, R8, UR4, RZ ;  /* 0x0000000408097c24 */ /* 0x000fe4000f8e02ff */
[----:B------:R-:W-:-:S02]  /*2010*/  IMAD.IADD R115, R7, 0x1, R11 ;  /* 0x0000000107737824 */ /* 0x000fc400078e020b */
[C---:B------:R-:W-:Y:S02]  /*2020*/  IMAD R9, R214.reuse, UR5, R9 ;  /* 0x00000005d6097c24 */ /* 0x040fe4000f8e0209 */
[----:B------:R-:W-:Y:S01]  /*2030*/  IMAD.WIDE.U32 R4, R214, UR4, R4 ;  /* 0x00000004d6047c25 */ /* 0x000fe2000f8e0004 */
[----:B------:R-:W-:-:S03]  /*2040*/  ULDC.64 UR4, c[0x0][0x300] ;  /* 0x0000c00000047ab9 */ /* 0x000fc60000000a00 */
[----:B------:R-:W-:Y:S02]  /*2050*/  IMAD.IADD R5, R5, 0x1, R9 ;  /* 0x0000000105057824 */ /* 0x000fe400078e0209 */
[----:B------:R-:W-:-:S04]  /*2060*/  IMAD R6, R232, R106, RZ ;  /* 0x0000006ae8067224 */ /* 0x000fc800078e02ff */
[----:B------:R-:W-:-:S04]  /*2070*/  IMAD R11, R204, R107, R6 ;  /* 0x0000006bcc0b7224 */ /* 0x000fc800078e0206 */
[----:B------:R-:W-:Y:S02]  /*2080*/  IMAD.IADD R111, R111, 0x1, R11 ;  /* 0x000000016f6f7824 */ /* 0x000fe400078e020b */
[----:B------:R-:W-:Y:S02]  /*2090*/  IMAD.IADD R109, R11, 0x1, R109 ;  /* 0x000000010b6d7824 */ /* 0x000fe400078e026d */
[----:B-----5:R-:W-:-:S04]  /*20a0*/  IMAD.WIDE.U32 R110, R144, R106, R110 ;  /* 0x0000006a906e7225 */ /* 0x020fc800078e006e */
[----:B------:R-:W-:Y:S01]  /*20b0*/  IMAD.WIDE.U32 R108, R144, R106, R108 ;  /* 0x0000006a906c7225 */ /* 0x000fe200078e006c */
[----:B--2---:R-:W-:-:S04]  /*20c0*/  LOP3.LUT R20, R20, 0xfffffffe, RZ, 0xc0, !PT ;  /* 0xfffffffe14147812 */ /* 0x004fc800078ec0ff */
[----:B------:R-:W-:-:S04]  /*20d0*/  @P3 LOP3.LUT R20, R20, 0x1, RZ, 0xfc, !PT ;  /* 0x0000000114143812 */ /* 0x000fc800078efcff */
[----:B------:R-:W-:-:S04]  /*20e0*/  LOP3.LUT R20, R20, 0xfffffffb, RZ, 0xc0, !PT ;  /* 0xfffffffb14147812 */ /* 0x000fc800078ec0ff */
[----:B------:R-:W-:-:S05]  /*20f0*/  @P2 LOP3.LUT R20, R20, 0x4, RZ, 0xfc, !PT ;  /* 0x0000000414142812 */ /* 0x000fca00078efcff */
[----:B------:R0:W-:Y:S01]  /*2100*/  STL [R1], R20 ;  /* 0x0000001401007387 */ /* 0x0001e20000100800 */
[----:B------:R-:W-:Y:S02]  /*2110*/  SHF.R.S32.HI R7, RZ, 0x1f, R25 ;  /* 0x0000001fff077819 */ /* 0x000fe40000011419 */
[----:B------:R-:W-:Y:S01]  /*2120*/  SEL R9, R25, RZ, !P0 ;  /* 0x000000ff19097207 */ /* 0x000fe20004000000 */
[----:B------:R-:W-:Y:S01]  /*2130*/  IMAD R25, R113, 0x70, RZ ;  /* 0x0000007071197824 */ /* 0x000fe200078e02ff */
        /* <DEDUP_REMOVED lines=8> */
[----:B------:R-:W-:Y:S02]  /*21c0*/  IMAD R21, R204, R113, R4 ;  /* 0x00000071cc157224 */ /* 0x000fe400078e0204 */
[----:B------:R-:W-:Y:S02]  /*21d0*/  IMAD.IADD R4, R117, 0x1, R13 ;  /* 0x0000000175047824 */ /* 0x000fe400078e020d */
[----:B------:R-:W-:Y:S02]  /*21e0*/  IMAD R8, R8, UR4, RZ ;  /* 0x0000000408087c24 */ /* 0x000fe4000f8e02ff */
[----:B------:R-:W-:Y:S01]  /*21f0*/  IMAD.WIDE.U32 R114, R9, UR4, R114 ;  /* 0x0000000409727c25 */ /* 0x000fe2000f8e0072 */
[----:B------:R-:W-:-:S02]  /*2200*/  IADD3.X R6, R4, R7, R21, P0, !PT ;  /* 0x0000000704067210 */ /* 0x000fc400007fe415 */
[----:B------:R-:W-:Y:S01]  /*2210*/  ISETP.GE.AND P0, PT, R22, R35, PT ;  /* 0x000000231600720c */ /* 0x000fe20003f06270 */
[----:B------:R-:W-:Y:S02]  /*2220*/  IMAD R7, R232, R100, RZ ;  /* 0x00000064e8077224 */ /* 0x000fe400078e02ff */
[----:B------:R-:W-:Y:S01]  /*2230*/  IMAD R39, R9, UR5, R8 ;  /* 0x0000000509277c24 */ /* 0x000fe2000f8e0208 */
[C---:B------:R-:W-:Y:S01]  /*2240*/  SEL R8, R35.reuse, RZ, P3 ;  /* 0x000000ff23087207 */ /* 0x040fe20001800000 */
[----:B------:R-:W-:Y:S01]  /*2250*/  IMAD R11, R204, R101, R7 ;  /* 0x00000065cc0b7224 */ /* 0x000fe200078e0207 */
[C---:B------:R-:W-:Y:S01]  /*2260*/  SEL R7, R35.reuse, RZ, P0 ;  /* 0x000000ff23077207 */ /* 0x040fe20000000000 */
[----:B------:R-:W-:Y:S01]  /*2270*/  IMAD.WIDE.U32 R112, R112, 0x70, RZ ;  /* 0x0000007070707825 */ /* 0x000fe200078e00ff */
[----:B------:R-:W-:Y:S02]  /*2280*/  SEL R9, R35, RZ, P1 ;  /* 0x000000ff23097207 */ /* 0x000fe40000800000 */
[----:B------:R-:W-:Y:S01]  /*2290*/  IADD3 R120, P3, R204, R121, RZ ;  /* 0x00000079cc787210 */ /* 0x000fe20007f7e0ff */
[----:B------:R-:W-:-:S02]  /*22a0*/  IMAD.IADD R7, R22, 0x1, R7 ;  /* 0x0000000116077824 */ /* 0x000fc400078e0207 */
[----:B------:R-:W-:Y:S02]  /*22b0*/  IMAD.IADD R12, R207, 0x1, R8 ;  /* 0x00000001cf0c7824 */ /* 0x000fe400078e0208 */
[----:B------:R-:W-:Y:S01]  /*22c0*/  IMAD.IADD R9, R206, 0x1, R9 ;  /* 0x00000001ce097824 */ /* 0x000fe200078e0209 */
[----:B------:R-:W-:Y:S01]  /*22d0*/  SHF.R.S32.HI R8, RZ, 0x1f, R7 ;  /* 0x0000001fff087819 */ /* 0x000fe20000011407 */
[----:B------:R-:W-:Y:S01]  /*22e0*/  IMAD.IADD R105, R105, 0x1, R11 ;  /* 0x0000000169697824 */ /* 0x000fe200078e020b */
[----:B------:R-:W-:Y:S01]  /*22f0*/  SHF.R.S32.HI R13, RZ, 0x1f, R12 ;  /* 0x0000001fff0d7819 */ /* 0x000fe2000001140c */
[----:B------:R-:W-:Y:S01]  /*2300*/  IMAD.IADD R103, R11, 0x1, R103 ;  /* 0x000000010b677824 */ /* 0x000fe200078e0267 */
[CC--:B------:R-:W-:Y:S01]  /*2310*/  LEA.HI R21, R8.reuse, R7.reuse, RZ, 0x3 ;  /* 0x0000000708157211 */ /* 0x0c0fe200078f18ff */
[----:B------:R-:W-:Y:S01]  /*2320*/  IMAD.IADD R132, R113, 0x1, R25 ;  /* 0x0000000171847824 */ /* 0x000fe200078e0219 */
[----:B------:R-:W-:Y:S01]  /*2330*/  LEA.HI R7, R8, R7, RZ, 0x6 ;  /* 0x0000000708077211 */ /* 0x000fe200078f30ff */
[----:B------:R-:W-:Y:S01]  /*2340*/  IMAD.WIDE.U32 R104, R144, R100, R104 ;  /* 0x0000006490687225 */ /* 0x000fe200078e0068 */
[----:B------:R-:W-:-:S02]  /*2350*/  SHF.R.S32.HI R10, RZ, 0x1f, R9 ;  /* 0x0000001fff0a7819 */ /* 0x000fc40000011409 */
[----:B------:R-:W-:Y:S01]  /*2360*/  SHF.R.S32.HI R8, RZ, 0x6, R7 ;  /* 0x00000006ff087819 */ /* 0x000fe20000011407 */
[----:B------:R-:W-:Y:S01]  /*2370*/  IMAD.WIDE.U32 R102, R144, R100, R102 ;  /* 0x0000006490667225 */ /* 0x000fe200078e0066 */
[----:B------:R-:W-:Y:S02]  /*2380*/  LEA.HI R11, R10, R9, RZ, 0x6 ;  /* 0x000000090a0b7211 */ /* 0x000fe400078f30ff */
[-C--:B------:R-:W-:Y:S01]  /*2390*/  LEA.HI R28, R13, R12.reuse, RZ, 0x3 ;  /* 0x0000000c0d1c7211 */ /* 0x080fe200078f18ff */
[C---:B------:R-:W-:Y:S01]  /*23a0*/  IMAD R143, R8.reuse, 0x1c00, R217 ;  /* 0x00001c00088f7824 */ /* 0x040fe200078e02d9 */
[----:B------:R-:W-:Y:S01]  /*23b0*/  LOP3.LUT R7, R211, 0x38, R21, 0xf8, !PT ;  /* 0x00000038d3077812 */ /* 0x000fe200078ef815 */
[----:B------:R-:W-:Y:S01]  /*23c0*/  IMAD R141, R8, 0x1c00, R218 ;  /* 0x00001c00088d7824 */ /* 0x000fe200078e02da */
[----:B------:R-:W-:Y:S01]  /*23d0*/  LEA.HI R12, R13, R12, RZ, 0x6 ;  /* 0x0000000c0d0c7211 */ /* 0x000fe200078f30ff */
[----:B------:R-:W-:Y:S01]  /*23e0*/  IMAD.X R121, R232, 0x1, R15, P3 ;  /* 0x00000001e8797824 */ /* 0x000fe200018e060f */
[----:B------:R-:W-:Y:S01]  /*23f0*/  SHF.R.S32.HI R11, RZ, 0x6, R11 ;  /* 0x00000006ff0b7819 */ /* 0x000fe2000001140b */
[----:B------:R-:W-:Y:S01]  /*2400*/  IMAD.IADD R38, R115, 0x1, R39 ;  /* 0x0000000173267824 */ /* 0x000fe200078e0227 */
[----:B------:R-:W-:-:S02]  /*2410*/  LOP3.LUT R8, R7, R216, RZ, 0x3c, !PT ;  /* 0x000000d807087212 */ /* 0x000fc400078e3cff */
[----:B------:R-:W-:Y:S01]  /*2420*/  SHF.R.S32.HI R12, RZ, 0x6, R12 ;  /* 0x00000006ff0c7819 */ /* 0x000fe2000001140c */
[--C-:B------:R-:W-:Y:S01]  /*2430*/  IMAD R142, R11, 0x1c00, R217.reuse ;  /* 0x00001c000b8e7824 */ /* 0x100fe200078e02d9 */
[----:B------:R-:W-:Y:S01]  /*2440*/  LOP3.LUT R7, R211, 0x38, R28, 0xf8, !PT ;  /* 0x00000038d3077812 */ /* 0x000fe200078ef81c */
[----:B------:R-:W-:Y:S01]  /*2450*/  IMAD R139, R11, 0x1c00, R218 ;  /* 0x00001c000b8b7824 */ /* 0x000fe200078e02da */
[----:B------:R-:W-:Y:S01]  /*2460*/  LEA.HI R26, R10, R9, RZ, 0x3 ;  /* 0x000000090a1a7211 */ /* 0x000fe200078f18ff */
[C---:B------:R-:W-:Y:S01]  /*2470*/  IMAD R140, R12.reuse, 0x1c00, R217 ;  /* 0x00001c000c8c7824 */ /* 0x040fe200078e02d9 */
[----:B------:R-:W-:Y:S01]  /*2480*/  LOP3.LUT R7, R7, R216, RZ, 0x3c, !PT ;  /* 0x000000d807077212 */ /* 0x000fe200078e3cff */
[----:B------:R-:W-:Y:S01]  /*2490*/  IMAD.IADD R143, R143, 0x1, R8 ;  /* 0x000000018f8f7824 */ /* 0x000fe200078e0208 */
[----:B------:R-:W-:Y:S01]  /*24a0*/  SHF.R.S32.HI R11, RZ, 0x1f, R144 ;  /* 0x0000001fff0b7819 */ /* 0x000fe20000011490 */
[----:B------:R-:W-:Y:S01]  /*24b0*/  IMAD R138, R12, 0x1c00, R218 ;  /* 0x00001c000c8a7824 */ /* 0x000fe200078e02da */
[--C-:B------:R-:W-:Y:S01]  /*24c0*/  LOP3.LUT R9, R211, 0x38, R26.reuse, 0xf8, !PT ;  /* 0x00000038d3097812 */ /* 0x100fe200078ef81a */
[----:B------:R-:W-:Y:S01]  /*24d0*/  IMAD.IADD R140, R140, 0x1, R7 ;  /* 0x000000018c8c7824 */ /* 0x000fe200078e0207 */
[----:B------:R-:W-:Y:S01]  /*24e0*/  LOP3.LUT R8, R210, 0x38, R26, 0xf8, !PT ;  /* 0x00000038d2087812 */ /* 0x000fe200078ef81a */
[----:B------:R-:W-:Y:S01]  /*24f0*/  IMAD R7, R11, R106, RZ ;  /* 0x0000006a0b077224 */ /* 0x000fe200078e02ff */
[----:B------:R-:W-:Y:S01]  /*2500*/  LOP3.LUT R9, R9, R216, RZ, 0x3c, !PT ;  /* 0x000000d809097212 */ /* 0x000fe200078e3cff */
[----:B------:R-:W-:Y:S01]  /*2510*/  IMAD R11, R11, R100, RZ ;  /* 0x000000640b0b7224 */ /* 0x000fe200078e02ff */
[-C--:B------:R-:W-:Y:S01]  /*2520*/  LOP3.LUT R8, R8, R30.reuse, RZ, 0x3c, !PT ;  /* 0x0000001e08087212 */ /* 0x080fe200078e3cff */
[----:B------:R-:W-:Y:S01]  /*2530*/  IMAD R33, R144, R107, R7 ;  /* 0x0000006b90217224 */ /* 0x000fe200078e0207 */
[----:B------:R-:W-:Y:S01]  /*2540*/  LOP3.LUT R10, R210, 0x38, R21, 0xf8, !PT ;  /* 0x00000038d20a7812 */ /* 0x000fe200078ef815 */
[----:B------:R-:W-:Y:S01]  /*2550*/  IMAD R31, R144, R101, R11 ;  /* 0x00000065901f7224 */ /* 0x000fe200078e020b */
[----:B------:R-:W-:Y:S01]  /*2560*/  LOP3.LUT R13, R211, 0x18, R22, 0xf8, !PT ;  /* 0x00000018d30d7812 */ /* 0x000fe200078ef816 */
[----:B------:R-:W-:Y:S01]  /*2570*/  VIADD R11, R22, 0xa0 ;  /* 0x000000a0160b7836 */ /* 0x000fe20000000000 */
[-C--:B------:R-:W-:Y:S01]  /*2580*/  LOP3.LUT R10, R10, R30.reuse, RZ, 0x3c, !PT ;  /* 0x0000001e0a0a7212 */ /* 0x080fe200078e3cff */
[----:B------:R-:W-:Y:S01]  /*2590*/  IMAD.IADD R142, R142, 0x1, R9 ;  /* 0x000000018e8e7824 */ /* 0x000fe200078e0209 */
[----:B------:R-:W-:Y:S01]  /*25a0*/  LOP3.LUT R9, R210, 0x38, R28, 0xf8, !PT ;  /* 0x00000038d2097812 */ /* 0x000fe200078ef81c */
[----:B------:R-:W-:Y:S01]  /*25b0*/  IMAD.IADD R139, R139, 0x1, R8 ;  /* 0x000000018b8b7824 */ /* 0x000fe200078e0208 */
[----:B------:R-:W-:Y:S01]  /*25c0*/  ISETP.GE.AND P2, PT, R11, UR6, PT ;  /* 0x000000060b007c0c */ /* 0x000fe2000bf46270 */
[C---:B------:R-:W-:Y:S01]  /*25d0*/  IMAD.SHL.U32 R8, R106.reuse, 0x40, RZ ;  /* 0x000000406a087824 */ /* 0x040fe200078e00ff */
[----:B------:R-:W-:Y:S01]  /*25e0*/  LOP3.LUT R9, R9, R30, RZ, 0x3c, !PT ;  /* 0x0000001e09097212 */ /* 0x000fe200078e3cff */
[----:B------:R-:W-:Y:S01]  /*25f0*/  IMAD.IADD R141, R141, 0x1, R10 ;  /* 0x000000018d8d7824 */ /* 0x000fe200078e020a */
[C---:B------:R-:W-:Y:S01]  /*2600*/  SHF.L.U64.HI R7, R106.reuse, 0x6, R107 ;  /* 0x000000066a077819 */ /* 0x040fe2000001026b */
[----:B------:R-:W-:Y:S01]  /*2610*/  IMAD.WIDE.U32 R106, R106, 0x70, RZ ;  /* 0x000000706a6a7825 */ /* 0x000fe200078e00ff */
[----:B------:R-:W-:-:S02]  /*2620*/  SEL R30, RZ, 0x20, P2 ;  /* 0x00000020ff1e7807 */ /* 0x000fc40001000000 */
[----:B------:R-:W-:Y:S01]  /*2630*/  LOP3.LUT R12, R13, R216, RZ, 0x3c, !PT ;  /* 0x000000d80d0c7212 */ /* 0x000fe200078e3cff */
[----:B------:R-:W-:Y:S01]  /*2640*/  IMAD.IADD R138, R138, 0x1, R9 ;  /* 0x000000018a8a7824 */ /* 0x000fe200078e0209 */
[C---:B------:R-:W-:Y:S01]  /*2650*/  SHF.L.U64.HI R9, R100.reuse, 0x6, R101 ;  /* 0x0000000664097819 */ /* 0x040fe20000010265 */
[----:B------:R-:W-:Y:S01]  /*2660*/  IMAD.IADD R134, R107, 0x1, R27 ;  /* 0x000000016b867824 */ /* 0x000fe200078e021b */
[----:B0-----:R-:W-:Y:S01]  /*2670*/  SHF.R.S32.HI R20, RZ, 0x3, R21 ;  /* 0x00000003ff147819 */ /* 0x001fe20000011415 */
[C---:B------:R-:W-:Y:S01]  /*2680*/  IMAD.SHL.U32 R10, R100.reuse, 0x40, RZ ;  /* 0x00000040640a7824 */ /* 0x040fe200078e00ff */
[----:B------:R-:W-:Y:S01]  /*2690*/  SHF.R.S32.HI R25, RZ, 0x3, R26 ;  /* 0x00000003ff197819 */ /* 0x000fe2000001141a */
[----:B------:R-:W-:Y:S01]  /*26a0*/  IMAD.WIDE.U32 R100, R100, 0x70, RZ ;  /* 0x0000007064647825 */ /* 0x000fe200078e00ff */
[----:B------:R-:W-:Y:S02]  /*26b0*/  SHF.R.S32.HI R27, RZ, 0x3, R28 ;  /* 0x00000003ff1b7819 */ /* 0x000fe4000001141c */
        /* <DEDUP_REMOVED lines=12> */
[----:B------:R-:W-:-:S02]  /*2780*/  LOP3.LUT R35, R37, 0x8, RZ, 0xc0, !PT ;  /* 0x0000000825237812 */ /* 0x000fc400078ec0ff */
[----:B------:R-:W-:Y:S02]  /*2790*/  LOP3.LUT R36, R37, 0x10, RZ, 0xc0, !PT ;  /* 0x0000001025247812 */ /* 0x000fe400078ec0ff */
[----:B------:R-:W-:Y:S02]  /*27a0*/  LOP3.LUT R29, R29, 0x1, RZ, 0xc0, !PT ;  /* 0x000000011d1d7812 */ /* 0x000fe400078ec0ff */
[----:B------:R-:W-:Y:S02]  /*27b0*/  SHF.R.S32.HI R30, RZ, 0x1f, R21 ;  /* 0x0000001fff1e7819 */ /* 0x000fe40000011415 */
[----:B------:R-:W-:Y:S02]  /*27c0*/  SHF.R.S32.HI R31, RZ, 0x1f, R26 ;  /* 0x0000001fff1f7819 */ /* 0x000fe4000001141a */
[----:B------:R-:W-:Y:S02]  /*27d0*/  SHF.R.S32.HI R32, RZ, 0x1f, R28 ;  /* 0x0000001fff207819 */ /* 0x000fe4000001141c */
[----:B------:R-:W-:-:S07]  /*27e0*/  LOP3.LUT R37, R37, 0x20, RZ, 0xc0, !PT ;  /* 0x0000002025257812 */ /* 0x000fce00078ec0ff */
.L_x_2305:
[----:B------:R-:W2:Y:S01]  /*27f0*/  LDL.LU R43, [R1] ;  /* 0x00000000012b7983 */ /* 0x000ea20000300800 */
[----:B-----5:R-:W-:Y:S01]  /*2800*/  VIADD R49, R24, 0xffffffff ;  /* 0xffffffff18317836 */ /* 0x020fe20000000000 */
[----:B------:R-:W0:Y:S01]  /*2810*/  LDC.64 R122, c[0x0][0x2d8] ;  /* 0x0000b600ff7a7b82 */ /* 0x000e220000000a00 */
[----:B------:R-:W-:Y:S01]  /*2820*/  LOP3.LUT P5, RZ, R221, 0x4, RZ, 0xc0, !PT ;  /* 0x00000004ddff7812 */ /* 0x000fe200078ac0ff */
        /* <DEDUP_REMOVED lines=13> */
[----:B------:R-:W-:Y:S02]  /*2900*/  ISETP.GT.AND P3, PT, R49, R125, PT ;  /* 0x0000007d3100720c */ /* 0x000fe40003f64270 */
[----:B0-----:R-:W-:-:S02]  /*2910*/  LEA R44, P2, R24, R122, 0x1 ;  /* 0x0000007a182c7211 */ /* 0x001fc400078408ff */
[----:B------:R-:W-:Y:S02]  /*2920*/  LEA R46, P4, R41, R122, 0x1 ;  /* 0x0000007a292e7211 */ /* 0x000fe400078808ff */
[-C--:B------:R-:W-:Y:S01]  /*2930*/  LEA.HI.X R45, R24, R123.reuse, R40, 0x1, P2 ;  /* 0x0000007b182d7211 */ /* 0x080fe200010f0c28 */
[----:B------:R-:W-:Y:S01]  /*2940*/  IMAD.MOV.U32 R24, RZ, RZ, R49 ;  /* 0x000000ffff187224 */ /* 0x000fe200078e0031 */
[----:B-1----:R-:W-:Y:S02]  /*2950*/  ISETP.GE.AND P2, PT, R119, 0x1, PT ;  /* 0x000000017700780c */ /* 0x002fe40003f46270 */
[----:B------:R-:W-:Y:S01]  /*2960*/  LEA.HI.X R47, R41, R123, R42, 0x1, P4 ;  /* 0x0000007b292f7211 */ /* 0x000fe200020f0c2a */
[C---:B------:R-:W-:Y:S02]  /*2970*/  VIADD R41, R39.reuse, 0x20 ;  /* 0x0000002027297836 */ /* 0x040fe40000000000 */
[C---:B------:R-:W-:Y:S02]  /*2980*/  @P5 VIADD R41, R39.reuse, 0xffffffe0 ;  /* 0xffffffe027295836 */ /* 0x040fe40000000000 */
[----:B------:R-:W-:-:S02]  /*2990*/  IMAD R39, R39, 0x2, R118 ;  /* 0x0000000227277824 */ /* 0x000fc400078e0276 */
[----:B------:R-:W-:Y:S01]  /*29a0*/  IMAD R96, R41, 0x2, R118 ;  /* 0x0000000229607824 */ /* 0x000fe200078e0276 */
[----:B--2---:R-:W-:-:S04]  /*29b0*/  LOP3.LUT R43, R43, 0xfffffffd, RZ, 0xc0, !PT ;  /* 0xfffffffd2b2b7812 */ /* 0x004fc800078ec0ff */
[----:B------:R-:W-:-:S05]  /*29c0*/  @P3 LOP3.LUT R43, R43, 0x2, RZ, 0xfc, !PT ;  /* 0x000000022b2b3812 */ /* 0x000fca00078efcff */
[----:B------:R0:W-:Y:S01]  /*29d0*/  STL [R1], R43 ;  /* 0x0000002b01007387 */ /* 0x0001e20000100800 */
[----:B------:R-:W-:Y:S05]  /*29e0*/  @!P2 BRA `(.L_x_2207) ;  /* 0x0000007400c8a947 */ /* 0x000fea0003800000 */
        /* <DEDUP_REMOVED lines=74> */
.L_x_2210:
[----:B------:R-:W-:Y:S05]  /*2e90*/  BSYNC B1 ;  /* 0x0000000000017941 */ /* 0x000fea0003800000 */
.L_x_2209:
        /* <DEDUP_REMOVED lines=61> */
.L_x_2212:
[----:B------:R-:W-:Y:S05]  /*3270*/  BSYNC B1 ;  /* 0x0000000000017941 */ /* 0x000fea0003800000 */
.L_x_2211:
[----:B01----:R-:W2:Y:S01]  /*3280*/  LDL R40, [R1+0x4c] ;  /* 0x00004c0001287983 */ /* 0x003ea20000100800 */
        /* <DEDUP_REMOVED lines=75> */
[----:B------:R-:W-:Y:S01]  /*3740*/  PRMT R172, R40, 0x7610, R172 ;  /* 0x0000761028ac7816 */ /* 0x000fe200000000ac */
[----:B------:R-:W-:-:S05]  /*3750*/  IMAD.MOV.U32 R40, RZ, RZ, R82 ;  /* 0x000000ffff287224 */ /* 0x000fca00078e0052 */
        /* <DEDUP_REMOVED lines=22> */
.L_x_2213:
[----:B------:R-:W-:Y:S01]  /*38c0*/  IMAD R98, R19, 0x8, R18 ;  /* 0x0000000813627824 */ /* 0x000fe200078e0212 */
[----:B------:R-:W-:Y:S01]  /*38d0*/  SHF.L.U32 R99, R209, 0x1f, RZ ;  /* 0x0000001fd1637819 */ /* 0x000fe200000006ff */
[----:B------:R-:W-:Y:S03]  /*38e0*/  BSSY B1, `(.L_x_2214) ;  /* 0x0000003000017945 */ /* 0x000fe60003800000 */
[----:B------:R-:W0:Y:S02]  /*38f0*/  SYNCS.PHASECHK.TRANS64.TRYWAIT P5, [R98+URZ+0x36890], R99 ;  /* 0x03689063620075a7 */ /* 0x000e2400080a017f */
[----:B0-----:R-:W-:Y:S05]  /*3900*/  @!P5 BRA `(.L_x_2215) ;  /* 0x0000027c00c4d947 */ /* 0x001fea0003800000 */
.L_x_2538:
[----:B------:R-:W-:Y:S05]  /*3910*/  BSYNC B1 ;  /* 0x0000000000017941 */ /* 0x000fea0003800000 */
.L_x_2214:
        /* <DEDUP_REMOVED lines=9> */
[----:B------:R-:W-:Y:S02]  /*39b0*/  SHF.R.U64 R159, R122, 0x10, R123 ;  /* 0x000000107a9f7819 */ /* 0x000fe4000000127b */
[--C-:B------:R-:W-:Y:S02]  /*39c0*/  SHF.R.U64 R160, R126, 0x10, R127.reuse ;  /* 0x000000107ea07819 */ /* 0x100fe4000000127f */
[----:B------:R-:W-:Y:S02]  /*39d0*/  SHF.R.U32.HI R162, RZ, 0x10, R127 ;  /* 0x00000010ffa27819 */ /* 0x000fe4000001167f */
[----:B------:R-:W-:Y:S01]  /*39e0*/  SHF.R.U32.HI R161, RZ, 0x10, R123 ;  /* 0x00000010ffa17819 */ /* 0x000fe2000001167b */
[----:B--2---:R-:W-:Y:S01]  /*39f0*/  IMAD.U32 R123, R42, 0x10000, RZ ;  /* 0x000100002a7b7824 */ /* 0x004fe200078e00ff */
[----:B------:R-:W-:Y:S02]  /*3a00*/  PRMT R126, R164, 0x5410, R159 ;  /* 0x00005410a47e7816 */ /* 0x000fe4000000009f */
[----:B------:R-:W-:-:S02]  /*3a10*/  PRMT R159, R128, 0x5432, R160 ;  /* 0x00005432809f7816 */ /* 0x000fc400000000a0 */
[----:B------:R-:W-:Y:S02]  /*3a20*/  PRMT R160, R91, 0x5432, R162 ;  /* 0x000054325ba07816 */ /* 0x000fe400000000a2 */
[----:B------:R-:W-:Y:S01]  /*3a30*/  PRMT R127, R163, 0x5410, R161 ;  /* 0x00005410a37f7816 */ /* 0x000fe200000000a1 */
[C---:B------:R-:W-:Y:S01]  /*3a40*/  IMAD.U32 R161, R41.reuse, 0x10000, RZ ;  /* 0x0001000029a17824 */ /* 0x040fe200078e00ff */
[----:B------:R-:W-:Y:S01]  /*3a50*/  LOP3.LUT R42, R42, 0xffff0000, RZ, 0xc0, !PT ;  /* 0xffff00002a2a7812 */ /* 0x000fe200078ec0ff */
[----:B------:R-:W-:Y:S01]  /*3a60*/  IMAD.U32 R163, R160, 0x10000, RZ ;  /* 0x00010000a0a37824 */ /* 0x000fe200078e00ff */
[----:B------:R-:W-:Y:S01]  /*3a70*/  LOP3.LUT R169, R41, 0xffff0000, RZ, 0xc0, !PT ;  /* 0xffff000029a97812 */ /* 0x000fe200078ec0ff */
[----:B------:R-:W-:Y:S01]  /*3a80*/  IMAD.U32 R165, R127, 0x10000, RZ ;  /* 0x000100007fa57824 */ /* 0x000fe200078e00ff */
[----:B------:R-:W-:Y:S01]  /*3a90*/  LOP3.LUT R162, R159, 0xffff0000, RZ, 0xc0, !PT ;  /* 0xffff00009fa27812 */ /* 0x000fe200078ec0ff */
[----:B------:R-:W-:Y:S01]  /*3aa0*/  FMUL.FTZ R170, R42, R163 ;  /* 0x000000a32aaa7220 */ /* 0x000fe20000410000 */
[----:B------:R-:W-:Y:S01]  /*3ab0*/  LOP3.LUT R164, R126, 0xffff0000, RZ, 0xc0, !PT ;  /* 0xffff00007ea47812 */ /* 0x000fe200078ec0ff */
[----:B------:R-:W-:Y:S01]  /*3ac0*/  IMAD.U32 R41, R40, 0x10000, RZ ;  /* 0x0001000028297824 */ /* 0x000fe200078e00ff */
[----:B------:R-:W-:Y:S01]  /*3ad0*/  LOP3.LUT R122, R43, 0xffff0000, RZ, 0xc0, !PT ;  /* 0xffff00002b7a7812 */ /* 0x000fe200078ec0ff */
[C---:B------:R-:W-:Y:S01]  /*3ae0*/  FMUL.FTZ R166, R169.reuse, R162 ;  /* 0x000000a2a9a67220 */ /* 0x040fe20000410000 */
[-C--:B------:R-:W-:Y:S01]  /*3af0*/  FMUL.FTZ R42, R42, R165.reuse ;  /* 0x000000a52a2a7220 */ /* 0x080fe20000410000 */
[----:B------:R-:W-:Y:S01]  /*3b00*/  FMUL.FTZ R169, R169, R164 ;  /* 0x000000a4a9a97220 */ /* 0x000fe20000410000 */
[----:B------:R-:W-:Y:S01]  /*3b10*/  LOP3.LUT R160, R160, 0xffff0000, RZ, 0xc0, !PT ;  /* 0xffff0000a0a07812 */ /* 0x000fe200078ec0ff */
[----:B------:R-:W-:Y:S01]  /*3b20*/  IMAD.U32 R159, R159, 0x10000, RZ ;  /* 0x000100009f9f7824 */ /* 0x000fe200078e00ff */
[----:B------:R-:W-:Y:S01]  /*3b30*/  LOP3.LUT R127, R127, 0xffff0000, RZ, 0xc0, !PT ;  /* 0xffff00007f7f7812 */ /* 0x000fe200078ec0ff */
[----:B------:R-:W-:Y:S01]  /*3b40*/  FFMA.FTZ R170, R123, R165, -R170 ;  /* 0x000000a57baa7223 */ /* 0x000fe200000108aa */
[----:B------:R-:W-:Y:S01]  /*3b50*/  LOP3.LUT R40, R40, 0xffff0000, RZ, 0xc0, !PT ;  /* 0xffff000028287812 */ /* 0x000fe200078ec0ff */
[----:B------:R-:W-:-:S02]  /*3b60*/  IMAD.U32 R126, R126, 0x10000, RZ ;  /* 0x000100007e7e7824 */ /* 0x000fc400078e00ff */
[C---:B------:R-:W-:Y:S01]  /*3b70*/  FFMA.FTZ R166, R161.reuse, R164, -R166 ;  /* 0x000000a4a1a67223 */ /* 0x040fe200000108a6 */
[----:B------:R-:W-:Y:S01]  /*3b80*/  FFMA.FTZ R169, R161, R162, R169 ;  /* 0x000000a2a1a97223 */ /* 0x000fe200000100a9 */
[----:B------:R-:W-:Y:S01]  /*3b90*/  FFMA.FTZ R123, R123, R163, R42 ;  /* 0x000000a37b7b7223 */ /* 0x000fe2000001002a */
[C---:B------:R-:W-:Y:S01]  /*3ba0*/  FMUL.FTZ R42, R122.reuse, R160 ;  /* 0x000000a07a2a7220 */ /* 0x040fe20000410000 */
[----:B------:R-:W-:Y:S01]  /*3bb0*/  FMUL.FTZ R161, R122, R127 ;  /* 0x0000007f7aa17220 */ /* 0x000fe20000410000 */
[C---:B------:R-:W-:Y:S01]  /*3bc0*/  FMUL.FTZ R122, R40.reuse, R159 ;  /* 0x0000009f287a7220 */ /* 0x040fe20000410000 */
[----:B------:R-:W-:Y:S02]  /*3bd0*/  IMAD.U32 R43, R43, 0x10000, RZ ;  /* 0x000100002b2b7824 */ /* 0x000fe400078e00ff */
[----:B------:R-:W-:Y:S01]  /*3be0*/  FMUL.FTZ R40, R40, R126 ;  /* 0x0000007e28287220 */ /* 0x000fe20000410000 */
[----:B------:R-:W-:Y:S01]  /*3bf0*/  F2FP.BF16.F32.PACK_AB R166, R169, R166 ;  /* 0x000000a6a9a6723e */ /* 0x000fe200000010ff */
[----:B------:R-:W-:Y:S01]  /*3c00*/  FFMA.FTZ R122, R41, R126, -R122 ;  /* 0x0000007e297a7223 */ /* 0x000fe2000001087a */
[C---:B------:R-:W-:Y:S01]  /*3c10*/  FFMA.FTZ R42, R43.reuse, R127, -R42 ;  /* 0x0000007f2b2a7223 */ /* 0x040fe2000001082a */
[----:B------:R-:W-:Y:S01]  /*3c20*/  FFMA.FTZ R161, R43, R160, R161 ;  /* 0x000000a02ba17223 */ /* 0x000fe200000100a1 */
[----:B------:R-:W-:-:S04]  /*3c30*/  FFMA.FTZ R41, R41, R159, R40 ;  /* 0x0000009f29297223 */ /* 0x000fc80000010028 */
[----:B------:R-:W-:Y:S02]  /*3c40*/  F2FP.BF16.F32.PACK_AB R43, R161, R42 ;  /* 0x0000002aa12b723e */ /* 0x000fe400000010ff */
[----:B------:R-:W-:Y:S01]  /*3c50*/  F2FP.BF16.F32.PACK_AB R40, R41, R122 ;  /* 0x0000007a2928723e */ /* 0x000fe200000010ff */
[----:B------:R-:W-:Y:S01]  /*3c60*/  IMAD.MOV.U32 R41, RZ, RZ, R166 ;  /* 0x000000ffff297224 */ /* 0x000fe200078e00a6 */
[----:B------:R-:W-:-:S07]  /*3c70*/  F2FP.BF16.F32.PACK_AB R42, R123, R170 ;  /* 0x000000aa7b2a723e */ /* 0x000fce00000010ff */
.L_x_2221:
[----:B------:R-:W-:Y:S05]  /*3c80*/  BSYNC B3 ;  /* 0x0000000000037941 */ /* 0x000fea0003800000 */
.L_x_2220:
[----:B--2---:R1:W-:Y:S02]  /*3c90*/  STG.E.128 desc[UR60][R46.64], R40 ;  /* 0x000000282e007986 */ /* 0x0043e4000c101d3c */
.L_x_2219:
[----:B------:R-:W-:Y:S05]  /*3ca0*/  BSYNC B2 ;  /* 0x0000000000027941 */ /* 0x000fea0003800000 */
.L_x_2218:
        /* <DEDUP_REMOVED lines=53> */
.L_x_2225:
[----:B------:R-:W-:Y:S05]  /*4000*/  BSYNC B3 ;  /* 0x0000000000037941 */ /* 0x000fea0003800000 */
.L_x_2224:
[----:B--2---:R2:W-:Y:S02]  /*4010*/  STG.E.128 desc[UR60][R46.64+0x40], R40 ;  /* 0x000040282e007986 */ /* 0x0045e4000c101d3c */
.L_x_2223:
[----:B------:R-:W-:Y:S05]  /*4020*/  BSYNC B2 ;  /* 0x0000000000027941 */ /* 0x000fea0003800000 */
.L_x_2222:
        /* <DEDUP_REMOVED lines=53> */
.L_x_2229:
[----:B------:R-:W-:Y:S05]  /*4380*/  BSYNC B3 ;  /* 0x0000000000037941 */ /* 0x000fea0003800000 */
.L_x_2228:
[----:B--2---:R3:W-:Y:S02]  /*4390*/  STG.E.128 desc[UR60][R46.64+0x80], R40 ;  /* 0x000080282e007986 */ /* 0x0047e4000c101d3c */
.L_x_2227:
[----:B------:R-:W-:Y:S05]  /*43a0*/  BSYNC B2 ;  /* 0x0000000000027941 */ /* 0x000fea0003800000 */
.L_x_2226:
        /* <DEDUP_REMOVED lines=54> */
.L_x_2233:
[----:B------:R-:W-:Y:S05]  /*4710*/  BSYNC B3 ;  /* 0x0000000000037941 */ /* 0x000fea0003800000 */
.L_x_2232:
[----:B--2---:R4:W-:Y:S02]  /*4720*/  STG.E.128 desc[UR60][R46.64+0xc0], R40 ;  /* 0x0000c0282e007986 */ /* 0x0049e4000c101d3c */
.L_x_2231:
[----:B------:R-:W-:Y:S05]  /*4730*/  BSYNC B2 ;  /* 0x0000000000027941 */ /* 0x000fea0003800000 */
.L_x_2230:
        /* <DEDUP_REMOVED lines=53> */
.L_x_2237:
[----:B------:R-:W-:Y:S05]  /*4a90*/  BSYNC B3 ;  /* 0x0000000000037941 */ /* 0x000fea0003800000 */
.L_x_2236:
[----:B--2---:R1:W-:Y:S02]  /*4aa0*/  STG.E.128 desc[UR60][R46.64+0x100], R40 ;  /* 0x000100282e007986 */ /* 0x0043e4000c101d3c */
.L_x_2235:
[----:B------:R-:W-:Y:S05]  /*4ab0*/  BSYNC B2 ;  /* 0x0000000000027941 */ /* 0x000fea0003800000 */
.L_x_2234:
        /* <DEDUP_REMOVED lines=52> */
.L_x_2239:
[----:B------:R-:W-:Y:S05]  /*4e00*/  BSYNC B2 ;  /* 0x0000000000027941 */ /* 0x000fea0003800000 */
.L_x_2238:
[----:B--2---:R1:W-:Y:S02]  /*4e10*/  STG.E.128 desc[UR60][R46.64+0x140], R40 ;  /* 0x000140282e007986 */ /* 0x0043e4000c101d3c */
.L_x_2217:
[----:B------:R-:W-:Y:S05]  /*4e20*/  BSYNC B1 ;  /* 0x0000000000017941 */ /* 0x000fea0003800000 */
.L_x_2216:
        /* <DEDUP_REMOVED lines=54> */
.L_x_2244:
[----:B------:R-:W-:Y:S05]  /*5190*/  BSYNC B2 ;  /* 0x0000000000027941 */ /* 0x000fea0003800000 */
.L_x_2243:
[----:B--2---:R1:W-:Y:S02]  /*51a0*/  STG.E.128 desc[UR60][R44.64], R40 ;  /* 0x000000282c007986 */ /* 0x0043e4000c101d3c */
.L_x_2242:
[----:B------:R-:W-:Y:S05]  /*51b0*/  BSYNC B1 ;  /* 0x0000000000017941 */ /* 0x000fea0003800000 */
.L_x_2241:
        /* <DEDUP_REMOVED lines=54> */
.L_x_2248:
[----:B------:R-:W-:Y:S05]  /*5520*/  BSYNC B2 ;  /* 0x0000000000027941 */ /* 0x000fea0003800000 */
.L_x_2247:
[----:B--2---:R1:W-:Y:S02]  /*5530*/  STG.E.128 desc[UR60][R44.64+0x40], R40 ;  /* 0x000040282c007986 */ /* 0x0043e4000c101d3c */
.L_x_2246:
[----:B------:R-:W-:Y:S05]  /*5540*/  BSYNC B1 ;  /* 0x0000000000017941 */ /* 0x000fea0003800000 */
.L_x_2245:
        /* <DEDUP_REMOVED lines=54> */
.L_x_2252:
[----:B------:R-:W-:Y:S05]  /*58b0*/  BSYNC B2 ;  /* 0x0000000000027941 */ /* 0x000fea0003800000 */
.L_x_2251:
[----:B--2---:R1:W-:Y:S02]  /*58c0*/  STG.E.128 desc[UR60][R44.64+0x80], R40 ;  /* 0x000080282c007986 */ /* 0x0043e4000c101d3c */
.L_x_2250:
[----:B------:R-:W-:Y:S05]  /*58d0*/  BSYNC B1 ;  /* 0x0000000000017941 */ /* 0x000fea0003800000 */
.L_x_2249:
        /* <DEDUP_REMOVED lines=42> */
[CC--:B------:R-:W-:Y:S01]  /*5b80*/  FMUL.FTZ R42, R40.reuse, R150.reuse ;  /* 0x00000096282a7220 */ /* 0x0c0fe20000410000 */
        /* <DEDUP_REMOVED lines=11> */
.L_x_2256:
[----:B------:R-:W-:Y:S05]  /*5c40*/  BSYNC B2 ;  /* 0x0000000000027941 */ /* 0x000fea0003800000 */
.L_x_2255:
[----:B--2---:R1:W-:Y:S02]  /*5c50*/  STG.E.128 desc[UR60][R44.64+0xc0], R40 ;  /* 0x0000c0282c007986 */ /* 0x0043e4000c101d3c */
.L_x_2254:
[----:B------:R-:W-:Y:S05]  /*5c60*/  BSYNC B1 ;  /* 0x0000000000017941 */ /* 0x000fea0003800000 */
.L_x_2253:
        /* <DEDUP_REMOVED lines=54> */
.L_x_2260:
[----:B------:R-:W-:Y:S05]  /*5fd0*/  BSYNC B2 ;  /* 0x0000000000027941 */ /* 0x000fea0003800000 */
.L_x_2259:
[----:B--2---:R1:W-:Y:S02]  /*5fe0*/  STG.E.128 desc[UR60][R44.64+0x100], R40 ;  /* 0x000100282c007986 */ /* 0x0043e4000c101d3c */
.L_x_2258:
[----:B------:R-:W-:Y:S05]  /*5ff0*/  BSYNC B1 ;  /* 0x0000000000017941 */ /* 0x000fea0003800000 */
.L_x_2257:
        /* <DEDUP_REMOVED lines=53> */
.L_x_2262:
[----:B------:R-:W-:Y:S05]  /*6350*/  BSYNC B1 ;  /* 0x0000000000017941 */ /* 0x000fea0003800000 */
.L_x_2261:
[----:B--2---:R1:W-:Y:S01]  /*6360*/  STG.E.128 desc[UR60][R44.64+0x140], R40 ;  /* 0x000140282c007986 */ /* 0x0043e2000c101d3c */
[----:B------:R-:W-:Y:S05]  /*6370*/  BRA `(.L_x_2240) ;  /* 0x0000004000447947 */ /* 0x000fea0003800000 */
.L_x_2208:
        /* <DEDUP_REMOVED lines=47> */
.L_x_2264:
[----:B------:R-:W-:Y:S05]  /*6670*/  BSYNC B1 ;  /* 0x0000000000017941 */ /* 0x000fea0003800000 */
.L_x_2263:
        /* <DEDUP_REMOVED lines=47> */
.L_x_2266:
[----:B------:R-:W-:Y:S05]  /*6970*/  BSYNC B1 ;  /* 0x0000000000017941 */ /* 0x000fea0003800000 */
.L_x_2265:
[----:B0-----:R-:W2:Y:S01]  /*6980*/  LDL R88, [R1+0x4c] ;  /* 0x00004c0001587983 */ /* 0x001ea20000100800 */
[----:B------:R-:W-:Y:S01]  /*6990*/  IMAD.MOV.U32 R89, RZ, RZ, R41 ;  /* 0x000000ffff597224 */ /* 0x000fe200078e0029 */
        /* <DEDUP_REMOVED lines=78> */
[----:B------:R-:W-:-:S04]  /*6e80*/  PRMT R174, R89, 0x5410, R88 ;  /* 0x0000541059ae7816 */ /* 0x000fc80000000058 */
[----:B------:R-:W-:Y:S01]  /*6e90*/  PRMT R173, R91, 0x5410, R90 ;  /* 0x000054105bad7816 */ /* 0x000fe2000000005a */
[----:B------:R-:W-:Y:S06]  /*6ea0*/  @!P2 BRA `(.L_x_2267) ;  /* 0x000000000004a947 */ /* 0x000fec0003800000 */
[----:B------:R-:W-:Y:S01]  /*6eb0*/  BPT.TRAP 0x1 ;  /* 0x000000040000795c */ /* 0x000fe20000300000 */
.L_x_2267:
[----:B------:R-:W-:Y:S01]  /*6ec0*/  IMAD R98, R19, 0x8, R18 ;  /* 0x0000000813627824 */ /* 0x000fe200078e0212 */
[----:B------:R-:W-:Y:S01]  /*6ed0*/  SHF.L.U32 R99, R209, 0x1f, RZ ;  /* 0x0000001fd1637819 */ /* 0x000fe200000006ff */
[----:B------:R-:W0:Y:S01]  /*6ee0*/  LDC R145, c[0x0][0x2e4] ;  /* 0x0000b900ff917b82 */ /* 0x000e220000000800 */
[----:B------:R-:W-:Y:S02]  /*6ef0*/  BSSY B1, `(.L_x_2268) ;  /* 0x0000004000017945 */ /* 0x000fe40003800000 */
[----:B------:R-:W1:Y:S05]  /*6f00*/  SYNCS.PHASECHK.TRANS64.TRYWAIT P5, [R98+URZ+0x36890], R99 ;  /* 0x03689063620075a7 */ /* 0x000e6a00080a017f */
[----:B------:R-:W2:Y:S01]  /*6f10*/  LDC.64 R126, c[0x0][0x2f0] ;  /* 0x0000bc00ff7e7b82 */ /* 0x000ea20000000a00 */
[----:B-1----:R-:W-:Y:S05]  /*6f20*/  @!P5 BRA `(.L_x_2269) ;  /* 0x000002480050d947 */ /* 0x002fea0003800000 */
.L_x_2539:
[----:B------:R-:W-:Y:S05]  /*6f30*/  BSYNC B1 ;  /* 0x0000000000017941 */ /* 0x000fea0003800000 */
.L_x_2268:
        /* <DEDUP_REMOVED lines=128> */
.L_x_2275:
[----:B------:R-:W-:Y:S05]  /*7740*/  BSYNC B3 ;  /* 0x0000000000037941 */ /* 0x000fea0003800000 */
.L_x_2274:
        /* <DEDUP_REMOVED lines=10> */
.L_x_2273:
[----:B------:R-:W-:Y:S05]  /*77f0*/  BSYNC B2 ;  /* 0x0000000000027941 */ /* 0x000fea0003800000 */
.L_x_2272:
        /* <DEDUP_REMOVED lines=45> */
[C---:B------:R-:W-:Y:S01]  /*7ad0*/  FMUL.FTZ R57, R93.reuse, R161 ;  /* 0x000000a15d397220 */ /* 0x040fe20000410000 */
        /* <DEDUP_REMOVED lines=9> */
[----:B------:R-:W-:Y:S01]  /*7b70*/  FMUL.FTZ R94, R94, R45 ;  /* 0x0000002d5e5e7220 */ /* 0x000fe20000410000 */
[----:B------:R-:W-:Y:S01]  /*7b80*/  LOP3.LUT R63, R63, 0xffff0000, RZ, 0xc0, !PT ;  /* 0xffff00003f3f7812 */ /* 0x000fe200078ec0ff */
[----:B------:R-:W-:Y:S01]  /*7b90*/  FFMA.FTZ R93, R59, R161, R93 ;  /* 0x000000a13b5d7223 */ /* 0x000fe2000001005d */
[----:B------:R-:W-:Y:S01]  /*7ba0*/  LOP3.LUT R58, R58, 0xffff0000, RZ, 0xc0, !PT ;  /* 0xffff00003a3a7812 */ /* 0x000fe200078ec0ff */
[----:B------:R-:W-:Y:S01]  /*7bb0*/  FFMA.FTZ R164, R92, R45, -R164 ;  /* 0x0000002d5ca47223 */ /* 0x000fe200000108a4 */
[----:B------:R-:W-:Y:S01]  /*7bc0*/  PRMT R47, R182, 0x5410, R47 ;  /* 0x00005410b62f7816 */ /* 0x000fe2000000002f */
[----:B------:R-:W-:-:S02]  /*7bd0*/  IMAD.U32 R59, R91, 0x10000, RZ ;  /* 0x000100005b3b7824 */ /* 0x000fc400078e00ff */
[----:B------:R-:W-:Y:S01]  /*7be0*/  FMUL.FTZ R45, R160, R162 ;  /* 0x000000a2a02d7220 */ /* 0x000fe20000410000 */
[----:B------:R-:W-:Y:S01]  /*7bf0*/  PRMT R44, R180, 0x5432, R44 ;  /* 0x00005432b42c7816 */ /* 0x000fe2000000002c */
[----:B------:R-:W-:Y:S01]  /*7c00*/  FFMA.FTZ R94, R92, R56, R94 ;  /* 0x000000385c5e7223 */ /* 0x000fe2000001005e */
[----:B------:R-:W-:Y:S01]  /*7c10*/  LOP3.LUT R51, R51, 0xffff0000, RZ, 0xc0, !PT ;  /* 0xffff000033337812 */ /* 0x000fe200078ec0ff */
[----:B------:R-:W-:Y:S01]  /*7c20*/  FMUL.FTZ R92, R63, R58 ;  /* 0x0000003a3f5c7220 */ /* 0x000fe20000410000 */
[----:B------:R-:W-:Y:S01]  /*7c30*/  LOP3.LUT R91, R91, 0xffff0000, RZ, 0xc0, !PT ;  /* 0xffff00005b5b7812 */ /* 0x000fe200078ec0ff */
[-C--:B------:R-:W-:Y:S01]  /*7c40*/  FMUL.FTZ R160, R160, R59.reuse ;  /* 0x0000003ba0a07220 */ /* 0x080fe20000410000 */
[----:B------:R-:W-:Y:S01]  /*7c50*/  FFMA.FTZ R45, R158, R59, -R45 ;  /* 0x0000003b9e2d7223 */ /* 0x000fe2000001082d */
[C---:B------:R-:W-:Y:S01]  /*7c60*/  IMAD.U32 R61, R60.reuse, 0x10000, RZ ;  /* 0x000100003c3d7824 */ /* 0x040fe200078e00ff */
[----:B------:R-:W-:Y:S01]  /*7c70*/  LOP3.LUT R60, R60, 0xffff0000, RZ, 0xc0, !PT ;  /* 0xffff00003c3c7812 */ /* 0x000fe200078ec0ff */
[----:B------:R-:W-:-:S02]  /*7c80*/  IMAD.U32 R59, R47, 0x10000, RZ ;  /* 0x000100002f3b7824 */ /* 0x000fc400078e00ff */
[-C--:B------:R-:W-:Y:S01]  /*7c90*/  FMUL.FTZ R63, R63, R91.reuse ;  /* 0x0000005b3f3f7220 */ /* 0x080fe20000410000 */
[C---:B------:R-:W-:Y:S02]  /*7ca0*/  IMAD.U32 R56, R44.reuse, 0x10000, RZ ;  /* 0x000100002c387824 */ /* 0x040fe400078e00ff */
        /* <DEDUP_REMOVED lines=44> */
.L_x_2279:
[----:B------:R-:W-:Y:S05]  /*7f70*/  BSYNC B3 ;  /* 0x0000000000037941 */ /* 0x000fea0003800000 */
.L_x_2278:
        /* <DEDUP_REMOVED lines=10> */
.L_x_2277:
[----:B------:R-:W-:Y:S05]  /*8020*/  BSYNC B2 ;  /* 0x0000000000027941 */ /* 0x000fea0003800000 */
.L_x_2276:
        /* <DEDUP_REMOVED lines=120> */
.L_x_2281:
[----:B------:R-:W-:Y:S05]  /*87b0*/  BSYNC B2 ;  /* 0x0000000000027941 */ /* 0x000fea0003800000 */
.L_x_2280:
        /* <DEDUP_REMOVED lines=10> */
.L_x_2271:
[----:B------:R-:W-:Y:S05]  /*8860*/  BSYNC B1 ;  /* 0x0000000000017941 */ /* 0x000fea0003800000 */
.L_x_2270:
        /* <DEDUP_REMOVED lines=13> */
[----:B------:R-:W-:Y:S02]  /*8940*/  LEA.HI R41, R41, R40, RZ, 0x4 ;  /* 0x0000002829297211 */ /* 0x000fe400078f20ff */
[----:B---3--:R-:W-:-:S02]  /*8950*/  SHF.R.U32.HI R46, RZ, 0x3, R210 ;  /* 0x00000003ff2e7819 */ /* 0x008fc400000116d2 */
[----:B------:R-:W-:-:S05]  /*8960*/  LEA.HI.SX32 R44, R41, R20, 0x1c ;  /* 0x00000014292c7211 */ /* 0x000fca00078fe2ff */
        /* <DEDUP_REMOVED lines=55> */
[C---:B------:R-:W-:Y:S01]  /*8ce0*/  FMUL.FTZ R75, R63.reuse, R74 ;  /* 0x0000004a3f4b7220 */ /* 0x040fe20000410000 */
[C---:B------:R-:W-:Y:S01]  /*8cf0*/  FMUL.FTZ R84, R60.reuse, R73 ;  /* 0x000000493c547220 */ /* 0x040fe20000410000 */
[----:B------:R-:W-:Y:S01]  /*8d00*/  FMUL.FTZ R85, R63, R72 ;  /* 0x000000483f557220 */ /* 0x000fe20000410000 */
[----:B------:R-:W-:Y:S01]  /*8d10*/  FMUL.FTZ R88, R60, R172 ;  /* 0x000000ac3c587220 */ /* 0x000fe20000410000 */
[----:B------:R-:W-:Y:S01]  /*8d20*/  FFMA.FTZ R63, R56, R72, -R75 ;  /* 0x00000048383f7223 */ /* 0x000fe2000001084b */
[----:B------:R-:W-:Y:S01]  /*8d30*/  LOP3.LUT R47, R47, 0xffff0000, RZ, 0xc0, !PT ;  /* 0xffff00002f2f7812 */ /* 0x000fe200078ec0ff */
[----:B------:R-:W-:Y:S01]  /*8d40*/  FFMA.FTZ R60, R55, R172, -R84 ;  /* 0x000000ac373c7223 */ /* 0x000fe20000010854 */
[----:B------:R-:W-:Y:S01]  /*8d50*/  LOP3.LUT R86, R86, 0xffff0000, RZ, 0xc0, !PT ;  /* 0xffff000056567812 */ /* 0x000fe200078ec0ff */
[----:B------:R-:W-:Y:S01]  /*8d60*/  IMAD.U32 R45, R44, 0x10000, RZ ;  /* 0x000100002c2d7824 */ /* 0x000fe200078e00ff */
[----:B------:R-:W-:Y:S01]  /*8d70*/  LOP3.LUT R72, R171, 0xffff0000, RZ, 0xc0, !PT ;  /* 0xffff0000ab487812 */ /* 0x000fe200078ec0ff */
[----:B------:R-:W-:Y:S01]  /*8d80*/  FFMA.FTZ R56, R56, R74, R85 ;  /* 0x0000004a38387223 */ /* 0x000fe20000010055 */
[----:B------:R-:W-:-:S02]  /*8d90*/  IMAD.U32 R84, R174, 0x10000, RZ ;  /* 0x00010000ae547824 */ /* 0x000fc400078e00ff */
[----:B------:R-:W-:Y:S01]  /*8da0*/  FFMA.FTZ R55, R55, R73, R88 ;  /* 0x0000004937377223 */ /* 0x000fe20000010058 */
[----:B------:R-:W-:Y:S01]  /*8db0*/  IMAD.U32 R74, R57, 0x10000, RZ ;  /* 0x00010000394a7824 */ /* 0x000fe200078e00ff */
        /* <DEDUP_REMOVED lines=45> */
.L_x_2285:
[----:B------:R-:W-:Y:S05]  /*9090*/  BSYNC B2 ;  /* 0x0000000000027941 */ /* 0x000fea0003800000 */
.L_x_2284:
[----:B0-----:R4:W-:Y:S04]  /*90a0*/  STG.E.128 desc[UR60][R48.64], R40 ;  /* 0x0000002830007986 */ /* 0x0019e8000c101d3c */
[----:B--2---:R4:W-:Y:S02]  /*90b0*/  @!P3 STG.E.128 desc[UR60][R50.64], R44 ;  /* 0x0000002c3200b986 */ /* 0x0049e4000c101d3c */
.L_x_2283:
[----:B------:R-:W-:Y:S05]  /*90c0*/  BSYNC B1 ;  /* 0x0000000000017941 */ /* 0x000fea0003800000 */
.L_x_2282:
        /* <DEDUP_REMOVED lines=125> */
.L_x_2289:
[----:B------:R-:W-:Y:S05]  /*98a0*/  BSYNC B2 ;  /* 0x0000000000027941 */ /* 0x000fea0003800000 */
.L_x_2288:
[----:B0-----:R0:W-:Y:S04]  /*98b0*/  STG.E.128 desc[UR60][R48.64], R40 ;  /* 0x0000002830007986 */ /* 0x0011e8000c101d3c */
[----:B--2---:R0:W-:Y:S02]  /*98c0*/  @!P3 STG.E.128 desc[UR60][R50.64], R44 ;  /* 0x0000002c3200b986 */ /* 0x0041e4000c101d3c */
.L_x_2287:
[----:B------:R-:W-:Y:S05]  /*98d0*/  BSYNC B1 ;  /* 0x0000000000017941 */ /* 0x000fea0003800000 */
.L_x_2286:
[----:B------:R-:W-:-:S13]  /*98e0*/  ISETP.NE.AND P3, PT, R34, RZ, PT ;  /* 0x000000ff2200720c */ /* 0x000fda0003f65270 */
[----:B------:R-:W-:Y:S05]  /*98f0*/  @!P3 BRA `(.L_x_2240) ;  /* 0x0000000800e4b947 */ /* 0x000fea0003800000 */
[----:B0---4-:R-:W2:Y:S01]  /*9900*/  LDL R40, [R1] ;  /* 0x0000000001287983 */ /* 0x011ea20000100800 */
[----:B------:R-:W-:Y:S01]  /*9910*/  SHF.R.U32.HI R43, RZ, 0x3, R210 ;  /* 0x00000003ff2b7819 */ /* 0x000fe200000116d2 */
[----:B------:R-:W-:Y:S01]  /*9920*/  BSSY B1, `(.L_x_2290) ;  /* 0x0000074000017945 */ /* 0x000fe20003800000 */
[----:B------:R-:W-:-:S04]  /*9930*/  IADD3 R42, P3, P4, R116, R128, R28 ;  /* 0x00000080742a7210 */ /* 0x000fc80007c7e01c */
        /* <DEDUP_REMOVED lines=114> */
.L_x_2291:
[----:B------:R-:W-:Y:S05]  /*a060*/  BSYNC B1 ;  /* 0x0000000000017941 */ /* 0x000fea0003800000 */
.L_x_2290:
        /* <DEDUP_REMOVED lines=10> */
.L_x_2207:
[----:B------:R-:W2:Y:S02]  /*a110*/  LDL R40, [R1+0x4c] ;  /* 0x00004c0001287983 */ /* 0x000ea40000100800 */
[----:B--2---:R-:W-:-:S13]  /*a120*/  R2UR UR4, R40 ;  /* 0x00000000280472ca */ /* 0x004fda00000e0000 */
[----:B------:R-:W-:-:S06]  /*a130*/  UISETP.NE.AND UP0, UPT, UR4, 0x3, UPT ;  /* 0x000000030400788c */ /* 0x000fcc000bf05270 */
[----:B------:R-:W-:-:S13]  /*a140*/  PLOP3.LUT P2, PT, PT, PT, UP0, 0x80, 0x0 ;  /* 0x000000000000781c */ /* 0x000fda0003f4f008 */
[----:B------:R-:W-:Y:S05]  /*a150*/  @!P2 BRA `(.L_x_2292) ;  /* 0x000000000004a947 */ /* 0x000fea0003800000 */
[----:B------:R-:W-:Y:S01]  /*a160*/  BPT.TRAP 0x1 ;  /* 0x000000040000795c */ /* 0x000fe20000300000 */
.L_x_2292:
[----:B------:R-:W-:Y:S01]  /*a170*/  IMAD R98, R19, 0x8, R18 ;  /* 0x0000000813627824 */ /* 0x000fe200078e0212 */
[----:B------:R-:W-:Y:S01]  /*a180*/  SHF.L.U32 R99, R209, 0x1f, RZ ;  /* 0x0000001fd1637819 */ /* 0x000fe200000006ff */
[----:B------:R-:W-:Y:S01]  /*a190*/  IMAD R97, R24, -0x70, R2 ;  /* 0xffffff9018617824 */ /* 0x000fe200078e0202 */
[----:B------:R-:W-:Y:S02]  /*a1a0*/  BSSY B1, `(.L_x_2293) ;  /* 0x0000004000017945 */ /* 0x000fe40003800000 */
[----:B------:R-:W1:Y:S02]  /*a1b0*/  SYNCS.PHASECHK.TRANS64.TRYWAIT P3, [R98+URZ+0x36890], R99 ;  /* 0x03689063620075a7 */ /* 0x000e64000806017f */
[----:B------:R-:W-:Y:S01]  /*a1c0*/  VIMNMX R97, R97, 0x70, PT ;  /* 0x0000007061617848 */ /* 0x000fe20003fe0100 */
[----:B-1----:R-:W-:Y:S06]  /*a1d0*/  @!P3 BRA `(.L_x_2294) ;  /* 0x0000021400b8b947 */ /* 0x002fec0003800000 */
.L_x_2540:
[----:B------:R-:W-:Y:S05]  /*a1e0*/  BSYNC B1 ;  /* 0x0000000000017941 */ /* 0x000fea0003800000 */
.L_x_2293:
        /* <DEDUP_REMOVED lines=21> */
.L_x_2296:
[----:B------:R-:W-:Y:S05]  /*a340*/  BSYNC B1 ;  /* 0x0000000000017941 */ /* 0x000fea0003800000 */
.L_x_2295:
        /* <DEDUP_REMOVED lines=20> */
.L_x_2240:
[----:B------:R-:W-:Y:S05]  /*a490*/  BSYNC B0 ;  /* 0x0000000000007941 */ /* 0x000fea0003800000 */
.L_x_2206:
        /* <DEDUP_REMOVED lines=17> */
.L_x_2298:
[----:B------:R-:W-:Y:S05]  /*a5b0*/  BSYNC B0 ;  /* 0x0000000000007941 */ /* 0x000fea0003800000 */
.L_x_2297:
[----:B------:R-:W1:Y:S01]  /*a5c0*/  SYNCS.PHASECHK.TRANS64.TRYWAIT P2, [R98+URZ+0x368b0], R99 ;  /* 0x0368b063620075a7 */ /* 0x000e62000804017f */
[----:B------:R-:W-:Y:S01]  /*a5d0*/  ULDC.64 UR4, c[0x0][0x308] ;  /* 0x0000c20000047ab9 */ /* 0x000fe20000000a00 */
[----:B------:R-:W-:Y:S01]  /*a5e0*/  ULDC.64 UR6, c[0x0][0x318] ;  /* 0x0000c60000067ab9 */ /* 0x000fe20000000a00 */
[----:B0-----:R-:W-:Y:S01]  /*a5f0*/  IMAD.U32 R40, RZ, RZ, UR4 ;  /* 0x00000004ff287e24 */ /* 0x001fe2000f8e00ff */
[----:B------:R-:W-:Y:S01]  /*a600*/  BSSY B0, `(.L_x_2299) ;  /* 0x0000009000007945 */ /* 0x000fe20003800000 */
[----:B------:R-:W-:Y:S02]  /*a610*/  IMAD.U32 R42, RZ, RZ, UR6 ;  /* 0x00000006ff2a7e24 */ /* 0x000fe4000f8e00ff */
[----:B------:R-:W-:Y:S01]  /*a620*/  IMAD.U32 R41, RZ, RZ, UR7 ;  /* 0x00000007ff297e24 */ /* 0x000fe2000f8e00ff */
[----:B------:R0:W-:Y:S04]  /*a630*/  STL [R1+0x40], R40 ;  /* 0x0000402801007387 */ /* 0x0001e80000100800 */
[----:B------:R2:W-:Y:S01]  /*a640*/  STL [R1+0x48], R42 ;  /* 0x0000482a01007387 */ /* 0x0005e20000100800 */
[----:B0-----:R-:W-:-:S05]  /*a650*/  IMAD.U32 R40, RZ, RZ, UR5 ;  /* 0x00000005ff287e24 */ /* 0x001fca000f8e00ff */
[----:B------:R2:W-:Y:S04]  /*a660*/  STL [R1+0x4], R40 ;  /* 0x0000042801007387 */ /* 0x0005e80000100800 */
[----:B------:R2:W-:Y:S02]  /*a670*/  STL [R1+0x44], R41 ;  /* 0x0000442901007387 */ /* 0x0005e40000100800 */
[----:B-12---:R-:W-:Y:S05]  /*a680*/  @!P2 BRA `(.L_x_2300) ;  /* 0x0000021000a0a947 */ /* 0x006fea0003800000 */
.L_x_2541:
[----:B------:R-:W-:Y:S05]  /*a690*/  BSYNC B0 ;  /* 0x0000000000007941 */ /* 0x000fea0003800000 */
.L_x_2299:
        /* <DEDUP_REMOVED lines=39> */
.L_x_2302:
[----:B------:R-:W-:Y:S05]  /*a910*/  BSYNC B0 ;  /* 0x0000000000007941 */ /* 0x000fea0003800000 */
.L_x_2301:
        /* <DEDUP_REMOVED lines=36> */
.L_x_2304:
[----:B------:R-:W-:Y:S05]  /*ab60*/  BSYNC B0 ;  /* 0x0000000000007941 */ /* 0x000fea0003800000 */
.L_x_2303:
        /* <DEDUP_REMOVED lines=14> */
[----:B-12---:R-:W-:Y:S02]  /*ac50*/  SEL R40, RZ, 0x1, P3 ;  /* 0x00000001ff287807 */ /* 0x006fe40001800000 */
[----:B------:R-:W-:Y:S02]  /*ac60*/  SEL R19, R19, RZ, P3 ;  /* 0x000000ff13137207 */ /* 0x000fe40001800000 */
[----:B------:R-:W-:Y:S02]  /*ac70*/  LOP3.LUT R209, R209, R40, RZ, 0x3c, !PT ;  /* 0x00000028d1d17212 */ /* 0x000fe400078e3cff */
[----:B---3--:R-:W-:-:S13]  /*ac80*/  LOP3.LUT P4, RZ, R39, 0x2, RZ, 0xc0, !PT ;  /* 0x0000000227ff7812 */ /* 0x008fda000788c0ff */
[----:B0-----:R-:W-:Y:S05]  /*ac90*/  @P4 BRA `(.L_x_2305) ;  /* 0xffffff7800d44947 */ /* 0x001fea000383ffff */
.L_x_2201:
        /* <DEDUP_REMOVED lines=40> */
[----:B-----5:R-:W-:Y:S02]  /*af20*/  CS2R R50, SRZ ;  /* 0x0000000000327805 */ /* 0x020fe4000001ff00 */
        /* <DEDUP_REMOVED lines=16> */
.L_x_2307:
[----:B------:R-:W-:Y:S05]  /*b030*/  BSYNC B0 ;  /* 0x0000000000007941 */ /* 0x000fea0003800000 */
.L_x_2306:
        /* <DEDUP_REMOVED lines=31> */
.L_x_2309:
        /* <DEDUP_REMOVED lines=12> */
.L_x_2313:
[----:B-1----:R1:W2:Y:S02]  /*b2f0*/  SYNCS.PHASECHK.TRANS64.TRYWAIT P0, [R18+URZ+0x36800], R3 ;  /* 0x03680003120075a7 */ /* 0x0022a4000800017f */
[----:B--2---:R-:W-:Y:S05]  /*b300*/  @!P0 NANOSLEEP.SYNCS 0x989680 ;  /* 0x009896800000895d */ /* 0x004fea0003900000 */
[----:B------:R-:W2:Y:S02]  /*b310*/  @!P0 SYNCS.PHASECHK.TRANS64 P0, [R18+URZ+0x36800], R3 ;  /* 0x03680003120085a7 */ /* 0x000ea4000800007f */
[----:B--2---:R-:W-:Y:S05]  /*b320*/  @!P0 BRA `(.L_x_2313) ;  /* 0xfffffffc00f08947 */ /* 0x004fea000383ffff */
.L_x_2312:
[----:B------:R-:W-:Y:S05]  /*b330*/  BSYNC B0 ;  /* 0x0000000000007941 */ /* 0x000fea0003800000 */
.L_x_2311:
[----:B------:R-:W-:Y:S05]  /*b340*/  BRA `(.L_x_2314) ;  /* 0x00000074002c7947 */ /* 0x000fea0003800000 */
.L_x_2310:
[----:B------:R-:W2:Y:S01]  /*b350*/  LDL R0, [R1+0x68] ;  /* 0x0000680001007983 */ /* 0x000ea20000100800 */
[----:B------:R-:W0:Y:S01]  /*b360*/  LDC.64 R70, c[0x0][0x3d8] ;  /* 0x0000f600ff467b82 */ /* 0x000e220000000a00 */
[----:B------:R-:W-:Y:S01]  /*b370*/  SHF.R.S32.HI R3, RZ, 0x1f, R144 ;  /* 0x0000001fff037819 */ /* 0x000fe20000011490 */
[--C-:B------:R-:W-:Y:S01]  /*b380*/  IMAD.MOV.U32 R4, RZ, RZ, R16.reuse ;  /* 0x000000ffff047224 */ /* 0x100fe200078e0010 */
[----:B------:R-:W-:Y:S02]  /*b390*/  SHF.R.S32.HI R5, RZ, 0x1f, R16 ;  /* 0x0000001fff057819 */ /* 0x000fe40000011410 */
[----:B------:R-:W-:-:S03]  /*b3a0*/  SHF.R.S32.HI R9, RZ, 0x1f, R22 ;  /* 0x0000001fff097819 */ /* 0x000fc60000011416 */
[----:B------:R-:W1:Y:S01]  /*b3b0*/  LDC.64 R10, c[0x0][0x3e8] ;  /* 0x0000fa00ff0a7b82 */ /* 0x000e620000000a00 */
[-C--:B0-----:R-:W-:Y:S02]  /*b3c0*/  IMAD R8, R232, R70.reuse, RZ ;  /* 0x00000046e8087224 */ /* 0x081fe400078e02ff */
[----:B------:R-:W-:-:S04]  /*b3d0*/  IMAD.WIDE.U32 R56, R144, R70, RZ ;  /* 0x0000004690387225 */ /* 0x000fc800078e00ff */
[----:B------:R-:W-:-:S04]  /*b3e0*/  IMAD.WIDE.U32 R6, R204, R70, R4 ;  /* 0x00000046cc067225 */ /* 0x000fc800078e0004 */
[----:B------:R-:W-:Y:S01]  /*b3f0*/  IMAD R80, R204, R71, R8 ;  /* 0x00000047cc507224 */ /* 0x000fe200078e0208 */
[----:B------:R-:W-:Y:S01]  /*b400*/  IADD3 R74, P0, R6, R56, RZ ;  /* 0x00000038064a7210 */ /* 0x000fe20007f1e0ff */
[----:B------:R-:W-:Y:S02]  /*b410*/  IMAD.MOV.U32 R8, RZ, RZ, R22 ;  /* 0x000000ffff087224 */ /* 0x000fe400078e0016 */
[----:B-1----:R-:W-:-:S04]  /*b420*/  IMAD.WIDE.U32 R4, R204, R10, R4 ;  /* 0x0000000acc047225 */ /* 0x002fc800078e0004 */
[----:B------:R-:W-:Y:S02]  /*b430*/  IMAD.SHL.U32 R73, R70, 0x40, RZ ;  /* 0x0000004046497824 */ /* 0x000fe400078e00ff */
[----:B------:R-:W-:Y:S01]  /*b440*/  IMAD.SHL.U32 R72, R10, 0x40, RZ ;  /* 0x000000400a487824 */ /* 0x000fe200078e00ff */
[----:B--2---:R-:W-:Y:S01]  /*b450*/  R2UR UR4, R0 ;  /* 0x00000000000472ca */ /* 0x004fe200000e0000 */
[C---:B------:R-:W-:Y:S02]  /*b460*/  IMAD R0, R3.reuse, R70, RZ ;  /* 0x0000004603007224 */ /* 0x040fe400078e02ff */
[----:B------:R-:W-:Y:S02]  /*b470*/  IMAD R3, R3, R10, RZ ;  /* 0x0000000a03037224 */ /* 0x000fe400078e02ff */
[----:B------:R-:W-:Y:S01]  /*b480*/  IMAD R75, R144, R71, R0 ;  /* 0x00000047904b7224 */ /* 0x000fe200078e0200 */
[----:B------:R-:W-:Y:S01]  /*b490*/  SHF.L.U64.HI R71, R70, 0x6, R71 ;  /* 0x0000000646477819 */ /* 0x000fe20000010247 */
[----:B------:R-:W-:-:S02]  /*b4a0*/  IMAD R3, R144, R11, R3 ;  /* 0x0000000b90037224 */ /* 0x000fc400078e0203 */
[----:B------:R-:W-:Y:S02]  /*b4b0*/  IMAD.IADD R75, R75, 0x1, R57 ;  /* 0x000000014b4b7824 */ /* 0x000fe400078e0239 */
[----:B------:R-:W-:Y:S02]  /*b4c0*/  IMAD R0, R232, R10, RZ ;  /* 0x0000000ae8007224 */ /* 0x000fe400078e02ff */
[----:B------:R-:W-:Y:S01]  /*b4d0*/  ULOP3.LUT UP0, URZ, UR4, 0x3ff, URZ, 0xc0, !UPT ;  /* 0x000003ff043f7892 */ /* 0x000fe2000f80c03f */
[----:B------:R-:W-:Y:S01]  /*b4e0*/  IADD3.X R76, R75, R7, R80, P0, !PT ;  /* 0x000000074b4c7210 */ /* 0x000fe200007fe450 */
[----:B------:R-:W-:Y:S01]  /*b4f0*/  IMAD.WIDE.U32 R6, R204, R70, R8 ;  /* 0x00000046cc067225 */ /* 0x000fe200078e0008 */
[----:B------:R-:W-:-:S03]  /*b500*/  SHF.L.U64.HI R70, R10, 0x6, R11 ;  /* 0x000000060a467819 */ /* 0x000fc6000001020b */
[----:B------:R-:W-:Y:S01]  /*b510*/  IMAD.WIDE.U32 R144, R144, R10, RZ ;  /* 0x0000000a90907225 */ /* 0x000fe200078e00ff */
[----:B------:R-:W-:-:S03]  /*b520*/  IADD3 R68, P1, R6, R56, RZ ;  /* 0x0000003806447210 */ /* 0x000fc60007f3e0ff */
[C---:B------:R-:W-:Y:S01]  /*b530*/  IMAD.WIDE.U32 R8, R204.reuse, R10, R8 ;  /* 0x0000000acc087225 */ /* 0x040fe200078e0008 */
        /* <DEDUP_REMOVED lines=25> */
.L_x_2315:
[----:B------:R-:W0:Y:S01]  /*b6d0*/  LDC.64 R10, c[0x0][0x3d8] ;  /* 0x0000f600ff0a7b82 */ /* 0x000e220000000a00 */
[----:B------:R-:W-:Y:S01]  /*b6e0*/  SHF.R.S32.HI R3, RZ, 0x1f, R213 ;  /* 0x0000001fff037819 */ /* 0x000fe200000114d5 */
[----:B------:R-:W-:Y:S01]  /*b6f0*/  ULDC.U8 UR4, c[0x0][0x3f0] ;  /* 0x0000fc0000047ab9 */ /* 0x000fe20000000000 */
[----:B------:R-:W-:Y:S01]  /*b700*/  BSSY B0, `(.L_x_2316) ;  /* 0x0000707000007945 */ /* 0x000fe20003800000 */
[----:B------:R-:W-:-:S04]  /*b710*/  ISETP.NE.AND P0, PT, RZ, UR4, PT ;  /* 0x00000004ff007c0c */ /* 0x000fc8000bf05270 */
[----:B------:R-:W1:Y:S01]  /*b720*/  LDC.64 R12, c[0x0][0x3e8] ;  /* 0x0000fa00ff0c7b82 */ /* 0x000e620000000a00 */
[-C--:B0-----:R-:W-:Y:S02]  /*b730*/  IMAD R0, R3, R10.reuse, RZ ;  /* 0x0000000a03007224 */ /* 0x081fe400078e02ff */
[----:B------:R-:W-:-:S04]  /*b740*/  IMAD.WIDE.U32 R4, R213, R10, RZ ;  /* 0x0000000ad5047225 */ /* 0x000fc800078e00ff */
[----:B------:R-:W-:Y:S02]  /*b750*/  IMAD.SHL.U32 R83, R4, 0x80, RZ ;  /* 0x0000008004537824 */ /* 0x000fe400078e00ff */
[-C--:B-1----:R-:W-:Y:S02]  /*b760*/  IMAD R8, R3, R12.reuse, RZ ;  /* 0x0000000c03087224 */ /* 0x082fe400078e02ff */
[C---:B------:R-:W-:Y:S02]  /*b770*/  IMAD R3, R213.reuse, R11, R0 ;  /* 0x0000000bd5037224 */ /* 0x040fe400078e0200 */
[----:B------:R-:W-:-:S04]  /*b780*/  IMAD.WIDE.U32 R6, R213, R12, RZ ;  /* 0x0000000cd5067225 */ /* 0x000fc800078e00ff */
[----:B------:R-:W-:Y:S02]  /*b790*/  IMAD R9, R213, R13, R8 ;  /* 0x0000000dd5097224 */ /* 0x000fe400078e0208 */
[----:B------:R-:W-:Y:S02]  /*b7a0*/  IMAD.IADD R5, R5, 0x1, R3 ;  /* 0x0000000105057824 */ /* 0x000fe400078e0203 */
[----:B------:R-:W-:Y:S02]  /*b7b0*/  IMAD R0, R213, -0x80, R215 ;  /* 0xffffff80d5007824 */ /* 0x000fe400078e02d7 */
[----:B------:R-:W-:Y:S01]  /*b7c0*/  IMAD.IADD R3, R7, 0x1, R9 ;  /* 0x0000000107037824 */ /* 0x000fe200078e0209 */
[----:B------:R-:W-:Y:S01]  /*b7d0*/  SHF.L.U64.HI R81, R4, 0x7, R5 ;  /* 0x0000000704517819 */ /* 0x000fe20000010205 */
[----:B------:R-:W-:Y:S01]  /*b7e0*/  IMAD.SHL.U32 R84, R6, 0x80, RZ ;  /* 0x0000008006547824 */ /* 0x000fe200078e00ff */
[----:B------:R-:W-:Y:S02]  /*b7f0*/  VIMNMX R8, R0, 0x80, PT ;  /* 0x0000008000087848 */ /* 0x000fe40003fe0100 */
        /* <DEDUP_REMOVED lines=65> */
.L_x_2319:
[----:B------:R-:W-:Y:S05]  /*bc10*/  BSYNC B1 ;  /* 0x0000000000017941 */ /* 0x000fea0003800000 */
.L_x_2318:
[----:B------:R-:W-:Y:S01]  /*bc20*/  ISETP.GE.AND P1, PT, R231, R8, PT ;  /* 0x00000008e700720c */ /* 0x000fe20003f26270 */
[----:B------:R-:W-:Y:S01]  /*bc30*/  BSSY B1, `(.L_x_2320) ;  /* 0x000003d000017945 */ /* 0x000fe20003800000 */
[----:B-1----:R-:W-:Y:S02]  /*bc40*/  LOP3.LUT R5, R211, 0x18, R22, 0xf8, !PT ;  /* 0x00000018d3057812 */ /* 0x002fe400078ef816 */
        /* <DEDUP_REMOVED lines=14> */
[----:B------:R-:W-:Y:S01]  /*bd30*/  VIADD R4, R16, 0x10 ;  /* 0x0000001010047836 */ /* 0x000fe20000000000 */
[----:B------:R-:W-:Y:S01]  /*bd40*/  IADD3 R73, P2, P3, R74, R73, R83 ;  /* 0x000000494a497210 */ /* 0x000fe20007b5e053 */
[----:B------:R-:W-:Y:S01]  /*bd50*/  ULDC UR4, c[0x0][0x3d4] ;  /* 0x0000f50000047ab9 */ /* 0x000fe20000000800 */
[----:B------:R-:W-:Y:S01]  /*bd60*/  IADD3.X R3, R78, R70, R3, P4, P5 ;  /* 0x000000464e037210 */ /* 0x000fe200027ea403 */
[----:B------:R-:W-:Y:S01]  /*bd70*/  VIADD R5, R16, 0x20 ;  /* 0x0000002010057836 */ /* 0x000fe20000000000 */
[----:B------:R-:W-:Y:S01]  /*bd80*/  IADD3.X R0, R76, R71, R81, P2, P3 ;  /* 0x000000474c007210 */ /* 0x000fe200017e6451 */
[----:B------:R-:W-:Y:S01]  /*bd90*/  ULDC.64 UR6, c[0x0][0x3c8] ;  /* 0x0000f20000067ab9 */ /* 0x000fe20000000a00 */
[----:B------:R-:W-:Y:S01]  /*bda0*/  ISETP.GE.AND P5, PT, R16, UR4, PT ;  /* 0x0000000410007c0c */ /* 0x000fe2000bfa6270 */
[----:B------:R-:W-:Y:S01]  /*bdb0*/  ULDC.64 UR8, c[0x0][0x3e0] ;  /* 0x0000f80000087ab9 */ /* 0x000fe20000000a00 */
[----:B------:R-:W-:Y:S01]  /*bdc0*/  ISETP.GE.AND P2, PT, R4, UR4, PT ;  /* 0x0000000404007c0c */ /* 0x000fe2000bf46270 */
[----:B------:R-:W-:Y:S01]  /*bdd0*/  VIADD R7, R16, 0x30 ;  /* 0x0000003010077836 */ /* 0x000fe20000000000 */
[----:B------:R-:W-:-:S02]  /*bde0*/  LEA R4, P3, R73, UR6, 0x1 ;  /* 0x0000000649047c11 */ /* 0x000fc4000f8608ff */
[----:B------:R-:W-:Y:S02]  /*bdf0*/  CS2R R42, SRZ ;  /* 0x00000000002a7805 */ /* 0x000fe4000001ff00 */
[----:B------:R-:W-:Y:S02]  /*be00*/  LEA R6, P6, R72, UR8, 0x1 ;  /* 0x0000000848067c11 */ /* 0x000fe4000f8c08ff */
[----:B------:R-:W-:Y:S02]  /*be10*/  CS2R R40, SRZ ;  /* 0x0000000000287805 */ /* 0x000fe4000001ff00 */
[----:B------:R-:W-:Y:S01]  /*be20*/  ISETP.GE.AND P4, PT, R5, UR4, PT ;  /* 0x0000000405007c0c */ /* 0x000fe2000bf86270 */
[C---:B------:R-:W-:Y:S01]  /*be30*/  VIADD R8, R16.reuse, 0x40 ;  /* 0x0000004010087836 */ /* 0x040fe20000000000 */
[----:B------:R-:W-:Y:S01]  /*be40*/  LEA.HI.X R5, R73, UR7, R0, 0x1, P3 ;  /* 0x0000000749057c11 */ /* 0x000fe200098f0c00 */
[----:B------:R-:W-:Y:S01]  /*be50*/  VIADD R0, R16, 0x50 ;  /* 0x0000005010007836 */ /* 0x000fe20000000000 */
[----:B------:R-:W-:-:S02]  /*be60*/  ISETP.GE.AND P3, PT, R7, UR4, PT ;  /* 0x0000000407007c0c */ /* 0x000fc4000bf66270 */
[----:B------:R-:W-:Y:S01]  /*be70*/  LEA.HI.X R7, R72, UR9, R3, 0x1, P6 ;  /* 0x0000000948077c11 */ /* 0x000fe2000b0f0c03 */
        /* <DEDUP_REMOVED lines=24> */
.L_x_2321:
[----:B------:R-:W-:Y:S05]  /*c000*/  BSYNC B1 ;  /* 0x0000000000017941 */ /* 0x000fea0003800000 */
.L_x_2320:
        /* <DEDUP_REMOVED lines=8> */
[----:B-1----:R-:W-:Y:S02]  /*c090*/  VIADD R5, R57, 0x15400 ;  /* 0x0001540039057836 */ /* 0x002fe40000000000 */
[----:B------:R-:W-:Y:S01]  /*c0a0*/  IMAD.MOV.U32 R0, RZ, RZ, R59 ;  /* 0x000000ffff007224 */ /* 0x000fe200078e003b */
[----:B------:R-:W-:Y:S01]  /*c0b0*/  PRMT R91, R3, 0x7610, R91 ;  /* 0x00007610035b7816 */ /* 0x000fe2000000005b */
[----:B------:R-:W-:-:S02]  /*c0c0*/  IMAD.MOV.U32 R6, RZ, RZ, R56 ;  /* 0x000000ffff067224 */ /* 0x000fc400078e0038 */
[----:B------:R-:W-:Y:S01]  /*c0d0*/  VIADD R56, R57, 0x15440 ;  /* 0x0001544039387836 */ /* 0x000fe20000000000 */
[----:B------:R-:W-:Y:S01]  /*c0e0*/  PRMT R99, R0, 0x7610, R99 ;  /* 0x0000761000637816 */ /* 0x000fe20000000063 */
[----:B------:R-:W-:Y:S02]  /*c0f0*/  IMAD.MOV.U32 R4, RZ, RZ, R58 ;  /* 0x000000ffff047224 */ /* 0x000fe400078e003a */
        /* <DEDUP_REMOVED lines=13> */
[--C-:B------:R-:W-:Y:S01]  /*c1d0*/  IMAD.MOV.U32 R7, RZ, RZ, R75.reuse ;  /* 0x000000ffff077224 */ /* 0x100fe200078e004b */
[----:B------:R-:W-:Y:S01]  /*c1e0*/  PRMT R75, R0, 0x7610, R75 ;  /* 0x00007610004b7816 */ /* 0x000fe2000000004b */
[----:B------:R-:W-:Y:S01]  /*c1f0*/  IMAD.MOV.U32 R3, RZ, RZ, R50 ;  /* 0x000000ffff037224 */ /* 0x000fe200078e0032 */
[----:B------:R-:W0:Y:S01]  /*c200*/  @P2 LDC R0, c[0x0][0x42c] ;  /* 0x00010b00ff002b82 */ /* 0x000e220000000800 */
[----:B------:R-:W-:Y:S01]  /*c210*/  PRMT R76, R4, 0x7610, R76 ;  /* 0x00007610044c7816 */ /* 0x000fe2000000004c */
[----:B------:R-:W-:-:S02]  /*c220*/  IMAD.MOV.U32 R4, RZ, RZ, R54 ;  /* 0x000000ffff047224 */ /* 0x000fc400078e0036 */
[----:B------:R-:W-:Y:S01]  /*c230*/  PRMT R82, R3, 0x7610, R82 ;  /* 0x0000761003527816 */ /* 0x000fe20000000052 */
[----:B------:R-:W-:Y:S02]  /*c240*/  IMAD.MOV.U32 R3, RZ, RZ, R51 ;  /* 0x000000ffff037224 */ /* 0x000fe400078e0033 */
[----:B------:R-:W-:Y:S01]  /*c250*/  PRMT R92, R4, 0x7610, R92 ;  /* 0x00007610045c7816 */ /* 0x000fe2000000005c */
[----:B------:R-:W1:Y:S01]  /*c260*/  @P2 LDC R5, c[0x0][0x430] ;  /* 0x00010c00ff052b82 */ /* 0x000e620000000800 */
[----:B------:R-:W-:Y:S01]  /*c270*/  IMAD.MOV.U32 R4, RZ, RZ, R61 ;  /* 0x000000ffff047224 */ /* 0x000fe200078e003d */
[----:B------:R-:W-:Y:S01]  /*c280*/  PRMT R83, R3, 0x7610, R83 ;  /* 0x0000761003537816 */ /* 0x000fe20000000053 */
[----:B------:R-:W-:Y:S02]  /*c290*/  IMAD.MOV.U32 R3, RZ, RZ, R60 ;  /* 0x000000ffff037224 */ /* 0x000fe400078e003c */
        /* <DEDUP_REMOVED lines=9> */
[----:B------:R-:W-:Y:S01]  /*c330*/  IMAD.MOV.U32 R4, RZ, RZ, R48 ;  /* 0x000000ffff047224 */ /* 0x000fe200078e0030 */
[----:B------:R-:W-:Y:S01]  /*c340*/  PRMT R102, R71, 0x7610, R102 ;  /* 0x0000761047667816 */ /* 0x000fe20000000066 */
[----:B0-----:R-:W-:-:S03]  /*c350*/  @P2 IMAD.HI.U32 R0, R3, R0, RZ ;  /* 0x0000000003002227 */ /* 0x001fc600078e00ff */
[----:B------:R-:W-:Y:S01]  /*c360*/  PRMT R88, R4, 0x7610, R88 ;  /* 0x0000761004587816 */ /* 0x000fe20000000058 */
[----:B------:R-:W-:Y:S02]  /*c370*/  IMAD.MOV.U32 R71, RZ, RZ, R66 ;  /* 0x000000ffff477224 */ /* 0x000fe400078e0042 */
[----:B------:R-:W-:Y:S01]  /*c380*/  IMAD.MOV.U32 R4, RZ, RZ, R49 ;  /* 0x000000ffff047224 */ /* 0x000fe200078e0031 */
[----:B-1----:R-:W-:Y:S01]  /*c390*/  @P2 SHF.R.U32.HI R3, RZ, R5, R0 ;  /* 0x00000005ff032219 */ /* 0x002fe20000011600 */
[----:B------:R-:W-:Y:S01]  /*c3a0*/  IMAD.MOV.U32 R72, RZ, RZ, R67 ;  /* 0x000000ffff487224 */ /* 0x000fe200078e0043 */
[C---:B------:R-:W-:Y:S01]  /*c3b0*/  PRMT R111, R71.reuse, 0x7610, R111 ;  /* 0x00007610476f7816 */ /* 0x040fe2000000006f */
[----:B------:R-:W-:Y:S01]  /*c3c0*/  IMAD.MOV.U32 R0, RZ, RZ, R20 ;  /* 0x000000ffff007224 */ /* 0x000fe200078e0014 */
[----:B------:R-:W-:Y:S01]  /*c3d0*/  PRMT R89, R4, 0x7610, R89 ;  /* 0x0000761004597816 */ /* 0x000fe20000000059 */
[----:B------:R-:W-:Y:S01]  /*c3e0*/  IMAD.MOV.U32 R4, RZ, RZ, R21 ;  /* 0x000000ffff047224 */ /* 0x000fe200078e0015 */
[----:B------:R-:W-:Y:S01]  /*c3f0*/  PRMT R71, R71, 0x5410, R72 ;  /* 0x0000541047477816 */ /* 0x000fe20000000048 */
[----:B------:R-:W-:Y:S01]  /*c400*/  IMAD.MOV.U32 R14, RZ, RZ, R144 ;  /* 0x000000ffff0e7224 */ /* 0x000fe200078e0090 */
[----:B------:R-:W-:Y:S01]  /*c410*/  SHF.R.S32.HI R5, RZ, 0x1f, R3 ;  /* 0x0000001fff057819 */ /* 0x000fe20000011403 */
[----:B------:R-:W-:Y:S01]  /*c420*/  IMAD.MOV.U32 R15, RZ, RZ, R77 ;  /* 0x000000ffff0f7224 */ /* 0x000fe200078e004d */
[----:B------:R-:W-:Y:S01]  /*c430*/  PRMT R71, R0, 0x7610, R71 ;  /* 0x0000761000477816 */ /* 0x000fe20000000047 */
[----:B------:R-:W-:Y:S01]  /*c440*/  IMAD.WIDE.U32 R6, R3, R10, R6 ;  /* 0x0000000a03067225 */ /* 0x000fe200078e0006 */
[----:B------:R-:W-:-:S03]  /*c450*/  PRMT R70, R4, 0x7610, R70 ;  /* 0x0000761004467816 */ /* 0x000fc60000000046 */
[C---:B------:R-:W-:Y:S02]  /*c460*/  IMAD R0, R5.reuse, R10, RZ ;  /* 0x0000000a05007224 */ /* 0x040fe400078e02ff */
[-C--:B------:R-:W-:Y:S02]  /*c470*/  IMAD R4, R5, R12.reuse, RZ ;  /* 0x0000000c05047224 */ /* 0x080fe400078e02ff */
[----:B------:R-:W-:-:S04]  /*c480*/  IMAD.WIDE.U32 R14, R3, R12, R14 ;  /* 0x0000000c030e7225 */ /* 0x000fc800078e000e */
[C---:B------:R-:W-:Y:S01]  /*c490*/  IMAD R5, R3.reuse, R11, R0 ;  /* 0x0000000b03057224 */ /* 0x040fe200078e0200 */
[----:B------:R-:W-:Y:S01]  /*c4a0*/  LEA R0, P3, R14, UR6, 0x1 ;  /* 0x000000060e007c11 */ /* 0x000fe2000f8608ff */
[----:B------:R-:W-:Y:S01]  /*c4b0*/  IMAD R3, R3, R13, R4 ;  /* 0x0000000d03037224 */ /* 0x000fe200078e0204 */
[C---:B------:R-:W-:Y:S01]  /*c4c0*/  LEA R4, P2, R6.reuse, UR4, 0x1 ;  /* 0x0000000406047c11 */ /* 0x040fe2000f8408ff */
[----:B------:R-:W-:Y:S01]  /*c4d0*/  IMAD.IADD R5, R7, 0x1, R5 ;  /* 0x0000000107057824 */ /* 0x000fe200078e0205 */
[----:B------:R-:W-:Y:S01]  /*c4e0*/  UMOV UR4, 0xffffffff ;  /* 0xffffffff00047882 */ /* 0x000fe20000000000 */
[----:B------:R-:W-:Y:S02]  /*c4f0*/  IMAD.IADD R3, R15, 0x1, R3 ;  /* 0x000000010f037824 */ /* 0x000fe400078e0203 */
[----:B------:R-:W-:Y:S01]  /*c500*/  IMAD.MOV.U32 R72, RZ, RZ, R46 ;  /* 0x000000ffff487224 */ /* 0x000fe200078e002e */
[----:B------:R-:W-:Y:S01]  /*c510*/  LEA.HI.X R5, R6, UR5, R5, 0x1, P2 ;  /* 0x0000000506057c11 */ /* 0x000fe200090f0c05 */
[----:B------:R-:W-:Y:S01]  /*c520*/  IMAD.MOV.U32 R73, RZ, RZ, R47 ;  /* 0x000000ffff497224 */ /* 0x000fe200078e002f */
[----:B------:R-:W-:Y:S01]  /*c530*/  LEA.HI.X R3, R14, UR7, R3, 0x1, P3 ;  /* 0x000000070e037c11 */ /* 0x000fe200098f0c03 */
[----:B------:R-:W-:Y:S01]  /*c540*/  IMAD.MOV.U32 R11, RZ, RZ, R29 ;  /* 0x000000ffff0b7224 */ /* 0x000fe200078e001d */
[----:B------:R-:W-:Y:S01]  /*c550*/  PRMT R80, R72, 0x7610, R80 ;  /* 0x0000761048507816 */ /* 0x000fe20000000050 */
[----:B------:R-:W-:Y:S01]  /*c560*/  IMAD.MOV.U32 R72, RZ, RZ, R24 ;  /* 0x000000ffff487224 */ /* 0x000fe200078e0018 */
[----:B------:R-:W-:Y:S01]  /*c570*/  PRMT R81, R73, 0x7610, R81 ;  /* 0x0000761049517816 */ /* 0x000fe20000000051 */
[----:B------:R-:W-:Y:S01]  /*c580*/  IMAD.MOV.U32 R73, RZ, RZ, R25 ;  /* 0x000000ffff497224 */ /* 0x000fe200078e0019 */
[----:B------:R-:W-:Y:S01]  /*c590*/  PRMT R74, R11, 0x7610, R74 ;  /* 0x000076100b4a7816 */ /* 0x000fe2000000004a */
[----:B------:R-:W-:Y:S01]  /*c5a0*/  IMAD.MOV.U32 R10, RZ, RZ, R28 ;  /* 0x000000ffff0a7224 */ /* 0x000fe200078e001c */
[----:B------:R-:W-:Y:S01]  /*c5b0*/  LEA.HI R6, R230, R230, RZ, 0x1 ;  /* 0x000000e6e6067211 */ /* 0x000fe200078f08ff */
[----:B------:R-:W-:Y:S06]  /*c5c0*/  BRA.DIV UR4, `(.L_x_2322) ;  /* 0x000001f204e47947 */ /* 0x000fec000b800000 */
.L_x_2544:
[----:B------:R-:W-:-:S03]  /*c5d0*/  UMOV UR4, 0xffffffff ;  /* 0xffffffff00047882 */ /* 0x000fc60000000000 */
[----:B------:R-:W-:Y:S05]  /*c5e0*/  BRA.DIV UR4, `(.L_x_2323) ;  /* 0x000001f604047947 */ /* 0x000fea000b800000 */
.L_x_2547:
[----:B------:R-:W-:-:S03]  /*c5f0*/  UMOV UR4, 0xffffffff ;  /* 0xffffffff00047882 */ /* 0x000fc60000000000 */
[----:B------:R-:W-:Y:S05]  /*c600*/  BRA.DIV UR4, `(.L_x_2324) ;  /* 0x000001f604247947 */ /* 0x000fea000b800000 */
.L_x_2550:
[----:B------:R-:W-:-:S03]  /*c610*/  UMOV UR4, 0xffffffff ;  /* 0xffffffff00047882 */ /* 0x000fc60000000000 */
[----:B------:R-:W-:Y:S05]  /*c620*/  BRA.DIV UR4, `(.L_x_2325) ;  /* 0x000001f604447947 */ /* 0x000fea000b800000 */
.L_x_2553:
[----:B------:R-:W-:-:S03]  /*c630*/  UMOV UR4, 0xffffffff ;  /* 0xffffffff00047882 */ /* 0x000fc60000000000 */
[----:B------:R-:W-:Y:S05]  /*c640*/  BRA.DIV UR4, `(.L_x_2326) ;  /* 0x000001f604647947 */ /* 0x000fea000b800000 */
.L_x_2556:
[----:B------:R-:W-:Y:S01]  /*c650*/  UMOV UR4, 0xffffffff ;  /* 0xffffffff00047882 */ /* 0x000fe20000000000 */
[----:B------:R-:W-:Y:S02]  /*c660*/  LOP3.LUT R5, R6, 0xfffffffe, RZ, 0xc0, !PT ;  /* 0xfffffffe06057812 */ /* 0x000fe400078ec0ff */
[----:B------:R-:W-:Y:S05]  /*c670*/  BRA.DIV UR4, `(.L_x_2327) ;  /* 0x000001f604807947 */ /* 0x000fea000b800000 */
.L_x_2559:
[----:B------:R-:W-:Y:S01]  /*c680*/  UMOV UR4, 0xffffffff ;  /* 0xffffffff00047882 */ /* 0x000fe20000000000 */
[----:B------:R-:W-:Y:S02]  /*c690*/  IMAD.IADD R5, R230, 0x1, -R5 ;  /* 0x00000001e6057824 */ /* 0x000fe400078e0a05 */
[----:B------:R-:W-:Y:S05]  /*c6a0*/  BRA.DIV UR4, `(.L_x_2328) ;  /* 0x000001f6049c7947 */ /* 0x000fea000b800000 */
.L_x_2562:
[----:B------:R-:W-:Y:S01]  /*c6b0*/  UMOV UR4, 0xffffffff ;  /* 0xffffffff00047882 */ /* 0x000fe20000000000 */
[----:B------:R-:W-:Y:S02]  /*c6c0*/  SHF.L.U32 R3, R5, 0x1f, RZ ;  /* 0x0000001f05037819 */ /* 0x000fe400000006ff */
[----:B------:R-:W-:Y:S05]  /*c6d0*/  BRA.DIV UR4, `(.L_x_2329) ;  /* 0x000001f604b87947 */ /* 0x000fea000b800000 */
.L_x_2565:
        /* <DEDUP_REMOVED lines=36> */
[----:B0-----:R-:W-:Y:S06]  /*c920*/  @!P2 BRA `(.L_x_2331) ;  /* 0x000001f4004ca947 */ /* 0x001fec0003800000 */
.L_x_2566:
[----:B------:R-:W-:Y:S05]  /*c930*/  BSYNC B1 ;  /* 0x0000000000017941 */ /* 0x000fea0003800000 */
.L_x_2330:
[----:B------:R-:W-:Y:S01]  /*c940*/  BSSY B1, `(.L_x_2332) ;  /* 0x0000133000017945 */ /* 0x000fe20003800000 */
[----:B0-----:R-:W-:-:S03]  /*c950*/  PRMT R3, R4, 0x7610, R3 ;  /* 0x0000761004037816 */ /* 0x001fc60000000003 */
[----:B------:R-:W-:Y:S05]  /*c960*/  @P0 BRA `(.L_x_2333) ;  /* 0x0000001000c00947 */ /* 0x000fea0003800000 */
[----:B------:R-:W0:Y:S01]  /*c970*/  LDC R5, c[0x0][0x3d4] ;  /* 0x0000f500ff057b82 */ /* 0x000e220000000800 */
        /* <DEDUP_REMOVED lines=14> */
[----:B------:R-:W-:Y:S02]  /*ca60*/  SHF.R.U32.HI R110, RZ, 0x10, R67 ;  /* 0x00000010ff6e7819 */ /* 0x000fe40000011643 */
[----:B------:R-:W-:Y:S02]  /*ca70*/  SHF.R.U32.HI R107, RZ, 0x10, R69 ;  /* 0x00000010ff6b7819 */ /* 0x000fe40000011645 */
[----:B------:R-:W-:Y:S02]  /*ca80*/  SHF.R.U64 R109, R66, 0x10, R67 ;  /* 0x00000010426d7819 */ /* 0x000fe40000001243 */
[----:B------:R-:W-:Y:S02]  /*ca90*/  PRMT R110, R71, 0x5432, R110 ;  /* 0x00005432476e7816 */ /* 0x000fe4000000006e */
[----:B------:R-:W-:Y:S02]  /*caa0*/  PRMT R107, R108, 0x5410, R107 ;  /* 0x000054106c6b7816 */ /* 0x000fe4000000006b */
[----:B------:R-:W-:Y:S01]  /*cab0*/  PRMT R109, R111, 0x5410, R109 ;  /* 0x000054106f6d7816 */ /* 0x000fe2000000006d */
[----:B------:R-:W-:Y:S01]  /*cac0*/  IMAD.U32 R111, R110, 0x10000, RZ ;  /* 0x000100006e6f7824 */ /* 0x000fe200078e00ff */
[----:B------:R-:W-:Y:S01]  /*cad0*/  SHF.R.U64 R106, R68, 0x10, R69 ;  /* 0x00000010446a7819 */ /* 0x000fe20000001245 */
[----:B------:R-:W-:Y:S01]  /*cae0*/  IMAD.U32 R108, R107, 0x10000, RZ ;  /* 0x000100006b6c7824 */ /* 0x000fe200078e00ff */
[----:B------:R-:W-:-:S02]  /*caf0*/  LOP3.LUT R110, R110, 0xffff0000, RZ, 0xc0, !PT ;  /* 0xffff00006e6e7812 */ /* 0x000fc400078ec0ff */
[----:B------:R-:W-:Y:S02]  /*cb00*/  LOP3.LUT R107, R107, 0xffff0000, RZ, 0xc0, !PT ;  /* 0xffff00006b6b7812 */ /* 0x000fe400078ec0ff */
[----:B------:R-:W-:Y:S02]  /*cb10*/  PRMT R106, R70, 0x5432, R106 ;  /* 0x00005432466a7816 */ /* 0x000fe4000000006a */
[C---:B0-----:R-:W-:Y:S01]  /*cb20*/  LOP3.LUT R67, R6.reuse, 0xffff0000, RZ, 0xc0, !PT ;  /* 0xffff000006437812 */ /* 0x041fe200078ec0ff */
[----:B------:R-:W-:Y:S01]  /*cb30*/  IMAD.U32 R66, R6, 0x10000, RZ ;  /* 0x0001000006427824 */ /* 0x000fe200078e00ff */
[C---:B------:R-:W-:Y:S01]  /*cb40*/  LOP3.LUT R69, R7.reuse, 0xffff0000, RZ, 0xc0, !PT ;  /* 0xffff000007457812 */ /* 0x040fe200078ec0ff */
[----:B------:R-:W-:Y:S02]  /*cb50*/  IMAD.U32 R68, R7, 0x10000, RZ ;  /* 0x0001000007447824 */ /* 0x000fe400078e00ff */
[C---:B------:R-:W-:Y:S01]  /*cb60*/  FMUL.FTZ R113, R67.reuse, R111 ;  /* 0x0000006f43717220 */ /* 0x040fe20000410000 */
[----:B------:R-:W-:Y:S01]  /*cb70*/  FMUL.FTZ R112, R67, R108 ;  /* 0x0000006c43707220 */ /* 0x000fe20000410000 */
[----:B------:R-:W-:Y:S01]  /*cb80*/  FMUL.FTZ R67, R69, R110 ;  /* 0x0000006e45437220 */ /* 0x000fe20000410000 */
[----:B------:R-:W-:-:S02]  /*cb90*/  IMAD.U32 R6, R4, 0x10000, RZ ;  /* 0x0001000004067824 */ /* 0x000fc400078e00ff */
        /* <DEDUP_REMOVED lines=25> */
.L_x_2335:
[----:B------:R-:W-:Y:S05]  /*cd30*/  BSYNC B2 ;  /* 0x0000000000027941 */ /* 0x000fea0003800000 */
.L_x_2334:
[----:B------:R-:W-:Y:S04]  /*cd40*/  BSSY B2, `(.L_x_2336) ;  /* 0x0000030000027945 */ /* 0x000fe80003800000 */
[----:B------:R-:W-:Y:S05]  /*cd50*/  @P2 BRA `(.L_x_2337) ;  /* 0x0000000000b82947 */ /* 0x000fea0003800000 */
[----:B0-----:R-:W0:Y:S01]  /*cd60*/  LDS.128 R4, [R56] ;  /* 0x0000000038047984 */ /* 0x001e220000000c00 */
        /* <DEDUP_REMOVED lines=17> */
[----:B------:R-:W-:Y:S01]  /*ce80*/  FMUL.FTZ R69, R63, R67 ;  /* 0x000000433f457220 */ /* 0x000fe20000410000 */
[C---:B------:R-:W-:Y:S01]  /*ce90*/  FMUL.FTZ R63, R65.reuse, R103 ;  /* 0x00000067413f7220 */ /* 0x040fe20000410000 */
[----:B------:R-:W-:Y:S02]  /*cea0*/  IMAD.U32 R6, R4, 0x10000, RZ ;  /* 0x0001000004067824 */ /* 0x000fe400078e00ff */
[C---:B------:R-:W-:Y:S01]  /*ceb0*/  FFMA.FTZ R107, R62.reuse, R67, R106 ;  /* 0x000000433e6b7223 */ /* 0x040fe2000001006a */
[----:B------:R-:W-:Y:S01]  /*cec0*/  FMUL.FTZ R67, R65, R104 ;  /* 0x0000006841437220 */ /* 0x000fe20000410000 */
[C---:B------:R-:W-:Y:S02]  /*ced0*/  IMAD.U32 R7, R5.reuse, 0x10000, RZ ;  /* 0x0001000005077824 */ /* 0x040fe400078e00ff */
[----:B------:R-:W-:Y:S01]  /*cee0*/  FFMA.FTZ R68, R62, R66, -R69 ;  /* 0x000000423e447223 */ /* 0x000fe20000010845 */
[----:B------:R-:W-:Y:S01]  /*cef0*/  IMAD.U32 R65, R102, 0x10000, RZ ;  /* 0x0001000066417824 */ /* 0x000fe200078e00ff */
[----:B------:R-:W-:Y:S01]  /*cf00*/  LOP3.LUT R4, R4, 0xffff0000, RZ, 0xc0, !PT ;  /* 0xffff000004047812 */ /* 0x000fe200078ec0ff */
[----:B------:R-:W-:Y:S01]  /*cf10*/  FFMA.FTZ R104, R64, R104, -R63 ;  /* 0x0000006840687223 */ /* 0x000fe2000001083f */
[----:B------:R-:W-:Y:S01]  /*cf20*/  LOP3.LUT R5, R5, 0xffff0000, RZ, 0xc0, !PT ;  /* 0xffff000005057812 */ /* 0x000fe200078ec0ff */
[C---:B------:R-:W-:Y:S01]  /*cf30*/  IMAD.U32 R63, R105.reuse, 0x10000, RZ ;  /* 0x00010000693f7824 */ /* 0x040fe200078e00ff */
        /* <DEDUP_REMOVED lines=15> */
[----:B------:R1:W-:Y:S02]  /*d030*/  STS.128 [R56], R4 ;  /* 0x0000000438007388 */ /* 0x0003e40000000c00 */
.L_x_2337:
[----:B------:R-:W-:Y:S05]  /*d040*/  BSYNC B2 ;  /* 0x0000000000027941 */ /* 0x000fea0003800000 */
.L_x_2336:
        /* <DEDUP_REMOVED lines=48> */
.L_x_2339:
[----:B------:R-:W-:Y:S05]  /*d350*/  BSYNC B2 ;  /* 0x0000000000027941 */ /* 0x000fea0003800000 */
.L_x_2338:
        /* <DEDUP_REMOVED lines=48> */
.L_x_2341:
[----:B------:R-:W-:Y:S05]  /*d660*/  BSYNC B2 ;  /* 0x0000000000027941 */ /* 0x000fea0003800000 */
.L_x_2340:
        /* <DEDUP_REMOVED lines=48> */
.L_x_2343:
[----:B------:R-:W-:Y:S05]  /*d970*/  BSYNC B2 ;  /* 0x0000000000027941 */ /* 0x000fea0003800000 */
.L_x_2342:
        /* <DEDUP_REMOVED lines=47> */
.L_x_2333:
[----:B------:R-:W-:Y:S05]  /*dc70*/  BSYNC B1 ;  /* 0x0000000000017941 */ /* 0x000fea0003800000 */
.L_x_2332:
        /* <DEDUP_REMOVED lines=61> */
.L_x_2346:
[----:B------:R-:W-:Y:S05]  /*e050*/  BSYNC B1 ;  /* 0x0000000000017941 */ /* 0x000fea0003800000 */
.L_x_2345:
[----:B------:R-:W-:Y:S04]  /*e060*/  BSSY B1, `(.L_x_2347) ;  /* 0x0000030000017945 */ /* 0x000fe80003800000 */
[----:B------:R-:W-:Y:S05]  /*e070*/  @P1 BRA `(.L_x_2348) ;  /* 0x0000000000b81947 */ /* 0x000fea0003800000 */
[----:B0-----:R-:W0:Y:S01]  /*e080*/  LDS.128 R4, [R56+0x2000] ;  /* 0x0020000038047984 */ /* 0x001e220000000c00 */
        /* <DEDUP_REMOVED lines=45> */
.L_x_2348:
[----:B------:R-:W-:Y:S05]  /*e360*/  BSYNC B1 ;  /* 0x0000000000017941 */ /* 0x000fea0003800000 */
.L_x_2347:
[----:B------:R-:W-:Y:S04]  /*e370*/  BSSY B1, `(.L_x_2349) ;  /* 0x0000030000017945 */ /* 0x000fe80003800000 */
[----:B------:R-:W-:Y:S05]  /*e380*/  @P2 BRA `(.L_x_2350) ;  /* 0x0000000000b82947 */ /* 0x000fea0003800000 */
[----:B01----:R-:W0:Y:S01]  /*e390*/  LDS.128 R4, [R57+0x1b400] ;  /* 0x01b4000039047984 */ /* 0x003e220000000c00 */
        /* <DEDUP_REMOVED lines=9> */
[----:B------:R-:W-:Y:S01]  /*e430*/  IMAD.U32 R35, R79, 0x10000, RZ ;  /* 0x000100004f237824 */ /* 0x000fe200078e00ff */
[----:B------:R-:W-:Y:S02]  /*e440*/  LOP3.LUT R77, R77, 0xffff0000, RZ, 0xc0, !PT ;  /* 0xffff00004d4d7812 */ /* 0x000fe400078ec0ff */
[----:B------:R-:W-:Y:S02]  /*e450*/  LOP3.LUT R79, R79, 0xffff0000, RZ, 0xc0, !PT ;  /* 0xffff00004f4f7812 */ /* 0x000fe400078ec0ff */
[C---:B0-----:R-:W-:Y:S01]  /*e460*/  LOP3.LUT R32, R6.reuse, 0xffff0000, RZ, 0xc0, !PT ;  /* 0xffff000006207812 */ /* 0x041fe200078ec0ff */
[----:B------:R-:W-:Y:S01]  /*e470*/  IMAD.U32 R15, R6, 0x10000, RZ ;  /* 0x00010000060f7824 */ /* 0x000fe200078e00ff */
[C---:B------:R-:W-:Y:S01]  /*e480*/  LOP3.LUT R34, R7.reuse, 0xffff0000, RZ, 0xc0, !PT ;  /* 0xffff000007227812 */ /* 0x040fe200078ec0ff */
[----:B------:R-:W-:-:S02]  /*e490*/  IMAD.U32 R33, R7, 0x10000, RZ ;  /* 0x0001000007217824 */ /* 0x000fc400078e00ff */
[C---:B------:R-:W-:Y:S01]  /*e4a0*/  FMUL.FTZ R38, R32.reuse, R37 ;  /* 0x0000002520267220 */ /* 0x040fe20000410000 */
[----:B------:R-:W-:Y:S01]  /*e4b0*/  FMUL.FTZ R32, R32, R35 ;  /* 0x0000002320207220 */ /* 0x000fe20000410000 */
[----:B------:R-:W-:Y:S02]  /*e4c0*/  IMAD.U32 R6, R4, 0x10000, RZ ;  /* 0x0001000004067824 */ /* 0x000fe400078e00ff */
[----:B------:R-:W-:Y:S01]  /*e4d0*/  FMUL.FTZ R40, R34, R77 ;  /* 0x0000004d22287220 */ /* 0x000fe20000410000 */
[C---:B------:R-:W-:Y:S01]  /*e4e0*/  FFMA.FTZ R38, R15.reuse, R35, -R38 ;  /* 0x000000230f267223 */ /* 0x040fe20000010826 */
[----:B------:R-:W-:Y:S01]  /*e4f0*/  FFMA.FTZ R39, R15, R37, R32 ;  /* 0x000000250f277223 */ /* 0x000fe20000010020 */
[C---:B------:R-:W-:Y:S01]  /*e500*/  IMAD.U32 R7, R5.reuse, 0x10000, RZ ;  /* 0x0001000005077824 */ /* 0x040fe200078e00ff */
[----:B------:R-:W-:Y:S01]  /*e510*/  LOP3.LUT R4, R4, 0xffff0000, RZ, 0xc0, !PT ;  /* 0xffff000004047812 */ /* 0x000fe200078ec0ff */
[----:B------:R-:W-:Y:S01]  /*e520*/  IMAD.U32 R35, R36, 0x10000, RZ ;  /* 0x0001000024237824 */ /* 0x000fe200078e00ff */
[----:B------:R-:W-:Y:S01]  /*e530*/  LOP3.LUT R5, R5, 0xffff0000, RZ, 0xc0, !PT ;  /* 0xffff000005057812 */ /* 0x000fe200078ec0ff */
[----:B------:R-:W-:-:S02]  /*e540*/  IMAD.U32 R15, R78, 0x10000, RZ ;  /* 0x000100004e0f7824 */ /* 0x000fc400078e00ff */
[-C--:B------:R-:W-:Y:S01]  /*e550*/  FMUL.FTZ R34, R34, R79.reuse ;  /* 0x0000004f22227220 */ /* 0x080fe20000410000 */
[----:B------:R-:W-:Y:S01]  /*e560*/  LOP3.LUT R36, R36, 0xffff0000, RZ, 0xc0, !PT ;  /* 0xffff000024247812 */ /* 0x000fe200078ec0ff */
[C---:B------:R-:W-:Y:S01]  /*e570*/  FFMA.FTZ R40, R33.reuse, R79, -R40 ;  /* 0x0000004f21287223 */ /* 0x040fe20000010828 */
        /* <DEDUP_REMOVED lines=15> */
.L_x_2350:
[----:B------:R-:W-:Y:S05]  /*e670*/  BSYNC B1 ;  /* 0x0000000000017941 */ /* 0x000fea0003800000 */
.L_x_2349:
[----:B------:R-:W-:Y:S04]  /*e680*/  BSSY B1, `(.L_x_2351) ;  /* 0x0000030000017945 */ /* 0x000fe80003800000 */
[----:B------:R-:W-:Y:S05]  /*e690*/  @P3 BRA `(.L_x_2352) ;  /* 0x0000000000b83947 */ /* 0x000fea0003800000 */
[----:B012---:R-:W0:Y:S01]  /*e6a0*/  LDS.128 R4, [R56+0x6000] ;  /* 0x0060000038047984 */ /* 0x007e220000000c00 */
[----:B------:R-:W-:Y:S02]  /*e6b0*/  SHF.R.U32.HI R15, RZ, 0x10, R29 ;  /* 0x00000010ff0f7819 */ /* 0x000fe4000001161d */
[--C-:B------:R-:W-:Y:S02]  /*e6c0*/  SHF.R.U32.HI R33, RZ, 0x10, R31.reuse ;  /* 0x00000010ff217819 */ /* 0x100fe4000001161f */
[----:B------:R-:W-:Y:S02]  /*e6d0*/  SHF.R.U64 R30, R30, 0x10, R31 ;  /* 0x000000101e1e7819 */ /* 0x000fe4000000121f */
[----:B------:R-:W-:Y:S02]  /*e6e0*/  SHF.R.U64 R31, R28, 0x10, R29 ;  /* 0x000000101c1f7819 */ /* 0x000fe4000000121d */
        /* <DEDUP_REMOVED lines=14> */
[C---:B------:R-:W-:Y:S01]  /*e7d0*/  IMAD.U32 R6, R4.reuse, 0x10000, RZ ;  /* 0x0001000004067824 */ /* 0x040fe200078e00ff */
[----:B------:R-:W-:Y:S01]  /*e7e0*/  LOP3.LUT R4, R4, 0xffff0000, RZ, 0xc0, !PT ;  /* 0xffff000004047812 */ /* 0x000fe200078ec0ff */
[C---:B------:R-:W-:Y:S02]  /*e7f0*/  IMAD.U32 R7, R5.reuse, 0x10000, RZ ;  /* 0x0001000005077824 */ /* 0x040fe400078e00ff */
[C---:B------:R-:W-:Y:S01]  /*e800*/  FFMA.FTZ R32, R10.reuse, R32, R13 ;  /* 0x000000200a207223 */ /* 0x040fe2000001000d */
[----:B------:R-:W-:Y:S01]  /*e810*/  FFMA.FTZ R33, R10, R30, -R33 ;  /* 0x0000001e0a217223 */ /* 0x000fe20000010821 */
[C---:B------:R-:W-:Y:S01]  /*e820*/  IMAD.U32 R13, R28.reuse, 0x10000, RZ ;  /* 0x000100001c0d7824 */ /* 0x040fe200078e00ff */
[----:B------:R-:W-:Y:S01]  /*e830*/  LOP3.LUT R5, R5, 0xffff0000, RZ, 0xc0, !PT ;  /* 0xffff000005057812 */ /* 0x000fe200078ec0ff */
[CC--:B------:R-:W-:Y:S01]  /*e840*/  FMUL.FTZ R35, R15.reuse, R74.reuse ;  /* 0x0000004a0f237220 */ /* 0x0c0fe20000410000 */
[-C--:B------:R-:W-:Y:S01]  /*e850*/  FMUL.FTZ R37, R15, R29.reuse ;  /* 0x0000001d0f257220 */ /* 0x080fe20000410000 */
[C---:B------:R-:W-:Y:S01]  /*e860*/  LOP3.LUT R10, R31.reuse, 0xffff0000, RZ, 0xc0, !PT ;  /* 0xffff00001f0a7812 */ /* 0x040fe200078ec0ff */
[----:B------:R-:W-:Y:S01]  /*e870*/  IMAD.U32 R15, R31, 0x10000, RZ ;  /* 0x000100001f0f7824 */ /* 0x000fe200078e00ff */
[----:B------:R-:W-:Y:S01]  /*e880*/  LOP3.LUT R28, R28, 0xffff0000, RZ, 0xc0, !PT ;  /* 0xffff00001c1c7812 */ /* 0x000fe200078ec0ff */
[C---:B------:R-:W-:Y:S01]  /*e890*/  FFMA.FTZ R35, R14.reuse, R29, -R35 ;  /* 0x0000001d0e237223 */ /* 0x040fe20000010823 */
        /* <DEDUP_REMOVED lines=14> */
.L_x_2352:
[----:B------:R-:W-:Y:S05]  /*e980*/  BSYNC B1 ;  /* 0x0000000000017941 */ /* 0x000fea0003800000 */
.L_x_2351:
[----:B------:R-:W-:Y:S04]  /*e990*/  BSSY B1, `(.L_x_2353) ;  /* 0x0000030000017945 */ /* 0x000fe80003800000 */
[----:B------:R-:W-:Y:S05]  /*e9a0*/  @P4 BRA `(.L_x_2354) ;  /* 0x0000000000b84947 */ /* 0x000fea0003800000 */
[----:B0123--:R-:W0:Y:S01]  /*e9b0*/  LDS.128 R4, [R57+0x1f400] ;  /* 0x01f4000039047984 */ /* 0x00fe220000000c00 */
[--C-:B------:R-:W-:Y:S02]  /*e9c0*/  SHF.R.U64 R13, R24, 0x10, R25.reuse ;  /* 0x00000010180d7819 */ /* 0x100fe40000001219 */
[----:B------:R-:W-:Y:S02]  /*e9d0*/  SHF.R.U32.HI R24, RZ, 0x10, R25 ;  /* 0x00000010ff187819 */ /* 0x000fe40000011619 */
[--C-:B------:R-:W-:Y:S02]  /*e9e0*/  SHF.R.U32.HI R15, RZ, 0x10, R27.reuse ;  /* 0x00000010ff0f7819 */ /* 0x100fe4000001161b */
[----:B------:R-:W-:Y:S02]  /*e9f0*/  SHF.R.U64 R14, R26, 0x10, R27 ;  /* 0x000000101a0e7819 */ /* 0x000fe4000000121b */
        /* <DEDUP_REMOVED lines=41> */
.L_x_2354:
[----:B------:R-:W-:Y:S05]  /*ec90*/  BSYNC B1 ;  /* 0x0000000000017941 */ /* 0x000fea0003800000 */
.L_x_2353:
[----:B------:R-:W-:Y:S05]  /*eca0*/  @P5 BRA `(.L_x_2344) ;  /* 0x0000003800b05947 */ /* 0x000fea0003800000 */
[----:B01234-:R-:W0:Y:S01]  /*ecb0*/  LDS.128 R4, [R56+0xa000] ;  /* 0x00a0000038047984 */ /* 0x01fe220000000c00 */
[----:B------:R-:W-:Y:S02]  /*ecc0*/  SHF.R.U64 R11, R8, 0x10, R9 ;  /* 0x00000010080b7819 */ /* 0x000fe40000001209 */
[--C-:B------:R-:W-:Y:S02]  /*ecd0*/  SHF.R.U64 R8, R20, 0x10, R21.reuse ;  /* 0x0000001014087819 */ /* 0x100fe40000001215 */
[----:B------:R-:W-:Y:S02]  /*ece0*/  SHF.R.U32.HI R21, RZ, 0x10, R21 ;  /* 0x00000010ff157819 */ /* 0x000fe40000011615 */
[----:B------:R-:W-:Y:S02]  /*ecf0*/  SHF.R.U32.HI R12, RZ, 0x10, R9 ;  /* 0x00000010ff0c7819 */ /* 0x000fe40000011609 */
[----:B------:R-:W-:Y:S02]  /*ed00*/  PRMT R10, R0, 0x5410, R11 ;  /* 0x00005410000a7816 */ /* 0x000fe4000000000b */
[----:B------:R-:W-:-:S02]  /*ed10*/  PRMT R70, R70, 0x5410, R21 ;  /* 0x0000541046467816 */ /* 0x000fc40000000015 */
[----:B------:R-:W-:Y:S02]  /*ed20*/  PRMT R11, R3, 0x5410, R12 ;  /* 0x00005410030b7816 */ /* 0x000fe4000000000c */
[----:B------:R-:W-:Y:S01]  /*ed30*/  PRMT R71, R71, 0x5410, R8 ;  /* 0x0000541047477816 */ /* 0x000fe20000000008 */
[C---:B------:R-:W-:Y:S01]  /*ed40*/  IMAD.U32 R15, R70.reuse, 0x10000, RZ ;  /* 0x00010000460f7824 */ /* 0x040fe200078e00ff */
        /* <DEDUP_REMOVED lines=14> */
[----:B------:R-:W-:Y:S01]  /*ee30*/  FFMA.FTZ R14, R8, R15, R6 ;  /* 0x0000000f080e7223 */ /* 0x000fe20000010006 */
        /* <DEDUP_REMOVED lines=22> */
.L_x_2317:
[----:B------:R-:W-:Y:S01]  /*efa0*/  IMAD.MOV.U32 R9, RZ, RZ, R77 ;  /* 0x000000ffff097224 */ /* 0x000fe200078e004d */
[-C--:B------:R-:W-:Y:S01]  /*efb0*/  ISETP.GE.AND P0, PT, R204, R8.reuse, PT ;  /* 0x00000008cc00720c */ /* 0x080fe20003f06270 */
[----:B------:R-:W0:Y:S01]  /*efc0*/  LDC R77, c[0x0][0x428] ;  /* 0x00010a00ff4d7b82 */ /* 0x000e220000000800 */
[----:B------:R-:W-:Y:S01]  /*efd0*/  BSSY B1, `(.L_x_2355) ;  /* 0x000003d000017945 */ /* 0x000fe20003800000 */
[----:B------:R-:W-:Y:S01]  /*efe0*/  ISETP.GE.AND P1, PT, R231, R8, PT ;  /* 0x00000008e700720c */ /* 0x000fe20003f26270 */
        /* <DEDUP_REMOVED lines=59> */
.L_x_2356:
[----:B------:R-:W-:Y:S05]  /*f3a0*/  BSYNC B1 ;  /* 0x0000000000017941 */ /* 0x000fea0003800000 */
.L_x_2355:
[----:B------:R-:W-:Y:S01]  /*f3b0*/  BSSY B1, `(.L_x_2357) ;  /* 0x0000026000017945 */ /* 0x000fe20003800000 */
[----:B-----5:R-:W-:Y:S01]  /*f3c0*/  IMAD.MOV.U32 R74, RZ, RZ, R4 ;  /* 0x000000ffff4a7224 */ /* 0x020fe200078e0004 */
[----:B0-----:R-:W-:Y:S01]  /*f3d0*/  CS2R R66, SRZ ;  /* 0x0000000000427805 */ /* 0x001fe2000001ff00 */
[----:B------:R-:W-:Y:S02]  /*f3e0*/  IMAD.MOV.U32 R75, RZ, RZ, R5 ;  /* 0x000000ffff4b7224 */ /* 0x000fe400078e0005 */
[----:B------:R-:W-:Y:S01]  /*f3f0*/  IMAD.MOV.U32 R76, RZ, RZ, R6 ;  /* 0x000000ffff4c7224 */ /* 0x000fe200078e0006 */
[----:B------:R-:W-:Y:S06]  /*f400*/  @P1 BRA `(.L_x_2358) ;  /* 0x0000000000801947 */ /* 0x000fec0003800000 */
[----:B------:R-:W-:Y:S01]  /*f410*/  IADD3 R73, P2, P3, R68, R73, R83 ;  /* 0x0000004944497210 */ /* 0x000fe20007b5e053 */
[----:B------:R-:W-:Y:S01]  /*f420*/  ULDC.64 UR4, c[0x0][0x3c8] ;  /* 0x0000f20000047ab9 */ /* 0x000fe20000000a00 */
[----:B------:R-:W-:Y:S01]  /*f430*/  IADD3 R72, P4, P5, R69, R72, R84 ;  /* 0x0000004845487210 */ /* 0x000fe20007d9e054 */
[----:B------:R-:W-:Y:S01]  /*f440*/  ULDC.64 UR6, c[0x0][0x3e0] ;  /* 0x0000f80000067ab9 */ /* 0x000fe20000000a00 */
[----:B------:R-:W-:Y:S02]  /*f450*/  IADD3.X R0, R80, R71, R81, P2, P3 ;  /* 0x0000004750007210 */ /* 0x000fe400017e6451 */
        /* <DEDUP_REMOVED lines=27> */
.L_x_2358:
[----:B------:R-:W-:Y:S05]  /*f610*/  BSYNC B1 ;  /* 0x0000000000017941 */ /* 0x000fea0003800000 */
.L_x_2357:
[----:B------:R-:W-:Y:S01]  /*f620*/  IMAD.MOV.U32 R0, RZ, RZ, R7 ;  /* 0x000000ffff007224 */ /* 0x000fe200078e0007 */
[----:B------:R-:W-:Y:S01]  /*f630*/  ISETP.NE.AND P2, PT, R77, 0x1, PT ;  /* 0x000000014d00780c */ /* 0x000fe20003f45270 */
[----:B------:R-:W-:Y:S01]  /*f640*/  IMAD.MOV.U32 R3, RZ, RZ, R24 ;  /* 0x000000ffff037224 */ /* 0x000fe200078e0018 */
[----:B------:R-:W-:Y:S01]  /*f650*/  PRMT R107, R74, 0x7610, R107 ;  /* 0x000076104a6b7816 */ /* 0x000fe2000000006b */
[----:B0-----:R-:W-:Y:S01]  /*f660*/  IMAD.MOV.U32 R20, RZ, RZ, R25 ;  /* 0x000000ffff147224 */ /* 0x001fe200078e0019 */
        /* <DEDUP_REMOVED lines=32> */
[----:B------:R-:W-:Y:S01]  /*f870*/  IMAD R3, R234, 0x40, R3 ;  /* 0x00000040ea037824 */ /* 0x000fe200078e0203 */
[----:B------:R-:W-:Y:S01]  /*f880*/  PRMT R108, R75, 0x7610, R108 ;  /* 0x000076104b6c7816 */ /* 0x000fe2000000006c */
[----:B------:R-:W-:Y:S01]  /*f890*/  IMAD.MOV.U32 R20, RZ, RZ, R60 ;  /* 0x000000ffff147224 */ /* 0x000fe200078e003c */
[----:B------:R-:W-:Y:S01]  /*f8a0*/  PRMT R103, R68, 0x7610, R103 ;  /* 0x0000761044677816 */ /* 0x000fe20000000067 */
[----:B------:R-:W-:Y:S01]  /*f8b0*/  IMAD.MOV.U32 R68, RZ, RZ, R62 ;  /* 0x000000ffff447224 */ /* 0x000fe200078e003e */
[----:B------:R-:W-:Y:S01]  /*f8c0*/  ULDC.64 UR4, c[0x0][0x3c8] ;  /* 0x0000f20000047ab9 */ /* 0x000fe20000000a00 */
        /* <DEDUP_REMOVED lines=8> */
[----:B-1----:R-:W-:Y:S01]  /*f950*/  @P2 IMAD.HI.U32 R0, R3, R0, RZ ;  /* 0x0000000003002227 */ /* 0x002fe200078e00ff */
[----:B------:R-:W-:Y:S01]  /*f960*/  PRMT R76, R68, 0x7610, R76 ;  /* 0x00007610444c7816 */ /* 0x000fe2000000004c */
[----:B------:R-:W-:Y:S01]  /*f970*/  ULDC.64 UR6, c[0x0][0x3e0] ;  /* 0x0000f80000067ab9 */ /* 0x000fe20000000a00 */
[----:B------:R-:W-:Y:S01]  /*f980*/  PRMT R92, R69, 0x7610, R92 ;  /* 0x00007610455c7816 */ /* 0x000fe2000000005c */
[----:B------:R-:W-:Y:S01]  /*f990*/  IMAD.MOV.U32 R20, RZ, RZ, R41 ;  /* 0x000000ffff147224 */ /* 0x000fe200078e0029 */
[----:B0-----:R-:W-:Y:S01]  /*f9a0*/  @P2 SHF.R.U32.HI R3, RZ, R21, R0 ;  /* 0x00000015ff032219 */ /* 0x001fe20000011600 */
[----:B------:R-:W-:-:S02]  /*f9b0*/  IMAD.MOV.U32 R0, RZ, RZ, R40 ;  /* 0x000000ffff007224 */ /* 0x000fc400078e0028 */
[----:B------:R-:W-:Y:S01]  /*f9c0*/  IMAD.MOV.U32 R69, RZ, RZ, R43 ;  /* 0x000000ffff457224 */ /* 0x000fe200078e002b */
[----:B------:R-:W-:Y:S01]  /*f9d0*/  SHF.R.S32.HI R21, RZ, 0x1f, R3 ;  /* 0x0000001fff157819 */ /* 0x000fe20000011403 */
[-C--:B------:R-:W-:Y:S01]  /*f9e0*/  IMAD.WIDE.U32 R14, R3, R10.reuse, R14 ;  /* 0x0000000a030e7225 */ /* 0x080fe200078e000e */
[----:B------:R-:W-:Y:S02]  /*f9f0*/  PRMT R74, R0, 0x7610, R74 ;  /* 0x00007610004a7816 */ /* 0x000fe4000000004a */
[----:B------:R-:W-:Y:S01]  /*fa00*/  PRMT R75, R20, 0x7610, R75 ;  /* 0x00007610144b7816 */ /* 0x000fe2000000004b */
[----:B------:R-:W-:Y:S01]  /*fa10*/  IMAD R0, R21, R10, RZ ;  /* 0x0000000a15007224 */ /* 0x000fe200078e02ff */
[----:B------:R-:W-:Y:S01]  /*fa20*/  PRMT R77, R69, 0x7610, R77 ;  /* 0x00007610454d7816 */ /* 0x000fe2000000004d */
[-C--:B------:R-:W-:Y:S02]  /*fa30*/  IMAD R68, R21, R12.reuse, RZ ;  /* 0x0000000c15447224 */ /* 0x080fe400078e02ff */
[----:B------:R-:W-:Y:S01]  /*fa40*/  IMAD.WIDE.U32 R20, R3, R12, R8 ;  /* 0x0000000c03147225 */ /* 0x000fe200078e0008 */
[----:B------:R-:W-:Y:S01]  /*fa50*/  LEA R8, P2, R14, UR4, 0x1 ;  /* 0x000000040e087c11 */ /* 0x000fe2000f8408ff */
[----:B------:R-:W-:-:S02]  /*fa60*/  UMOV UR4, 0xffffffff ;  /* 0xffffffff00047882 */ /* 0x000fc40000000000 */
[C---:B------:R-:W-:Y:S01]  /*fa70*/  IMAD R9, R3.reuse, R11, R0 ;  /* 0x0000000b03097224 */ /* 0x040fe200078e0200 */
[----:B------:R-:W-:Y:S01]  /*fa80*/  LEA R0, P3, R20, UR6, 0x1 ;  /* 0x0000000614007c11 */ /* 0x000fe2000f8608ff */
[----:B------:R-:W-:Y:S02]  /*fa90*/  IMAD R3, R3, R13, R68 ;  /* 0x0000000d03037224 */ /* 0x000fe400078e0244 */
[----:B------:R-:W-:Y:S02]  /*faa0*/  IMAD.IADD R9, R15, 0x1, R9 ;  /* 0x000000010f097824 */ /* 0x000fe400078e0209 */
[----:B------:R-:W-:Y:S02]  /*fab0*/  IMAD.IADD R3, R21, 0x1, R3 ;  /* 0x0000000115037824 */ /* 0x000fe400078e0203 */
        /* <DEDUP_REMOVED lines=8> */
.L_x_2569:
[----:B------:R-:W-:-:S03]  /*fb40*/  UMOV UR4, 0xffffffff ;  /* 0xffffffff00047882 */ /* 0x000fc60000000000 */
[----:B------:R-:W-:Y:S05]  /*fb50*/  BRA.DIV UR4, `(.L_x_2360) ;  /* 0x000001c204fc7947 */ /* 0x000fea000b800000 */
.L_x_2572:
[----:B------:R-:W-:-:S03]  /*fb60*/  UMOV UR4, 0xffffffff ;  /* 0xffffffff00047882 */ /* 0x000fc60000000000 */
[----:B------:R-:W-:Y:S05]  /*fb70*/  BRA.DIV UR4, `(.L_x_2361) ;  /* 0x000001c6041c7947 */ /* 0x000fea000b800000 */
.L_x_2575:
[----:B------:R-:W-:-:S03]  /*fb80*/  UMOV UR4, 0xffffffff ;  /* 0xffffffff00047882 */ /* 0x000fc60000000000 */
[----:B------:R-:W-:Y:S05]  /*fb90*/  BRA.DIV UR4, `(.L_x_2362) ;  /* 0x000001c6043c7947 */ /* 0x000fea000b800000 */
.L_x_2578:
[----:B------:R-:W-:-:S03]  /*fba0*/  UMOV UR4, 0xffffffff ;  /* 0xffffffff00047882 */ /* 0x000fc60000000000 */
[----:B------:R-:W-:Y:S05]  /*fbb0*/  BRA.DIV UR4, `(.L_x_2363) ;  /* 0x000001c6045c7947 */ /* 0x000fea000b800000 */
.L_x_2581:
[----:B------:R-:W-:Y:S01]  /*fbc0*/  UMOV UR4, 0xffffffff ;  /* 0xffffffff00047882 */ /* 0x000fe20000000000 */
[----:B------:R-:W-:Y:S02]  /*fbd0*/  LOP3.LUT R9, R10, 0xfffffffe, RZ, 0xc0, !PT ;  /* 0xfffffffe0a097812 */ /* 0x000fe400078ec0ff */
[----:B------:R-:W-:Y:S05]  /*fbe0*/  BRA.DIV UR4, `(.L_x_2364) ;  /* 0x000001c604787947 */ /* 0x000fea000b800000 */
.L_x_2584:
[----:B------:R-:W-:Y:S01]  /*fbf0*/  UMOV UR4, 0xffffffff ;  /* 0xffffffff00047882 */ /* 0x000fe20000000000 */
[----:B------:R-:W-:Y:S02]  /*fc00*/  IMAD.IADD R9, R230, 0x1, -R9 ;  /* 0x00000001e6097824 */ /* 0x000fe400078e0a09 */
[----:B------:R-:W-:Y:S05]  /*fc10*/  BRA.DIV UR4, `(.L_x_2365) ;  /* 0x000001c604947947 */ /* 0x000fea000b800000 */
.L_x_2587:
[----:B------:R-:W-:Y:S01]  /*fc20*/  UMOV UR4, 0xffffffff ;  /* 0xffffffff00047882 */ /* 0x000fe20000000000 */
[----:B------:R-:W-:Y:S02]  /*fc30*/  SHF.L.U32 R9, R9, 0x1f, RZ ;  /* 0x0000001f09097819 */ /* 0x000fe400000006ff */
[----:B------:R-:W-:Y:S05]  /*fc40*/  BRA.DIV UR4, `(.L_x_2366) ;  /* 0x000001c604b07947 */ /* 0x000fea000b800000 */
.L_x_2590:
        /* <DEDUP_REMOVED lines=37> */
.L_x_2591:
[----:B------:R-:W-:Y:S05]  /*fea0*/  BSYNC B1 ;  /* 0x0000000000017941 */ /* 0x000fea0003800000 */
.L_x_2367:
        /* <DEDUP_REMOVED lines=14> */
[----:B------:R-:W-:Y:S02]  /*ff90*/  LOP3.LUT R8, R9, R216, RZ, 0x3c, !PT ;  /* 0x000000d809087212 */ /* 0x000fe400078e3cff */
        /* <DEDUP_REMOVED lines=12> */
[--C-:B------:R-:W-:Y:S02]  /*10060*/  SHF.R.U64 R4, R6, 0x10, R7.reuse ;  /* 0x0000001006047819 */ /* 0x100fe40000001207 */
        /* <DEDUP_REMOVED lines=88> */
.L_x_2372:
[----:B------:R-:W-:Y:S05]  /*105f0*/  BSYNC B2 ;  /* 0x0000000000027941 */ /* 0x000fea0003800000 */
.L_x_2371:
[----:B------:R-:W-:Y:S04]  /*10600*/  BSSY B2, `(.L_x_2373) ;  /* 0x0000069000027945 */ /* 0x000fe80003800000 */
[----:B------:R-:W-:Y:S05]  /*10610*/  @P2 BRA `(.L_x_2374) ;  /* 0x00000004009c2947 */ /* 0x000fea0003800000 */
[----:B-1----:R-:W2:Y:S01]  /*10620*/  LDL R105, [R1+0x64] ;  /* 0x0000640001697983 */ /* 0x002ea20000100800 */
[----:B------:R-:W-:Y:S02]  /*10630*/  LEA.HI R4, R89, R236, RZ, 0x1d ;  /* 0x000000ec59047211 */ /* 0x000fe400078fe8ff */
        /* <DEDUP_REMOVED lines=14> */
[----:B------:R-:W-:Y:S01]  /*10720*/  SHF.R.U32.HI R37, RZ, 0x10, R37 ;  /* 0x00000010ff257819 */ /* 0x000fe20000011625 */
[----:B------:R-:W-:Y:S01]  /*10730*/  IMAD.U32 R36, R97, 0x10000, RZ ;  /* 0x0001000061247824 */ /* 0x000fe200078e00ff */
[----:B------:R-:W-:Y:S01]  /*10740*/  SHF.R.U64 R14, R26, 0x10, R27 ;  /* 0x000000101a0e7819 */ /* 0x000fe2000000121b */
[----:B------:R-:W-:Y:S01]  /*10750*/  IMAD R12, R9, 0x2, R18 ;  /* 0x00000002090c7824 */ /* 0x000fe200078e0212 */
[----:B------:R-:W-:Y:S02]  /*10760*/  PRMT R98, R98, 0x5410, R25 ;  /* 0x0000541062627816 */ /* 0x000fe40000000019 */
[----:B------:R-:W-:Y:S02]  /*10770*/  SHF.R.U32.HI R27, RZ, 0x10, R27 ;  /* 0x00000010ff1b7819 */ /* 0x000fe4000001161b */
[----:B------:R-:W0:Y:S01]  /*10780*/  LDS.128 R8, [R12+0x15400] ;  /* 0x015400000c087984 */ /* 0x000e220000000c00 */
[----:B------:R-:W-:Y:S01]  /*10790*/  SHF.R.U64 R32, R38, 0x10, R39 ;  /* 0x0000001026207819 */ /* 0x000fe20000001227 */
[----:B------:R-:W-:Y:S01]  /*107a0*/  IMAD.U32 R33, R98, 0x10000, RZ ;  /* 0x0001000062217824 */ /* 0x000fe200078e00ff */
[----:B------:R-:W-:-:S02]  /*107b0*/  PRMT R102, R102, 0x5410, R37 ;  /* 0x0000541066667816 */ /* 0x000fc40000000025 */
[----:B------:R-:W-:Y:S02]  /*107c0*/  SHF.R.U32.HI R39, RZ, 0x10, R39 ;  /* 0x00000010ff277819 */ /* 0x000fe40000011627 */
[----:B------:R-:W-:Y:S02]  /*107d0*/  PRMT R100, R100, 0x5410, R27 ;  /* 0x0000541064647816 */ /* 0x000fe4000000001b */
[----:B------:R-:W-:Y:S02]  /*107e0*/  PRMT R99, R99, 0x5410, R14 ;  /* 0x0000541063637816 */ /* 0x000fe4000000000e */
[----:B------:R-:W-:Y:S01]  /*107f0*/  PRMT R103, R103, 0x5410, R32 ;  /* 0x0000541067677816 */ /* 0x000fe20000000020 */
[----:B------:R-:W-:Y:S01]  /*10800*/  IMAD.U32 R35, R100, 0x10000, RZ ;  /* 0x0001000064237824 */ /* 0x000fe200078e00ff */
[----:B------:R-:W-:Y:S02]  /*10810*/  PRMT R104, R104, 0x5410, R39 ;  /* 0x0000541068687816 */ /* 0x000fe40000000027 */
[----:B------:R-:W-:-:S02]  /*10820*/  LOP3.LUT R97, R97, 0xffff0000, RZ, 0xc0, !PT ;  /* 0xffff000061617812 */ /* 0x000fc400078ec0ff */
[----:B------:R-:W-:Y:S02]  /*10830*/  LOP3.LUT R101, R101, 0xffff0000, RZ, 0xc0, !PT ;  /* 0xffff000065657812 */ /* 0x000fe400078ec0ff */
[----:B------:R-:W-:Y:S02]  /*10840*/  LOP3.LUT R98, R98, 0xffff0000, RZ, 0xc0, !PT ;  /* 0xffff000062627812 */ /* 0x000fe400078ec0ff */
        /* <DEDUP_REMOVED lines=9> */
[C---:B------:R-:W-:Y:S01]  /*108e0*/  IMAD.U32 R32, R11.reuse, 0x10000, RZ ;  /* 0x000100000b207824 */ /* 0x040fe200078e00ff */
[----:B------:R-:W-:Y:S01]  /*108f0*/  LOP3.LUT R102, R102, 0xffff0000, RZ, 0xc0, !PT ;  /* 0xffff000066667812 */ /* 0x000fe200078ec0ff */
[-C--:B------:R-:W-:Y:S01]  /*10900*/  FMUL.FTZ R39, R26, R25.reuse ;  /* 0x000000191a277220 */ /* 0x080fe20000410000 */
[C---:B------:R-:W-:Y:S01]  /*10910*/  IMAD.U32 R27, R10.reuse, 0x10000, RZ ;  /* 0x000100000a1b7824 */ /* 0x040fe200078e00ff */
[----:B------:R-:W-:Y:S02]  /*10920*/  LOP3.LUT R10, R10, 0xffff0000, RZ, 0xc0, !PT ;  /* 0xffff00000a0a7812 */ /* 0x000fe400078ec0ff */
[----:B------:R-:W-:Y:S01]  /*10930*/  LOP3.LUT R11, R11, 0xffff0000, RZ, 0xc0, !PT ;  /* 0xffff00000b0b7812 */ /* 0x000fe200078ec0ff */
[----:B--2---:R-:W0:Y:S02]  /*10940*/  LDS.128 R4, [R105] ;  /* 0x0000000069047984 */ /* 0x004e240000000c00 */
[C---:B0-----:R-:W-:Y:S01]  /*10950*/  IMAD.U32 R13, R4.reuse, 0x10000, RZ ;  /* 0x00010000040d7824 */ /* 0x041fe200078e00ff */
[----:B------:R-:W-:Y:S01]  /*10960*/  LOP3.LUT R4, R4, 0xffff0000, RZ, 0xc0, !PT ;  /* 0xffff000004047812 */ /* 0x000fe200078ec0ff */
[C---:B------:R-:W-:Y:S01]  /*10970*/  IMAD.U32 R14, R5.reuse, 0x10000, RZ ;  /* 0x00010000050e7824 */ /* 0x040fe200078e00ff */
[----:B------:R-:W-:Y:S01]  /*10980*/  LOP3.LUT R5, R5, 0xffff0000, RZ, 0xc0, !PT ;  /* 0xffff000005057812 */ /* 0x000fe200078ec0ff */
[C---:B------:R-:W-:Y:S01]  /*10990*/  FFMA.FTZ R38, R13.reuse, R34, -R38 ;  /* 0x000000220d267223 */ /* 0x040fe20000010826 */
[----:B------:R-:W-:Y:S01]  /*109a0*/  FFMA.FTZ R106, R13, R36, R106 ;  /* 0x000000240d6a7223 */ /* 0x000fe2000001006a */
[----:B------:R-:W-:Y:S01]  /*109b0*/  FFMA.FTZ R37, R14, R25, -R37 ;  /* 0x000000190e257223 */ /* 0x000fe20000010825 */
[----:B------:R-:W-:-:S02]  /*109c0*/  IMAD.U32 R24, R7, 0x10000, RZ ;  /* 0x0001000007187824 */ /* 0x000fc400078e00ff */
[----:B------:R-:W-:Y:S01]  /*109d0*/  FMUL.FTZ R25, R32, R35 ;  /* 0x0000002320197220 */ /* 0x000fe20000410000 */
[----:B------:R-:W-:Y:S02]  /*109e0*/  IMAD.U32 R13, R104, 0x10000, RZ ;  /* 0x00010000680d7824 */ /* 0x000fe400078e00ff */
[----:B------:R-:W-:Y:S01]  /*109f0*/  FFMA.FTZ R39, R14, R33, R39 ;  /* 0x000000210e277223 */ /* 0x000fe20000010027 */
[C---:B------:R-:W-:Y:S01]  /*10a00*/  IMAD.U32 R14, R99.reuse, 0x10000, RZ ;  /* 0x00010000630e7824 */ /* 0x040fe200078e00ff */
[----:B------:R-:W-:Y:S01]  /*10a10*/  LOP3.LUT R99, R99, 0xffff0000, RZ, 0xc0, !PT ;  /* 0xffff000063637812 */ /* 0x000fe200078ec0ff */
[-C--:B------:R-:W-:Y:S01]  /*10a20*/  FMUL.FTZ R32, R32, R13.reuse ;  /* 0x0000000d20207220 */ /* 0x080fe20000410000 */
[----:B------:R-:W-:Y:S01]  /*10a30*/  FFMA.FTZ R33, R24, R13, -R25 ;  /* 0x0000000d18217223 */ /* 0x000fe20000010819 */
[C---:B------:R-:W-:Y:S01]  /*10a40*/  FMUL.FTZ R13, R8.reuse, R97 ;  /* 0x00000061080d7220 */ /* 0x040fe20000410000 */
[----:B------:R-:W-:Y:S01]  /*10a50*/  FMUL.FTZ R25, R8, R101 ;  /* 0x0000006508197220 */ /* 0x000fe20000410000 */
[----:B------:R-:W-:Y:S01]  /*10a60*/  FFMA.FTZ R35, R24, R35, R32 ;  /* 0x0000002318237223 */ /* 0x000fe20000010020 */
[----:B------:R-:W-:Y:S01]  /*10a70*/  FMUL.FTZ R24, R9, R98 ;  /* 0x0000006209187220 */ /* 0x000fe20000410000 */
[C---:B------:R-:W-:Y:S01]  /*10a80*/  FFMA.FTZ R13, R4.reuse, R101, -R13 ;  /* 0x00000065040d7223 */ /* 0x040fe2000001080d */
[----:B------:R-:W-:Y:S01]  /*10a90*/  FFMA.FTZ R25, R4, R97, R25 ;  /* 0x0000006104197223 */ /* 0x000fe20000010019 */
[----:B------:R-:W-:-:S02]  /*10aa0*/  IMAD.U32 R15, R6, 0x10000, RZ ;  /* 0x00010000060f7824 */ /* 0x000fc400078e00ff */
[----:B------:R-:W-:Y:S01]  /*10ab0*/  FMUL.FTZ R9, R9, R102 ;  /* 0x0000006609097220 */ /* 0x000fe20000410000 */
[----:B------:R-:W-:Y:S02]  /*10ac0*/  IMAD.U32 R8, R103, 0x10000, RZ ;  /* 0x0001000067087824 */ /* 0x000fe400078e00ff */
[----:B------:R-:W-:Y:S01]  /*10ad0*/  FMUL.FTZ R4, R27, R14 ;  /* 0x0000000e1b047220 */ /* 0x000fe20000410000 */
[----:B------:R-:W-:Y:S01]  /*10ae0*/  LOP3.LUT R103, R103, 0xffff0000, RZ, 0xc0, !PT ;  /* 0xffff000067677812 */ /* 0x000fe200078ec0ff */
[C---:B------:R-:W-:Y:S01]  /*10af0*/  FFMA.FTZ R24, R5.reuse, R102, -R24 ;  /* 0x0000006605187223 */ /* 0x040fe20000010818 */
[----:B------:R-:W-:Y:S01]  /*10b00*/  LOP3.LUT R104, R104, 0xffff0000, RZ, 0xc0, !PT ;  /* 0xffff000068687812 */ /* 0x000fe200078ec0ff */
[----:B------:R-:W-:Y:S01]  /*10b10*/  FFMA.FTZ R98, R5, R98, R9 ;  /* 0x0000006205627223 */ /* 0x000fe20000010009 */
[----:B------:R-:W-:Y:S01]  /*10b20*/  LOP3.LUT R6, R6, 0xffff0000, RZ, 0xc0, !PT ;  /* 0xffff000006067812 */ /* 0x000fe200078ec0ff */
[----:B------:R-:W-:Y:S01]  /*10b30*/  FFMA.FTZ R26, R15, R8, -R4 ;  /* 0x000000080f1a7223 */ /* 0x000fe20000010804 */
[----:B------:R-:W-:Y:S01]  /*10b40*/  LOP3.LUT R7, R7, 0xffff0000, RZ, 0xc0, !PT ;  /* 0xffff000007077812 */ /* 0x000fe200078ec0ff */
[C---:B------:R-:W-:Y:S01]  /*10b50*/  FMUL.FTZ R5, R10.reuse, R99 ;  /* 0x000000630a057220 */ /* 0x040fe20000410000 */
[----:B------:R-:W-:Y:S01]  /*10b60*/  FMUL.FTZ R4, R11, R100 ;  /* 0x000000640b047220 */ /* 0x000fe20000410000 */
[----:B------:R-:W-:Y:S01]  /*10b70*/  FMUL.FTZ R32, R27, R8 ;  /* 0x000000081b207220 */ /* 0x000fe20000410000 */
[-C--:B------:R-:W-:Y:S01]  /*10b80*/  FMUL.FTZ R10, R10, R103.reuse ;  /* 0x000000670a0a7220 */ /* 0x080fe20000410000 */
[-C--:B------:R-:W-:Y:S01]  /*10b90*/  FMUL.FTZ R11, R11, R104.reuse ;  /* 0x000000680b0b7220 */ /* 0x080fe20000410000 */
[C---:B------:R-:W-:Y:S01]  /*10ba0*/  FFMA.FTZ R103, R6.reuse, R103, -R5 ;  /* 0x0000006706677223 */ /* 0x040fe20000010805 */
        /* <DEDUP_REMOVED lines=14> */
.L_x_2374:
[----:B------:R-:W-:Y:S05]  /*10c90*/  BSYNC B2 ;  /* 0x0000000000027941 */ /* 0x000fea0003800000 */
.L_x_2373:
[----:B------:R-:W-:Y:S05]  /*10ca0*/  @P3 BRA `(.L_x_2370) ;  /* 0x0000000400a03947 */ /* 0x000fea0003800000 */
[----:B-12---:R-:W2:Y:S04]  /*10cb0*/  LDL R4, [R1+0x5c] ;  /* 0x00005c0001047983 */ /* 0x006ea80000100800 */
[----:B------:R-:W3:Y:S01]  /*10cc0*/  LDL R38, [R1+0x58] ;  /* 0x0000580001267983 */ /* 0x000ee20000100800 */
[----:B------:R-:W-:Y:S02]  /*10cd0*/  SHF.R.U64 R25, R60, 0x10, R61 ;  /* 0x000000103c197819 */ /* 0x000fe4000000123d */
[----:B------:R-:W-:Y:S02]  /*10ce0*/  SHF.R.U64 R15, R28, 0x10, R29 ;  /* 0x000000101c0f7819 */ /* 0x000fe4000000121d */
[--C-:B------:R-:W-:Y:S02]  /*10cf0*/  SHF.R.U64 R13, R30, 0x10, R31.reuse ;  /* 0x000000101e0d7819 */ /* 0x100fe4000000121f */
[----:B------:R-:W-:-:S02]  /*10d00*/  SHF.R.U32.HI R30, RZ, 0x10, R31 ;  /* 0x00000010ff1e7819 */ /* 0x000fc4000001161f */
[----:B------:R-:W-:Y:S02]  /*10d10*/  PRMT R88, R88, 0x5410, R25 ;  /* 0x0000541058587816 */ /* 0x000fe40000000019 */
[----:B------:R-:W-:Y:S02]  /*10d20*/  PRMT R84, R84, 0x5410, R15 ;  /* 0x0000541054547816 */ /* 0x000fe4000000000f */
[----:B------:R-:W-:Y:S02]  /*10d30*/  SHF.R.U32.HI R28, RZ, 0x10, R29 ;  /* 0x00000010ff1c7819 */ /* 0x000fe4000001161d */
[----:B------:R-:W-:Y:S01]  /*10d40*/  SHF.R.U32.HI R61, RZ, 0x10, R61 ;  /* 0x00000010ff3d7819 */ /* 0x000fe2000001163d */
[----:B------:R-:W-:Y:S01]  /*10d50*/  IMAD.U32 R32, R84, 0x10000, RZ ;  /* 0x0001000054207824 */ /* 0x000fe200078e00ff */
[--C-:B------:R-:W-:Y:S02]  /*10d60*/  SHF.R.U64 R14, R62, 0x10, R63.reuse ;  /* 0x000000103e0e7819 */ /* 0x100fe4000000123f */
[----:B------:R-:W-:Y:S01]  /*10d70*/  PRMT R87, R87, 0x5410, R30 ;  /* 0x0000541057577816 */ /* 0x000fe2000000001e */
[----:B------:R-:W-:Y:S01]  /*10d80*/  IMAD.U32 R30, R88, 0x10000, RZ ;  /* 0x00010000581e7824 */ /* 0x000fe200078e00ff */
[----:B------:R-:W-:-:S02]  /*10d90*/  SHF.R.U32.HI R63, RZ, 0x10, R63 ;  /* 0x00000010ff3f7819 */ /* 0x000fc4000001163f */
[----:B------:R-:W-:Y:S01]  /*10da0*/  PRMT R85, R85, 0x5410, R28 ;  /* 0x0000541055557816 */ /* 0x000fe2000000001c */
[----:B------:R-:W-:Y:S01]  /*10db0*/  IMAD.U32 R31, R87, 0x10000, RZ ;  /* 0x00010000571f7824 */ /* 0x000fe200078e00ff */
[----:B------:R-:W-:Y:S02]  /*10dc0*/  PRMT R90, R90, 0x5410, R61 ;  /* 0x000054105a5a7816 */ /* 0x000fe4000000003d */
[----:B------:R-:W-:Y:S01]  /*10dd0*/  PRMT R86, R86, 0x5410, R13 ;  /* 0x0000541056567816 */ /* 0x000fe2000000000d */
[----:B------:R-:W-:Y:S01]  /*10de0*/  IMAD.U32 R29, R85, 0x10000, RZ ;  /* 0x00010000551d7824 */ /* 0x000fe200078e00ff */
[----:B------:R-:W-:Y:S02]  /*10df0*/  PRMT R92, R92, 0x5410, R63 ;  /* 0x000054105c5c7816 */ /* 0x000fe4000000003f */
[----:B------:R-:W-:Y:S02]  /*10e00*/  PRMT R91, R91, 0x5410, R14 ;  /* 0x000054105b5b7816 */ /* 0x000fe4000000000e */
[----:B--2---:R-:W-:-:S04]  /*10e10*/  LEA.HI R89, R89, R4, RZ, 0x1d ;  /* 0x0000000459597211 */ /* 0x004fc800078fe8ff */
[----:B------:R-:W-:Y:S01]  /*10e20*/  SHF.R.S32.HI R6, RZ, 0x1f, R89 ;  /* 0x0000001fff067819 */ /* 0x000fe20000011459 */
[----:B------:R-:W-:-:S03]  /*10e30*/  IMAD.SHL.U32 R4, R89, 0x8, RZ ;  /* 0x0000000859047824 */ /* 0x000fc600078e00ff */
[----:B------:R-:W-:Y:S02]  /*10e40*/  LEA.HI R6, R6, R89, RZ, 0x3 ;  /* 0x0000005906067211 */ /* 0x000fe400078f18ff */
[----:B------:R-:W-:-:S03]  /*10e50*/  LOP3.LUT R5, R211, 0x38, R4, 0xf8, !PT ;  /* 0x00000038d3057812 */ /* 0x000fc600078ef804 */
[----:B------:R-:W-:Y:S01]  /*10e60*/  IMAD.SHL.U32 R6, R6, 0x400, RZ ;  /* 0x0000040006067824 */ /* 0x000fe200078e00ff */
[----:B------:R-:W-:-:S04]  /*10e70*/  LOP3.LUT R5, R5, R216, RZ, 0x3c, !PT ;  /* 0x000000d805057212 */ /* 0x000fc800078e3cff */
[----:B------:R-:W-:-:S04]  /*10e80*/  LOP3.LUT R6, R6, 0x7fffe000, RZ, 0xc0, !PT ;  /* 0x7fffe00006067812 */ /* 0x000fc800078ec0ff */
[----:B0-----:R-:W-:Y:S02]  /*10e90*/  IADD3 R9, R5, R6, R217 ;  /* 0x0000000605097210 */ /* 0x001fe40007ffe0d9 */
[----:B---3--:R-:W0:Y:S03]  /*10ea0*/  LDS.128 R4, [R38] ;  /* 0x0000000026047984 */ /* 0x008e260000000c00 */
        /* <DEDUP_REMOVED lines=22> */
[----:B------:R-:W-:Y:S01]  /*11010*/  FMUL.FTZ R37, R28, R31 ;  /* 0x0000001f1c257220 */ /* 0x000fe20000410000 */
        /* <DEDUP_REMOVED lines=9> */
[----:B------:R-:W-:Y:S01]  /*110b0*/  FMUL.FTZ R29, R8, R25 ;  /* 0x00000019081d7220 */ /* 0x000fe20000410000 */
        /* <DEDUP_REMOVED lines=22> */
[-C--:B------:R-:W-:Y:S02]  /*11220*/  FMUL.FTZ R8, R10, R91.reuse ;  /* 0x0000005b0a087220 */ /* 0x080fe40000410000 */
[C---:B------:R-:W-:Y:S01]  /*11230*/  FMUL.FTZ R24, R11.reuse, R4 ;  /* 0x000000040b187220 */ /* 0x040fe20000410000 */
[C---:B------:R-:W-:Y:S01]  /*11240*/  FFMA.FTZ R10, R6.reuse, R91, -R9 ;  /* 0x0000005b060a7223 */ /* 0x040fe20000010809 */
[-C--:B------:R-:W-:Y:S01]  /*11250*/  FMUL.FTZ R15, R11, R92.reuse ;  /* 0x0000005c0b0f7220 */ /* 0x080fe20000410000 */
[----:B------:R-:W-:Y:S01]  /*11260*/  FFMA.FTZ R11, R6, R5, R8 ;  /* 0x00000005060b7223 */ /* 0x000fe20000010008 */
[C---:B------:R-:W-:Y:S01]  /*11270*/  FFMA.FTZ R24, R7.reuse, R92, -R24 ;  /* 0x0000005c07187223 */ /* 0x040fe20000010818 */
        /* <DEDUP_REMOVED lines=11> */
.L_x_2370:
[----:B------:R-:W-:Y:S05]  /*11330*/  BSYNC B1 ;  /* 0x0000000000017941 */ /* 0x000fea0003800000 */
.L_x_2369:
[----:B------:R-:W-:Y:S05]  /*11340*/  @P1 BRA `(.L_x_2344) ;  /* 0x0000001400081947 */ /* 0x000fea0003800000 */
[----:B------:R-:W4:Y:S01]  /*11350*/  LDC R13, c[0x0][0x3d4] ;  /* 0x0000f500ff0d7b82 */ /* 0x000f220000000800 */
[----:B------:R-:W-:Y:S01]  /*11360*/  BSSY B1, `(.L_x_2375) ;  /* 0x000006d000017945 */ /* 0x000fe20003800000 */
[----:B------:R-:W-:Y:S02]  /*11370*/  SHF.R.U32.HI R60, RZ, 0x3, R210 ;  /* 0x00000003ff3c7819 */ /* 0x000fe400000116d2 */
[-C--:B----4-:R-:W-:Y:S02]  /*11380*/  ISETP.GE.AND P0, PT, R22, R13.reuse, PT ;  /* 0x0000000d1600720c */ /* 0x090fe40003f06270 */
[-C--:B------:R-:W-:Y:S02]  /*11390*/  ISETP.GE.AND P1, PT, R206, R13.reuse, PT ;  /* 0x0000000dce00720c */ /* 0x080fe40003f26270 */
[----:B------:R-:W-:-:S09]  /*113a0*/  ISETP.GE.AND P2, PT, R207, R13, PT ;  /* 0x0000000dcf00720c */ /* 0x000fd20003f46270 */
[----:B------:R-:W-:Y:S05]  /*113b0*/  @P0 BRA `(.L_x_2376) ;  /* 0x00000004009c0947 */ /* 0x000fea0003800000 */
[----:B---3--:R-:W3:Y:S01]  /*113c0*/  LDL R38, [R1+0x60] ;  /* 0x0000600001267983 */ /* 0x008ee20000100800 */
[----:B-12---:R-:W-:Y:S02]  /*113d0*/  LEA.HI R4, R13, R234, RZ, 0x1d ;  /* 0x000000ea0d047211 */ /* 0x006fe400078fe8ff */
        /* <DEDUP_REMOVED lines=16> */
[--C-:B------:R-:W-:Y:S01]  /*114e0*/  SHF.R.U64 R15, R42, 0x10, R43.reuse ;  /* 0x000000102a0f7819 */ /* 0x100fe2000000122b */
        /* <DEDUP_REMOVED lines=22> */
[----:B------:R-:W-:Y:S01]  /*11650*/  IMAD.U32 R29, R11, 0x10000, RZ ;  /* 0x000100000b1d7824 */ /* 0x000fe200078e00ff */
[----:B------:R-:W-:Y:S01]  /*11660*/  LOP3.LUT R94, R94, 0xffff0000, RZ, 0xc0, !PT ;  /* 0xffff00005e5e7812 */ /* 0x000fe200078ec0ff */
[-C--:B------:R-:W-:Y:S01]  /*11670*/  FMUL.FTZ R36, R27, R26.reuse ;  /* 0x0000001a1b247220 */ /* 0x080fe20000410000 */
[----:B------:R-:W-:Y:S01]  /*11680*/  LOP3.LUT R27, R74, 0xffff0000, RZ, 0xc0, !PT ;  /* 0xffff00004a1b7812 */ /* 0x000fe200078ec0ff */
[C---:B------:R-:W-:Y:S01]  /*11690*/  IMAD.U32 R28, R10.reuse, 0x10000, RZ ;  /* 0x000100000a1c7824 */ /* 0x040fe200078e00ff */
[----:B------:R-:W-:Y:S02]  /*116a0*/  LOP3.LUT R10, R10, 0xffff0000, RZ, 0xc0, !PT ;  /* 0xffff00000a0a7812 */ /* 0x000fe400078ec0ff */
[----:B------:R-:W-:Y:S01]  /*116b0*/  LOP3.LUT R11, R11, 0xffff0000, RZ, 0xc0, !PT ;  /* 0xffff00000b0b7812 */ /* 0x000fe200078ec0ff */
[----:B---3--:R-:W0:Y:S02]  /*116c0*/  LDS.128 R4, [R38] ;  /* 0x0000000026047984 */ /* 0x008e240000000c00 */
        /* <DEDUP_REMOVED lines=11> */
[----:B------:R-:W-:Y:S01]  /*11780*/  FMUL.FTZ R15, R8, R27 ;  /* 0x0000001b080f7220 */ /* 0x000fe20000410000 */
[----:B------:R-:W-:Y:S01]  /*11790*/  FMUL.FTZ R31, R9, R94 ;  /* 0x0000005e091f7220 */ /* 0x000fe20000410000 */
[-C--:B------:R-:W-:Y:S01]  /*117a0*/  FMUL.FTZ R29, R29, R14.reuse ;  /* 0x0000000e1d1d7220 */ /* 0x080fe20000410000 */
[----:B------:R-:W-:Y:S01]  /*117b0*/  FFMA.FTZ R33, R25, R14, -R26 ;  /* 0x0000000e19217223 */ /* 0x000fe2000001081a */
[----:B------:R-:W-:Y:S01]  /*117c0*/  LOP3.LUT R14, R75, 0xffff0000, RZ, 0xc0, !PT ;  /* 0xffff00004b0e7812 */ /* 0x000fe200078ec0ff */
[----:B------:R-:W-:Y:S02]  /*117d0*/  IMAD.U32 R24, R6, 0x10000, RZ ;  /* 0x0001000006187824 */ /* 0x000fe400078e00ff */
[----:B------:R-:W-:Y:S01]  /*117e0*/  FFMA.FTZ R32, R25, R32, R29 ;  /* 0x0000002019207223 */ /* 0x000fe2000001001d */
[-C--:B------:R-:W-:Y:S01]  /*117f0*/  FMUL.FTZ R29, R8, R93.reuse ;  /* 0x0000005d081d7220 */ /* 0x080fe20000410000 */
[----:B------:R-:W-:Y:S01]  /*11800*/  FFMA.FTZ R8, R4, R93, -R15 ;  /* 0x0000005d04087223 */ /* 0x000fe2000001080f */
[----:B------:R-:W-:Y:S01]  /*11810*/  FMUL.FTZ R30, R9, R14 ;  /* 0x0000000e091e7220 */ /* 0x000fe20000410000 */
[----:B------:R-:W-:-:S02]  /*11820*/  IMAD.U32 R25, R76, 0x10000, RZ ;  /* 0x000100004c197824 */ /* 0x000fc400078e00ff */
[----:B------:R-:W-:Y:S01]  /*11830*/  FFMA.FTZ R26, R4, R27, R29 ;  /* 0x0000001b041a7223 */ /* 0x000fe2000001001d */
[----:B------:R-:W-:Y:S02]  /*11840*/  IMAD.U32 R15, R95, 0x10000, RZ ;  /* 0x000100005f0f7824 */ /* 0x000fe400078e00ff */
[C---:B------:R-:W-:Y:S01]  /*11850*/  FFMA.FTZ R9, R5.reuse, R94, -R30 ;  /* 0x0000005e05097223 */ /* 0x040fe2000001081e */
[----:B------:R-:W-:Y:S01]  /*11860*/  FFMA.FTZ R31, R5, R14, R31 ;  /* 0x0000000e051f7223 */ /* 0x000fe2000001001f */
[C---:B------:R-:W-:Y:S01]  /*11870*/  FMUL.FTZ R27, R28.reuse, R25 ;  /* 0x000000191c1b7220 */ /* 0x040fe20000410000 */
[-C--:B------:R-:W-:Y:S01]  /*11880*/  FMUL.FTZ R29, R28, R15.reuse ;  /* 0x0000000f1c1d7220 */ /* 0x080fe20000410000 */
[----:B------:R-:W-:Y:S02]  /*11890*/  LOP3.LUT R5, R76, 0xffff0000, RZ, 0xc0, !PT ;  /* 0xffff00004c057812 */ /* 0x000fe400078ec0ff */
[----:B------:R-:W-:Y:S01]  /*118a0*/  LOP3.LUT R4, R77, 0xffff0000, RZ, 0xc0, !PT ;  /* 0xffff00004d047812 */ /* 0x000fe200078ec0ff */
[C---:B------:R-:W-:Y:S01]  /*118b0*/  FFMA.FTZ R27, R24.reuse, R15, -R27 ;  /* 0x0000000f181b7223 */ /* 0x040fe2000001081b */
[----:B------:R-:W-:Y:S01]  /*118c0*/  LOP3.LUT R95, R95, 0xffff0000, RZ, 0xc0, !PT ;  /* 0xffff00005f5f7812 */ /* 0x000fe200078ec0ff */
[----:B------:R-:W-:Y:S01]  /*118d0*/  FFMA.FTZ R29, R24, R25, R29 ;  /* 0x00000019181d7223 */ /* 0x000fe2000001001d */
[----:B------:R-:W-:Y:S01]  /*118e0*/  LOP3.LUT R96, R96, 0xffff0000, RZ, 0xc0, !PT ;  /* 0xffff000060607812 */ /* 0x000fe200078ec0ff */
[----:B------:R-:W-:Y:S01]  /*118f0*/  FMUL.FTZ R15, R10, R5 ;  /* 0x000000050a0f7220 */ /* 0x000fe20000410000 */
[----:B------:R-:W-:Y:S01]  /*11900*/  LOP3.LUT R6, R6, 0xffff0000, RZ, 0xc0, !PT ;  /* 0xffff000006067812 */ /* 0x000fe200078ec0ff */
[----:B------:R-:W-:Y:S01]  /*11910*/  FMUL.FTZ R24, R11, R4 ;  /* 0x000000040b187220 */ /* 0x000fe20000410000 */
[----:B------:R-:W-:Y:S01]  /*11920*/  LOP3.LUT R7, R7, 0xffff0000, RZ, 0xc0, !PT ;  /* 0xffff000007077812 */ /* 0x000fe200078ec0ff */
[-C--:B------:R-:W-:Y:S01]  /*11930*/  FMUL.FTZ R14, R10, R95.reuse ;  /* 0x0000005f0a0e7220 */ /* 0x080fe20000410000 */
[----:B------:R-:W-:Y:S01]  /*11940*/  FMUL.FTZ R11, R11, R96 ;  /* 0x000000600b0b7220 */ /* 0x000fe20000410000 */
[----:B------:R-:W-:-:S02]  /*11950*/  FFMA.FTZ R10, R6, R95, -R15 ;  /* 0x0000005f060a7223 */ /* 0x000fc4000001080f */
[C---:B------:R-:W-:Y:S01]  /*11960*/  FFMA.FTZ R24, R7.reuse, R96, -R24 ;  /* 0x0000006007187223 */ /* 0x040fe20000010818 */
[----:B------:R-:W-:Y:S01]  /*11970*/  FFMA.FTZ R14, R6, R5, R14 ;  /* 0x00000005060e7223 */ /* 0x000fe2000001000e */
[----:B------:R-:W-:Y:S01]  /*11980*/  FFMA.FTZ R11, R7, R4, R11 ;  /* 0x00000004070b7223 */ /* 0x000fe2000001000b */
[----:B------:R-:W-:Y:S02]  /*11990*/  F2FP.BF16.F32.PACK_AB R4, R8, R35 ;  /* 0x000000230804723e */ /* 0x000fe400000010ff */
[----:B------:R-:W-:Y:S02]  /*119a0*/  F2FP.BF16.F32.PACK_AB R5, R9, R34 ;  /* 0x000000220905723e */ /* 0x000fe400000010ff */
[----:B------:R-:W-:Y:S02]  /*119b0*/  F2FP.BF16.F32.PACK_AB R6, R10, R27 ;  /* 0x0000001b0a06723e */ /* 0x000fe400000010ff */
[----:B------:R-:W-:Y:S02]  /*119c0*/  F2FP.BF16.F32.PACK_AB R7, R24, R33 ;  /* 0x000000211807723e */ /* 0x000fe400000010ff */
[----:B------:R-:W-:-:S02]  /*119d0*/  F2FP.BF16.F32.PACK_AB R8, R26, R37 ;  /* 0x000000251a08723e */ /* 0x000fc400000010ff */
[----:B------:R-:W-:Y:S01]  /*119e0*/  F2FP.BF16.F32.PACK_AB R9, R31, R36 ;  /* 0x000000241f09723e */ /* 0x000fe200000010ff */
[----:B------:R4:W-:Y:S01]  /*119f0*/  STS.128 [R38], R4 ;  /* 0x0000000426007388 */ /* 0x0009e20000000c00 */
[----:B------:R-:W-:Y:S02]  /*11a00*/  F2FP.BF16.F32.PACK_AB R10, R14, R29 ;  /* 0x0000001d0e0a723e */ /* 0x000fe400000010ff */
[----:B------:R-:W-:-:S05]  /*11a10*/  F2FP.BF16.F32.PACK_AB R11, R11, R32 ;  /* 0x000000200b0b723e */ /* 0x000fca00000010ff */
[----:B------:R4:W-:Y:S02]  /*11a20*/  STS.128 [R12+0x15400], R8 ;  /* 0x015400080c007388 */ /* 0x0009e40000000c00 */
.L_x_2376:
[----:B------:R-:W-:Y:S05]  /*11a30*/  BSYNC B1 ;  /* 0x0000000000017941 */ /* 0x000fea0003800000 */
.L_x_2375:
[----:B------:R-:W-:Y:S04]  /*11a40*/  BSSY B1, `(.L_x_2377) ;  /* 0x0000069000017945 */ /* 0x000fe80003800000 */
[----:B------:R-:W-:Y:S05]  /*11a50*/  @P1 BRA `(.L_x_2378) ;  /* 0x00000004009c1947 */ /* 0x000fea0003800000 */
[----:B------:R-:W5:Y:S01]  /*11a60*/  LDL R40, [R1+0x54] ;  /* 0x0000540001287983 */ /* 0x000f620000100800 */
        /* <DEDUP_REMOVED lines=19> */
[--C-:B------:R-:W-:Y:S02]  /*11ba0*/  SHF.R.U64 R15, R46, 0x10, R47.reuse ;  /* 0x000000102e0f7819 */ /* 0x100fe4000000122f */
[----:B------:R-:W-:Y:S02]  /*11bb0*/  PRMT R73, R73, 0x5410, R44 ;  /* 0x0000541049497816 */ /* 0x000fe4000000002c */
[----:B------:R-:W0:Y:S01]  /*11bc0*/  LDS.128 R8, [R12+0x15400] ;  /* 0x015400000c087984 */ /* 0x000e220000000c00 */
[----:B------:R-:W-:Y:S02]  /*11bd0*/  SHF.R.U32.HI R46, RZ, 0x10, R47 ;  /* 0x00000010ff2e7819 */ /* 0x000fe4000001162f */
[----:B------:R-:W-:Y:S01]  /*11be0*/  SHF.R.U32.HI R58, RZ, 0x10, R59 ;  /* 0x00000010ff3a7819 */ /* 0x000fe2000001163b */
[----:B------:R-:W-:Y:S01]  /*11bf0*/  IMAD.U32 R30, R73, 0x10000, RZ ;  /* 0x00010000491e7824 */ /* 0x000fe200078e00ff */
[----:B------:R-:W-:-:S02]  /*11c00*/  PRMT R81, R81, 0x5410, R56 ;  /* 0x0000541051517816 */ /* 0x000fc40000000038 */
[----:B------:R-:W-:Y:S02]  /*11c10*/  PRMT R82, R82, 0x5410, R27 ;  /* 0x0000541052527816 */ /* 0x000fe4000000001b */
[----:B------:R-:W-:Y:S02]  /*11c20*/  PRMT R79, R79, 0x5410, R46 ;  /* 0x000054104f4f7816 */ /* 0x000fe4000000002e */
[----:B------:R-:W-:Y:S02]  /*11c30*/  PRMT R83, R83, 0x5410, R58 ;  /* 0x0000541053537816 */ /* 0x000fe4000000003a */
[----:B------:R-:W-:Y:S01]  /*11c40*/  PRMT R78, R78, 0x5410, R15 ;  /* 0x000054104e4e7816 */ /* 0x000fe2000000000f */
[----:B------:R-:W-:Y:S02]  /*11c50*/  IMAD.U32 R32, R79, 0x10000, RZ ;  /* 0x000100004f207824 */ /* 0x000fe400078e00ff */
        /* <DEDUP_REMOVED lines=10> */
[----:B------:R-:W-:Y:S01]  /*11d00*/  FMUL.FTZ R36, R27, R26 ;  /* 0x0000001a1b247220 */ /* 0x000fe20000410000 */
[----:B------:R-:W-:Y:S01]  /*11d10*/  LOP3.LUT R27, R72, 0xffff0000, RZ, 0xc0, !PT ;  /* 0xffff0000481b7812 */ /* 0x000fe200078ec0ff */
[C---:B------:R-:W-:Y:S01]  /*11d20*/  IMAD.U32 R28, R10.reuse, 0x10000, RZ ;  /* 0x000100000a1c7824 */ /* 0x040fe200078e00ff */
[----:B------:R-:W-:Y:S01]  /*11d30*/  LOP3.LUT R10, R10, 0xffff0000, RZ, 0xc0, !PT ;  /* 0xffff00000a0a7812 */ /* 0x000fe200078ec0ff */
[----:B-----5:R-:W0:Y:S02]  /*11d40*/  LDS.128 R4, [R40] ;  /* 0x0000000028047984 */ /* 0x020e240000000c00 */
[C---:B0-----:R-:W-:Y:S01]  /*11d50*/  IMAD.U32 R14, R4.reuse, 0x10000, RZ ;  /* 0x00010000040e7824 */ /* 0x041fe200078e00ff */
[----:B------:R-:W-:Y:S01]  /*11d60*/  LOP3.LUT R4, R4, 0xffff0000, RZ, 0xc0, !PT ;  /* 0xffff000004047812 */ /* 0x000fe200078ec0ff */
[C---:B------:R-:W-:Y:S01]  /*11d70*/  IMAD.U32 R15, R5.reuse, 0x10000, RZ ;  /* 0x00010000050f7824 */ /* 0x040fe200078e00ff */
[----:B------:R-:W-:Y:S01]  /*11d80*/  LOP3.LUT R5, R5, 0xffff0000, RZ, 0xc0, !PT ;  /* 0xffff000005057812 */ /* 0x000fe200078ec0ff */
[C---:B------:R-:W-:Y:S01]  /*11d90*/  FFMA.FTZ R35, R14.reuse, R31, -R35 ;  /* 0x0000001f0e237223 */ /* 0x040fe20000010823 */
[----:B------:R-:W-:Y:S01]  /*11da0*/  FFMA.FTZ R37, R14, R33, R37 ;  /* 0x000000210e257223 */ /* 0x000fe20000010025 */
[----:B------:R-:W-:-:S02]  /*11db0*/  IMAD.U32 R14, R83, 0x10000, RZ ;  /* 0x00010000530e7824 */ /* 0x000fc400078e00ff */
[----:B------:R-:W-:Y:S01]  /*11dc0*/  FFMA.FTZ R34, R15, R26, -R34 ;  /* 0x0000001a0f227223 */ /* 0x000fe20000010822 */
[----:B------:R-:W-:Y:S02]  /*11dd0*/  IMAD.U32 R25, R7, 0x10000, RZ ;  /* 0x0001000007197824 */ /* 0x000fe400078e00ff */
[C---:B------:R-:W-:Y:S01]  /*11de0*/  FMUL.FTZ R26, R29.reuse, R32 ;  /* 0x000000201d1a7220 */ /* 0x040fe20000410000 */
[----:B------:R-:W-:Y:S01]  /*11df0*/  FMUL.FTZ R29, R29, R14 ;  /* 0x0000000e1d1d7220 */ /* 0x000fe20000410000 */
[----:B------:R-:W-:Y:S01]  /*11e00*/  FFMA.FTZ R36, R15, R30, R36 ;  /* 0x0000001e0f247223 */ /* 0x000fe20000010024 */
[----:B------:R-:W-:Y:S01]  /*11e10*/  LOP3.LUT R15, R80, 0xffff0000, RZ, 0xc0, !PT ;  /* 0xffff0000500f7812 */ /* 0x000fe200078ec0ff */
[----:B------:R-:W-:Y:S01]  /*11e20*/  FFMA.FTZ R38, R25, R14, -R26 ;  /* 0x0000000e19267223 */ /* 0x000fe2000001081a */
[----:B------:R-:W-:Y:S01]  /*11e30*/  LOP3.LUT R26, R73, 0xffff0000, RZ, 0xc0, !PT ;  /* 0xffff0000491a7812 */ /* 0x000fe200078ec0ff */
[----:B------:R-:W-:Y:S01]  /*11e40*/  FFMA.FTZ R39, R25, R32, R29 ;  /* 0x0000002019277223 */ /* 0x000fe2000001001d */
[----:B------:R-:W-:Y:S01]  /*11e50*/  LOP3.LUT R14, R81, 0xffff0000, RZ, 0xc0, !PT ;  /* 0xffff0000510e7812 */ /* 0x000fe200078ec0ff */
[C---:B------:R-:W-:Y:S01]  /*11e60*/  FMUL.FTZ R25, R8.reuse, R27 ;  /* 0x0000001b08197220 */ /* 0x040fe20000410000 */
[----:B------:R-:W-:Y:S01]  /*11e70*/  FMUL.FTZ R29, R8, R15 ;  /* 0x0000000f081d7220 */ /* 0x000fe20000410000 */
[----:B------:R-:W-:Y:S01]  /*11e80*/  FMUL.FTZ R8, R9, R26 ;  /* 0x0000001a09087220 */ /* 0x000fe20000410000 */
[----:B------:R-:W-:-:S02]  /*11e90*/  IMAD.U32 R24, R6, 0x10000, RZ ;  /* 0x0001000006187824 */ /* 0x000fc400078e00ff */
[----:B------:R-:W-:Y:S01]  /*11ea0*/  FFMA.FTZ R30, R4, R15, -R25 ;  /* 0x0000000f041e7223 */ /* 0x000fe20000010819 */
[-C--:B------:R-:W-:Y:S01]  /*11eb0*/  FMUL.FTZ R9, R9, R14.reuse ;  /* 0x0000000e09097220 */ /* 0x080fe20000410000 */
[----:B------:R-:W-:Y:S02]  /*11ec0*/  IMAD.U32 R25, R78, 0x10000, RZ ;  /* 0x000100004e197824 */ /* 0x000fe400078e00ff */
[----:B------:R-:W-:Y:S01]  /*11ed0*/  FFMA.FTZ R32, R4, R27, R29 ;  /* 0x0000001b04207223 */ /* 0x000fe2000001001d */
[----:B------:R-:W-:Y:S02]  /*11ee0*/  IMAD.U32 R15, R82, 0x10000, RZ ;  /* 0x00010000520f7824 */ /* 0x000fe400078e00ff */
[C---:B------:R-:W-:Y:S01]  /*11ef0*/  FFMA.FTZ R27, R5.reuse, R14, -R8 ;  /* 0x0000000e051b7223 */ /* 0x040fe20000010808 */
[----:B------:R-:W-:Y:S01]  /*11f00*/  FFMA.FTZ R29, R5, R26, R9 ;  /* 0x0000001a051d7223 */ /* 0x000fe20000010009 */
[C---:B------:R-:W-:Y:S01]  /*11f10*/  FMUL.FTZ R31, R28.reuse, R25 ;  /* 0x000000191c1f7220 */ /* 0x040fe20000410000 */
[----:B------:R-:W-:Y:S01]  /*11f20*/  FMUL.FTZ R33, R28, R15 ;  /* 0x0000000f1c217220 */ /* 0x000fe20000410000 */
[----:B------:R-:W-:-:S02]  /*11f30*/  LOP3.LUT R9, R78, 0xffff0000, RZ, 0xc0, !PT ;  /* 0xffff00004e097812 */ /* 0x000fc400078ec0ff */
[----:B------:R-:W-:Y:S01]  /*11f40*/  LOP3.LUT R8, R79, 0xffff0000, RZ, 0xc0, !PT ;  /* 0xffff00004f087812 */ /* 0x000fe200078ec0ff */
[----:B------:R-:W-:Y:S01]  /*11f50*/  FFMA.FTZ R31, R24, R15, -R31 ;  /* 0x0000000f181f7223 */ /* 0x000fe2000001081f */
        /* <DEDUP_REMOVED lines=9> */
[C---:B------:R-:W-:Y:S01]  /*11ff0*/  FFMA.FTZ R10, R6.reuse, R5, -R15 ;  /* 0x00000005060a7223 */ /* 0x040fe2000001080f */
[----:B------:R-:W-:Y:S01]  /*12000*/  F2FP.BF16.F32.PACK_AB R5, R27, R34 ;  /* 0x000000221b05723e */ /* 0x000fe200000010ff */
[C---:B------:R-:W-:Y:S01]  /*12010*/  FFMA.FTZ R11, R7.reuse, R4, -R24 ;  /* 0x00000004070b7223 */ /* 0x040fe20000010818 */
[----:B------:R-:W-:Y:S01]  /*12020*/  FFMA.FTZ R14, R6, R9, R14 ;  /* 0x00000009060e7223 */ /* 0x000fe2000001000e */
        /* <DEDUP_REMOVED lines=10> */
.L_x_2378:
[----:B------:R-:W-:Y:S05]  /*120d0*/  BSYNC B1 ;  /* 0x0000000000017941 */ /* 0x000fea0003800000 */
.L_x_2377:
[----:B------:R-:W-:Y:S05]  /*120e0*/  @P2 BRA `(.L_x_2344) ;  /* 0x0000000400a02947 */ /* 0x000fea0003800000 */
[----:B01234-:R-:W2:Y:S04]  /*120f0*/  LDL R4, [R1+0x5c] ;  /* 0x00005c0001047983 */ /* 0x01fea80000100800 */
[----:B------:R-:W3:Y:S01]  /*12100*/  LDL R36, [R1+0x50] ;  /* 0x0000500001247983 */ /* 0x000ee20000100800 */
[----:B------:R-:W-:Y:S02]  /*12110*/  SHF.R.U64 R15, R48, 0x10, R49 ;  /* 0x00000010300f7819 */ /* 0x000fe40000001231 */
[----:B------:R-:W-:Y:S02]  /*12120*/  SHF.R.U64 R27, R64, 0x10, R65 ;  /* 0x00000010401b7819 */ /* 0x000fe40000001241 */
[----:B------:R-:W-:Y:S02]  /*12130*/  SHF.R.U32.HI R28, RZ, 0x10, R49 ;  /* 0x00000010ff1c7819 */ /* 0x000fe40000011631 */
[----:B------:R-:W-:-:S02]  /*12140*/  PRMT R26, R0, 0x5410, R15 ;  /* 0x00005410001a7816 */ /* 0x000fc4000000000f */
[----:B------:R-:W-:Y:S02]  /*12150*/  SHF.R.U64 R25, R66, 0x10, R67 ;  /* 0x0000001042197819 */ /* 0x000fe40000001243 */
[----:B------:R-:W-:Y:S01]  /*12160*/  PRMT R68, R68, 0x5410, R27 ;  /* 0x0000541044447816 */ /* 0x000fe2000000001b */
[----:B------:R-:W-:Y:S01]  /*12170*/  IMAD.U32 R27, R26, 0x10000, RZ ;  /* 0x000100001a1b7824 */ /* 0x000fe200078e00ff */
[----:B------:R-:W-:Y:S02]  /*12180*/  SHF.R.U32.HI R64, RZ, 0x10, R65 ;  /* 0x00000010ff407819 */ /* 0x000fe40000011641 */
[----:B------:R-:W-:Y:S02]  /*12190*/  PRMT R28, R3, 0x5410, R28 ;  /* 0x00005410031c7816 */ /* 0x000fe4000000001c */
[----:B------:R-:W-:Y:S02]  /*121a0*/  SHF.R.U32.HI R66, RZ, 0x10, R67 ;  /* 0x00000010ff427819 */ /* 0x000fe40000011643 */
[----:B------:R-:W-:Y:S01]  /*121b0*/  PRMT R70, R70, 0x5410, R25 ;  /* 0x0000541046467816 */ /* 0x000fe20000000019 */
[----:B------:R-:W-:Y:S01]  /*121c0*/  IMAD.U32 R25, R68, 0x10000, RZ ;  /* 0x0001000044197824 */ /* 0x000fe200078e00ff */
[----:B------:R-:W-:Y:S01]  /*121d0*/  PRMT R69, R69, 0x5410, R64 ;  /* 0x0000541045457816 */ /* 0x000fe20000000040 */
[----:B------:R-:W-:Y:S01]  /*121e0*/  IMAD.U32 R29, R28, 0x10000, RZ ;  /* 0x000100001c1d7824 */ /* 0x000fe200078e00ff */
[----:B------:R-:W-:-:S02]  /*121f0*/  PRMT R71, R71, 0x5410, R66 ;  /* 0x0000541047477816 */ /* 0x000fc40000000042 */
[----:B------:R-:W-:Y:S02]  /*12200*/  LOP3.LUT R26, R26, 0xffff0000, RZ, 0xc0, !PT ;  /* 0xffff00001a1a7812 */ /* 0x000fe400078ec0ff */
[----:B------:R-:W-:Y:S02]  /*12210*/  LOP3.LUT R68, R68, 0xffff0000, RZ, 0xc0, !PT ;  /* 0xffff000044447812 */ /* 0x000fe400078ec0ff */
[----:B------:R-:W-:Y:S02]  /*12220*/  LOP3.LUT R28, R28, 0xffff0000, RZ, 0xc0, !PT ;  /* 0xffff00001c1c7812 */ /* 0x000fe400078ec0ff */
[----:B--2---:R-:W-:-:S04]  /*12230*/  LEA.HI R13, R13, R4, RZ, 0x1d ;  /* 0x000000040d0d7211 */ /* 0x004fc800078fe8ff */
[----:B------:R-:W-:Y:S01]  /*12240*/  SHF.R.S32.HI R4, RZ, 0x1f, R13 ;  /* 0x0000001fff047819 */ /* 0x000fe2000001140d */
[----:B------:R-:W-:-:S03]  /*12250*/  IMAD.SHL.U32 R5, R13, 0x8, RZ ;  /* 0x000000080d057824 */ /* 0x000fc600078e00ff */
[----:B------:R-:W-:Y:S02]  /*12260*/  LEA.HI R13, R4, R13, RZ, 0x3 ;  /* 0x0000000d040d7211 */ /* 0x000fe400078f18ff */
[----:B------:R-:W-:-:S03]  /*12270*/  LOP3.LUT R4, R210, 0x38, R5, 0xf8, !PT ;  /* 0x00000038d2047812 */ /* 0x000fc600078ef805 */
[----:B------:R-:W-:Y:S01]  /*12280*/  IMAD.SHL.U32 R13, R13, 0x400, RZ ;  /* 0x000004000d0d7824 */ /* 0x000fe200078e00ff */
[----:B------:R-:W-:-:S04]  /*12290*/  LOP3.LUT R5, R4, R60, RZ, 0x3c, !PT ;  /* 0x0000003c04057212 */ /* 0x000fc800078e3cff */
[----:B------:R-:W-:Y:S02]  /*122a0*/  LOP3.LUT R9, R13, 0x7fffe000, RZ, 0xc0, !PT ;  /* 0x7fffe0000d097812 */ /* 0x000fe400078ec0ff */
[--C-:B------:R-:W-:Y:S02]  /*122b0*/  SHF.R.U64 R13, R50, 0x10, R51.reuse ;  /* 0x00000010320d7819 */ /* 0x100fe40000001233 */
[----:B------:R-:W-:Y:S02]  /*122c0*/  IADD3 R9, R5, R9, R218 ;  /* 0x0000000905097210 */ /* 0x000fe40007ffe0da */
[----:B---3--:R-:W0:Y:S01]  /*122d0*/  LDS.128 R4, [R36] ;  /* 0x0000000024047984 */ /* 0x008e220000000c00 */
[----:B------:R-:W-:Y:S02]  /*122e0*/  SHF.R.U32.HI R50, RZ, 0x10, R51 ;  /* 0x00000010ff327819 */ /* 0x000fe40000011633 */
[----:B------:R-:W-:Y:S01]  /*122f0*/  IMAD R12, R9, 0x2, R18 ;  /* 0x00000002090c7824 */ /* 0x000fe200078e0212 */
[----:B------:R-:W-:-:S02]  /*12300*/  PRMT R30, R20, 0x5410, R13 ;  /* 0x00005410141e7816 */ /* 0x000fc4000000000d */
[----:B------:R-:W-:Y:S02]  /*12310*/  PRMT R31, R21, 0x5410, R50 ;  /* 0x00005410151f7816 */ /* 0x000fe40000000032 */
        /* <DEDUP_REMOVED lines=18> */
[----:B------:R-:W-:Y:S02]  /*12440*/  IMAD.U32 R24, R11, 0x10000, RZ ;  /* 0x000100000b187824 */ /* 0x000fe400078e00ff */
[-C--:B------:R-:W-:Y:S01]  /*12450*/  FMUL.FTZ R20, R20, R15.reuse ;  /* 0x0000000f14147220 */ /* 0x080fe20000410000 */
[----:B------:R-:W-:Y:S02]  /*12460*/  IMAD.U32 R33, R31, 0x10000, RZ ;  /* 0x000100001f217824 */ /* 0x000fe400078e00ff */
[----:B------:R-:W-:Y:S01]  /*12470*/  FFMA.FTZ R34, R13, R15, -R34 ;  /* 0x0000000f0d227223 */ /* 0x000fe20000010822 */
[----:B------:R-:W-:Y:S02]  /*12480*/  IMAD.U32 R25, R71, 0x10000, RZ ;  /* 0x0001000047197824 */ /* 0x000fe400078e00ff */
[----:B------:R-:W-:Y:S01]  /*12490*/  FFMA.FTZ R35, R0, R27, R35 ;  /* 0x0000001b00237223 */ /* 0x000fe20000010023 */
[C---:B------:R-:W-:Y:S01]  /*124a0*/  FMUL.FTZ R15, R24.reuse, R33 ;  /* 0x00000021180f7220 */ /* 0x040fe20000410000 */
[----:B------:R-:W-:Y:S01]  /*124b0*/  LOP3.LUT R69, R69, 0xffff0000, RZ, 0xc0, !PT ;  /* 0xffff000045457812 */ /* 0x000fe200078ec0ff */
[-C--:B------:R-:W-:Y:S01]  /*124c0*/  FMUL.FTZ R24, R24, R25.reuse ;  /* 0x0000001918187220 */ /* 0x080fe20000410000 */
[----:B------:R-:W-:Y:S01]  /*124d0*/  FMUL.FTZ R0, R8, R26 ;  /* 0x0000001a08007220 */ /* 0x000fe20000410000 */
[----:B------:R-:W-:Y:S01]  /*124e0*/  FFMA.FTZ R27, R14, R25, -R15 ;  /* 0x000000190e1b7223 */ /* 0x000fe2000001080f */
[----:B------:R-:W-:-:S02]  /*124f0*/  IMAD.U32 R21, R10, 0x10000, RZ ;  /* 0x000100000a157824 */ /* 0x000fc400078e00ff */
[----:B------:R-:W-:Y:S01]  /*12500*/  FFMA.FTZ R33, R14, R33, R24 ;  /* 0x000000210e217223 */ /* 0x000fe20000010018 */
[----:B------:R-:W-:Y:S01]  /*12510*/  FMUL.FTZ R14, R8, R68 ;  /* 0x00000044080e7220 */ /* 0x000fe20000410000 */
[----:B------:R-:W-:Y:S02]  /*12520*/  IMAD.U32 R8, R30, 0x10000, RZ ;  /* 0x000100001e087824 */ /* 0x000fe400078e00ff */
[----:B------:R-:W-:Y:S01]  /*12530*/  FFMA.FTZ R20, R13, R29, R20 ;  /* 0x0000001d0d147223 */ /* 0x000fe20000010014 */
[----:B------:R-:W-:Y:S01]  /*12540*/  FMUL.FTZ R15, R9, R28 ;  /* 0x0000001c090f7220 */ /* 0x000fe20000410000 */
[----:B------:R-:W-:Y:S01]  /*12550*/  FFMA.FTZ R13, R3, R68, -R0 ;  /* 0x00000044030d7223 */ /* 0x000fe20000010800 */
[-C--:B------:R-:W-:Y:S01]  /*12560*/  FMUL.FTZ R9, R9, R69.reuse ;  /* 0x0000004509097220 */ /* 0x080fe20000410000 */
[----:B------:R-:W-:Y:S02]  /*12570*/  IMAD.U32 R0, R70, 0x10000, RZ ;  /* 0x0001000046007824 */ /* 0x000fe400078e00ff */
[----:B------:R-:W-:Y:S01]  /*12580*/  FMUL.FTZ R24, R21, R8 ;  /* 0x0000000815187220 */ /* 0x000fe20000410000 */
[----:B------:R-:W-:Y:S01]  /*12590*/  FFMA.FTZ R14, R3, R26, R14 ;  /* 0x0000001a030e7223 */ /* 0x000fe2000001000e */
[----:B------:R-:W-:Y:S01]  /*125a0*/  FFMA.FTZ R25, R4, R28, R9 ;  /* 0x0000001c04197223 */ /* 0x000fe20000010009 */
[----:B------:R-:W-:Y:S01]  /*125b0*/  LOP3.LUT R10, R10, 0xffff0000, RZ, 0xc0, !PT ;  /* 0xffff00000a0a7812 */ /* 0x000fe200078ec0ff */
[----:B------:R-:W-:Y:S01]  /*125c0*/  FFMA.FTZ R15, R4, R69, -R15 ;  /* 0x00000045040f7223 */ /* 0x000fe2000001080f */
[-C--:B------:R-:W-:Y:S01]  /*125d0*/  FMUL.FTZ R26, R21, R0.reuse ;  /* 0x00000000151a7220 */ /* 0x080fe20000410000 */
[----:B------:R-:W-:Y:S01]  /*125e0*/  LOP3.LUT R9, R30, 0xffff0000, RZ, 0xc0, !PT ;  /* 0xffff00001e097812 */ /* 0x000fe200078ec0ff */
[----:B------:R-:W-:Y:S01]  /*125f0*/  FFMA.FTZ R24, R5, R0, -R24 ;  /* 0x0000000005187223 */ /* 0x000fe20000010818 */
[----:B------:R-:W-:Y:S01]  /*12600*/  LOP3.LUT R11, R11, 0xffff0000, RZ, 0xc0, !PT ;  /* 0xffff00000b0b7812 */ /* 0x000fe200078ec0ff */
[----:B------:R-:W-:Y:S01]  /*12610*/  FFMA.FTZ R26, R5, R8, R26 ;  /* 0x00000008051a7223 */ /* 0x000fe2000001001a */
[----:B------:R-:W-:Y:S01]  /*12620*/  LOP3.LUT R3, R70, 0xffff0000, RZ, 0xc0, !PT ;  /* 0xffff000046037812 */ /* 0x000fe200078ec0ff */
[----:B------:R-:W-:Y:S01]  /*12630*/  FMUL.FTZ R5, R10, R9 ;  /* 0x000000090a057220 */ /* 0x000fe20000410000 */
[----:B------:R-:W-:-:S02]  /*12640*/  LOP3.LUT R4, R31, 0xffff0000, RZ, 0xc0, !PT ;  /* 0xffff00001f047812 */ /* 0x000fc400078ec0ff */
[----:B------:R-:W-:Y:S01]  /*12650*/  LOP3.LUT R0, R71, 0xffff0000, RZ, 0xc0, !PT ;  /* 0xffff000047007812 */ /* 0x000fe200078ec0ff */
[-C--:B------:R-:W-:Y:S01]  /*12660*/  FMUL.FTZ R10, R10, R3.reuse ;  /* 0x000000030a0a7220 */ /* 0x080fe20000410000 */
[C---:B------:R-:W-:Y:S01]  /*12670*/  FFMA.FTZ R3, R6.reuse, R3, -R5 ;  /* 0x0000000306037223 */ /* 0x040fe20000010805 */
[----:B------:R-:W-:Y:S01]  /*12680*/  FMUL.FTZ R8, R11, R4 ;  /* 0x000000040b087220 */ /* 0x000fe20000410000 */
[----:B------:R-:W-:Y:S01]  /*12690*/  F2FP.BF16.F32.PACK_AB R5, R15, R34 ;  /* 0x000000220f05723e */ /* 0x000fe200000010ff */
        /* <DEDUP_REMOVED lines=13> */
.L_x_2344:
[----:B------:R-:W-:Y:S05]  /*12770*/  BSYNC B0 ;  /* 0x0000000000007941 */ /* 0x000fea0003800000 */
.L_x_2316:
        /* <DEDUP_REMOVED lines=8> */
.L_x_2314:
[----:B------:R-:W5:Y:S02]  /*12800*/  LDL R0, [R1+0x4c] ;  /* 0x00004c0001007983 */ /* 0x000f640000100800 */
[----:B-----5:R-:W-:-:S13]  /*12810*/  R2UR UR4, R0 ;  /* 0x00000000000472ca */ /* 0x020fda00000e0000 */
[----:B------:R-:W-:-:S05]  /*12820*/  IMAD.U32 R0, RZ, RZ, UR4 ;  /* 0x00000004ff007e24 */ /* 0x000fca000f8e00ff */
[----:B------:R-:W-:-:S13]  /*12830*/  ISETP.NE.AND P0, PT, R0, 0x3, PT ;  /* 0x000000030000780c */ /* 0x000fda0003f05270 */
[----:B------:R-:W-:Y:S05]  /*12840*/  @!P0 BRA `(.L_x_2379) ;  /* 0x0000000000048947 */ /* 0x000fea0003800000 */
[----:B------:R-:W-:Y:S01]  /*12850*/  BPT.TRAP 0x1 ;  /* 0x000000040000795c */ /* 0x000fe20000300000 */
.L_x_2379:
[----:B01234-:R-:W-:Y:S01]  /*12860*/  IMAD R6, R205, 0x8, R18 ;  /* 0x00000008cd067824 */ /* 0x01ffe200078e0212 */
[----:B------:R-:W-:-:S04]  /*12870*/  SHF.L.U32 R3, R208, 0x1f, RZ ;  /* 0x0000001fd0037819 */ /* 0x000fc800000006ff */
[----:B------:R0:W1:Y:S01]  /*12880*/  SYNCS.PHASECHK.TRANS64.TRYWAIT P2, [R6+URZ+0x36830], R3 ;  /* 0x03683003060075a7 */ /* 0x000062000804017f */
[----:B------:R-:W-:Y:S05]  /*12890*/  @!P0 BRA `(.L_x_2380) ;  /* 0x0000000000048947 */ /* 0x000fea0003800000 */
[----:B------:R-:W-:Y:S01]  /*128a0*/  BPT.TRAP 0x1 ;  /* 0x000000040000795c */ /* 0x000fe20000300000 */
.L_x_2380:
[----:B------:R-:W2:Y:S01]  /*128b0*/  S2R R0, SR_TID.X ;  /* 0x0000000000007919 */ /* 0x000ea20000002100 */
[----:B------:R-:W-:Y:S01]  /*128c0*/  IMAD.MOV.U32 R119, RZ, RZ, RZ ;  /* 0x000000ffff777224 */ /* 0x000fe200078e00ff */
[----:B--2---:R-:W-:-:S04]  /*128d0*/  LOP3.LUT R0, R0, 0x7f, RZ, 0xc0, !PT ;  /* 0x0000007f00007812 */ /* 0x004fc800078ec0ff */
[----:B------:R-:W-:Y:S01]  /*128e0*/  ISETP.NE.AND P1, PT, R0, RZ, PT ;  /* 0x000000ff0000720c */ /* 0x000fe20003f25270 */
[----:B-1----:R-:W-:-:S12]  /*128f0*/  @P2 BRA `(.L_x_2381) ;  /* 0x0000000000082947 */ /* 0x002fd80003800000 */
[----:B------:R-:W1:Y:S02]  /*12900*/  SYNCS.PHASECHK.TRANS64.TRYWAIT P2, [R6+URZ+0x36830], R3 ;  /* 0x03683003060075a7 */ /* 0x000e64000804017f */
[----:B-1----:R-:W-:Y:S05]  /*12910*/  @!P2 BRA `(.L_x_2382) ;  /* 0x0000019800b8a947 */ /* 0x002fea0003800000 */
.L_x_2381:
[----:B------:R-:W-:Y:S05]  /*12920*/  WARPSYNC.ALL ;  /* 0x0000000000007948 */ /* 0x000fea0003800000 */
[----:B------:R-:W-:Y:S01]  /*12930*/  VIADD R0, R18, 0x21400 ;  /* 0x0002140012007836 */ /* 0x000fe20000000000 */
[----:B------:R-:W-:Y:S01]  /*12940*/  R2UR UR20, R2 ;  /* 0x00000000021472ca */ /* 0x000fe200000e0000 */
[----:B01----:R-:W-:Y:S01]  /*12950*/  IMAD.MOV.U32 R3, RZ, RZ, 0x40000040 ;  /* 0x40000040ff037424 */ /* 0x003fe200078e00ff */
[----:B------:R-:W-:Y:S01]  /*12960*/  WARPGROUP.ARRIVE ;  /* 0x00000000000079c5 */ /* 0x000fe20000000000 */
[----:B------:R-:W-:Y:S01]  /*12970*/  UMOV UR9, 0x40000040 ;  /* 0x4000004000097882 */ /* 0x000fe20000000000 */
[----:B------:R-:W-:Y:S01]  /*12980*/  SHF.R.U32.HI R0, RZ, 0x4, R0 ;  /* 0x00000004ff007819 */ /* 0x000fe20000011600 */
[----:B------:R-:W-:Y:S01]  /*12990*/  IMAD.MOV.U32 R5, RZ, RZ, 0x40000040 ;  /* 0x40000040ff057424 */ /* 0x000fe200078e00ff */
[----:B------:R-:W-:Y:S01]  /*129a0*/  R2UR UR11, R3 ;  /* 0x00000000030b72ca */ /* 0x000fe200000e0000 */
[----:B------:R-:W-:Y:S01]  /*129b0*/  UMOV UR17, UR9 ;  /* 0x0000000900117c82 */ /* 0x000fe20008000000 */
[----:B------:R-:W-:Y:S01]  /*129c0*/  LOP3.LUT R0, R0, 0x3fff, RZ, 0xc0, !PT ;  /* 0x00003fff00007812 */ /* 0x000fe200078ec0ff */
[----:B------:R-:W-:Y:S01]  /*129d0*/  UMOV UR5, UR17 ;  /* 0x0000001100057c82 */ /* 0x000fe20008000000 */
[----:B------:R-:W-:Y:S01]  /*129e0*/  R2UR UR7, R5 ;  /* 0x00000000050772ca */ /* 0x000fe200000e0000 */
[----:B------:R-:W-:Y:S01]  /*129f0*/  IMAD.MOV.U32 R5, RZ, RZ, 0x40000040 ;  /* 0x40000040ff057424 */ /* 0x000fe200078e00ff */
[----:B------:R-:W-:Y:S01]  /*12a00*/  LOP3.LUT R212, R0, 0x10000, RZ, 0xfc, !PT ;  /* 0x0001000000d47812 */ /* 0x000fe200078efcff */
[----:B------:R-:W-:Y:S01]  /*12a10*/  ULOP3.LUT UR20, UR20, 0x10000, URZ, 0xfc, !UPT ;  /* 0x0001000014147892 */ /* 0x000fe2000f8efc3f */
[----:B------:R-:W-:Y:S01]  /*12a20*/  IMAD.U32 R11, RZ, RZ, UR9 ;  /* 0x00000009ff0b7e24 */ /* 0x000fe2000f8e00ff */
[----:B------:R-:W-:Y:S01]  /*12a30*/  UMOV UR13, UR17 ;  /* 0x00000011000d7c82 */ /* 0x000fe20008000000 */
[----:B------:R-:W-:Y:S01]  /*12a40*/  IMAD.MOV.U32 R9, RZ, RZ, 0x40000040 ;  /* 0x40000040ff097424 */ /* 0x000fe200078e00ff */
[----:B------:R-:W-:Y:S01]  /*12a50*/  UMOV UR25, 0x40000040 ;  /* 0x4000004000197882 */ /* 0x000fe20000000000 */
[----:B------:R-:W-:Y:S01]  /*12a60*/  IMAD R2, R205, 0xa80, R212 ;  /* 0x00000a80cd027824 */ /* 0x000fe200078e02d4 */
[----:B------:R-:W-:Y:S01]  /*12a70*/  UMOV UR23, UR25 ;  /* 0x0000001900177c82 */ /* 0x000fe20008000000 */
[----:B------:R-:W-:Y:S01]  /*12a80*/  UMOV UR8, UR20 ;  /* 0x0000001400087c82 */ /* 0x000fe20008000000 */
[----:B------:R-:W-:Y:S01]  /*12a90*/  R2UR UR15, R9 ;  /* 0x00000000090f72ca */ /* 0x000fe200000e0000 */
[C---:B------:R-:W-:Y:S01]  /*12aa0*/  VIADD R4, R2.reuse, 0x80 ;  /* 0x0000008002047836 */ /* 0x040fe20000000000 */
[----:B------:R-:W-:Y:S01]  /*12ab0*/  R2UR UR10, R2 ;  /* 0x00000000020a72ca */ /* 0x000fe200000e0000 */
[----:B------:R-:W-:Y:S01]  /*12ac0*/  UMOV UR16, UR8 ;  /* 0x0000000800107c82 */ /* 0x000fe20008000000 */
[----:B------:R-:W-:Y:S01]  /*12ad0*/  IMAD.U32 R10, RZ, RZ, UR8 ;  /* 0x00000008ff0a7e24 */ /* 0x000fe2000f8e00ff */
[----:B------:R-:W-:Y:S01]  /*12ae0*/  UMOV UR4, UR16 ;  /* 0x0000001000047c82 */ /* 0x000fe20008000000 */
[----:B------:R-:W-:Y:S01]  /*12af0*/  R2UR UR6, R4 ;  /* 0x00000000040672ca */ /* 0x000fe200000e0000 */
[C---:B------:R-:W-:Y:S01]  /*12b00*/  VIADD R4, R2.reuse, 0x100 ;  /* 0x0000010002047836 */ /* 0x040fe20000000000 */
[----:B------:R-:W-:Y:S01]  /*12b10*/  UMOV UR12, UR16 ;  /* 0x00000010000c7c82 */ /* 0x000fe20008000000 */
[----:B------:R-:W-:Y:S01]  /*12b20*/  VIADD R8, R2, 0x200 ;  /* 0x0000020002087836 */ /* 0x000fe20000000000 */
[----:B------:R0:W-:Y:S01]  /*12b30*/  STL.64 [R1+0x38], R10 ;  /* 0x0000380a01007387 */ /* 0x0001e20000100a00 */
[----:B------:R-:W-:Y:S01]  /*12b40*/  IMAD.MOV.U32 R9, RZ, RZ, 0x40000040 ;  /* 0x40000040ff097424 */ /* 0x000fe200078e00ff */
[----:B------:R-:W-:Y:S01]  /*12b50*/  UIADD3 UR52, UR20, 0x406, URZ ;  /* 0x0000040614347890 */ /* 0x000fe2000fffe03f */
[----:B------:R-:W-:Y:S01]  /*12b60*/  IMAD R0, R148, -0x70, R220 ;  /* 0xffffff9094007824 */ /* 0x000fe200078e02dc */
[----:B------:R-:W-:Y:S01]  /*12b70*/  R2UR UR14, R8 ;  /* 0x00000000080e72ca */ /* 0x000fe200000e0000 */
[----:B------:R-:W-:Y:S01]  /*12b80*/  HGMMA.64x16x16.F32.BF16 R72, gdesc[UR8], RZ, !UPT, gsb0 ;  /* 0x00200000084879f0 */ /* 0x000fe2000c0018ff */
[----:B------:R-:W-:Y:S01]  /*12b90*/  UMOV UR8, UR16 ;  /* 0x0000001000087c82 */ /* 0x000fe20008000000 */
[----:B------:R-:W-:Y:S01]  /*12ba0*/  UMOV UR9, UR17 ;  /* 0x0000001100097c82 */ /* 0x000fe20008000000 */
[----:B------:R-:W-:Y:S01]  /*12bb0*/  VIADD R8, R2, 0x300 ;  /* 0x0000030002087836 */ /* 0x000fe20000000000 */
[----:B------:R-:W-:Y:S01]  /*12bc0*/  R2UR UR19, R9 ;  /* 0x00000000091372ca */ /* 0x000fe200000e0000 */
[----:B------:R-:W-:Y:S01]  /*12bd0*/  IMAD.MOV.U32 R9, RZ, RZ, 0x40000040 ;  /* 0x40000040ff097424 */ /* 0x000fe200078e00ff */
[----:B------:R-:W-:Y:S01]  /*12be0*/  UMOV UR53, 0x40000040 ;  /* 0x4000004000357882 */ /* 0x000fe20000000000 */
[----:B0-----:R-:W-:Y:S01]  /*12bf0*/  IMAD.U32 R11, RZ, RZ, UR25 ;  /* 0x00000019ff0b7e24 */ /* 0x001fe2000f8e00ff */
[----:B------:R-:W-:Y:S01]  /*12c00*/  R2UR UR18, R8 ;  /* 0x00000000081272ca */ /* 0x000fe200000e0000 */
[C---:B------:R-:W-:Y:S01]  /*12c10*/  VIADD R8, R2.reuse, 0x202 ;  /* 0x0000020202087836 */ /* 0x040fe20000000000 */
[----:B------:R-:W-:Y:S01]  /*12c20*/  UIADD3 UR48, UR20, 0x800, URZ ;  /* 0x0000080014307890 */ /* 0x000fe2000fffe03f */
[----:B------:R-:W-:Y:S01]  /*12c30*/  VIADD R12, R2, 0x986 ;  /* 0x00000986020c7836 */ /* 0x000fe20000000000 */
[----:B------:R-:W-:Y:S01]  /*12c40*/  UMOV UR49, 0x40000040 ;  /* 0x4000004000317882 */ /* 0x000fe20000000000 */
[----:B------:R-:W-:Y:S01]  /*12c50*/  UIADD3 UR44, UR20, 0x802, URZ ;  /* 0x00000802142c7890 */ /* 0x000fe2000fffe03f */
[----:B------:R-:W-:Y:S01]  /*12c60*/  IMAD.MOV.U32 R13, RZ, RZ, 0x40000040 ;  /* 0x40000040ff0d7424 */ /* 0x000fe200078e00ff */
[----:B------:R-:W-:Y:S01]  /*12c70*/  UMOV UR45, 0x40000040 ;  /* 0x40000040002d7882 */ /* 0x000fe20000000000 */
[----:B------:R-:W-:Y:S01]  /*12c80*/  UIADD3 UR40, UR20, 0x804, URZ ;  /* 0x0000080414287890 */ /* 0x000fe2000fffe03f */
[----:B------:R-:W-:Y:S01]  /*12c90*/  VIADD R3, R0, 0x70 ;  /* 0x0000007000037836 */ /* 0x000fe20000000000 */
[----:B------:R-:W-:Y:S01]  /*12ca0*/  UMOV UR41, 0x40000040 ;  /* 0x4000004000297882 */ /* 0x000fe20000000000 */
[----:B------:R-:W-:Y:S01]  /*12cb0*/  UIADD3 UR36, UR20, 0x806, URZ ;  /* 0x0000080614247890 */ /* 0x000fe2000fffe03f */
[----:B------:R-:W-:Y:S01]  /*12cc0*/  @!P1 VIADD R6, R6, 0x36840 ;  /* 0x0003684006069836 */ /* 0x000fe20000000000 */
[----:B------:R-:W-:Y:S01]  /*12cd0*/  UMOV UR37, 0x40000040 ;  /* 0x4000004000257882 */ /* 0x000fe20000000000 */
[----:B------:R-:W-:Y:S01]  /*12ce0*/  BSSY B0, `(.L_x_2383) ;  /* 0x0000a50000007945 */ /* 0x000fe20003800000 */
[----:B------:R-:W-:-:S02]  /*12cf0*/  IMAD.MOV.U32 R118, RZ, RZ, R119 ;  /* 0x000000ffff767224 */ /* 0x000fc400078e0077 */
[----:B------:R-:W-:Y:S01]  /*12d00*/  @!P1 PRMT R6, RZ, 0x654, R6 ;  /* 0x00000654ff069816 */ /* 0x000fe20000000006 */
        /* <DEDUP_REMOVED lines=12> */
[--C-:B------:R-:W-:Y:S01]  /*12dd0*/  IMAD.MOV.U32 R105, RZ, RZ, R119.reuse ;  /* 0x000000ffff697224 */ /* 0x100fe200078e0077 */
[----:B------:R-:W-:Y:S02]  /*12de0*/  WARPGROUP.DEPBAR.LE gsb0, 0x0 ;  /* 0x00008000000079c5 */ /* 0x000fe40000010000 */
[----:B------:R-:W-:Y:S01]  /*12df0*/  WARPGROUP.ARRIVE ;  /* 0x00000000000079c5 */ /* 0x000fe20000000000 */
[--C-:B------:R-:W-:Y:S02]  /*12e00*/  IMAD.MOV.U32 R104, RZ, RZ, R119.reuse ;  /* 0x000000ffff687224 */ /* 0x100fe400078e0077 */
[--C-:B------:R-:W-:Y:S02]  /*12e10*/  IMAD.MOV.U32 R103, RZ, RZ, R119.reuse ;  /* 0x000000ffff677224 */ /* 0x100fe400078e0077 */
[----:B------:R-:W-:Y:S01]  /*12e20*/  IMAD.MOV.U32 R102, RZ, RZ, R119 ;  /* 0x000000ffff667224 */ /* 0x000fe200078e0077 */
[----:B------:R-:W-:Y:S01]  /*12e30*/  HGMMA.64x16x16.F32.BF16 R64, gdesc[UR4], RZ, !UPT, gsb0 ;  /* 0x00200000044079f0 */ /* 0x000fe2000c0018ff */
[----:B------:R-:W-:Y:S01]  /*12e40*/  R2UR UR6, R4 ;  /* 0x00000000040672ca */ /* 0x000fe200000e0000 */
[----:B------:R-:W-:Y:S01]  /*12e50*/  UMOV UR4, UR16 ;  /* 0x0000001000047c82 */ /* 0x000fe20008000000 */
[----:B------:R-:W-:Y:S01]  /*12e60*/  R2UR UR7, R5 ;  /* 0x00000000050772ca */ /* 0x000fe200000e0000 */
[----:B------:R-:W-:Y:S01]  /*12e70*/  UMOV UR5, UR17 ;  /* 0x0000001100057c82 */ /* 0x000fe20008000000 */
[----:B------:R-:W-:-:S02]  /*12e80*/  VIADD R4, R2, 0x180 ;  /* 0x0000018002047836 */ /* 0x000fc40000000000 */
[----:B------:R-:W-:Y:S02]  /*12e90*/  IMAD.MOV.U32 R5, RZ, RZ, 0x40000040 ;  /* 0x40000040ff057424 */ /* 0x000fe400078e00ff */
[--C-:B------:R-:W-:Y:S01]  /*12ea0*/  IMAD.MOV.U32 R101, RZ, RZ, R119.reuse ;  /* 0x000000ffff657224 */ /* 0x100fe200078e0077 */
[----:B------:R-:W-:Y:S01]  /*12eb0*/  R2UR UR10, R4 ;  /* 0x00000000040a72ca */ /* 0x000fe200000e0000 */
[----:B------:R-:W-:Y:S01]  /*12ec0*/  VIADD R4, R2, 0x280 ;  /* 0x0000028002047836 */ /* 0x000fe20000000000 */
[----:B------:R-:W-:Y:S01]  /*12ed0*/  R2UR UR11, R5 ;  /* 0x00000000050b72ca */ /* 0x000fe200000e0000 */
[----:B------:R-:W-:Y:S02]  /*12ee0*/  IMAD.MOV.U32 R5, RZ, RZ, 0x40000040 ;  /* 0x40000040ff057424 */ /* 0x000fe400078e00ff */
        /* <DEDUP_REMOVED lines=11> */
[----:B------:R-:W-:Y:S01]  /*12fa0*/  IMAD.MOV.U32 R80, RZ, RZ, R119 ;  /* 0x000000ffff507224 */ /* 0x000fe200078e0077 */
        /* <DEDUP_REMOVED lines=9> */
[----:B------:R-:W-:Y:S01]  /*13040*/  R2UR UR26, R4 ;  /* 0x00000000041a72ca */ /* 0x000fe200000e0000 */
[----:B------:R-:W-:Y:S01]  /*13050*/  VIADD R4, R2, 0x82 ;  /* 0x0000008202047836 */ /* 0x000fe20000000000 */
[----:B------:R-:W-:Y:S01]  /*13060*/  R2UR UR27, R5 ;  /* 0x00000000051b72ca */ /* 0x000fe200000e0000 */
[----:B------:R-:W-:Y:S01]  /*13070*/  IMAD.MOV.U32 R5, RZ, RZ, 0x40000040 ;  /* 0x40000040ff057424 */ /* 0x000fe200078e00ff */
[----:B------:R-:W-:Y:S02]  /*13080*/  WARPGROUP.DEPBAR.LE gsb0, 0x0 ;  /* 0x00008000000079c5 */ /* 0x000fe40000010000 */
[----:B------:R-:W-:-:S06]  /*13090*/  WARPGROUP.ARRIVE ;  /* 0x00000000000079c5 */ /* 0x000fcc0000000000 */
[----:B------:R-:W-:Y:S01]  /*130a0*/  HGMMA.64x16x16.F32.BF16 R48, gdesc[UR8], RZ, !UPT, gsb0 ;  /* 0x00200000083079f0 */ /* 0x000fe2000c0018ff */
[----:B------:R-:W-:Y:S02]  /*130b0*/  UMOV UR9, UR23 ;  /* 0x0000001700097c82 */ /* 0x000fe40008000000 */
[----:B------:R-:W-:Y:S02]  /*130c0*/  WARPGROUP.DEPBAR.LE gsb0, 0x0 ;  /* 0x00008000000079c5 */ /* 0x000fe40000010000 */
[----:B------:R-:W-:-:S06]  /*130d0*/  WARPGROUP.ARRIVE ;  /* 0x00000000000079c5 */ /* 0x000fcc0000000000 */
[----:B------:R-:W-:Y:S01]  /*130e0*/  HGMMA.64x16x16.F32.BF16 R40, gdesc[UR12], RZ, !UPT, gsb0 ;  /* 0x002000000c2879f0 */ /* 0x000fe2000c0018ff */
[----:B------:R-:W-:Y:S02]  /*130f0*/  UMOV UR13, UR23 ;  /* 0x00000017000d7c82 */ /* 0x000fe40008000000 */
[----:B------:R-:W-:Y:S02]  /*13100*/  WARPGROUP.DEPBAR.LE gsb0, 0x0 ;  /* 0x00008000000079c5 */ /* 0x000fe40000010000 */
[----:B------:R-:W-:-:S06]  /*13110*/  WARPGROUP.ARRIVE ;  /* 0x00000000000079c5 */ /* 0x000fcc0000000000 */
[----:B------:R-:W-:Y:S01]  /*13120*/  HGMMA.64x16x16.F32.BF16 R32, gdesc[UR4], RZ, !UPT, gsb0 ;  /* 0x00200000042079f0 */ /* 0x000fe2000c0018ff */
        /* <DEDUP_REMOVED lines=8> */
[----:B------:R-:W-:Y:S01]  /*131b0*/  R2UR UR10, R4 ;  /* 0x00000000040a72ca */ /* 0x000fe200000e0000 */
[----:B------:R-:W-:Y:S01]  /*131c0*/  UMOV UR4, UR22 ;  /* 0x0000001600047c82 */ /* 0x000fe20008000000 */
[----:B------:R-:W-:Y:S01]  /*131d0*/  R2UR UR11, R5 ;  /* 0x00000000050b72ca */ /* 0x000fe200000e0000 */
[----:B------:R-:W-:Y:S01]  /*131e0*/  UMOV UR8, UR22 ;  /* 0x0000001600087c82 */ /* 0x000fe20008000000 */
[----:B------:R-:W-:Y:S01]  /*131f0*/  VIADD R4, R2, 0x182 ;  /* 0x0000018202047836 */ /* 0x000fe20000000000 */
[----:B------:R-:W-:Y:S01]  /*13200*/  UMOV UR12, UR22 ;  /* 0x00000016000c7c82 */ /* 0x000fe20008000000 */
[----:B------:R-:W-:-:S02]  /*13210*/  IMAD.MOV.U32 R5, RZ, RZ, 0x40000040 ;  /* 0x40000040ff057424 */ /* 0x000fc400078e00ff */
[----:B------:R-:W-:Y:S01]  /*13220*/  IMAD.U32 R10, RZ, RZ, UR24 ;  /* 0x00000018ff0a7e24 */ /* 0x000fe2000f8e00ff */
[----:B------:R-:W-:Y:S01]  /*13230*/  R2UR UR14, R4 ;  /* 0x00000000040e72ca */ /* 0x000fe200000e0000 */
[----:B------:R-:W-:Y:S01]  /*13240*/  VIADD R4, R2, 0x282 ;  /* 0x0000028202047836 */ /* 0x000fe20000000000 */
[----:B------:R-:W-:Y:S01]  /*13250*/  R2UR UR15, R5 ;  /* 0x00000000050f72ca */ /* 0x000fe200000e0000 */
[----:B------:R-:W-:Y:S01]  /*13260*/  IMAD.MOV.U32 R5, RZ, RZ, 0x40000040 ;  /* 0x40000040ff057424 */ /* 0x000fe200078e00ff */
        /* <DEDUP_REMOVED lines=40> */
[----:B------:R-:W-:Y:S02]  /*134f0*/  UMOV UR13, UR25 ;  /* 0x00000019000d7c82 */ /* 0x000fe40008000000 */
        /* <DEDUP_REMOVED lines=12> */
[----:B------:R-:W-:-:S04]  /*135c0*/  UMOV UR4, UR12 ;  /* 0x0000000c00047c82 */ /* 0x000fc80008000000 */
[----:B------:R0:W-:Y:S01]  /*135d0*/  STL.64 [R1+0x28], R10 ;  /* 0x0000280a01007387 */ /* 0x0001e20000100a00 */
[----:B------:R-:W-:Y:S02]  /*135e0*/  WARPGROUP.DEPBAR.LE gsb0, 0x0 ;  /* 0x00008000000079c5 */ /* 0x000fe40000010000 */
[----:B------:R-:W-:-:S06]  /*135f0*/  WARPGROUP.ARRIVE ;  /* 0x00000000000079c5 */ /* 0x000fcc0000000000 */
[----:B------:R-:W-:Y:S01]  /*13600*/  HGMMA.64x16x16.F32.BF16 R32, gdesc[UR16], R32, gsb0 ;  /* 0x00200000102079f0 */ /* 0x000fe20008001820 */
[----:B------:R-:W-:Y:S01]  /*13610*/  UMOV UR16, UR12 ;  /* 0x0000000c00107c82 */ /* 0x000fe20008000000 */
        /* <DEDUP_REMOVED lines=16> */
[----:B------:R-:W-:Y:S01]  /*13720*/  HGMMA.64x16x16.F32.BF16 R72, gdesc[UR24], R72, gsb0 ;  /* 0x00200000184879f0 */ /* 0x000fe20008001848 */
[----:B------:R-:W-:Y:S02]  /*13730*/  UMOV UR25, 0x40000040 ;  /* 0x4000004000197882 */ /* 0x000fe40000000000 */
        /* <DEDUP_REMOVED lines=29> */
[----:B------:R-:W-:Y:S03]  /*13910*/  HGMMA.64x16x16.F32.BF16 R48, gdesc[UR16], R48, gsb0 ;  /* 0x00200000103079f0 */ /* 0x000fe60008001830 */
[----:B------:R-:W-:Y:S02]  /*13920*/  WARPGROUP.DEPBAR.LE gsb0, 0x0 ;  /* 0x00008000000079c5 */ /* 0x000fe40000010000 */
[----:B------:R-:W-:-:S06]  /*13930*/  WARPGROUP.ARRIVE ;  /* 0x00000000000079c5 */ /* 0x000fcc0000000000 */
[----:B------:R-:W-:Y:S01]  /*13940*/  HGMMA.64x16x16.F32.BF16 R40, gdesc[UR4], R40, gsb0 ;  /* 0x00200000042879f0 */ /* 0x000fe20008001828 */
[----:B------:R-:W-:Y:S01]  /*13950*/  UIADD3 UR4, UR20, 0x6, URZ ;  /* 0x0000000614047890 */ /* 0x000fe2000fffe03f */
[----:B------:R-:W-:Y:S01]  /*13960*/  R2UR UR6, R4 ;  /* 0x00000000040672ca */ /* 0x000fe200000e0000 */
[----:B------:R-:W-:Y:S01]  /*13970*/  VIADD R4, R2, 0x106 ;  /* 0x0000010602047836 */ /* 0x000fe20000000000 */
[----:B------:R-:W-:Y:S01]  /*13980*/  R2UR UR7, R5 ;  /* 0x00000000050772ca */ /* 0x000fe200000e0000 */
[----:B------:R-:W-:-:S03]  /*13990*/  IMAD.MOV.U32 R5, RZ, RZ, 0x40000040 ;  /* 0x40000040ff057424 */ /* 0x000fc600078e00ff */
[----:B------:R-:W-:Y:S02]  /*139a0*/  UMOV UR24, UR4 ;  /* 0x0000000400187c82 */ /* 0x000fe40008000000 */
[----:B------:R-:W-:-:S05]  /*139b0*/  IMAD.U32 R10, RZ, RZ, UR24 ;  /* 0x00000018ff0a7e24 */ /* 0x000fca000f8e00ff */
[----:B------:R0:W-:Y:S01]  /*139c0*/  STL.64 [R1+0x20], R10 ;  /* 0x0000200a01007387 */ /* 0x0001e20000100a00 */
[----:B------:R-:W-:Y:S02]  /*139d0*/  WARPGROUP.DEPBAR.LE gsb0, 0x0 ;  /* 0x00008000000079c5 */ /* 0x000fe40000010000 */
[----:B------:R-:W-:-:S06]  /*139e0*/  WARPGROUP.ARRIVE ;  /* 0x00000000000079c5 */ /* 0x000fcc0000000000 */
[----:B------:R-:W-:Y:S01]  /*139f0*/  HGMMA.64x16x16.F32.BF16 R32, gdesc[UR8], R32, gsb0 ;  /* 0x00200000082079f0 */ /* 0x000fe20008001820 */
[----:B------:R-:W-:Y:S01]  /*13a00*/  R2UR UR10, R4 ;  /* 0x00000000040a72ca */ /* 0x000fe200000e0000 */
[----:B------:R-:W-:Y:S01]  /*13a10*/  VIADD R4, R2, 0x186 ;  /* 0x0000018602047836 */ /* 0x000fe20000000000 */
[----:B------:R-:W-:Y:S01]  /*13a20*/  R2UR UR11, R5 ;  /* 0x00000000050b72ca */ /* 0x000fe200000e0000 */
        /* <DEDUP_REMOVED lines=8> */
[----:B------:R-:W-:Y:S01]  /*13ab0*/  UMOV UR12, UR24 ;  /* 0x00000018000c7c82 */ /* 0x000fe20008000000 */
[----:B------:R-:W-:Y:S01]  /*13ac0*/  UMOV UR13, UR25 ;  /* 0x00000019000d7c82 */ /* 0x000fe20008000000 */
[----:B------:R-:W-:Y:S01]  /*13ad0*/  UMOV UR4, UR12 ;  /* 0x0000000c00047c82 */ /* 0x000fe20008000000 */
[----:B------:R-:W-:Y:S01]  /*13ae0*/  UMOV UR5, UR13 ;  /* 0x0000000d00057c82 */ /* 0x000fe20008000000 */
[----:B------:R-:W-:Y:S01]  /*13af0*/  UMOV UR8, UR12 ;  /* 0x0000000c00087c82 */ /* 0x000fe20008000000 */
[----:B------:R-:W-:Y:S01]  /*13b00*/  UMOV UR9, UR13 ;  /* 0x0000000d00097c82 */ /* 0x000fe20008000000 */
[----:B------:R-:W-:Y:S01]  /*13b10*/  UMOV UR16, UR12 ;  /* 0x0000000c00107c82 */ /* 0x000fe20008000000 */
[----:B------:R-:W-:Y:S01]  /*13b20*/  UMOV UR17, UR13 ;  /* 0x0000000d00117c82 */ /* 0x000fe20008000000 */
        /* <DEDUP_REMOVED lines=178> */
[----:B------:R0:W-:Y:S02]  /*14650*/  STL.64 [R1+0x8], R10 ;  /* 0x0000080a01007387 */ /* 0x0001e40000100a00 */
[----:B0-----:R-:W-:Y:S01]  /*14660*/  IMAD R10, R213, 0x80, R225 ;  /* 0x00000080d50a7824 */ /* 0x001fe200078e02e1 */
        /* <DEDUP_REMOVED lines=325> */
[----:B------:R-:W-:Y:S01]  /*15ac0*/  IADD3 R5, -R215, 0x71, R0 ;  /* 0x00000071d7057810 */ /* 0x000fe20007ffe100 */
[C---:B------:R-:W-:Y:S02]  /*15ad0*/  VIADD R4, R2.reuse, 0x906 ;  /* 0x0000090602047836 */ /* 0x040fe40000000000 */
[----:B------:R-:W-:Y:S02]  /*15ae0*/  VIADD R2, R2, 0xa06 ;  /* 0x00000a0602027836 */ /* 0x000fe40000000000 */
[----:B------:R-:W-:Y:S01]  /*15af0*/  IMAD R81, R224, -0x2, R5 ;  /* 0xfffffffee0517824 */ /* 0x000fe200078e0205 */
[----:B------:R-:W-:Y:S01]  /*15b00*/  R2UR UR10, R4 ;  /* 0x00000000040a72ca */ /* 0x000fe200000e0000 */
[----:B------:R-:W-:-:S05]  /*15b10*/  IMAD.MOV.U32 R5, RZ, RZ, 0x40000040 ;  /* 0x40000040ff057424 */ /* 0x000fca00078e00ff */
[----:B------:R-:W-:Y:S01]  /*15b20*/  R2UR UR11, R5 ;  /* 0x00000000050b72ca */ /* 0x000fe200000e0000 */
[----:B------:R-:W-:Y:S02]  /*15b30*/  WARPGROUP.DEPBAR.LE gsb0, 0x0 ;  /* 0x00008000000079c5 */ /* 0x000fe40000010000 */
[----:B------:R-:W-:-:S06]  /*15b40*/  WARPGROUP.ARRIVE ;  /* 0x00000000000079c5 */ /* 0x000fcc0000000000 */
[----:B------:R-:W-:Y:S01]  /*15b50*/  HGMMA.64x16x16.F32.BF16 R56, gdesc[UR4], R56, gsb0 ;  /* 0x00200000043879f0 */ /* 0x000fe20008001838 */
[----:B------:R-:W-:Y:S01]  /*15b60*/  R2UR UR6, R8 ;  /* 0x00000000080672ca */ /* 0x000fe200000e0000 */
[----:B------:R-:W-:Y:S01]  /*15b70*/  UMOV UR4, UR36 ;  /* 0x0000002400047c82 */ /* 0x000fe20008000000 */
[----:B------:R-:W-:Y:S01]  /*15b80*/  R2UR UR7, R9 ;  /* 0x00000000090772ca */ /* 0x000fe200000e0000 */
[----:B------:R-:W-:Y:S01]  /*15b90*/  UMOV UR5, UR37 ;  /* 0x0000002500057c82 */ /* 0x000fe20008000000 */
[----:B------:R-:W-:Y:S01]  /*15ba0*/  IMAD R8, R224, -0x2, R3 ;  /* 0xfffffffee0087824 */ /* 0x000fe200078e0203 */
[----:B------:R-:W-:-:S04]  /*15bb0*/  IADD3 R3, R81, 0x8, R10 ;  /* 0x0000000851037810 */ /* 0x000fc80007ffe00a */
[----:B------:R-:W-:Y:S01]  /*15bc0*/  VIMNMX R0, R8, R3, PT ;  /* 0x0000000308007248 */ /* 0x000fe20003fe0100 */
[----:B------:R-:W-:-:S03]  /*15bd0*/  IMAD.MOV.U32 R3, RZ, RZ, 0x40000040 ;  /* 0x40000040ff037424 */ /* 0x000fc600078e00ff */
[C---:B------:R-:W-:Y:S02]  /*15be0*/  ISETP.GT.AND P2, PT, R0.reuse, RZ, PT ;  /* 0x000000ff0000720c */ /* 0x040fe40003f44270 */
[C---:B------:R-:W-:Y:S02]  /*15bf0*/  ISETP.GT.AND P3, PT, R0.reuse, 0x1, PT ;  /* 0x000000010000780c */ /* 0x040fe40003f64270 */
[----:B------:R-:W-:Y:S02]  /*15c00*/  ISETP.GT.AND P4, PT, R0, 0x8, PT ;  /* 0x000000080000780c */ /* 0x000fe40003f84270 */
[----:B------:R-:W-:Y:S01]  /*15c10*/  FSEL R83, R74, -INF , P2 ;  /* 0xff8000004a537808 */ /* 0x000fe20001000000 */
[----:B------:R-:W-:Y:S01]  /*15c20*/  IMAD.MOV.U32 R74, RZ, RZ, R119 ;  /* 0x000000ffff4a7224 */ /* 0x000fe200078e0077 */
[----:B------:R-:W-:Y:S02]  /*15c30*/  FSEL R75, R75, -INF , P3 ;  /* 0xff8000004b4b7808 */ /* 0x000fe40001800000 */
[----:B------:R-:W-:-:S02]  /*15c40*/  ISETP.GT.AND P2, PT, R0, 0x9, PT ;  /* 0x000000090000780c */ /* 0x000fc40003f44270 */
[----:B------:R-:W-:Y:S01]  /*15c50*/  FSEL R85, R78, -INF , P4 ;  /* 0xff8000004e557808 */ /* 0x000fe20002000000 */
[----:B------:R-:W-:Y:S01]  /*15c60*/  IMAD.MOV.U32 R78, RZ, RZ, R119 ;  /* 0x000000ffff4e7224 */ /* 0x000fe200078e0077 */
[----:B------:R-:W-:Y:S02]  /*15c70*/  FMNMX.FTZ R4, R83, R75, !PT ;  /* 0x0000004b53047209 */ /* 0x000fe40007810000 */
[C---:B------:R-:W-:Y:S02]  /*15c80*/  ISETP.GT.AND P3, PT, R0.reuse, 0x10, PT ;  /* 0x000000100000780c */ /* 0x040fe40003f64270 */
[----:B------:R-:W-:Y:S02]  /*15c90*/  FSEL R79, R79, -INF , P2 ;  /* 0xff8000004f4f7808 */ /* 0x000fe40001000000 */
[----:B------:R-:W-:Y:S02]  /*15ca0*/  FMNMX.FTZ R4, R85, R4, !PT ;  /* 0x0000000455047209 */ /* 0x000fe40007810000 */
        /* <DEDUP_REMOVED lines=10> */
[----:B------:R-:W-:Y:S02]  /*15d50*/  WARPGROUP.DEPBAR.LE gsb0, 0x0 ;  /* 0x00008000000079c5 */ /* 0x000fe40000010000 */
[----:B------:R-:W-:Y:S01]  /*15d60*/  WARPGROUP.ARRIVE ;  /* 0x00000000000079c5 */ /* 0x000fe20000000000 */
[----:B------:R-:W-:Y:S02]  /*15d70*/  FMNMX.FTZ R4, R89, R4, !PT ;  /* 0x0000000459047209 */ /* 0x000fe40007810000 */
[----:B------:R-:W-:Y:S02]  /*15d80*/  ISETP.GT.AND P4, PT, R0, 0x20, PT ;  /* 0x000000200000780c */ /* 0x000fe40003f84270 */
[----:B------:R-:W-:Y:S01]  /*15d90*/  FSEL R93, R71, -INF , P2 ;  /* 0xff800000475d7808 */ /* 0x000fe20001000000 */
[----:B------:R-:W-:Y:S01]  /*15da0*/  HGMMA.64x16x16.F32.BF16 R48, gdesc[UR4], R48, gsb0 ;  /* 0x00200000043079f0 */ /* 0x000fe20008001830 */
[----:B------:R-:W-:Y:S01]  /*15db0*/  R2UR UR6, R12 ;  /* 0x000000000c0672ca */ /* 0x000fe200000e0000 */
[----:B------:R-:W-:Y:S01]  /*15dc0*/  UMOV UR4, UR36 ;  /* 0x0000002400047c82 */ /* 0x000fe20008000000 */
[----:B------:R-:W-:Y:S01]  /*15dd0*/  R2UR UR7, R13 ;  /* 0x000000000d0772ca */ /* 0x000fe200000e0000 */
[----:B------:R-:W-:Y:S01]  /*15de0*/  UMOV UR5, UR37 ;  /* 0x0000002500057c82 */ /* 0x000fe20008000000 */
[----:B------:R-:W-:-:S02]  /*15df0*/  FMNMX.FTZ R4, R91, R4, !PT ;  /* 0x000000045b047209 */ /* 0x000fc40007810000 */
[----:B------:R-:W-:Y:S02]  /*15e00*/  ISETP.GT.AND P2, PT, R0, 0x21, PT ;  /* 0x000000210000780c */ /* 0x000fe40003f44270 */
[----:B------:R-:W-:Y:S01]  /*15e10*/  FSEL R95, R58, -INF , P4 ;  /* 0xff8000003a5f7808 */ /* 0x000fe20002000000 */
[----:B------:R-:W-:Y:S01]  /*15e20*/  IMAD.MOV.U32 R58, RZ, RZ, R119 ;  /* 0x000000ffff3a7224 */ /* 0x000fe200078e0077 */
[----:B------:R-:W-:Y:S02]  /*15e30*/  FMNMX.FTZ R4, R93, R4, !PT ;  /* 0x000000045d047209 */ /* 0x000fe40007810000 */
[----:B------:R-:W-:Y:S02]  /*15e40*/  ISETP.GT.AND P3, PT, R0, 0x28, PT ;  /* 0x000000280000780c */ /* 0x000fe40003f64270 */
[----:B------:R-:W-:Y:S02]  /*15e50*/  FSEL R97, R59, -INF , P2 ;  /* 0xff8000003b617808 */ /* 0x000fe40001000000 */
        /* <DEDUP_REMOVED lines=9> */
[----:B------:R-:W-:Y:S01]  /*15ef0*/  FMNMX.FTZ R4, R63, R4, !PT ;  /* 0x000000043f047209 */ /* 0x000fe20007810000 */
[----:B------:R-:W-:Y:S02]  /*15f00*/  WARPGROUP.DEPBAR.LE gsb0, 0x0 ;  /* 0x00008000000079c5 */ /* 0x000fe40000010000 */
[----:B------:R-:W-:Y:S01]  /*15f10*/  WARPGROUP.ARRIVE ;  /* 0x00000000000079c5 */ /* 0x000fe20000000000 */
[----:B------:R-:W-:Y:S01]  /*15f20*/  FSEL R13, R50, -INF , P3 ;  /* 0xff800000320d7808 */ /* 0x000fe20001800000 */
[----:B------:R-:W-:Y:S01]  /*15f30*/  IMAD.MOV.U32 R50, RZ, RZ, R119 ;  /* 0x000000ffff327224 */ /* 0x000fe200078e0077 */
[----:B------:R-:W-:Y:S02]  /*15f40*/  ISETP.GT.AND P3, PT, R0, 0x38, PT ;  /* 0x000000380000780c */ /* 0x000fe40003f64270 */
[----:B------:R-:W-:Y:S01]  /*15f50*/  FSEL R51, R51, -INF , P2 ;  /* 0xff80000033337808 */ /* 0x000fe20001000000 */
[----:B------:R-:W-:Y:S01]  /*15f60*/  HGMMA.64x16x16.F32.BF16 R40, gdesc[UR8], R40, gsb0 ;  /* 0x00200000082879f0 */ /* 0x000fe20008001828 */
[----:B------:R-:W-:-:S02]  /*15f70*/  FMNMX.FTZ R4, R13, R4, !PT ;  /* 0x000000040d047209 */ /* 0x000fc40007810000 */
[C---:B------:R-:W-:Y:S02]  /*15f80*/  ISETP.GT.AND P2, PT, R0.reuse, 0x39, PT ;  /* 0x000000390000780c */ /* 0x040fe40003f44270 */
[----:B------:R-:W-:Y:S02]  /*15f90*/  FMNMX.FTZ R4, R51, R4, !PT ;  /* 0x0000000433047209 */ /* 0x000fe40007810000 */
[----:B------:R-:W-:Y:S02]  /*15fa0*/  FSEL R55, R55, -INF , P2 ;  /* 0xff80000037377808 */ /* 0x000fe40001000000 */
[----:B------:R-:W-:Y:S01]  /*15fb0*/  ISETP.GT.AND P2, PT, R0, 0x41, PT ;  /* 0x000000410000780c */ /* 0x000fe20003f44270 */
[----:B------:R-:W-:Y:S02]  /*15fc0*/  WARPGROUP.DEPBAR.LE gsb0, 0x0 ;  /* 0x00008000000079c5 */ /* 0x000fe40000010000 */
[----:B------:R-:W-:Y:S01]  /*15fd0*/  WARPGROUP.ARRIVE ;  /* 0x00000000000079c5 */ /* 0x000fe20000000000 */
[----:B------:R-:W-:-:S02]  /*15fe0*/  FSEL R43, R43, -INF , P2 ;  /* 0xff8000002b2b7808 */ /* 0x000fc40001000000 */
[----:B------:R-:W-:-:S03]  /*15ff0*/  ISETP.GT.AND P2, PT, R0, 0x49, PT ;  /* 0x000000490000780c */ /* 0x000fc60003f44270 */
[----:B------:R-:W-:Y:S01]  /*16000*/  HGMMA.64x16x16.F32.BF16 R32, gdesc[UR4], R32, gsb0 ;  /* 0x00200000042079f0 */ /* 0x000fe20008001820 */
[----:B------:R-:W-:Y:S01]  /*16010*/  R2UR UR6, R2 ;  /* 0x00000000020672ca */ /* 0x000fe200000e0000 */
[----:B------:R-:W-:Y:S01]  /*16020*/  UMOV UR4, UR36 ;  /* 0x0000002400047c82 */ /* 0x000fe20008000000 */
[----:B------:R-:W-:Y:S01]  /*16030*/  R2UR UR7, R3 ;  /* 0x00000000030772ca */ /* 0x000fe200000e0000 */
[----:B------:R-:W-:Y:S01]  /*16040*/  UMOV UR5, UR37 ;  /* 0x0000002500057c82 */ /* 0x000fe20008000000 */
[----:B------:R-:W-:Y:S01]  /*16050*/  FSEL R3, R54, -INF , P3 ;  /* 0xff80000036037808 */ /* 0x000fe20001800000 */
[----:B------:R-:W-:Y:S01]  /*16060*/  IMAD.MOV.U32 R54, RZ, RZ, R119 ;  /* 0x000000ffff367224 */ /* 0x000fe200078e0077 */
[----:B------:R-:W-:Y:S02]  /*16070*/  ISETP.GT.AND P3, PT, R0, 0x40, PT ;  /* 0x000000400000780c */ /* 0x000fe40003f64270 */
[----:B------:R-:W-:Y:S02]  /*16080*/  FMNMX.FTZ R4, R3, R4, !PT ;  /* 0x0000000403047209 */ /* 0x000fe40007810000 */
[----:B------:R-:W-:-:S02]  /*16090*/  FSEL R5, R42, -INF , P3 ;  /* 0xff8000002a057808 */ /* 0x000fc40001800000 */
[----:B------:R-:W-:Y:S02]  /*160a0*/  FMNMX.FTZ R4, R55, R4, !PT ;  /* 0x0000000437047209 */ /* 0x000fe40007810000 */
[----:B------:R-:W-:Y:S02]  /*160b0*/  ISETP.GT.AND P3, PT, R0, 0x48, PT ;  /* 0x000000480000780c */ /* 0x000fe40003f64270 */
[----:B------:R-:W-:Y:S02]  /*160c0*/  FMNMX.FTZ R4, R5, R4, !PT ;  /* 0x0000000405047209 */ /* 0x000fe40007810000 */
[----:B------:R-:W-:Y:S02]  /*160d0*/  FSEL R7, R46, -INF , P3 ;  /* 0xff8000002e077808 */ /* 0x000fe40001800000 */
[----:B------:R-:W-:Y:S02]  /*160e0*/  FMNMX.FTZ R4, R43, R4, !PT ;  /* 0x000000042b047209 */ /* 0x000fe40007810000 */
[----:B------:R-:W-:-:S02]  /*160f0*/  ISETP.GT.AND P3, PT, R0, 0x50, PT ;  /* 0x000000500000780c */ /* 0x000fc40003f64270 */
        /* <DEDUP_REMOVED lines=10> */
[----:B------:R-:W-:Y:S01]  /*161a0*/  FMNMX.FTZ R4, R9, R4, !PT ;  /* 0x0000000409047209 */ /* 0x000fe20007810000 */
[----:B------:R-:W-:Y:S01]  /*161b0*/  ULDC UR4, c[0x0][0x988] ;  /* 0x0002620000047ab9 */ /* 0x000fe20000000800 */
[----:B------:R-:W-:Y:S02]  /*161c0*/  ISETP.GT.AND P2, PT, R0, 0x59, PT ;  /* 0x000000590000780c */ /* 0x000fe40003f44270 */
[----:B------:R-:W-:Y:S02]  /*161d0*/  FSEL R11, R38, -INF , P3 ;  /* 0xff800000260b7808 */ /* 0x000fe40001800000 */
[----:B------:R-:W-:-:S02]  /*161e0*/  FMNMX.FTZ R4, R35, R4, !PT ;  /* 0x0000000423047209 */ /* 0x000fc40007810000 */
[C---:B------:R-:W-:Y:S02]  /*161f0*/  ISETP.GT.AND P3, PT, R0.reuse, 0x60, PT ;  /* 0x000000600000780c */ /* 0x040fe40003f64270 */
[----:B------:R-:W-:Y:S02]  /*16200*/  FSEL R39, R39, -INF , P2 ;  /* 0xff80000027277808 */ /* 0x000fe40001000000 */
[----:B------:R-:W-:Y:S02]  /*16210*/  FMNMX.FTZ R4, R11, R4, !PT ;  /* 0x000000040b047209 */ /* 0x000fe40007810000 */
[----:B------:R-:W-:Y:S02]  /*16220*/  ISETP.GT.AND P2, PT, R0, 0x61, PT ;  /* 0x000000610000780c */ /* 0x000fe40003f44270 */
[----:B------:R-:W-:Y:S02]  /*16230*/  FMNMX.FTZ R4, R39, R4, !PT ;  /* 0x0000000427047209 */ /* 0x000fe40007810000 */
[----:B------:R-:W-:-:S04]  /*16240*/  VIADDMNMX R34, R10, R81, R8, PT ;  /* 0x000000510a227246 */ /* 0x000fc80003800108 */
[----:B------:R-:W-:Y:S01]  /*16250*/  ISETP.GT.AND P4, PT, R34, 0x8, PT ;  /* 0x000000082200780c */ /* 0x000fe20003f84270 */
[----:B------:R-:W-:Y:S02]  /*16260*/  WARPGROUP.DEPBAR.LE gsb0, 0x0 ;  /* 0x00008000000079c5 */ /* 0x000fe40000010000 */
        /* <DEDUP_REMOVED lines=12> */
[----:B------:R-:W-:-:S05]  /*16330*/  FMNMX.FTZ R2, R31, R4, !PT ;  /* 0x000000041f027209 */ /* 0x000fca0007810000 */
[----:B------:R-:W1:Y:S02]  /*16340*/  SHFL.BFLY PT, R67, R2, 0x2, 0x1f ;  /* 0x0c401f0002437f89 */ /* 0x000e6400000e0000 */
[----:B-1----:R-:W-:Y:S02]  /*16350*/  FMNMX.FTZ R67, R2, R67, !PT ;  /* 0x0000004302437209 */ /* 0x002fe40007810000 */
        /* <DEDUP_REMOVED lines=11> */
[----:B-1----:R-:W-:Y:S02]  /*16410*/  FMNMX.FTZ R4, R67, R4, !PT ;  /* 0x0000000443047209 */ /* 0x002fe40007810000 */
[----:B------:R-:W-:Y:S01]  /*16420*/  FSEL R67, R76, -INF , P4 ;  /* 0xff8000004c437808 */ /* 0x000fe20002000000 */
[----:B------:R-:W-:Y:S01]  /*16430*/  IMAD.MOV.U32 R76, RZ, RZ, R119 ;  /* 0x000000ffff4c7224 */ /* 0x000fe200078e0077 */
[C---:B------:R-:W-:Y:S01]  /*16440*/  FSETP.NEU.FTZ.AND P2, PT, R4.reuse, -INF , PT ;  /* 0xff8000000400780b */ /* 0x040fe20003f5d000 */
[----:B------:R-:W-:Y:S01]  /*16450*/  FMUL.FTZ R26, R4, R0 ;  /* 0x00000000041a7220 */ /* 0x000fe20000410000 */
[----:B------:R-:W-:-:S02]  /*16460*/  FSEL R49, R49, -INF , P3 ;  /* 0xff80000031317808 */ /* 0x000fc40001800000 */
[----:B------:R-:W-:Y:S02]  /*16470*/  ISETP.GT.AND P3, PT, R34, 0x39, PT ;  /* 0x000000392200780c */ /* 0x000fe40003f64270 */
[----:B------:R-:W-:Y:S02]  /*16480*/  FSEL R26, R26, RZ, P2 ;  /* 0x000000ff1a1a7208 */ /* 0x000fe40001000000 */
[----:B------:R-:W-:-:S03]  /*16490*/  ISETP.GT.AND P2, PT, R34, RZ, PT ;  /* 0x000000ff2200720c */ /* 0x000fc60003f44270 */
[-CC-:B------:R-:W-:Y:S01]  /*164a0*/  FFMA.FTZ R8, R75, R0.reuse, -R26.reuse ;  /* 0x000000004b087223 */ /* 0x180fe2000001081a */
[----:B------:R-:W-:Y:S01]  /*164b0*/  FSEL R71, R72, -INF , P2 ;  /* 0xff80000048477808 */ /* 0x000fe20001000000 */
[-CC-:B------:R-:W-:Y:S01]  /*164c0*/  FFMA.FTZ R14, R79, R0.reuse, -R26.reuse ;  /* 0x000000004f0e7223 */ /* 0x180fe2000001081a */
[C---:B------:R-:W-:Y:S01]  /*164d0*/  ISETP.GT.AND P2, PT, R34.reuse, 0x9, PT ;  /* 0x000000092200780c */ /* 0x040fe20003f44270 */
[--C-:B------:R-:W-:Y:S01]  /*164e0*/  FFMA.FTZ R201, R83, R0, -R26.reuse ;  /* 0x0000000053c97223 */ /* 0x100fe2000001081a */
[----:B------:R-:W-:Y:S01]  /*164f0*/  FMNMX.FTZ R10, R71, R2, !PT ;  /* 0x00000002470a7209 */ /* 0x000fe20007810000 */
[-CC-:B------:R-:W-:Y:S01]  /*16500*/  FFMA.FTZ R203, R85, R0.reuse, -R26.reuse ;  /* 0x0000000055cb7223 */ /* 0x180fe2000001081a */
[----:B------:R-:W-:Y:S01]  /*16510*/  FSEL R77, R77, -INF , P2 ;  /* 0xff8000004d4d7808 */ /* 0x000fe20001000000 */
[-CC-:B------:R-:W-:Y:S01]  /*16520*/  FFMA.FTZ R197, R87, R0.reuse, -R26.reuse ;  /* 0x0000000057c57223 */ /* 0x180fe2000001081a */
[----:B------:R-:W-:Y:S01]  /*16530*/  ISETP.GT.AND P2, PT, R34, 0x10, PT ;  /* 0x000000102200780c */ /* 0x000fe20003f44270 */
[--C-:B------:R-:W-:Y:S01]  /*16540*/  FFMA.FTZ R199, R91, R0, -R26.reuse ;  /* 0x000000005bc77223 */ /* 0x100fe2000001081a */
[----:B------:R-:W-:Y:S01]  /*16550*/  FMNMX.FTZ R10, R67, R10, !PT ;  /* 0x0000000a430a7209 */ /* 0x000fe20007810000 */
[-CC-:B------:R-:W-:Y:S01]  /*16560*/  FFMA.FTZ R89, R89, R0.reuse, -R26.reuse ;  /* 0x0000000059597223 */ /* 0x180fe2000001081a */
[----:B------:R-:W-:Y:S01]  /*16570*/  FSEL R73, R64, -INF , P2 ;  /* 0xff80000040497808 */ /* 0x000fe20001000000 */
[--C-:B------:R-:W-:Y:S01]  /*16580*/  FFMA.FTZ R195, R59, R0, -R26.reuse ;  /* 0x000000003bc37223 */ /* 0x100fe2000001081a */
[----:B------:R-:W-:Y:S01]  /*16590*/  FMNMX.FTZ R10, R77, R10, !PT ;  /* 0x0000000a4d0a7209 */ /* 0x000fe20007810000 */
        /* <DEDUP_REMOVED lines=20> */
[-CC-:B------:R-:W-:Y:S01]  /*166e0*/  FFMA.FTZ R93, R93, R0.reuse, -R26.reuse ;  /* 0x000000005d5d7223 */ /* 0x180fe2000001081a */
[----:B------:R-:W-:Y:S01]  /*166f0*/  FSEL R81, R60, -INF , P2 ;  /* 0xff8000003c517808 */ /* 0x000fe20001000000 */
[--C-:B------:R-:W-:Y:S01]  /*16700*/  FFMA.FTZ R193, R95, R0, -R26.reuse ;  /* 0x000000005fc17223 */ /* 0x100fe2000001081a */
[----:B------:R-:W-:Y:S01]  /*16710*/  ISETP.GT.AND P2, PT, R34, 0x30, PT ;  /* 0x000000302200780c */ /* 0x000fe20003f44270 */
[----:B------:R-:W2:Y:S01]  /*16720*/  MUFU.EX2 R8, R8 ;  /* 0x0000000800087308 */ /* 0x000ea20000000800 */
[----:B-1----:R-:W-:Y:S01]  /*16730*/  FMNMX.FTZ R14, R57, R12, !PT ;  /* 0x0000000c390e7209 */ /* 0x002fe20007810000 */
[-CC-:B------:R-:W-:Y:S01]  /*16740*/  FFMA.FTZ R179, R21, R0.reuse, -R26.reuse ;  /* 0x0000000015b37223 */ /* 0x180fe2000001081a */
[----:B------:R-:W-:Y:S01]  /*16750*/  FSEL R83, R48, -INF , P2 ;  /* 0xff80000030537808 */ /* 0x000fe20001000000 */
[--C-:B------:R-:W-:Y:S01]  /*16760*/  FFMA.FTZ R97, R97, R0, -R26.reuse ;  /* 0x0000000061617223 */ /* 0x100fe2000001081a */
[----:B------:R-:W-:Y:S01]  /*16770*/  FMNMX.FTZ R14, R81, R14, !PT ;  /* 0x0000000e510e7209 */ /* 0x000fe20007810000 */
[----:B------:R-:W-:Y:S01]  /*16780*/  FFMA.FTZ R27, R27, R0, -R26 ;  /* 0x000000001b1b7223 */ /* 0x000fe2000001081a */
[----:B------:R-:W-:Y:S01]  /*16790*/  ISETP.GT.AND P2, PT, R34, 0x38, PT ;  /* 0x000000382200780c */ /* 0x000fe20003f44270 */
[----:B------:R1:W-:Y:S01]  /*167a0*/  MUFU.EX2 R12, R89 ;  /* 0x00000059000c7308 */ /* 0x0003e20000000800 */
[----:B------:R-:W-:Y:S01]  /*167b0*/  FMNMX.FTZ R14, R61, R14, !PT ;  /* 0x0000000e3d0e7209 */ /* 0x000fe20007810000 */
[--C-:B------:R-:W-:Y:S01]  /*167c0*/  IMAD.MOV.U32 R95, RZ, RZ, R119.reuse ;  /* 0x000000ffff5f7224 */ /* 0x100fe200078e0077 */
[----:B------:R-:W-:Y:S01]  /*167d0*/  FSEL R85, R52, -INF , P2 ;  /* 0xff80000034557808 */ /* 0x000fe20001000000 */
[--C-:B------:R-:W-:Y:S01]  /*167e0*/  IMAD.MOV.U32 R72, RZ, RZ, R119.reuse ;  /* 0x000000ffff487224 */ /* 0x100fe200078e0077 */
[----:B------:R-:W-:Y:S01]  /*167f0*/  FMNMX.FTZ R14, R83, R14, !PT ;  /* 0x0000000e530e7209 */ /* 0x000fe20007810000 */
[--C-:B------:R-:W-:Y:S01]  /*16800*/  IMAD.MOV.U32 R68, RZ, RZ, R119.reuse ;  /* 0x000000ffff447224 */ /* 0x100fe200078e0077 */
[----:B------:R-:W-:Y:S01]  /*16810*/  FSEL R87, R53, -INF , P3 ;  /* 0xff80000035577808 */ /* 0x000fe20001800000 */
[----:B------:R-:W3:Y:S01]  /*16820*/  MUFU.EX2 R203, R203 ;  /* 0x000000cb00cb7308 */ /* 0x000ee20000000800 */
[----:B------:R-:W-:Y:S01]  /*16830*/  FMNMX.FTZ R20, R49, R14, !PT ;  /* 0x0000000e31147209 */ /* 0x000fe20007810000 */
[--C-:B------:R-:W-:Y:S01]  /*16840*/  IMAD.MOV.U32 R64, RZ, RZ, R119.reuse ;  /* 0x000000ffff407224 */ /* 0x100fe200078e0077 */
[C---:B------:R-:W-:Y:S01]  /*16850*/  ISETP.GT.AND P2, PT, R34.reuse, 0x40, PT ;  /* 0x000000402200780c */ /* 0x040fe20003f44270 */
[--C-:B------:R-:W-:Y:S01]  /*16860*/  IMAD.MOV.U32 R60, RZ, RZ, R119.reuse ;  /* 0x000000ffff3c7224 */ /* 0x100fe200078e0077 */
[----:B------:R-:W-:Y:S01]  /*16870*/  FMNMX.FTZ R20, R85, R20, !PT ;  /* 0x0000001455147209 */ /* 0x000fe20007810000 */
[--C-:B------:R-:W-:Y:S01]  /*16880*/  IMAD.MOV.U32 R56, RZ, RZ, R119.reuse ;  /* 0x000000ffff387224 */ /* 0x100fe200078e0077 */
[----:B------:R-:W-:Y:S01]  /*16890*/  ISETP.GT.AND P3, PT, R34, 0x41, PT ;  /* 0x000000412200780c */ /* 0x000fe20003f64270 */
[----:B------:R-:W4:Y:S01]  /*168a0*/  MUFU.EX2 R197, R197 ;  /* 0x000000c500c57308 */ /* 0x000f220000000800 */
[----:B------:R-:W-:Y:S01]  /*168b0*/  FSEL R91, R40, -INF , P2 ;  /* 0xff800000285b7808 */ /* 0x000fe20001000000 */
[--C-:B------:R-:W-:Y:S01]  /*168c0*/  IMAD.MOV.U32 R52, RZ, RZ, R119.reuse ;  /* 0x000000ffff347224 */ /* 0x100fe200078e0077 */
[----:B------:R-:W-:Y:S01]  /*168d0*/  FMNMX.FTZ R20, R87, R20, !PT ;  /* 0x0000001457147209 */ /* 0x000fe20007810000 */
[----:B------:R-:W-:Y:S01]  /*168e0*/  IMAD.MOV.U32 R48, RZ, RZ, R119 ;  /* 0x000000ffff307224 */ /* 0x000fe200078e0077 */
[----:B------:R-:W-:-:S02]  /*168f0*/  ISETP.GT.AND P2, PT, R34, 0x48, PT ;  /* 0x000000482200780c */ /* 0x000fc40003f44270 */
[----:B------:R-:W-:Y:S01]  /*16900*/  FSEL R53, R41, -INF , P3 ;  /* 0xff80000029357808 */ /* 0x000fe20001800000 */
[----:B------:R-:W5:Y:S01]  /*16910*/  MUFU.EX2 R199, R199 ;  /* 0x000000c700c77308 */ /* 0x000f620000000800 */
[----:B------:R-:W-:Y:S02]  /*16920*/  FMNMX.FTZ R20, R91, R20, !PT ;  /* 0x000000145b147209 */ /* 0x000fe40007810000 */
[----:B------:R-:W-:Y:S02]  /*16930*/  ISETP.GT.AND P3, PT, R34, 0x49, PT ;  /* 0x000000492200780c */ /* 0x000fe40003f64270 */
[----:B-1----:R-:W-:Y:S01]  /*16940*/  FSEL R89, R44, -INF , P2 ;  /* 0xff8000002c597808 */ /* 0x002fe20001000000 */
[----:B------:R-:W-:Y:S01]  /*16950*/  IMAD.IADD R44, R220, 0x1, -R215 ;  /* 0x00000001dc2c7824 */ /* 0x000fe200078e0ad7 */
[----:B------:R-:W-:Y:S01]  /*16960*/  FMNMX.FTZ R30, R53, R20, !PT ;  /* 0x00000014351e7209 */ /* 0x000fe20007810000 */
[----:B------:R1:W0:Y:S01]  /*16970*/  MUFU.EX2 R14, R93 ;  /* 0x0000005d000e7308 */ /* 0x0002220000000800 */
[----:B------:R-:W-:-:S02]  /*16980*/  FSEL R45, R45, -INF , P3 ;  /* 0xff8000002d2d7808 */ /* 0x000fc40001800000 */
[C---:B------:R-:W-:Y:S02]  /*16990*/  ISETP.GT.AND P2, PT, R34.reuse, 0x50, PT ;  /* 0x000000502200780c */ /* 0x040fe40003f44270 */
[----:B------:R-:W-:Y:S02]  /*169a0*/  FMNMX.FTZ R30, R89, R30, !PT ;  /* 0x0000001e591e7209 */ /* 0x000fe40007810000 */
[----:B------:R-:W-:Y:S01]  /*169b0*/  ISETP.GT.AND P3, PT, R34, 0x51, PT ;  /* 0x000000512200780c */ /* 0x000fe20003f64270 */
[----:B------:R-:W-:Y:S01]  /*169c0*/  MUFU.EX2 R193, R193 ;  /* 0x000000c100c17308 */ /* 0x000fe20000000800 */
[----:B------:R-:W-:Y:S01]  /*169d0*/  FSEL R41, R32, -INF , P2 ;  /* 0xff80000020297808 */ /* 0x000fe20001000000 */
[----:B-1----:R-:W-:Y:S01]  /*169e0*/  IMAD.MOV.U32 R93, RZ, RZ, R119 ;  /* 0x000000ffff5d7224 */ /* 0x002fe200078e0077 */
[----:B------:R-:W-:Y:S02]  /*169f0*/  FMNMX.FTZ R30, R45, R30, !PT ;  /* 0x0000001e2d1e7209 */ /* 0x000fe40007810000 */
[----:B------:R-:W-:-:S02]  /*16a00*/  ISETP.GT.AND P2, PT, R34, 0x58, PT ;  /* 0x000000582200780c */ /* 0x000fc40003f44270 */
[----:B------:R-:W-:Y:S01]  /*16a10*/  FSEL R33, R33, -INF , P3 ;  /* 0xff80000021217808 */ /* 0x000fe20001800000 */
[----:B------:R1:W-:Y:S01]  /*16a20*/  MUFU.EX2 R20, R97 ;  /* 0x0000006100147308 */ /* 0x0003e20000000800 */
[----:B------:R-:W-:Y:S02]  /*16a30*/  FMNMX.FTZ R30, R41, R30, !PT ;  /* 0x0000001e291e7209 */ /* 0x000fe40007810000 */
[----:B------:R-:W-:Y:S02]  /*16a40*/  ISETP.GT.AND P3, PT, R34, 0x59, PT ;  /* 0x000000592200780c */ /* 0x000fe40003f64270 */
[----:B------:R-:W-:Y:S01]  /*16a50*/  FSEL R59, R36, -INF , P2 ;  /* 0xff800000243b7808 */ /* 0x000fe20001000000 */
[----:B------:R-:W-:Y:S01]  /*16a60*/  FFMA.FTZ R36, R63, R0, -R26 ;  /* 0x000000003f247223 */ /* 0x000fe2000001081a */
[----:B------:R-:W-:Y:S01]  /*16a70*/  FMNMX.FTZ R32, R33, R30, !PT ;  /* 0x0000001e21207209 */ /* 0x000fe20007810000 */
[----:B------:R-:W-:Y:S01]  /*16a80*/  MUFU.EX2 R195, R195 ;  /* 0x000000c300c37308 */ /* 0x000fe20000000800 */
[----:B------:R-:W-:Y:S01]  /*16a90*/  FSEL R37, R37, -INF , P3 ;  /* 0xff80000025257808 */ /* 0x000fe20001800000 */
[----:B-1----:R-:W-:Y:S01]  /*16aa0*/  IMAD.MOV.U32 R97, RZ, RZ, R119 ;  /* 0x000000ffff617224 */ /* 0x002fe200078e0077 */
[----:B------:R-:W-:-:S02]  /*16ab0*/  ISETP.GT.AND P2, PT, R34, 0x60, PT ;  /* 0x000000602200780c */ /* 0x000fc40003f44270 */
[----:B------:R-:W-:Y:S02]  /*16ac0*/  FMNMX.FTZ R32, R59, R32, !PT ;  /* 0x000000203b207209 */ /* 0x000fe40007810000 */
[----:B------:R-:W-:Y:S01]  /*16ad0*/  ISETP.GT.AND P3, PT, R34, 0x61, PT ;  /* 0x000000612200780c */ /* 0x000fe20003f64270 */
[----:B------:R1:W-:Y:S01]  /*16ae0*/  MUFU.EX2 R30, R36 ;  /* 0x00000024001e7308 */ /* 0x0003e20000000800 */
[----:B------:R-:W-:Y:S01]  /*16af0*/  FSEL R63, R24, -INF , P2 ;  /* 0xff800000183f7808 */ /* 0x000fe20001000000 */
[----:B------:R-:W-:Y:S01]  /*16b00*/  FFMA.FTZ R24, R51, R0, -R26 ;  /* 0x0000000033187223 */ /* 0x000fe2000001081a */
[----:B------:R-:W-:Y:S01]  /*16b10*/  FMNMX.FTZ R32, R37, R32, !PT ;  /* 0x0000002025207209 */ /* 0x000fe20007810000 */
[----:B------:R-:W-:Y:S01]  /*16b20*/  IMAD.MOV.U32 R51, RZ, RZ, R119 ;  /* 0x000000ffff337224 */ /* 0x000fe200078e0077 */
[----:B------:R-:W-:Y:S02]  /*16b30*/  ISETP.GT.AND P2, PT, R34, 0x68, PT ;  /* 0x000000682200780c */ /* 0x000fe40003f44270 */
[----:B------:R-:W-:Y:S01]  /*16b40*/  FSEL R25, R25, -INF , P3 ;  /* 0xff80000019197808 */ /* 0x000fe20001800000 */
[----:B------:R-:W-:Y:S01]  /*16b50*/  MUFU.EX2 R189, R189 ;  /* 0x000000bd00bd7308 */ /* 0x000fe20000000800 */
[----:B------:R-:W-:-:S02]  /*16b60*/  FMNMX.FTZ R32, R63, R32, !PT ;  /* 0x000000203f207209 */ /* 0x000fc40007810000 */
[----:B------:R-:W-:Y:S01]  /*16b70*/  ISETP.GT.AND P3, PT, R34, 0x69, PT ;  /* 0x000000692200780c */ /* 0x000fe20003f64270 */
[-CC-:B------:R-:W-:Y:S01]  /*16b80*/  FFMA.FTZ R34, R47, R0.reuse, -R26.reuse ;  /* 0x000000002f227223 */ /* 0x180fe2000001081a */
[----:B------:R-:W-:Y:S01]  /*16b90*/  FSEL R13, R28, -INF , P2 ;  /* 0xff8000001c0d7808 */ /* 0x000fe20001000000 */
[----:B------:R-:W-:Y:S01]  /*16ba0*/  FFMA.FTZ R28, R55, R0, -R26 ;  /* 0x00000000371c7223 */ /* 0x000fe2000001081a */
[----:B------:R-:W-:Y:S01]  /*16bb0*/  FMNMX.FTZ R32, R25, R32, !PT ;  /* 0x0000002019207209 */ /* 0x000fe20007810000 */
[----:B------:R-:W-:Y:S01]  /*16bc0*/  MUFU.EX2 R24, R24 ;  /* 0x0000001800187308 */ /* 0x000fe20000000800 */
[----:B------:R-:W-:Y:S01]  /*16bd0*/  FSEL R29, R29, -INF , P3 ;  /* 0xff8000001d1d7808 */ /* 0x000fe20001800000 */
[--C-:B------:R-:W-:Y:S01]  /*16be0*/  IMAD.MOV.U32 R55, RZ, RZ, R119.reuse ;  /* 0x000000ffff377224 */ /* 0x100fe200078e0077 */
[----:B------:R-:W-:Y:S01]  /*16bf0*/  FMNMX.FTZ R32, R13, R32, !PT ;  /* 0x000000200d207209 */ /* 0x000fe20007810000 */
[----:B------:R-:W-:-:S03]  /*16c00*/  IMAD.MOV.U32 R47, RZ, RZ, R119 ;  /* 0x000000ffff2f7224 */ /* 0x000fc600078e0077 */
[----:B------:R-:W-:Y:S01]  /*16c10*/  FMNMX.FTZ R3, R29, R32, !PT ;  /* 0x000000201d037209 */ /* 0x000fe20007810000 */
[--C-:B------:R-:W-:Y:S01]  /*16c20*/  FFMA.FTZ R32, R43, R0, -R26.reuse ;  /* 0x000000002b207223 */ /* 0x100fe2000001081a */
[----:B------:R-:W-:Y:S01]  /*16c30*/  MUFU.EX2 R191, R191 ;  /* 0x000000bf00bf7308 */ /* 0x000fe20000000800 */
[----:B------:R-:W-:Y:S02]  /*16c40*/  IMAD.MOV.U32 R43, RZ, RZ, R119 ;  /* 0x000000ffff2b7224 */ /* 0x000fe400078e0077 */
[----:B-1----:R-:W1:Y:S05]  /*16c50*/  SHFL.BFLY PT, R36, R3, 0x2, 0x1f ;  /* 0x0c401f0003247f89 */ /* 0x002e6a00000e0000 */
[----:B------:R-:W-:Y:S08]  /*16c60*/  MUFU.EX2 R28, R28 ;  /* 0x0000001c001c7308 */ /* 0x000ff00000000800 */
[----:B------:R-:W-:Y:S08]  /*16c70*/  MUFU.EX2 R185, R185 ;  /* 0x000000b900b97308 */ /* 0x000ff00000000800 */
[----:B------:R-:W-:Y:S01]  /*16c80*/  MUFU.EX2 R32, R32 ;  /* 0x0000002000207308 */ /* 0x000fe20000000800 */
[----:B-1----:R-:W-:Y:S01]  /*16c90*/  FMNMX.FTZ R7, R3, R36, !PT ;  /* 0x0000002403077209 */ /* 0x002fe20007810000 */
[-CC-:B------:R-:W-:Y:S01]  /*16ca0*/  FFMA.FTZ R36, R35, R0.reuse, -R26.reuse ;  /* 0x0000000023247223 */ /* 0x180fe2000001081a */
[----:B------:R-:W-:-:S03]  /*16cb0*/  FFMA.FTZ R26, R31, R0, -R26 ;  /* 0x000000001f1a7223 */ /* 0x000fc6000001081a */
[----:B------:R-:W1:Y:S02]  /*16cc0*/  SHFL.BFLY PT, R40, R7, 0x1, 0x1f ;  /* 0x0c201f0007287f89 */ /* 0x000e6400000e0000 */
[----:B------:R-:W-:Y:S08]  /*16cd0*/  MUFU.EX2 R187, R187 ;  /* 0x000000bb00bb7308 */ /* 0x000ff00000000800 */
[----:B------:R-:W-:Y:S08]  /*16ce0*/  MUFU.EX2 R34, R34 ;  /* 0x0000002200227308 */ /* 0x000ff00000000800 */
[----:B------:R-:W-:Y:S01]  /*16cf0*/  MUFU.EX2 R181, R181 ;  /* 0x000000b500b57308 */ /* 0x000fe20000000800 */
[----:B-1----:R-:W-:-:S07]  /*16d00*/  FMNMX.FTZ R5, R7, R40, !PT ;  /* 0x0000002807057209 */ /* 0x002fce0007810000 */
[----:B------:R-:W-:Y:S01]  /*16d10*/  MUFU.EX2 R36, R36 ;  /* 0x0000002400247308 */ /* 0x000fe20000000800 */
[C---:B------:R-:W-:Y:S01]  /*16d20*/  FSETP.NEU.FTZ.AND P2, PT, R5.reuse, -INF , PT ;  /* 0xff8000000500780b */ /* 0x040fe20003f5d000 */
[----:B------:R-:W-:-:S06]  /*16d30*/  FMUL.FTZ R3, R5, R0 ;  /* 0x0000000005037220 */ /* 0x000fcc0000410000 */
[----:B------:R1:W-:Y:S01]  /*16d40*/  MUFU.EX2 R40, R27 ;  /* 0x0000001b00287308 */ /* 0x0003e20000000800 */
[----:B------:R-:W-:-:S05]  /*16d50*/  FSEL R42, R3, RZ, P2 ;  /* 0x000000ff032a7208 */ /* 0x000fca0001000000 */
[-CC-:B------:R-:W-:Y:S01]  /*16d60*/  FFMA.FTZ R200, R71, R0.reuse, -R42.reuse ;  /* 0x0000000047c87223 */ /* 0x180fe2000001082a */
[-CC-:B------:R-:W-:Y:S01]  /*16d70*/  FFMA.FTZ R7, R2, R0.reuse, -R42.reuse ;  /* 0x0000000002077223 */ /* 0x180fe2000001082a */
[-C--:B------:R-:W-:Y:S01]  /*16d80*/  FFMA.FTZ R202, R67, R0.reuse, -R42 ;  /* 0x0000000043ca7223 */ /* 0x080fe2000001082a */
[----:B--2---:R-:W-:Y:S01]  /*16d90*/  FADD.FTZ R2, R201, R8 ;  /* 0x00000008c9027221 */ /* 0x004fe20000010000 */
[-CC-:B------:R-:W-:Y:S01]  /*16da0*/  FFMA.FTZ R9, R77, R0.reuse, -R42.reuse ;  /* 0x000000004d097223 */ /* 0x180fe2000001082a */
[-C--:B------:R-:W-:Y:S01]  /*16db0*/  FFMA.FTZ R196, R73, R0.reuse, -R42 ;  /* 0x0000000049c47223 */ /* 0x080fe2000001082a */
[----:B------:R-:W-:Y:S01]  /*16dc0*/  MUFU.EX2 R200, R200 ;  /* 0x000000c800c87308 */ /* 0x000fe20000000800 */
[----:B---3--:R-:W-:Y:S01]  /*16dd0*/  FADD.FTZ R3, R203, R2 ;  /* 0x00000002cb037221 */ /* 0x008fe20000010000 */
[-CC-:B------:R-:W-:Y:S01]  /*16de0*/  FFMA.FTZ R11, R65, R0.reuse, -R42.reuse ;  /* 0x00000000410b7223 */ /* 0x180fe2000001082a */
[-CC-:B------:R-:W-:Y:S01]  /*16df0*/  FFMA.FTZ R198, R75, R0.reuse, -R42.reuse ;  /* 0x000000004bc67223 */ /* 0x180fe2000001082a */
[----:B------:R-:W-:Y:S01]  /*16e00*/  FFMA.FTZ R15, R69, R0, -R42 ;  /* 0x00000000450f7223 */ /* 0x000fe2000001082a */
[----:B------:R-:W-:Y:S01]  /*16e10*/  FADD.FTZ R2, R10, R3 ;  /* 0x000000030a027221 */ /* 0x000fe20000010000 */
[----:B------:R-:W-:-:S02]  /*16e20*/  IMAD R3, R213, 0x80, R44 ;  /* 0x00000080d5037824 */ /* 0x000fc400078e022c */
[-C--:B------:R-:W-:Y:S01]  /*16e30*/  FFMA.FTZ R192, R79, R0.reuse, -R42 ;  /* 0x000000004fc07223 */ /* 0x080fe2000001082a */
[----:B------:R-:W2:Y:S01]  /*16e40*/  MUFU.EX2 R7, R7 ;  /* 0x0000000700077308 */ /* 0x000ea20000000800 */
[----:B----4-:R-:W-:Y:S01]  /*16e50*/  FADD.FTZ R35, R197, R2 ;  /* 0x00000002c5237221 */ /* 0x010fe20000010000 */
[-CC-:B------:R-:W-:Y:S01]  /*16e60*/  FFMA.FTZ R21, R57, R0.reuse, -R42.reuse ;  /* 0x0000000039157223 */ /* 0x180fe2000001082a */
[-CC-:B------:R-:W-:Y:S01]  /*16e70*/  FFMA.FTZ R194, R81, R0.reuse, -R42.reuse ;  /* 0x0000000051c27223 */ /* 0x180fe2000001082a */
[-CC-:B-1----:R-:W-:Y:S01]  /*16e80*/  FFMA.FTZ R27, R61, R0.reuse, -R42.reuse ;  /* 0x000000003d1b7223 */ /* 0x182fe2000001082a */
[----:B------:R-:W-:Y:S01]  /*16e90*/  FADD.FTZ R2, R12, R35 ;  /* 0x000000230c027221 */ /* 0x000fe20000010000 */
[-CC-:B------:R-:W-:Y:S01]  /*16ea0*/  FFMA.FTZ R188, R83, R0.reuse, -R42.reuse ;  /* 0x0000000053bc7223 */ /* 0x180fe2000001082a */
[----:B------:R-:W-:Y:S01]  /*16eb0*/  FFMA.FTZ R31, R49, R0, -R42 ;  /* 0x00000000311f7223 */ /* 0x000fe2000001082a */
[----:B------:R-:W1:Y:S01]  /*16ec0*/  MUFU.EX2 R202, R202 ;  /* 0x000000ca00ca7308 */ /* 0x000e620000000800 */
[----:B-----5:R-:W-:Y:S01]  /*16ed0*/  FADD.FTZ R39, R199, R2 ;  /* 0x00000002c7277221 */ /* 0x020fe20000010000 */
[----:B------:R-:W-:-:S02]  /*16ee0*/  IMAD.MOV.U32 R2, RZ, RZ, RZ ;  /* 0x000000ffff027224 */ /* 0x000fc400078e00ff */
[-CC-:B------:R-:W-:Y:S01]  /*16ef0*/  FFMA.FTZ R190, R85, R0.reuse, -R42.reuse ;  /* 0x0000000055be7223 */ /* 0x180fe2000001082a */
[----:B------:R-:W-:Y:S01]  /*16f00*/  FFMA.FTZ R87, R87, R0, -R42 ;  /* 0x0000000057577223 */ /* 0x000fe2000001082a */
[----:B0-----:R-:W-:Y:S01]  /*16f10*/  FADD.FTZ R46, R14, R39 ;  /* 0x000000270e2e7221 */ /* 0x001fe20000010000 */
[----:B------:R-:W-:-:S04]  /*16f20*/  IMAD.HI R214, R3, -0x6db6db6d, R2 ;  /* 0x9249249303d67827 */ /* 0x000fc800078e0202 */
[-CC-:B------:R-:W-:Y:S01]  /*16f30*/  FFMA.FTZ R91, R91, R0.reuse, -R42.reuse ;  /* 0x000000005b5b7223 */ /* 0x180fe2000001082a */
[----:B------:R-:W0:Y:S01]  /*16f40*/  MUFU.EX2 R9, R9 ;  /* 0x0000000900097308 */ /* 0x000e220000000800 */
[----:B--2---:R-:W-:Y:S01]  /*16f50*/  FADD.FTZ R35, R200, R7 ;  /* 0x00000007c8237221 */ /* 0x004fe20000010000 */
[-CC-:B------:R-:W-:Y:S01]  /*16f60*/  FFMA.FTZ R53, R53, R0.reuse, -R42.reuse ;  /* 0x0000000035357223 */ /* 0x180fe2000001082a */
[-CC-:B------:R-:W-:Y:S01]  /*16f70*/  FFMA.FTZ R89, R89, R0.reuse, -R42.reuse ;  /* 0x0000000059597223 */ /* 0x180fe2000001082a */
[-CC-:B------:R-:W-:Y:S01]  /*16f80*/  FFMA.FTZ R45, R45, R0.reuse, -R42.reuse ;  /* 0x000000002d2d7223 */ /* 0x180fe2000001082a */
[-CC-:B------:R-:W-:Y:S01]  /*16f90*/  FFMA.FTZ R41, R41, R0.reuse, -R42.reuse ;  /* 0x0000000029297223 */ /* 0x180fe2000001082a */
[-CC-:B------:R-:W-:Y:S01]  /*16fa0*/  FFMA.FTZ R33, R33, R0.reuse, -R42.reuse ;  /* 0x0000000021217223 */ /* 0x180fe2000001082a */
[-C--:B------:R-:W-:Y:S01]  /*16fb0*/  FFMA.FTZ R59, R59, R0.reuse, -R42 ;  /* 0x000000003b3b7223 */ /* 0x080fe2000001082a */
[----:B------:R-:W2:Y:S01]  /*16fc0*/  MUFU.EX2 R196, R196 ;  /* 0x000000c400c47308 */ /* 0x000ea20000000800 */
[----:B-1----:R-:W-:Y:S01]  /*16fd0*/  FADD.FTZ R44, R202, R35 ;  /* 0x00000023ca2c7221 */ /* 0x002fe20000010000 */
[----:B------:R-:W-:Y:S01]  /*16fe0*/  FADD.FTZ R35, R193, R46 ;  /* 0x0000002ec1237221 */ /* 0x000fe20000010000 */
[-CC-:B------:R-:W-:Y:S01]  /*16ff0*/  FFMA.FTZ R37, R37, R0.reuse, -R42.reuse ;  /* 0x0000000025257223 */ /* 0x180fe2000001082a */
[-CC-:B------:R-:W-:Y:S01]  /*17000*/  FFMA.FTZ R63, R63, R0.reuse, -R42.reuse ;  /* 0x000000003f3f7223 */ /* 0x180fe2000001082a */
[-CC-:B------:R-:W-:Y:S01]  /*17010*/  FFMA.FTZ R25, R25, R0.reuse, -R42.reuse ;  /* 0x0000000019197223 */ /* 0x180fe2000001082a */
[-C--:B------:R-:W-:Y:S01]  /*17020*/  FFMA.FTZ R13, R13, R0.reuse, -R42 ;  /* 0x000000000d0d7223 */ /* 0x080fe2000001082a */
[----:B------:R-:W-:Y:S01]  /*17030*/  SHF.R.U32.HI R39, RZ, 0x1f, R214 ;  /* 0x0000001fff277819 */ /* 0x000fe200000116d6 */
[----:B------:R-:W1:Y:S01]  /*17040*/  MUFU.EX2 R11, R11 ;  /* 0x0000000b000b7308 */ /* 0x000e620000000800 */
[----:B0-----:R-:W-:Y:S01]  /*17050*/  FADD.FTZ R3, R9, R44 ;  /* 0x0000002c09037221 */ /* 0x001fe20000010000 */
[----:B------:R-:W-:Y:S01]  /*17060*/  FADD.FTZ R44, R20, R35 ;  /* 0x00000023142c7221 */ /* 0x000fe20000010000 */
[----:B------:R-:W-:Y:S01]  /*17070*/  LEA.HI.SX32 R214, R214, R39, 0x1a ;  /* 0x00000027d6d67211 */ /* 0x000fe200078fd2ff */
[----:B------:R-:W-:Y:S01]  /*17080*/  FFMA.FTZ R29, R29, R0, -R42 ;  /* 0x000000001d1d7223 */ /* 0x000fe2000001082a */
[----:B------:R-:W-:Y:S01]  /*17090*/  F2FP.BF16.F32.PACK_AB R203, R10, R203 ;  /* 0x000000cb0acb723e */ /* 0x000fe200000010ff */
[----:B------:R-:W-:Y:S01]  /*170a0*/  FADD.FTZ R35, R195, R44 ;  /* 0x0000002cc3237221 */ /* 0x000fe20000010000 */
[----:B------:R-:W-:Y:S01]  /*170b0*/  VIADD R10, R148, 0xfffffffe ;  /* 0xfffffffe940a7836 */ /* 0x000fe20000000000 */
[----:B------:R-:W0:Y:S01]  /*170c0*/  MUFU.EX2 R198, R198 ;  /* 0x000000c600c67308 */ /* 0x000e220000000800 */
[----:B--2---:R-:W-:Y:S01]  /*170d0*/  FADD.FTZ R2, R196, R3 ;  /* 0x00000003c4027221 */ /* 0x004fe20000010000 */
[----:B------:R-:W-:Y:S01]  /*170e0*/  FADD.FTZ R44, R30, R35 ;  /* 0x000000231e2c7221 */ /* 0x000fe20000010000 */
[----:B------:R-:W-:Y:S01]  /*170f0*/  VIMNMX R214, RZ, R214, !PT ;  /* 0x000000d6ffd67248 */ /* 0x000fe20007fe0100 */
[----:B------:R-:W-:Y:S01]  /*17100*/  IMAD.MOV.U32 R85, RZ, RZ, R119 ;  /* 0x000000ffff557224 */ /* 0x000fe200078e0077 */
[----:B------:R-:W-:Y:S01]  /*17110*/  F2FP.BF16.F32.PACK_AB R200, R7, R200 ;  /* 0x000000c807c8723e */ /* 0x000fe200000010ff */
[----:B------:R-:W-:Y:S01]  /*17120*/  FADD.FTZ R35, R189, R44 ;  /* 0x0000002cbd237221 */ /* 0x000fe20000010000 */
[----:B------:R-:W-:Y:S01]  /*17130*/  ISETP.GE.AND P2, PT, R10, R214, PT ;  /* 0x000000d60a00720c */ /* 0x000fe20003f46270 */
[----:B------:R-:W2:Y:S01]  /*17140*/  MUFU.EX2 R15, R15 ;  /* 0x0000000f000f7308 */ /* 0x000ea20000000800 */
[----:B-1----:R-:W-:Y:S01]  /*17150*/  FADD.FTZ R3, R11, R2 ;  /* 0x000000020b037221 */ /* 0x002fe20000010000 */
[----:B------:R-:W-:Y:S01]  /*17160*/  FADD.FTZ R44, R24, R35 ;  /* 0x00000023182c7221 */ /* 0x000fe20000010000 */
[----:B------:R-:W-:Y:S01]  /*17170*/  F2FP.BF16.F32.PACK_AB R195, R30, R195 ;  /* 0x000000c31ec3723e */ /* 0x000fe200000010ff */
[----:B------:R-:W-:Y:S01]  /*17180*/  IMAD.MOV.U32 R83, RZ, RZ, R119 ;  /* 0x000000ffff537224 */ /* 0x000fe200078e0077 */
[----:B------:R-:W-:Y:S01]  /*17190*/  F2FP.BF16.F32.PACK_AB R189, R24, R189 ;  /* 0x000000bd18bd723e */ /* 0x000fe200000010ff */
[----:B------:R-:W-:Y:S01]  /*171a0*/  FADD.FTZ R35, R191, R44 ;  /* 0x0000002cbf237221 */ /* 0x000fe20000010000 */
[----:B------:R-:W-:Y:S01]  /*171b0*/  F2FP.BF16.F32.PACK_AB R191, R28, R191 ;  /* 0x000000bf1cbf723e */ /* 0x000fe200000010ff */
[----:B------:R-:W1:Y:S01]  /*171c0*/  MUFU.EX2 R192, R192 ;  /* 0x000000c000c07308 */ /* 0x000e620000000800 */
[----:B0-----:R-:W-:Y:S01]  /*171d0*/  FADD.FTZ R2, R198, R3 ;  /* 0x00000003c6027221 */ /* 0x001fe20000010000 */
[----:B------:R-:W-:Y:S01]  /*171e0*/  FADD.FTZ R6, R28, R35 ;  /* 0x000000231c067221 */ /* 0x000fe20000010000 */
[----:B------:R-:W-:Y:S01]  /*171f0*/  F2FP.BF16.F32.PACK_AB R201, R8, R201 ;  /* 0x000000c908c9723e */ /* 0x000fe200000010ff */
[----:B------:R-:W-:Y:S01]  /*17200*/  IMAD.MOV.U32 R81, RZ, RZ, R119 ;  /* 0x000000ffff517224 */ /* 0x000fe200078e0077 */
[----:B------:R-:W-:Y:S01]  /*17210*/  F2FP.BF16.F32.PACK_AB R197, R12, R197 ;  /* 0x000000c50cc5723e */ /* 0x000fe200000010ff */
[----:B------:R-:W-:Y:S01]  /*17220*/  FADD.FTZ R35, R185, R6 ;  /* 0x00000006b9237221 */ /* 0x000fe20000010000 */
[C---:B------:R-:W-:Y:S01]  /*17230*/  F2FP.BF16.F32.PACK_AB R185, R32.reuse, R185 ;  /* 0x000000b920b9723e */ /* 0x040fe200000010ff */
[----:B------:R-:W0:Y:S01]  /*17240*/  MUFU.EX2 R21, R21 ;  /* 0x0000001500157308 */ /* 0x000e220000000800 */
[----:B--2---:R-:W-:Y:S01]  /*17250*/  FADD.FTZ R3, R15, R2 ;  /* 0x000000020f037221 */ /* 0x004fe20000010000 */
[----:B------:R-:W-:Y:S01]  /*17260*/  FADD.FTZ R6, R32, R35 ;  /* 0x0000002320067221 */ /* 0x000fe20000010000 */
[----:B------:R-:W-:Y:S01]  /*17270*/  F2FP.BF16.F32.PACK_AB R199, R14, R199 ;  /* 0x000000c70ec7723e */ /* 0x000fe200000010ff */
[----:B------:R-:W-:Y:S01]  /*17280*/  IMAD.MOV.U32 R79, RZ, RZ, R119 ;  /* 0x000000ffff4f7224 */ /* 0x000fe200078e0077 */
[----:B------:R-:W-:Y:S01]  /*17290*/  F2FP.BF16.F32.PACK_AB R193, R20, R193 ;  /* 0x000000c114c1723e */ /* 0x000fe200000010ff */
[----:B------:R-:W-:Y:S01]  /*172a0*/  FADD.FTZ R35, R187, R6 ;  /* 0x00000006bb237221 */ /* 0x000fe20000010000 */
[----:B------:R-:W-:Y:S01]  /*172b0*/  F2FP.BF16.F32.PACK_AB R187, R34, R187 ;  /* 0x000000bb22bb723e */ /* 0x000fe200000010ff */
[----:B------:R-:W2:Y:S01]  /*172c0*/  MUFU.EX2 R194, R194 ;  /* 0x000000c200c27308 */ /* 0x000ea20000000800 */
[----:B-1----:R-:W-:Y:S01]  /*172d0*/  FADD.FTZ R2, R192, R3 ;  /* 0x00000003c0027221 */ /* 0x002fe20000010000 */
[----:B------:R-:W-:Y:S01]  /*172e0*/  FADD.FTZ R6, R34, R35 ;  /* 0x0000002322067221 */ /* 0x000fe20000010000 */
[----:B------:R-:W-:Y:S01]  /*172f0*/  F2FP.BF16.F32.PACK_AB R202, R9, R202 ;  /* 0x000000ca09ca723e */ /* 0x000fe200000010ff */
[--C-:B------:R-:W-:Y:S01]  /*17300*/  IMAD.MOV.U32 R77, RZ, RZ, R119.reuse ;  /* 0x000000ffff4d7224 */ /* 0x100fe200078e0077 */
[----:B------:R-:W-:Y:S01]  /*17310*/  F2FP.BF16.F32.PACK_AB R196, R11, R196 ;  /* 0x000000c40bc4723e */ /* 0x000fe200000010ff */
[--C-:B------:R-:W-:Y:S01]  /*17320*/  IMAD.MOV.U32 R75, RZ, RZ, R119.reuse ;  /* 0x000000ffff4b7224 */ /* 0x100fe200078e0077 */
[----:B------:R-:W-:Y:S01]  /*17330*/  F2FP.BF16.F32.PACK_AB R198, R15, R198 ;  /* 0x000000c60fc6723e */ /* 0x000fe200000010ff */
[----:B------:R-:W1:Y:S01]  /*17340*/  MUFU.EX2 R27, R27 ;  /* 0x0000001b001b7308 */ /* 0x000e620000000800 */
[C---:B0-----:R-:W-:Y:S01]  /*17350*/  FADD.FTZ R3, R21.reuse, R2 ;  /* 0x0000000215037221 */ /* 0x041fe20000010000 */
[----:B------:R-:W-:Y:S01]  /*17360*/  F2FP.BF16.F32.PACK_AB R192, R21, R192 ;  /* 0x000000c015c0723e */ /* 0x000fe200000010ff */
[----:B------:R-:W-:-:S02]  /*17370*/  IMAD.MOV.U32 R73, RZ, RZ, R119 ;  /* 0x000000ffff497224 */ /* 0x000fc400078e0077 */
[--C-:B------:R-:W-:Y:S02]  /*17380*/  IMAD.MOV.U32 R71, RZ, RZ, R119.reuse ;  /* 0x000000ffff477224 */ /* 0x100fe400078e0077 */
[----:B------:R-:W-:Y:S01]  /*17390*/  IMAD.MOV.U32 R69, RZ, RZ, R119 ;  /* 0x000000ffff457224 */ /* 0x000fe200078e0077 */
[----:B------:R-:W0:Y:S01]  /*173a0*/  MUFU.EX2 R188, R188 ;  /* 0x000000bc00bc7308 */ /* 0x000e220000000800 */
[----:B--2---:R-:W-:Y:S01]  /*173b0*/  FADD.FTZ R2, R194, R3 ;  /* 0x00000003c2027221 */ /* 0x004fe20000010000 */
[--C-:B------:R-:W-:Y:S02]  /*173c0*/  IMAD.MOV.U32 R67, RZ, RZ, R119.reuse ;  /* 0x000000ffff437224 */ /* 0x100fe400078e0077 */
[--C-:B------:R-:W-:Y:S02]  /*173d0*/  IMAD.MOV.U32 R65, RZ, RZ, R119.reuse ;  /* 0x000000ffff417224 */ /* 0x100fe400078e0077 */
[--C-:B------:R-:W-:Y:S02]  /*173e0*/  IMAD.MOV.U32 R61, RZ, RZ, R119.reuse ;  /* 0x000000ffff3d7224 */ /* 0x100fe400078e0077 */
[----:B------:R-:W2:Y:S01]  /*173f0*/  MUFU.EX2 R31, R31 ;  /* 0x0000001f001f7308 */ /* 0x000ea20000000800 */
[C---:B-1----:R-:W-:Y:S01]  /*17400*/  FADD.FTZ R3, R27.reuse, R2 ;  /* 0x000000021b037221 */ /* 0x042fe20000010000 */
[----:B------:R-:W-:Y:S01]  /*17410*/  F2FP.BF16.F32.PACK_AB R194, R27, R194 ;  /* 0x000000c21bc2723e */ /* 0x000fe200000010ff */
[----:B------:R-:W-:-:S02]  /*17420*/  IMAD.MOV.U32 R57, RZ, RZ, R119 ;  /* 0x000000ffff397224 */ /* 0x000fc400078e0077 */
[--C-:B------:R-:W-:Y:S02]  /*17430*/  IMAD.MOV.U32 R49, RZ, RZ, R119.reuse ;  /* 0x000000ffff317224 */ /* 0x100fe400078e0077 */
[----:B------:R-:W-:Y:S01]  /*17440*/  IMAD.MOV.U32 R46, RZ, RZ, R119 ;  /* 0x000000ffff2e7224 */ /* 0x000fe200078e0077 */
[----:B------:R-:W1:Y:S01]  /*17450*/  MUFU.EX2 R190, R190 ;  /* 0x000000be00be7308 */ /* 0x000e620000000800 */
[----:B0-----:R-:W-:Y:S01]  /*17460*/  FADD.FTZ R2, R188, R3 ;  /* 0x00000003bc027221 */ /* 0x001fe20000010000 */
[--C-:B------:R-:W-:Y:S02]  /*17470*/  IMAD.MOV.U32 R44, RZ, RZ, R119.reuse ;  /* 0x000000ffff2c7224 */ /* 0x100fe400078e0077 */
[--C-:B------:R-:W-:Y:S02]  /*17480*/  IMAD.MOV.U32 R42, RZ, RZ, R119.reuse ;  /* 0x000000ffff2a7224 */ /* 0x100fe400078e0077 */
[--C-:B------:R-:W-:Y:S02]  /*17490*/  IMAD.MOV.U32 R39, RZ, RZ, R119.reuse ;  /* 0x000000ffff277224 */ /* 0x100fe400078e0077 */
[----:B------:R-:W0:Y:S01]  /*174a0*/  MUFU.EX2 R87, R87 ;  /* 0x0000005700577308 */ /* 0x000e220000000800 */
[C---:B--2---:R-:W-:Y:S01]  /*174b0*/  FADD.FTZ R3, R31.reuse, R2 ;  /* 0x000000021f037221 */ /* 0x044fe20000010000 */
[----:B------:R-:W-:Y:S01]  /*174c0*/  F2FP.BF16.F32.PACK_AB R188, R31, R188 ;  /* 0x000000bc1fbc723e */ /* 0x000fe200000010ff */
[----:B------:R-:W-:-:S02]  /*174d0*/  IMAD.MOV.U32 R35, RZ, RZ, R119 ;  /* 0x000000ffff237224 */ /* 0x000fc400078e0077 */
[--C-:B------:R-:W-:Y:S02]  /*174e0*/  IMAD.MOV.U32 R34, RZ, RZ, R119.reuse ;  /* 0x000000ffff227224 */ /* 0x100fe400078e0077 */
[----:B------:R-:W-:Y:S01]  /*174f0*/  IMAD.MOV.U32 R32, RZ, RZ, R119 ;  /* 0x000000ffff207224 */ /* 0x000fe200078e0077 */
[----:B------:R-:W2:Y:S01]  /*17500*/  MUFU.EX2 R91, R91 ;  /* 0x0000005b005b7308 */ /* 0x000ea20000000800 */
[----:B-1----:R-:W-:Y:S01]  /*17510*/  FADD.FTZ R2, R190, R3 ;  /* 0x00000003be027221 */ /* 0x002fe20000010000 */
[--C-:B------:R-:W-:Y:S02]  /*17520*/  IMAD.MOV.U32 R31, RZ, RZ, R119.reuse ;  /* 0x000000ffff1f7224 */ /* 0x100fe400078e0077 */
[--C-:B------:R-:W-:Y:S02]  /*17530*/  IMAD.MOV.U32 R30, RZ, RZ, R119.reuse ;  /* 0x000000ffff1e7224 */ /* 0x100fe400078e0077 */
[--C-:B------:R-:W-:Y:S02]  /*17540*/  IMAD.MOV.U32 R28, RZ, RZ, R119.reuse ;  /* 0x000000ffff1c7224 */ /* 0x100fe400078e0077 */
[----:B------:R1:W3:Y:S01]  /*17550*/  MUFU.EX2 R184, R53 ;  /* 0x0000003500b87308 */ /* 0x0002e20000000800 */
[C---:B0-----:R-:W-:Y:S01]  /*17560*/  FADD.FTZ R2, R87.reuse, R2 ;  /* 0x0000000257027221 */ /* 0x041fe20000010000 */
[----:B------:R-:W-:Y:S01]  /*17570*/  F2FP.BF16.F32.PACK_AB R190, R87, R190 ;  /* 0x000000be57be723e */ /* 0x000fe200000010ff */
[----:B------:R-:W-:-:S02]  /*17580*/  IMAD.MOV.U32 R87, RZ, RZ, R119 ;  /* 0x000000ffff577224 */ /* 0x000fc400078e0077 */
[--C-:B------:R-:W-:Y:S02]  /*17590*/  IMAD.MOV.U32 R27, RZ, RZ, R119.reuse ;  /* 0x000000ffff1b7224 */ /* 0x100fe400078e0077 */
[--C-:B------:R-:W-:Y:S01]  /*175a0*/  IMAD.MOV.U32 R24, RZ, RZ, R119.reuse ;  /* 0x000000ffff187224 */ /* 0x100fe200078e0077 */
[----:B------:R-:W0:Y:S01]  /*175b0*/  MUFU.EX2 R89, R89 ;  /* 0x0000005900597308 */ /* 0x000e220000000800 */
[----:B--2---:R-:W-:Y:S01]  /*175c0*/  FADD.FTZ R3, R91, R2 ;  /* 0x000000025b037221 */ /* 0x004fe20000010000 */
[----:B-1----:R-:W-:-:S06]  /*175d0*/  IMAD.MOV.U32 R53, RZ, RZ, R119 ;  /* 0x000000ffff357224 */ /* 0x002fcc00078e0077 */
[----:B------:R1:W2:Y:S01]  /*175e0*/  MUFU.EX2 R186, R45 ;  /* 0x0000002d00ba7308 */ /* 0x0002a20000000800 */
[C---:B---3--:R-:W-:Y:S01]  /*175f0*/  FADD.FTZ R2, R184.reuse, R3 ;  /* 0x00000003b8027221 */ /* 0x048fe20000010000 */
[----:B------:R-:W-:Y:S01]  /*17600*/  F2FP.BF16.F32.PACK_AB R184, R184, R91 ;  /* 0x0000005bb8b8723e */ /* 0x000fe200000010ff */
[----:B------:R-:W-:-:S05]  /*17610*/  IMAD.MOV.U32 R91, RZ, RZ, R119 ;  /* 0x000000ffff5b7224 */ /* 0x000fca00078e0077 */
        /* <DEDUP_REMOVED lines=8> */
[----:B0-----:R-:W-:Y:S01]  /*176a0*/  FADD.FTZ R33, R181, R6 ;  /* 0x00000006b5217221 */ /* 0x001fe20000010000 */
[----:B---3--:R-:W-:Y:S01]  /*176b0*/  FADD.FTZ R3, R41, R2 ;  /* 0x0000000229037221 */ /* 0x008fe20000010000 */
[C---:B------:R-:W-:Y:S02]  /*176c0*/  F2FP.BF16.F32.PACK_AB R181, R36.reuse, R181 ;  /* 0x000000b524b5723e */ /* 0x040fe400000010ff */
[----:B------:R-:W-:Y:S01]  /*176d0*/  FADD.FTZ R6, R36, R33 ;  /* 0x0000002124067221 */ /* 0x000fe20000010000 */
[----:B------:R-:W-:Y:S02]  /*176e0*/  IMAD.MOV.U32 R36, RZ, RZ, R119 ;  /* 0x000000ffff247224 */ /* 0x000fe400078e0077 */
[----:B------:R-:W0:Y:S01]  /*176f0*/  MUFU.EX2 R59, R59 ;  /* 0x0000003b003b7308 */ /* 0x000e220000000800 */
[C---:B-1----:R-:W-:Y:S01]  /*17700*/  FADD.FTZ R2, R180.reuse, R3 ;  /* 0x00000003b4027221 */ /* 0x042fe20000010000 */
[----:B------:R-:W-:Y:S01]  /*17710*/  F2FP.BF16.F32.PACK_AB R180, R180, R41 ;  /* 0x00000029b4b4723e */ /* 0x000fe200000010ff */
[----:B------:R-:W-:-:S05]  /*17720*/  IMAD.MOV.U32 R41, RZ, RZ, R119 ;  /* 0x000000ffff297224 */ /* 0x000fca00078e0077 */
[----:B------:R-:W1:Y:S01]  /*17730*/  MUFU.EX2 R38, R38 ;  /* 0x0000002600267308 */ /* 0x000e620000000800 */
[----:B--2---:R-:W-:-:S07]  /*17740*/  FADD.FTZ R33, R183, R6 ;  /* 0x00000006b7217221 */ /* 0x004fce0000010000 */
[----:B------:R2:W3:Y:S01]  /*17750*/  MUFU.EX2 R182, R37 ;  /* 0x0000002500b67308 */ /* 0x0004e20000000800 */
[----:B0-----:R-:W-:-:S07]  /*17760*/  FADD.FTZ R3, R59, R2 ;  /* 0x000000023b037221 */ /* 0x001fce0000010000 */
[----:B------:R-:W0:Y:S01]  /*17770*/  MUFU.EX2 R177, R177 ;  /* 0x000000b100b17308 */ /* 0x000e220000000800 */
[C---:B-1----:R-:W-:Y:S01]  /*17780*/  FADD.FTZ R6, R38.reuse, R33 ;  /* 0x0000002126067221 */ /* 0x042fe20000010000 */
[----:B------:R-:W-:Y:S01]  /*17790*/  F2FP.BF16.F32.PACK_AB R183, R38, R183 ;  /* 0x000000b726b7723e */ /* 0x000fe200000010ff */
[--C-:B------:R-:W-:Y:S02]  /*177a0*/  IMAD.MOV.U32 R38, RZ, RZ, R119.reuse ;  /* 0x000000ffff267224 */ /* 0x100fe400078e0077 */
[----:B--2---:R-:W-:-:S03]  /*177b0*/  IMAD.MOV.U32 R37, RZ, RZ, R119 ;  /* 0x000000ffff257224 */ /* 0x004fc600078e0077 */
[----:B------:R-:W1:Y:S01]  /*177c0*/  MUFU.EX2 R63, R63 ;  /* 0x0000003f003f7308 */ /* 0x000e620000000800 */
[C---:B---3--:R-:W-:Y:S01]  /*177d0*/  FADD.FTZ R2, R182.reuse, R3 ;  /* 0x00000003b6027221 */ /* 0x048fe20000010000 */
[----:B------:R-:W-:Y:S01]  /*177e0*/  F2FP.BF16.F32.PACK_AB R182, R182, R59 ;  /* 0x0000003bb6b6723e */ /* 0x000fe200000010ff */
[----:B------:R-:W-:-:S05]  /*177f0*/  IMAD.MOV.U32 R59, RZ, RZ, R119 ;  /* 0x000000ffff3b7224 */ /* 0x000fca00078e0077 */
[----:B------:R2:W3:Y:S01]  /*17800*/  MUFU.EX2 R176, R25 ;  /* 0x0000001900b07308 */ /* 0x0004e20000000800 */
[----:B0-----:R-:W-:Y:S01]  /*17810*/  FADD.FTZ R33, R177, R6 ;  /* 0x00000006b1217221 */ /* 0x001fe20000010000 */
[----:B------:R-:W-:-:S03]  /*17820*/  F2FP.BF16.F32.PACK_AB R177, R40, R177 ;  /* 0x000000b128b1723e */ /* 0x000fc600000010ff */
[----:B------:R-:W-:Y:S01]  /*17830*/  FADD.FTZ R6, R40, R33 ;  /* 0x0000002128067221 */ /* 0x000fe20000010000 */
[--C-:B------:R-:W-:Y:S02]  /*17840*/  IMAD.MOV.U32 R40, RZ, RZ, R119.reuse ;  /* 0x000000ffff287224 */ /* 0x100fe400078e0077 */
[----:B------:R-:W0:Y:S01]  /*17850*/  MUFU.EX2 R179, R179 ;  /* 0x000000b300b37308 */ /* 0x000e220000000800 */
[----:B-1----:R-:W-:Y:S01]  /*17860*/  FADD.FTZ R3, R63, R2 ;  /* 0x000000023f037221 */ /* 0x002fe20000010000 */
[----:B--2---:R-:W-:-:S06]  /*17870*/  IMAD.MOV.U32 R25, RZ, RZ, R119 ;  /* 0x000000ffff197224 */ /* 0x004fcc00078e0077 */
[----:B------:R-:W1:Y:S01]  /*17880*/  MUFU.EX2 R13, R13 ;  /* 0x0000000d000d7308 */ /* 0x000e620000000800 */
[C---:B---3--:R-:W-:Y:S01]  /*17890*/  FADD.FTZ R2, R176.reuse, R3 ;  /* 0x00000003b0027221 */ /* 0x048fe20000010000 */
[----:B------:R-:W-:Y:S01]  /*178a0*/  F2FP.BF16.F32.PACK_AB R176, R176, R63 ;  /* 0x0000003fb0b0723e */ /* 0x000fe200000010ff */
[----:B------:R-:W-:Y:S02]  /*178b0*/  IMAD.MOV.U32 R3, RZ, RZ, 0x3f800000 ;  /* 0x3f800000ff037424 */ /* 0x000fe400078e00ff */
[----:B------:R-:W-:-:S03]  /*178c0*/  IMAD.MOV.U32 R63, RZ, RZ, R119 ;  /* 0x000000ffff3f7224 */ /* 0x000fc600078e0077 */
[----:B------:R-:W2:Y:S01]  /*178d0*/  MUFU.EX2 R26, R26 ;  /* 0x0000001a001a7308 */ /* 0x000ea20000000800 */
[----:B0-----:R-:W-:-:S07]  /*178e0*/  FADD.FTZ R33, R179, R6 ;  /* 0x00000006b3217221 */ /* 0x001fce0000010000 */
[----:B------:R0:W3:Y:S01]  /*178f0*/  MUFU.EX2 R178, R29 ;  /* 0x0000001d00b27308 */ /* 0x0000e20000000800 */
[----:B-1----:R-:W-:Y:S01]  /*17900*/  FADD.FTZ R7, R13, R2 ;  /* 0x000000020d077221 */ /* 0x002fe20000010000 */
[----:B------:R-:W-:Y:S02]  /*17910*/  IMAD.MOV.U32 R2, RZ, RZ, 0x3f800000 ;  /* 0x3f800000ff027424 */ /* 0x000fe400078e00ff */
[C---:B--2---:R-:W-:Y:S01]  /*17920*/  FADD.FTZ R6, R26.reuse, R33 ;  /* 0x000000211a067221 */ /* 0x044fe20000010000 */
[----:B------:R-:W-:Y:S01]  /*17930*/  F2FP.BF16.F32.PACK_AB R179, R26, R179 ;  /* 0x000000b31ab3723e */ /* 0x000fe200000010ff */
[--C-:B------:R-:W-:Y:S02]  /*17940*/  IMAD.MOV.U32 R33, RZ, RZ, R119.reuse ;  /* 0x000000ffff217224 */ /* 0x100fe400078e0077 */
[--C-:B0-----:R-:W-:Y:S02]  /*17950*/  IMAD.MOV.U32 R29, RZ, RZ, R119.reuse ;  /* 0x000000ffff1d7224 */ /* 0x101fe400078e0077 */
[----:B------:R-:W-:-:S02]  /*17960*/  IMAD.MOV.U32 R26, RZ, RZ, R119 ;  /* 0x000000ffff1a7224 */ /* 0x000fc400078e0077 */
[C---:B---3--:R-:W-:Y:S01]  /*17970*/  FADD.FTZ R7, R178.reuse, R7 ;  /* 0x00000007b2077221 */ /* 0x048fe20000010000 */
[----:B------:R-:W-:Y:S01]  /*17980*/  F2FP.BF16.F32.PACK_AB R178, R178, R13 ;  /* 0x0000000db2b2723e */ /* 0x000fe200000010ff */
[----:B------:R-:W-:Y:S06]  /*17990*/  @!P2 BRA `(.L_x_2384) ;  /* 0x000000580010a947 */ /* 0x000fec0003800000 */
[----:B------:R-:W-:Y:S01]  /*179a0*/  BSSY B1, `(.L_x_2384) ;  /* 0x0000583000017945 */ /* 0x000fe20003800000 */
        /* <DEDUP_REMOVED lines=53> */
.L_x_2395:
[----:B------:R-:W-:-:S05]  /*17d00*/  VIADD R0, R12, 0x1 ;  /* 0x000000010c007836 */ /* 0x000fca0000000000 */
[----:B------:R-:W-:-:S04]  /*17d10*/  ISETP.NE.AND P2, PT, R0, 0x2, PT ;  /* 0x000000020000780c */ /* 0x000fc80003f45270 */
[----:B------:R-:W-:Y:S02]  /*17d20*/  SEL R208, RZ, 0x1, P2 ;  /* 0x00000001ffd07807 */ /* 0x000fe40001000000 */
[----:B------:R-:W-:Y:S02]  /*17d30*/  SEL R205, R0, RZ, P2 ;  /* 0x000000ff00cd7207 */ /* 0x000fe40001000000 */
[----:B------:R-:W-:Y:S01]  /*17d40*/  LOP3.LUT R208, R11, R208, RZ, 0x3c, !PT ;  /* 0x000000d00bd07212 */ /* 0x000fe200078e3cff */
[----:B------:R-:W-:Y:S06]  /*17d50*/  @!P0 BRA `(.L_x_2385) ;  /* 0x0000000000048947 */ /* 0x000fec0003800000 */
[----:B------:R-:W-:Y:S01]  /*17d60*/  BPT.TRAP 0x1 ;  /* 0x000000040000795c */ /* 0x000fe20000300000 */
.L_x_2385:
[----:B------:R-:W-:Y:S01]  /*17d70*/  IMAD R13, R205, 0x8, R18 ;  /* 0x00000008cd0d7824 */ /* 0x000fe200078e0212 */
[----:B------:R-:W-:-:S04]  /*17d80*/  SHF.L.U32 R4, R208, 0x1f, RZ ;  /* 0x0000001fd0047819 */ /* 0x000fc800000006ff */
[----:B------:R0:W1:Y:S01]  /*17d90*/  SYNCS.PHASECHK.TRANS64.TRYWAIT P2, [R13+URZ+0x36830], R4 ;  /* 0x036830040d0075a7 */ /* 0x000062000804017f */
[----:B------:R-:W-:Y:S05]  /*17da0*/  @!P0 BRA `(.L_x_2386) ;  /* 0x0000000000048947 */ /* 0x000fea0003800000 */
[----:B------:R-:W-:Y:S01]  /*17db0*/  BPT.TRAP 0x1 ;  /* 0x000000040000795c */ /* 0x000fe20000300000 */
.L_x_2386:
[----:B------:R-:W-:Y:S01]  /*17dc0*/  IMAD R0, R205, 0xa80, R212 ;  /* 0x00000a80cd007824 */ /* 0x000fe200078e02d4 */
[----:B------:R-:W-:Y:S03]  /*17dd0*/  BSSY B2, `(.L_x_2387) ;  /* 0x0000006000027945 */ /* 0x000fe60003800000 */
[C---:B------:R-:W-:Y:S02]  /*17de0*/  VIADD R20, R0.reuse, 0x80 ;  /* 0x0000008000147836 */ /* 0x040fe40000000000 */
[----:B------:R-:W-:Y:S01]  /*17df0*/  VIADD R120, R0, 0x100 ;  /* 0x0000010000787836 */ /* 0x000fe20000000000 */
[----:B-1----:R-:W-:Y:S06]  /*17e00*/  @P2 BRA `(.L_x_2388) ;  /* 0x0000000000082947 */ /* 0x002fec0003800000 */
[----:B------:R-:W1:Y:S02]  /*17e10*/  SYNCS.PHASECHK.TRANS64.TRYWAIT P2, [R13+URZ+0x36830], R4 ;  /* 0x036830040d0075a7 */ /* 0x000e64000804017f */
[----:B-1----:R-:W-:Y:S05]  /*17e20*/  @!P2 BRA `(.L_x_2389) ;  /* 0x000001440088a947 */ /* 0x002fea0003800000 */
.L_x_2388:
[----:B------:R-:W-:Y:S05]  /*17e30*/  BSYNC B2 ;  /* 0x0000000000027941 */ /* 0x000fea0003800000 */
.L_x_2387:
        /* <DEDUP_REMOVED lines=9> */
[----:B------:R-:W-:Y:S01]  /*17ed0*/  VIADD R20, R0, 0x200 ;  /* 0x0000020000147836 */ /* 0x000fe20000000000 */
[----:B------:R-:W-:-:S04]  /*17ee0*/  R2UR UR15, R21 ;  /* 0x00000000150f72ca */ /* 0x000fc800000e0000 */
[----:B------:R-:W-:Y:S02]  /*17ef0*/  R2UR UR14, R20 ;  /* 0x00000000140e72ca */ /* 0x000fe400000e0000 */
[----:B--2---:R-:W-:Y:S01]  /*17f00*/  R2UR UR42, R14 ;  /* 0x000000000e2a72ca */ /* 0x004fe200000e0000 */
[----:B------:R-:W-:Y:S01]  /*17f10*/  IMAD.MOV.U32 R14, RZ, RZ, R0 ;  /* 0x000000ffff0e7224 */ /* 0x000fe200078e0000 */
[----:B------:R-:W-:Y:S01]  /*17f20*/  R2UR UR43, R15 ;  /* 0x000000000f2b72ca */ /* 0x000fe200000e0000 */
[----:B------:R-:W-:Y:S01]  /*17f30*/  IMAD.MOV.U32 R15, RZ, RZ, 0x40000040 ;  /* 0x40000040ff0f7424 */ /* 0x000fe200078e00ff */
[----:B---3--:R-:W-:Y:S02]  /*17f40*/  R2UR UR28, R122 ;  /* 0x000000007a1c72ca */ /* 0x008fe400000e0000 */
[----:B------:R-:W-:Y:S02]  /*17f50*/  R2UR UR29, R123 ;  /* 0x000000007b1d72ca */ /* 0x000fe400000e0000 */
        /* <DEDUP_REMOVED lines=30> */
[----:B------:R-:W-:Y:S01]  /*18140*/  IMAD.MOV.U32 R121, RZ, RZ, 0x40000040 ;  /* 0x40000040ff797424 */ /* 0x000fe200078e00ff */
[----:B------:R-:W-:-:S04]  /*18150*/  R2UR UR10, R120 ;  /* 0x00000000780a72ca */ /* 0x000fc800000e0000 */
[----:B------:R-:W-:Y:S01]  /*18160*/  R2UR UR11, R121 ;  /* 0x00000000790b72ca */ /* 0x000fe200000e0000 */
[----:B------:R-:W-:Y:S01]  /*18170*/  UMOV UR8, UR28 ;  /* 0x0000001c00087c82 */ /* 0x000fe20008000000 */
[----:B------:R-:W-:Y:S01]  /*18180*/  UMOV UR9, UR29 ;  /* 0x0000001d00097c82 */ /* 0x000fe20008000000 */
[----:B------:R-:W-:Y:S02]  /*18190*/  WARPGROUP.DEPBAR.LE gsb0, 0x0 ;  /* 0x00008000000079c5 */ /* 0x000fe40000010000 */
[----:B------:R-:W-:-:S08]  /*181a0*/  WARPGROUP.ARRIVE ;  /* 0x00000000000079c5 */ /* 0x000fd00000000000 */
[----:B------:R-:W-:Y:S01]  /*181b0*/  HGMMA.64x16x16.F32.BF16 R128, gdesc[UR8], RZ, !UPT, gsb0 ;  /* 0x00200000088079f0 */ /* 0x000fe2000c0018ff */
[C---:B------:R-:W-:Y:S02]  /*181c0*/  VIADD R14, R0.reuse, 0x300 ;  /* 0x00000300000e7836 */ /* 0x040fe40000000000 */
        /* <DEDUP_REMOVED lines=64> */
[----:B------:R-:W-:Y:S01]  /*185d0*/  MOV R5, UR45 ;  /* 0x0000002d00057c02 */ /* 0x000fe20008000f00 */
[----:B------:R-:W-:Y:S02]  /*185e0*/  WARPGROUP.DEPBAR.LE gsb0, 0x0 ;  /* 0x00008000000079c5 */ /* 0x000fe40000010000 */
[----:B------:R-:W-:Y:S01]  /*185f0*/  WARPGROUP.ARRIVE ;  /* 0x00000000000079c5 */ /* 0x000fe20000000000 */
[----:B01----:R-:W-:Y:S01]  /*18600*/  MOV R4, UR44 ;  /* 0x0000002c00047c02 */ /* 0x003fe20008000f00 */
[----:B------:R-:W-:Y:S01]  /*18610*/  VIADD R14, R0, 0x4 ;  /* 0x00000004000e7836 */ /* 0x000fe20000000000 */
[----:B------:R-:W-:Y:S01]  /*18620*/  UMOV UR12, UR38 ;  /* 0x00000026000c7c82 */ /* 0x000fe20008000000 */
[----:B------:R-:W-:Y:S01]  /*18630*/  IMAD.MOV.U32 R15, RZ, RZ, 0x40000040 ;  /* 0x40000040ff0f7424 */ /* 0x000fe200078e00ff */
[----:B------:R-:W-:-:S02]  /*18640*/  UMOV UR13, UR39 ;  /* 0x00000027000d7c82 */ /* 0x000fc40008000000 */
[----:B------:R-:W-:Y:S01]  /*18650*/  HGMMA.64x16x16.F32.BF16 R128, gdesc[UR16], R128, gsb0 ;  /* 0x00200000108079f0 */ /* 0x000fe20008001880 */
[----:B------:R-:W-:Y:S01]  /*18660*/  UMOV UR44, UR42 ;  /* 0x0000002a002c7c82 */ /* 0x000fe20008000000 */
[----:B------:R-:W-:Y:S01]  /*18670*/  UMOV UR45, UR43 ;  /* 0x0000002b002d7c82 */ /* 0x000fe20008000000 */
[----:B------:R-:W-:Y:S01]  /*18680*/  UMOV UR8, UR38 ;  /* 0x0000002600087c82 */ /* 0x000fe20008000000 */
[----:B------:R-:W-:Y:S01]  /*18690*/  UMOV UR9, UR39 ;  /* 0x0000002700097c82 */ /* 0x000fe20008000000 */
[----:B------:R-:W2:Y:S01]  /*186a0*/  LDL.64 R20, [R1+0x20] ;  /* 0x0000200001147983 */ /* 0x000ea20000100a00 */
[----:B------:R-:W-:Y:S02]  /*186b0*/  WARPGROUP.DEPBAR.LE gsb0, 0x0 ;  /* 0x00008000000079c5 */ /* 0x000fe40000010000 */
        /* <DEDUP_REMOVED lines=730> */
.L_x_2390:
[----:B------:R-:W-:Y:S01]  /*1b460*/  SHF.L.U32 R0, R11, 0x1f, RZ ;  /* 0x0000001f0b007819 */ /* 0x000fe200000006ff */
[----:B------:R-:W-:-:S04]  /*1b470*/  IMAD R11, R12, 0x8, R18 ;  /* 0x000000080c0b7824 */ /* 0x000fc800078e0212 */
[----:B------:R0:W1:Y:S01]  /*1b480*/  SYNCS.PHASECHK.TRANS64.TRYWAIT P2, [R11+URZ+0x36850], R0 ;  /* 0x036850000b0075a7 */ /* 0x000062000804017f */
[----:B------:R-:W-:Y:S05]  /*1b490*/  @!P0 BRA `(.L_x_2391) ;  /* 0x0000000000048947 */ /* 0x000fea0003800000 */
[----:B------:R-:W-:Y:S01]  /*1b4a0*/  BPT.TRAP 0x1 ;  /* 0x000000040000795c */ /* 0x000fe20000300000 */
.L_x_2391:
[----:B------:R-:W-:Y:S04]  /*1b4b0*/  BSSY B2, `(.L_x_2392) ;  /* 0x0000004000027945 */ /* 0x000fe80003800000 */
[----:B-1----:R-:W-:Y:S05]  /*1b4c0*/  @P2 BRA `(.L_x_2393) ;  /* 0x0000000000082947 */ /* 0x002fea0003800000 */
[----:B------:R-:W1:Y:S02]  /*1b4d0*/  SYNCS.PHASECHK.TRANS64.TRYWAIT P2, [R11+URZ+0x36850], R0 ;  /* 0x036850000b0075a7 */ /* 0x000e64000804017f */
[----:B-1----:R-:W-:Y:S05]  /*1b4e0*/  @!P2 BRA `(.L_x_2394) ;  /* 0x0000010c00eca947 */ /* 0x002fea0003800000 */
.L_x_2393:
[----:B------:R-:W-:Y:S05]  /*1b4f0*/  BSYNC B2 ;  /* 0x0000000000027941 */ /* 0x000fea0003800000 */
.L_x_2392:
        /* <DEDUP_REMOVED lines=8> */
[----:B------:R-:W-:Y:S01]  /*1b580*/  IMAD.MOV.U32 R21, RZ, RZ, 0x40000040 ;  /* 0x40000040ff157424 */ /* 0x000fe200078e00ff */
[----:B------:R-:W-:Y:S01]  /*1b590*/  LOP3.LUT R0, R0, 0x3fff, RZ, 0xc0, !PT ;  /* 0x00003fff00007812 */ /* 0x000fe200078ec0ff */
[----:B------:R-:W-:-:S02]  /*1b5a0*/  @!P1 VIADD R13, R13, 0x36840 ;  /* 0x000368400d0d9836 */ /* 0x000fc40000000000 */
[----:B------:R-:W-:Y:S01]  /*1b5b0*/  @!P1 VIADD R11, R11, 0x36860 ;  /* 0x000368600b0b9836 */ /* 0x000fe20000000000 */
[----:B------:R-:W-:Y:S02]  /*1b5c0*/  LOP3.LUT R0, R0, 0x3800000, RZ, 0xfc, !PT ;  /* 0x0380000000007812 */ /* 0x000fe400078efcff */
[----:B------:R-:W-:-:S03]  /*1b5d0*/  @!P1 PRMT R13, RZ, 0x654, R13 ;  /* 0x00000654ff0d9816 */ /* 0x000fc6000000000d */
[----:B------:R-:W-:Y:S02]  /*1b5e0*/  IMAD R14, R12, 0xa80, R0 ;  /* 0x00000a800c0e7824 */ /* 0x000fe400078e0200 */
[----:B------:R-:W-:Y:S02]  /*1b5f0*/  IMAD.SHL.U32 R0, R213, 0x80, RZ ;  /* 0x00000080d5007824 */ /* 0x000fe400078e00ff */
[C---:B------:R-:W-:Y:S01]  /*1b600*/  VIADD R2, R14.reuse, 0x80 ;  /* 0x000000800e027836 */ /* 0x040fe20000000000 */
[C---:B------:R-:W-:Y:S01]  /*1b610*/  R2UR UR6, R14.reuse ;  /* 0x000000000e0672ca */ /* 0x040fe200000e0000 */
[----:B------:R-:W-:Y:S02]  /*1b620*/  VIADD R4, R14, 0x200 ;  /* 0x000002000e047836 */ /* 0x000fe40000000000 */
[----:B------:R-:W-:Y:S02]  /*1b630*/  IMAD R0, R10, -0x70, R0 ;  /* 0xffffff900a007824 */ /* 0x000fe400078e0200 */
[----:B------:R-:W-:-:S03]  /*1b640*/  VIADD R20, R14, 0x280 ;  /* 0x000002800e147836 */ /* 0x000fc60000000000 */
[----:B------:R-:W-:-:S05]  /*1b650*/  IADD3 R0, R0, 0x1, R220 ;  /* 0x0000000100007810 */ /* 0x000fca0007ffe0dc */
[----:B------:R-:W-:Y:S01]  /*1b660*/  HGMMA.64x192x16.F32.BF16 R24, R200, gdesc[UR4].tnspB, R24, gsb0 ;  /* 0x42e00004c8187df0 */ /* 0x000fe20008001818 */
[----:B------:R-:W-:Y:S01]  /*1b670*/  R2UR UR6, R2 ;  /* 0x00000000020672ca */ /* 0x000fe200000e0000 */
[----:B------:R-:W-:Y:S01]  /*1b680*/  VIADD R2, R14, 0x100 ;  /* 0x000001000e027836 */ /* 0x000fe20000000000 */
[----:B------:R-:W-:Y:S01]  /*1b690*/  R2UR UR7, R3 ;  /* 0x00000000030772ca */ /* 0x000fe200000e0000 */
[----:B------:R-:W-:Y:S02]  /*1b6a0*/  IMAD.MOV.U32 R3, RZ, RZ, 0x40000040 ;  /* 0x40000040ff037424 */ /* 0x000fe400078e00ff */
[----:B------:R-:W-:-:S04]  /*1b6b0*/  IMAD.IADD R0, R0, 0x1, -R215 ;  /* 0x0000000100007824 */ /* 0x000fc800078e0ad7 */
[----:B------:R-:W-:Y:S01]  /*1b6c0*/  IMAD R0, R224, -0x2, R0 ;  /* 0xfffffffee0007824 */ /* 0x000fe200078e0200 */
[----:B------:R-:W-:Y:S02]  /*1b6d0*/  WARPGROUP.DEPBAR.LE gsb0, 0x0 ;  /* 0x00008000000079c5 */ /* 0x000fe40000010000 */
[----:B------:R-:W-:-:S07]  /*1b6e0*/  WARPGROUP.ARRIVE ;  /* 0x00000000000079c5 */ /* 0x000fce0000000000 */
        /* <DEDUP_REMOVED lines=9> */
[----:B------:R-:W-:Y:S01]  /*1b780*/  IMAD.IADD R2, R225, 0x1, R0 ;  /* 0x00000001e1027824 */ /* 0x000fe200078e0200 */
[----:B------:R-:W-:-:S04]  /*1b790*/  R2UR UR7, R3 ;  /* 0x00000000030772ca */ /* 0x000fc800000e0000 */
        /* <DEDUP_REMOVED lines=78> */
[C---:B------:R-:W-:Y:S01]  /*1bc80*/  ISETP.GT.AND P3, PT, R2.reuse, 0x69, PT ;  /* 0x000000690200780c */ /* 0x040fe20003f64270 */
[----:B------:R-:W-:Y:S01]  /*1bc90*/  VIADD R2, R2, 0x8 ;  /* 0x0000000802027836 */ /* 0x000fe20000000000 */
[----:B------:R-:W-:Y:S02]  /*1bca0*/  FSEL R124, R124, -INF , P2 ;  /* 0xff8000007c7c7808 */ /* 0x000fe40001000000 */
[----:B------:R-:W-:Y:S02]  /*1bcb0*/  FMNMX.FTZ R0, R121, R0, !PT ;  /* 0x0000000079007209 */ /* 0x000fe40007810000 */
[----:B------:R-:W-:Y:S02]  /*1bcc0*/  FSEL R125, R125, -INF , P3 ;  /* 0xff8000007d7d7808 */ /* 0x000fe40001800000 */
[----:B------:R-:W-:Y:S02]  /*1bcd0*/  FMNMX.FTZ R0, R124, R0, !PT ;  /* 0x000000007c007209 */ /* 0x000fe40007810000 */
[----:B------:R-:W-:-:S02]  /*1bce0*/  ISETP.GT.AND P3, PT, R2, RZ, PT ;  /* 0x000000ff0200720c */ /* 0x000fc40003f64270 */
[----:B------:R-:W-:Y:S02]  /*1bcf0*/  FMNMX.FTZ R3, R125, R0, !PT ;  /* 0x000000007d037209 */ /* 0x000fe40007810000 */
[----:B------:R-:W-:Y:S02]  /*1bd00*/  ISETP.GT.AND P4, PT, R2, 0x1, PT ;  /* 0x000000010200780c */ /* 0x000fe40003f84270 */
[----:B------:R-:W-:Y:S01]  /*1bd10*/  FSEL R170, R170, -INF , P3 ;  /* 0xff800000aaaa7808 */ /* 0x000fe20001800000 */
[----:B------:R-:W0:Y:S01]  /*1bd20*/  SHFL.BFLY PT, R0, R3, 0x2, 0x1f ;  /* 0x0c401f0003007f89 */ /* 0x000e2200000e0000 */
[C---:B------:R-:W-:Y:S02]  /*1bd30*/  ISETP.GT.AND P5, PT, R2.reuse, 0x8, PT ;  /* 0x000000080200780c */ /* 0x040fe40003fa4270 */
[----:B------:R-:W-:Y:S02]  /*1bd40*/  FSEL R171, R171, -INF , P4 ;  /* 0xff800000abab7808 */ /* 0x000fe40002000000 */
[----:B------:R-:W-:-:S02]  /*1bd50*/  ISETP.GT.AND P6, PT, R2, 0x9, PT ;  /* 0x000000090200780c */ /* 0x000fc40003fc4270 */
[----:B------:R-:W-:Y:S02]  /*1bd60*/  FSEL R174, R174, -INF , P5 ;  /* 0xff800000aeae7808 */ /* 0x000fe40002800000 */
[----:B------:R-:W-:Y:S02]  /*1bd70*/  FSEL R175, R175, -INF , P6 ;  /* 0xff800000afaf7808 */ /* 0x000fe40003000000 */
[C---:B------:R-:W-:Y:S02]  /*1bd80*/  ISETP.GT.AND P3, PT, R2.reuse, 0x10, PT ;  /* 0x000000100200780c */ /* 0x040fe40003f64270 */
[----:B------:R-:W-:Y:S02]  /*1bd90*/  ISETP.GT.AND P4, PT, R2, 0x11, PT ;  /* 0x000000110200780c */ /* 0x000fe40003f84270 */
[----:B------:R-:W-:Y:S02]  /*1bda0*/  FSEL R162, R162, -INF , P3 ;  /* 0xff800000a2a27808 */ /* 0x000fe40001800000 */
[----:B------:R-:W-:-:S02]  /*1bdb0*/  ISETP.GT.AND P5, PT, R2, 0x18, PT ;  /* 0x000000180200780c */ /* 0x000fc40003fa4270 */
[----:B------:R-:W-:Y:S02]  /*1bdc0*/  FSEL R163, R163, -INF , P4 ;  /* 0xff800000a3a37808 */ /* 0x000fe40002000000 */
[----:B------:R-:W-:Y:S02]  /*1bdd0*/  ISETP.GT.AND P6, PT, R2, 0x19, PT ;  /* 0x000000190200780c */ /* 0x000fe40003fc4270 */
[----:B------:R-:W-:Y:S02]  /*1bde0*/  FSEL R166, R166, -INF , P5 ;  /* 0xff800000a6a67808 */ /* 0x000fe40002800000 */
[----:B0-----:R-:W-:Y:S01]  /*1bdf0*/  FMNMX.FTZ R3, R3, R0, !PT ;  /* 0x0000000003037209 */ /* 0x001fe20007810000 */
[----:B------:R-:W-:Y:S02]  /*1be00*/  WARPGROUP.DEPBAR.LE gsb0, 0x0 ;  /* 0x00008000000079c5 */ /* 0x000fe40000010000 */
[----:B------:R-:W-:Y:S01]  /*1be10*/  WARPGROUP.ARRIVE ;  /* 0x00000000000079c5 */ /* 0x000fe20000000000 */
[----:B------:R-:W-:Y:S01]  /*1be20*/  FSEL R167, R167, -INF , P6 ;  /* 0xff800000a7a77808 */ /* 0x000fe20003000000 */
[----:B------:R-:W0:Y:S01]  /*1be30*/  SHFL.BFLY PT, R12, R3, 0x1, 0x1f ;  /* 0x0c201f00030c7f89 */ /* 0x000e2200000e0000 */
[C---:B------:R-:W-:Y:S01]  /*1be40*/  ISETP.GT.AND P3, PT, R2.reuse, 0x20, PT ;  /* 0x000000200200780c */ /* 0x040fe20003f64270 */
[----:B------:R-:W-:Y:S01]  /*1be50*/  IMAD.U32 R0, RZ, RZ, UR4 ;  /* 0x00000004ff007e24 */ /* 0x000fe2000f8e00ff */
[----:B------:R-:W-:Y:S01]  /*1be60*/  ISETP.GT.AND P4, PT, R2, 0x21, PT ;  /* 0x000000210200780c */ /* 0x000fe20003f84270 */
[----:B------:R-:W-:Y:S01]  /*1be70*/  HGMMA.64x192x16.F32.BF16 R24, R188, gdesc[UR4].tnspB, R24, gsb0 ;  /* 0x42e00004bc187df0 */ /* 0x000fe20008001818 */
[----:B------:R-:W-:-:S02]  /*1be80*/  R2UR UR6, R4 ;  /* 0x00000000040672ca */ /* 0x000fc400000e0000 */
[----:B------:R-:W-:Y:S02]  /*1be90*/  R2UR UR7, R5 ;  /* 0x00000000050772ca */ /* 0x000fe400000e0000 */
[----:B------:R-:W-:Y:S02]  /*1bea0*/  FMNMX.FTZ R4, R170, R8, !PT ;  /* 0x00000008aa047209 */ /* 0x000fe40007810000 */
[----:B------:R-:W-:Y:S02]  /*1beb0*/  FSEL R154, R154, -INF , P3 ;  /* 0xff8000009a9a7808 */ /* 0x000fe40001800000 */
[----:B------:R-:W-:Y:S02]  /*1bec0*/  FMNMX.FTZ R4, R171, R4, !PT ;  /* 0x00000004ab047209 */ /* 0x000fe40007810000 */
[----:B------:R-:W-:Y:S02]  /*1bed0*/  ISETP.GT.AND P5, PT, R2, 0x28, PT ;  /* 0x000000280200780c */ /* 0x000fe40003fa4270 */
[----:B------:R-:W-:-:S02]  /*1bee0*/  FMNMX.FTZ R4, R174, R4, !PT ;  /* 0x00000004ae047209 */ /* 0x000fc40007810000 */
[----:B------:R-:W-:Y:S02]  /*1bef0*/  FSEL R155, R155, -INF , P4 ;  /* 0xff8000009b9b7808 */ /* 0x000fe40002000000 */
[----:B------:R-:W-:Y:S02]  /*1bf00*/  FMNMX.FTZ R4, R175, R4, !PT ;  /* 0x00000004af047209 */ /* 0x000fe40007810000 */
[----:B------:R-:W-:Y:S02]  /*1bf10*/  ISETP.GT.AND P6, PT, R2, 0x29, PT ;  /* 0x000000290200780c */ /* 0x000fe40003fc4270 */
[----:B------:R-:W-:Y:S02]  /*1bf20*/  FMNMX.FTZ R4, R162, R4, !PT ;  /* 0x00000004a2047209 */ /* 0x000fe40007810000 */
[----:B------:R-:W-:Y:S02]  /*1bf30*/  FSEL R158, R158, -INF , P5 ;  /* 0xff8000009e9e7808 */ /* 0x000fe40002800000 */
[----:B------:R-:W-:-:S02]  /*1bf40*/  FMNMX.FTZ R4, R163, R4, !PT ;  /* 0x00000004a3047209 */ /* 0x000fc40007810000 */
[----:B------:R-:W-:Y:S02]  /*1bf50*/  FSEL R159, R159, -INF , P6 ;  /* 0xff8000009f9f7808 */ /* 0x000fe40003000000 */
[----:B------:R-:W-:Y:S02]  /*1bf60*/  FMNMX.FTZ R4, R166, R4, !PT ;  /* 0x00000004a6047209 */ /* 0x000fe40007810000 */
[----:B------:R-:W-:Y:S02]  /*1bf70*/  ISETP.GT.AND P3, PT, R2, 0x30, PT ;  /* 0x000000300200780c */ /* 0x000fe40003f64270 */
[----:B------:R-:W-:Y:S02]  /*1bf80*/  FMNMX.FTZ R4, R167, R4, !PT ;  /* 0x00000004a7047209 */ /* 0x000fe40007810000 */
[----:B0-----:R-:W-:Y:S02]  /*1bf90*/  FMNMX.FTZ R5, R3, R12, !PT ;  /* 0x0000000c03057209 */ /* 0x001fe40007810000 */
[----:B------:R-:W-:-:S02]  /*1bfa0*/  FMNMX.FTZ R4, R154, R4, !PT ;  /* 0x000000049a047209 */ /* 0x000fc40007810000 */
[----:B------:R-:W-:Y:S01]  /*1bfb0*/  ISETP.GT.AND P4, PT, R2, 0x31, PT ;  /* 0x000000310200780c */ /* 0x000fe20003f84270 */
[----:B------:R-:W-:Y:S01]  /*1bfc0*/  FMUL.FTZ R3, R5, R0 ;  /* 0x0000000005037220 */ /* 0x000fe20000410000 */
[----:B------:R-:W-:Y:S02]  /*1bfd0*/  FMNMX.FTZ R4, R155, R4, !PT ;  /* 0x000000049b047209 */ /* 0x000fe40007810000 */
[----:B------:R-:W-:Y:S02]  /*1bfe0*/  FSEL R146, R146, -INF , P3 ;  /* 0xff80000092927808 */ /* 0x000fe40001800000 */
[----:B------:R-:W-:Y:S02]  /*1bff0*/  FMNMX.FTZ R4, R158, R4, !PT ;  /* 0x000000049e047209 */ /* 0x000fe40007810000 */
[----:B------:R-:W-:Y:S02]  /*1c000*/  ISETP.GT.AND P5, PT, R2, 0x38, PT ;  /* 0x000000380200780c */ /* 0x000fe40003fa4270 */
[----:B------:R-:W-:-:S02]  /*1c010*/  FMNMX.FTZ R4, R159, R4, !PT ;  /* 0x000000049f047209 */ /* 0x000fc40007810000 */
[----:B------:R-:W-:Y:S02]  /*1c020*/  FSEL R147, R147, -INF , P4 ;  /* 0xff80000093937808 */ /* 0x000fe40002000000 */
[----:B------:R-:W-:Y:S02]  /*1c030*/  FMNMX.FTZ R4, R146, R4, !PT ;  /* 0x0000000492047209 */ /* 0x000fe40007810000 */
[----:B------:R-:W-:Y:S02]  /*1c040*/  FSETP.NEU.FTZ.AND P2, PT, R5, -INF , PT ;  /* 0xff8000000500780b */ /* 0x000fe40003f5d000 */
[----:B------:R-:W-:Y:S02]  /*1c050*/  ISETP.GT.AND P6, PT, R2, 0x39, PT ;  /* 0x000000390200780c */ /* 0x000fe40003fc4270 */
[----:B------:R-:W-:Y:S02]  /*1c060*/  FSEL R150, R150, -INF , P5 ;  /* 0xff80000096967808 */ /* 0x000fe40002800000 */
[----:B------:R-:W-:-:S02]  /*1c070*/  FMNMX.FTZ R4, R147, R4, !PT ;  /* 0x0000000493047209 */ /* 0x000fc40007810000 */
[----:B------:R-:W-:Y:S02]  /*1c080*/  FSEL R3, R3, RZ, P2 ;  /* 0x000000ff03037208 */ /* 0x000fe40001000000 */
[----:B------:R-:W-:Y:S02]  /*1c090*/  FSEL R151, R151, -INF , P6 ;  /* 0xff80000097977808 */ /* 0x000fe40003000000 */
[----:B------:R-:W-:Y:S01]  /*1c0a0*/  ISETP.GT.AND P3, PT, R2, 0x40, PT ;  /* 0x000000400200780c */ /* 0x000fe20003f64270 */
[--C-:B------:R-:W-:Y:S01]  /*1c0b0*/  FFMA.FTZ R192, R152, R0, -R3.reuse ;  /* 0x0000000098c07223 */ /* 0x100fe20000010803 */
[----:B------:R-:W-:Y:S01]  /*1c0c0*/  FMNMX.FTZ R4, R150, R4, !PT ;  /* 0x0000000496047209 */ /* 0x000fe20007810000 */
[-CC-:B------:R-:W-:Y:S01]  /*1c0d0*/  FFMA.FTZ R153, R153, R0.reuse, -R3.reuse ;  /* 0x0000000099997223 */ /* 0x180fe20000010803 */
[----:B------:R-:W-:Y:S01]  /*1c0e0*/  ISETP.GT.AND P4, PT, R2, 0x41, PT ;  /* 0x000000410200780c */ /* 0x000fe20003f84270 */
[-CC-:B------:R-:W-:Y:S01]  /*1c0f0*/  FFMA.FTZ R145, R145, R0.reuse, -R3.reuse ;  /* 0x0000000091917223 */ /* 0x180fe20000010803 */
[----:B------:R-:W-:Y:S01]  /*1c100*/  FSEL R152, R138, -INF , P3 ;  /* 0xff8000008a987808 */ /* 0x000fe20001800000 */
[--C-:B------:R-:W-:Y:S01]  /*1c110*/  FFMA.FTZ R194, R156, R0, -R3.reuse ;  /* 0x000000009cc27223 */ /* 0x100fe20000010803 */
[----:B------:R-:W-:Y:S01]  /*1c120*/  FMNMX.FTZ R4, R151, R4, !PT ;  /* 0x0000000497047209 */ /* 0x000fe20007810000 */
[----:B------:R0:W-:Y:S01]  /*1c130*/  MUFU.EX2 R138, R153 ;  /* 0x00000099008a7308 */ /* 0x0001e20000000800 */
[----:B------:R-:W-:Y:S01]  /*1c140*/  ISETP.GT.AND P5, PT, R2, 0x48, PT ;  /* 0x000000480200780c */ /* 0x000fe20003fa4270 */
[-CC-:B------:R-:W-:Y:S01]  /*1c150*/  FFMA.FTZ R200, R168, R0.reuse, -R3.reuse ;  /* 0x00000000a8c87223 */ /* 0x180fe20000010803 */
[----:B------:R-:W-:Y:S01]  /*1c160*/  FSEL R139, R139, -INF , P4 ;  /* 0xff8000008b8b7808 */ /* 0x000fe20002000000 */
[--C-:B------:R-:W-:Y:S01]  /*1c170*/  FFMA.FTZ R12, R169, R0, -R3.reuse ;  /* 0x00000000a90c7223 */ /* 0x100fe20000010803 */
[----:B------:R-:W-:Y:S01]  /*1c180*/  FMNMX.FTZ R4, R152, R4, !PT ;  /* 0x0000000498047209 */ /* 0x000fe20007810000 */
[-CC-:B------:R-:W-:Y:S01]  /*1c190*/  FFMA.FTZ R202, R172, R0.reuse, -R3.reuse ;  /* 0x00000000acca7223 */ /* 0x180fe20000010803 */
[----:B------:R-:W-:Y:S01]  /*1c1a0*/  ISETP.GT.AND P6, PT, R2, 0x49, PT ;  /* 0x000000490200780c */ /* 0x000fe20003fc4270 */
[----:B------:R-:W-:Y:S01]  /*1c1b0*/  MUFU.EX2 R200, R200 ;  /* 0x000000c800c87308 */ /* 0x000fe20000000800 */
[----:B------:R-:W-:Y:S01]  /*1c1c0*/  FSEL R142, R142, -INF , P5 ;  /* 0xff8000008e8e7808 */ /* 0x000fe20002800000 */
        /* <DEDUP_REMOVED lines=9> */
[----:B------:R-:W-:Y:S01]  /*1c260*/  ISETP.GT.AND P4, PT, R2, 0x51, PT ;  /* 0x000000510200780c */ /* 0x000fe20003f84270 */
[-CC-:B------:R-:W-:Y:S01]  /*1c270*/  FFMA.FTZ R129, R129, R0.reuse, -R3.reuse ;  /* 0x0000000081817223 */ /* 0x180fe20000010803 */
[----:B0-----:R-:W-:Y:S01]  /*1c280*/  FSEL R153, R130, -INF , P3 ;  /* 0xff80000082997808 */ /* 0x001fe20001800000 */
[----:B------:R-:W-:Y:S01]  /*1c290*/  FFMA.FTZ R124, R124, R0, -R3 ;  /* 0x000000007c7c7223 */ /* 0x000fe20000010803 */
[----:B------:R-:W-:Y:S01]  /*1c2a0*/  FMNMX.FTZ R4, R143, R4, !PT ;  /* 0x000000048f047209 */ /* 0x000fe20007810000 */
[----:B------:R-:W-:Y:S01]  /*1c2b0*/  MUFU.EX2 R12, R12 ;  /* 0x0000000c000c7308 */ /* 0x000fe20000000800 */
[----:B------:R-:W-:-:S02]  /*1c2c0*/  ISETP.GT.AND P5, PT, R2, 0x58, PT ;  /* 0x000000580200780c */ /* 0x000fc40003fa4270 */
[----:B------:R-:W-:Y:S02]  /*1c2d0*/  FSEL R131, R131, -INF , P4 ;  /* 0xff80000083837808 */ /* 0x000fe40002000000 */
[----:B------:R-:W-:Y:S02]  /*1c2e0*/  FMNMX.FTZ R4, R153, R4, !PT ;  /* 0x0000000499047209 */ /* 0x000fe40007810000 */
[----:B------:R-:W-:Y:S01]  /*1c2f0*/  ISETP.GT.AND P6, PT, R2, 0x59, PT ;  /* 0x000000590200780c */ /* 0x000fe20003fc4270 */
[----:B------:R-:W-:Y:S01]  /*1c300*/  MUFU.EX2 R130, R157 ;  /* 0x0000009d00827308 */ /* 0x000fe20000000800 */
[----:B------:R-:W-:Y:S02]  /*1c310*/  FSEL R134, R134, -INF , P5 ;  /* 0xff80000086867808 */ /* 0x000fe40002800000 */
[----:B------:R-:W-:Y:S02]  /*1c320*/  FMNMX.FTZ R4, R131, R4, !PT ;  /* 0x0000000483047209 */ /* 0x000fe40007810000 */
[----:B------:R-:W-:-:S02]  /*1c330*/  FSEL R135, R135, -INF , P6 ;  /* 0xff80000087877808 */ /* 0x000fc40003000000 */
[----:B------:R-:W-:Y:S01]  /*1c340*/  ISETP.GT.AND P3, PT, R2, 0x60, PT ;  /* 0x000000600200780c */ /* 0x000fe20003f64270 */
[----:B------:R-:W-:Y:S01]  /*1c350*/  MUFU.EX2 R202, R202 ;  /* 0x000000ca00ca7308 */ /* 0x000fe20000000800 */
[----:B------:R-:W-:Y:S02]  /*1c360*/  FMNMX.FTZ R4, R134, R4, !PT ;  /* 0x0000000486047209 */ /* 0x000fe40007810000 */
[C---:B------:R-:W-:Y:S02]  /*1c370*/  ISETP.GT.AND P4, PT, R2.reuse, 0x61, PT ;  /* 0x000000610200780c */ /* 0x040fe40003f84270 */
[----:B------:R-:W-:Y:S02]  /*1c380*/  FMNMX.FTZ R4, R135, R4, !PT ;  /* 0x0000000487047209 */ /* 0x000fe40007810000 */
[C---:B------:R-:W-:Y:S01]  /*1c390*/  ISETP.GT.AND P5, PT, R2.reuse, 0x68, PT ;  /* 0x000000680200780c */ /* 0x040fe20003fa4270 */
[----:B------:R-:W-:Y:S01]  /*1c3a0*/  MUFU.EX2 R15, R15 ;  /* 0x0000000f000f7308 */ /* 0x000fe20000000800 */
[----:B------:R-:W-:-:S04]  /*1c3b0*/  ISETP.GT.AND P6, PT, R2, 0x69, PT ;  /* 0x000000690200780c */ /* 0x000fc80003fc4270 */
[----:B------:R-:W-:Y:S01]  /*1c3c0*/  FSEL R156, R127, -INF , P6 ;  /* 0xff8000007f9c7808 */ /* 0x000fe20003000000 */
[----:B------:R-:W-:Y:S02]  /*1c3d0*/  FFMA.FTZ R127, R141, R0, -R3 ;  /* 0x000000008d7f7223 */ /* 0x000fe40000010803 */
        /* <DEDUP_REMOVED lines=11> */
[----:B------:R-:W-:Y:S01]  /*1c490*/  FSEL R144, R122, -INF , P3 ;  /* 0xff8000007a907808 */ /* 0x000fe20001800000 */
[-CC-:B------:R-:W-:Y:S02]  /*1c4a0*/  FFMA.FTZ R190, R148, R0.reuse, -R3.reuse ;  /* 0x0000000094be7223 */ /* 0x180fe40000010803 */
[----:B------:R0:W-:Y:S01]  /*1c4b0*/  MUFU.EX2 R122, R145 ;  /* 0x00000091007a7308 */ /* 0x0001e20000000800 */
[----:B------:R-:W-:Y:S01]  /*1c4c0*/  FSEL R148, R126, -INF , P5 ;  /* 0xff8000007e947808 */ /* 0x000fe20002800000 */
[----:B------:R-:W-:Y:S01]  /*1c4d0*/  HGMMA.64x192x16.F32.BF16 R24, R184, gdesc[UR4].tnspB, R24, gsb0 ;  /* 0x42e00004b8187df0 */ /* 0x000fe20008001818 */
[----:B------:R-:W-:Y:S01]  /*1c4e0*/  R2UR UR6, R20 ;  /* 0x00000000140672ca */ /* 0x000fe200000e0000 */
[-CC-:B------:R-:W-:Y:S01]  /*1c4f0*/  FFMA.FTZ R20, R161, R0.reuse, -R3.reuse ;  /* 0x00000000a1147223 */ /* 0x180fe20000010803 */
[----:B------:R-:W-:Y:S01]  /*1c500*/  R2UR UR7, R21 ;  /* 0x00000000150772ca */ /* 0x000fe200000e0000 */
[--C-:B------:R-:W-:Y:S01]  /*1c510*/  FFMA.FTZ R21, R165, R0, -R3.reuse ;  /* 0x00000000a5157223 */ /* 0x100fe20000010803 */
[----:B------:R-:W-:Y:S01]  /*1c520*/  FMNMX.FTZ R4, R144, R4, !PT ;  /* 0x0000000490047209 */ /* 0x000fe20007810000 */
[-CC-:B------:R-:W-:Y:S01]  /*1c530*/  FFMA.FTZ R126, R137, R0.reuse, -R3.reuse ;  /* 0x00000000897e7223 */ /* 0x180fe20000010803 */
[----:B0-----:R-:W-:Y:S01]  /*1c540*/  FSEL R145, R123, -INF , P4 ;  /* 0xff8000007b917808 */ /* 0x001fe20002000000 */
[----:B------:R-:W-:Y:S01]  /*1c550*/  FFMA.FTZ R123, R149, R0, -R3 ;  /* 0x00000000957b7223 */ /* 0x000fe20000010803 */
[----:B------:R-:W-:Y:S02]  /*1c560*/  MUFU.EX2 R20, R20 ;  /* 0x0000001400147308 */ /* 0x000fe40000000800 */
[----:B------:R-:W-:-:S04]  /*1c570*/  FMNMX.FTZ R4, R145, R4, !PT ;  /* 0x0000000491047209 */ /* 0x000fc80007810000 */
[----:B------:R-:W-:Y:S02]  /*1c580*/  FMNMX.FTZ R2, R148, R4, !PT ;  /* 0x0000000494027209 */ /* 0x000fe40007810000 */
[----:B------:R-:W-:Y:S02]  /*1c590*/  MUFU.EX2 R21, R21 ;  /* 0x0000001500157308 */ /* 0x000fe40000000800 */
[----:B------:R-:W-:-:S05]  /*1c5a0*/  FMNMX.FTZ R2, R156, R2, !PT ;  /* 0x000000029c027209 */ /* 0x000fca0007810000 */
[----:B------:R-:W0:Y:S01]  /*1c5b0*/  SHFL.BFLY PT, R4, R2, 0x2, 0x1f ;  /* 0x0c401f0002047f89 */ /* 0x000e2200000e0000 */
[----:B------:R-:W-:Y:S08]  /*1c5c0*/  MUFU.EX2 R188, R188 ;  /* 0x000000bc00bc7308 */ /* 0x000ff00000000800 */
[----:B------:R-:W-:Y:S08]  /*1c5d0*/  MUFU.EX2 R190, R190 ;  /* 0x000000be00be7308 */ /* 0x000ff00000000800 */
[----:B------:R-:W-:Y:S01]  /*1c5e0*/  MUFU.EX2 R123, R123 ;  /* 0x0000007b007b7308 */ /* 0x000fe20000000800 */
[----:B0-----:R-:W-:-:S07]  /*1c5f0*/  FMNMX.FTZ R4, R2, R4, !PT ;  /* 0x0000000402047209 */ /* 0x001fce0007810000 */
[----:B------:R-:W-:Y:S01]  /*1c600*/  MUFU.EX2 R126, R126 ;  /* 0x0000007e007e7308 */ /* 0x000fe20000000800 */
[----:B------:R-:W0:Y:S02]  /*1c610*/  SHFL.BFLY PT, R2, R4, 0x1, 0x1f ;  /* 0x0c201f0004027f89 */ /* 0x000e2400000e0000 */
[----:B0-----:R-:W-:Y:S02]  /*1c620*/  FMNMX.FTZ R4, R4, R2, !PT ;  /* 0x0000000204047209 */ /* 0x001fe40007810000 */
[----:B------:R-:W-:Y:S02]  /*1c630*/  FSEL R2, R5, RZ, P2 ;  /* 0x000000ff05027208 */ /* 0x000fe40001000000 */
[C---:B------:R-:W-:Y:S01]  /*1c640*/  FSETP.NEU.FTZ.AND P2, PT, R4.reuse, -INF , PT ;  /* 0xff8000000400780b */ /* 0x040fe20003f5d000 */
[----:B------:R-:W-:Y:S02]  /*1c650*/  FMUL.FTZ R157, R4, R0 ;  /* 0x00000000049d7220 */ /* 0x000fe40000410000 */
[----:B------:R-:W-:-:S03]  /*1c660*/  FADD.FTZ R2, -R2, R9 ;  /* 0x0000000902027221 */ /* 0x000fc60000010100 */
[----:B------:R-:W-:Y:S01]  /*1c670*/  FSEL R157, R157, RZ, P2 ;  /* 0x000000ff9d9d7208 */ /* 0x000fe20001000000 */
[----:B------:R-:W-:-:S04]  /*1c680*/  FMUL.FTZ R2, R2, R0 ;  /* 0x0000000002027220 */ /* 0x000fc80000410000 */
[-CC-:B------:R-:W-:Y:S01]  /*1c690*/  FFMA.FTZ R201, R170, R0.reuse, -R157.reuse ;  /* 0x00000000aac97223 */ /* 0x180fe2000001089d */
[-CC-:B------:R-:W-:Y:S01]  /*1c6a0*/  FFMA.FTZ R203, R174, R0.reuse, -R157.reuse ;  /* 0x00000000aecb7223 */ /* 0x180fe2000001089d */
        /* <DEDUP_REMOVED lines=15> */
[--C-:B------:R-:W-:Y:S01]  /*1c7a0*/  FFMA.FTZ R148, R148, R0, -R157.reuse ;  /* 0x0000000094947223 */ /* 0x100fe2000001089d */
[----:B------:R-:W-:Y:S01]  /*1c7b0*/  MUFU.EX2 R203, R203 ;  /* 0x000000cb00cb7308 */ /* 0x000fe20000000800 */
[----:B0-----:R-:W-:Y:S01]  /*1c7c0*/  FFMA.FTZ R7, R2, R7, R200 ;  /* 0x0000000702077223 */ /* 0x001fe200000100c8 */
[----:B------:R-:W-:Y:S01]  /*1c7d0*/  F2FP.BF16.F32.PACK_AB R200, R12, R200 ;  /* 0x000000c80cc8723e */ /* 0x000fe200000010ff */
[----:B------:R-:W-:-:S02]  /*1c7e0*/  FFMA.FTZ R156, R156, R0, -R157 ;  /* 0x000000009c9c7223 */ /* 0x000fc4000001089d */
[----:B------:R-:W-:-:S03]  /*1c7f0*/  FADD.FTZ R7, R12, R7 ;  /* 0x000000070c077221 */ /* 0x000fc60000010000 */
[----:B------:R-:W-:Y:S01]  /*1c800*/  MUFU.EX2 R137, R137 ;  /* 0x0000008900897308 */ /* 0x000fe20000000800 */
[----:B------:R-:W-:Y:S01]  /*1c810*/  FADD.FTZ R7, R202, R7 ;  /* 0x00000007ca077221 */ /* 0x000fe20000010000 */
[----:B------:R-:W-:-:S03]  /*1c820*/  F2FP.BF16.F32.PACK_AB R202, R15, R202 ;  /* 0x000000ca0fca723e */ /* 0x000fc600000010ff */
[----:B------:R-:W-:-:S03]  /*1c830*/  FADD.FTZ R7, R15, R7 ;  /* 0x000000070f077221 */ /* 0x000fc60000010000 */
[----:B------:R-:W-:Y:S01]  /*1c840*/  MUFU.EX2 R197, R197 ;  /* 0x000000c500c57308 */ /* 0x000fe20000000800 */
[----:B------:R-:W-:Y:S01]  /*1c850*/  FADD.FTZ R7, R196, R7 ;  /* 0x00000007c4077221 */ /* 0x000fe20000010000 */
[----:B------:R-:W-:-:S03]  /*1c860*/  F2FP.BF16.F32.PACK_AB R196, R20, R196 ;  /* 0x000000c414c4723e */ /* 0x000fc600000010ff */
[----:B------:R-:W-:-:S03]  /*1c870*/  FADD.FTZ R7, R20, R7 ;  /* 0x0000000714077221 */ /* 0x000fc60000010000 */
        /* <DEDUP_REMOVED lines=13> */
[----:B------:R-:W-:Y:S02]  /*1c950*/  IMAD.MOV.U32 R121, RZ, RZ, 0x40000040 ;  /* 0x40000040ff797424 */ /* 0x000fe400078e00ff */
[-C--:B------:R-:W-:Y:S01]  /*1c960*/  FFMA.FTZ R186, R140, R0.reuse, -R3 ;  /* 0x000000008cba7223 */ /* 0x080fe20000010803 */
[-CC-:B------:R-:W-:Y:S01]  /*1c970*/  FFMA.FTZ R140, R163, R0.reuse, -R157.reuse ;  /* 0x00000000a38c7223 */ /* 0x180fe2000001089d */
[----:B------:R-:W-:Y:S01]  /*1c980*/  HGMMA.64x192x16.F32.BF16 R24, R180, gdesc[UR4].tnspB, R24, gsb0 ;  /* 0x42e00004b4187df0 */ /* 0x000fe20008001818 */
[----:B------:R-:W-:Y:S01]  /*1c990*/  MUFU.EX2 R184, R184 ;  /* 0x000000b800b87308 */ /* 0x000fe20000000800 */
[----:B------:R-:W-:Y:S01]  /*1c9a0*/  R2UR UR7, R121 ;  /* 0x00000000790772ca */ /* 0x000fe200000e0000 */
[-CC-:B------:R-:W-:Y:S01]  /*1c9b0*/  FFMA.FTZ R187, R142, R0.reuse, -R157.reuse ;  /* 0x000000008ebb7223 */ /* 0x180fe2000001089d */
[----:B------:R-:W-:-:S05]  /*1c9c0*/  FFMA.FTZ R185, R152, R0, -R157 ;  /* 0x0000000098b97223 */ /* 0x000fca000001089d */
[----:B------:R-:W-:Y:S08]  /*1c9d0*/  MUFU.EX2 R140, R140 ;  /* 0x0000008c008c7308 */ /* 0x000ff00000000800 */
[----:B------:R-:W-:Y:S08]  /*1c9e0*/  MUFU.EX2 R186, R186 ;  /* 0x000000ba00ba7308 */ /* 0x000ff00000000800 */
[----:B------:R-:W-:Y:S08]  /*1c9f0*/  MUFU.EX2 R185, R185 ;  /* 0x000000b900b97308 */ /* 0x000ff00000000800 */
[----:B------:R-:W-:Y:S08]  /*1ca00*/  MUFU.EX2 R187, R187 ;  /* 0x000000bb00bb7308 */ /* 0x000ff00000000800 */
[----:B------:R-:W-:Y:S08]  /*1ca10*/  MUFU.EX2 R136, R136 ;  /* 0x0000008800887308 */ /* 0x000ff00000000800 */
[----:B------:R-:W-:Y:S01]  /*1ca20*/  MUFU.EX2 R156, R156 ;  /* 0x0000009c009c7308 */ /* 0x000fe20000000800 */
[----:B------:R-:W-:-:S02]  /*1ca30*/  WARPGROUP.DEPBAR.LE gsb0, 0x0 ;  /* 0x00008000000079c5 */ /* 0x000fc40000010000 */
[-CC-:B------:R-:W-:Y:S01]  /*1ca40*/  FFMA.FTZ R182, R132, R0.reuse, -R3.reuse ;  /* 0x0000000084b67223 */ /* 0x180fe20000010803 */
[-CC-:B------:R-:W-:Y:S01]  /*1ca50*/  FFMA.FTZ R132, R133, R0.reuse, -R3.reuse ;  /* 0x0000000085847223 */ /* 0x180fe20000010803 */
[-CC-:B------:R-:W-:Y:S01]  /*1ca60*/  FFMA.FTZ R133, R120, R0.reuse, -R3.reuse ;  /* 0x0000000078857223 */ /* 0x180fe20000010803 */
[----:B------:R-:W-:Y:S01]  /*1ca70*/  VIADD R120, R14, 0x300 ;  /* 0x000003000e787836 */ /* 0x000fe20000000000 */
[----:B------:R-:W-:Y:S01]  /*1ca80*/  WARPGROUP.ARRIVE ;  /* 0x00000000000079c5 */ /* 0x000fe20000000000 */
[-C--:B------:R-:W-:Y:S01]  /*1ca90*/  FFMA.FTZ R3, R125, R0.reuse, -R3 ;  /* 0x000000007d037223 */ /* 0x080fe20000010803 */
[-CC-:B------:R-:W-:Y:S01]  /*1caa0*/  FFMA.FTZ R125, R171, R0.reuse, -R157.reuse ;  /* 0x00000000ab7d7223 */ /* 0x180fe2000001089d */
[-CC-:B------:R-:W-:Y:S01]  /*1cab0*/  FFMA.FTZ R14, R151, R0.reuse, -R157.reuse ;  /* 0x00000000970e7223 */ /* 0x180fe2000001089d */
[----:B------:R-:W-:Y:S01]  /*1cac0*/  R2UR UR6, R120 ;  /* 0x00000000780672ca */ /* 0x000fe200000e0000 */
[----:B------:R0:W-:Y:S01]  /*1cad0*/  MUFU.EX2 R9, R3 ;  /* 0x0000000300097308 */ /* 0x0001e20000000800 */
[-CC-:B------:R-:W-:Y:S01]  /*1cae0*/  FFMA.FTZ R181, R153, R0.reuse, -R157.reuse ;  /* 0x0000000099b57223 */ /* 0x180fe2000001089d */
[----:B------:R-:W-:Y:S01]  /*1caf0*/  FFMA.FTZ R183, R134, R0, -R157 ;  /* 0x0000000086b77223 */ /* 0x000fe2000001089d */
[----:B------:R-:W-:-:S05]  /*1cb00*/  F2FP.BF16.F32.PACK_AB R180, R129, R128 ;  /* 0x0000008081b4723e */ /* 0x000fca00000010ff */
[----:B------:R-:W-:Y:S01]  /*1cb10*/  MUFU.EX2 R125, R125 ;  /* 0x0000007d007d7308 */ /* 0x000fe20000000800 */
[----:B0-----:R-:W-:Y:S02]  /*1cb20*/  FSEL R3, R4, RZ, P2 ;  /* 0x000000ff04037208 */ /* 0x001fe40001000000 */
[C---:B------:R-:W-:Y:S01]  /*1cb30*/  ISETP.GT.AND P2, PT, R10.reuse, R214, PT ;  /* 0x000000d60a00720c */ /* 0x040fe20003f44270 */
[----:B------:R-:W-:Y:S01]  /*1cb40*/  HGMMA.64x192x16.F32.BF16 R24, R176, gdesc[UR4].tnspB, R24, gsb0 ;  /* 0x42e00004b0187df0 */ /* 0x000fe20008001818 */
[----:B------:R-:W-:Y:S02]  /*1cb50*/  VIADD R10, R10, 0xffffffff ;  /* 0xffffffff0a0a7836 */ /* 0x000fe40000000000 */
[----:B------:R-:W-:Y:S02]  /*1cb60*/  FADD.FTZ R3, -R3, R8 ;  /* 0x0000000803037221 */ /* 0x000fe40000010100 */
[----:B------:R-:W-:Y:S02]  /*1cb70*/  MUFU.EX2 R8, R147 ;  /* 0x0000009300087308 */ /* 0x000fe40000000800 */
[----:B------:R-:W-:-:S06]  /*1cb80*/  FMUL.FTZ R3, R3, R0 ;  /* 0x0000000003037220 */ /* 0x000fcc0000410000 */
[----:B------:R-:W0:Y:S08]  /*1cb90*/  MUFU.EX2 R3, R3 ;  /* 0x0000000300037308 */ /* 0x000e300000000800 */
[----:B------:R-:W-:Y:S08]  /*1cba0*/  MUFU.EX2 R14, R14 ;  /* 0x0000000e000e7308 */ /* 0x000ff00000000800 */
[----:B------:R-:W-:Y:S01]  /*1cbb0*/  MUFU.EX2 R182, R182 ;  /* 0x000000b600b67308 */ /* 0x000fe20000000800 */
[----:B0-----:R-:W-:Y:S01]  /*1cbc0*/  FFMA.FTZ R120, R3, R6, R201 ;  /* 0x0000000603787223 */ /* 0x001fe200000100c9 */
[----:B------:R-:W-:Y:S01]  /*1cbd0*/  FADD.FTZ R6, R198, R7 ;  /* 0x00000007c6067221 */ /* 0x000fe20000010000 */
[----:B------:R-:W-:-:S02]  /*1cbe0*/  F2FP.BF16.F32.PACK_AB R198, R21, R198 ;  /* 0x000000c615c6723e */ /* 0x000fc400000010ff */
[----:B------:R-:W-:Y:S01]  /*1cbf0*/  FADD.FTZ R120, R125, R120 ;  /* 0x000000787d787221 */ /* 0x000fe20000010000 */
[----:B------:R-:W-:Y:S01]  /*1cc00*/  FADD.FTZ R7, R21, R6 ;  /* 0x0000000615077221 */ /* 0x000fe20000010000 */
[----:B------:R-:W-:Y:S01]  /*1cc10*/  FFMA.FTZ R6, R139, R0, -R157 ;  /* 0x000000008b067223 */ /* 0x000fe2000001089d */
[----:B------:R-:W-:Y:S01]  /*1cc20*/  MUFU.EX2 R132, R132 ;  /* 0x0000008400847308 */ /* 0x000fe20000000800 */
[----:B------:R-:W-:Y:S01]  /*1cc30*/  FADD.FTZ R120, R203, R120 ;  /* 0x00000078cb787221 */ /* 0x000fe20000010000 */
[----:B------:R-:W-:Y:S01]  /*1cc40*/  FADD.FTZ R7, R192, R7 ;  /* 0x00000007c0077221 */ /* 0x000fe20000010000 */
[C---:B------:R-:W-:Y:S02]  /*1cc50*/  F2FP.BF16.F32.PACK_AB R192, R138.reuse, R192 ;  /* 0x000000c08ac0723e */ /* 0x040fe400000010ff */
[----:B------:R-:W-:Y:S01]  /*1cc60*/  FADD.FTZ R120, R137, R120 ;  /* 0x0000007889787221 */ /* 0x000fe20000010000 */
[----:B------:R-:W-:Y:S01]  /*1cc70*/  FADD.FTZ R121, R138, R7 ;  /* 0x000000078a797221 */ /* 0x000fe20000010000 */
[----:B------:R-:W-:Y:S01]  /*1cc80*/  F2FP.BF16.F32.PACK_AB R201, R125, R201 ;  /* 0x000000c97dc9723e */ /* 0x000fe200000010ff */
[----:B------:R-:W-:Y:S01]  /*1cc90*/  MUFU.EX2 R6, R6 ;  /* 0x0000000600067308 */ /* 0x000fe20000000800 */
[----:B------:R-:W-:Y:S01]  /*1cca0*/  FADD.FTZ R7, R197, R120 ;  /* 0x00000078c5077221 */ /* 0x000fe20000010000 */
[----:B------:R-:W-:Y:S01]  /*1ccb0*/  FADD.FTZ R121, R194, R121 ;  /* 0x00000079c2797221 */ /* 0x000fe20000010000 */
[----:B------:R-:W-:-:S02]  /*1ccc0*/  F2FP.BF16.F32.PACK_AB R194, R130, R194 ;  /* 0x000000c282c2723e */ /* 0x000fc400000010ff */
[----:B------:R-:W-:Y:S01]  /*1ccd0*/  FADD.FTZ R120, R140, R7 ;  /* 0x000000078c787221 */ /* 0x000fe20000010000 */
[----:B------:R-:W-:Y:S01]  /*1cce0*/  FADD.FTZ R121, R130, R121 ;  /* 0x0000007982797221 */ /* 0x000fe20000010000 */
[----:B------:R-:W-:Y:S01]  /*1ccf0*/  @!P1 PRMT R7, RZ, 0x654, R11 ;  /* 0x00000654ff079816 */ /* 0x000fe2000000000b */
[----:B------:R-:W-:Y:S01]  /*1cd00*/  FFMA.FTZ R11, R143, R0, -R157 ;  /* 0x000000008f0b7223 */ /* 0x000fe2000001089d */
[----:B------:R-:W-:Y:S01]  /*1cd10*/  FADD.FTZ R120, R199, R120 ;  /* 0x00000078c7787221 */ /* 0x000fe20000010000 */
[----:B------:R-:W-:Y:S01]  /*1cd20*/  FADD.FTZ R121, R188, R121 ;  /* 0x00000079bc797221 */ /* 0x000fe20000010000 */
[----:B------:R-:W0:Y:S01]  /*1cd30*/  MUFU.EX2 R133, R133 ;  /* 0x0000008500857308 */ /* 0x000e220000000800 */
[C---:B------:R-:W-:Y:S01]  /*1cd40*/  F2FP.BF16.F32.PACK_AB R188, R122.reuse, R188 ;  /* 0x000000bc7abc723e */ /* 0x040fe200000010ff */
[----:B------:R-:W-:Y:S01]  /*1cd50*/  FADD.FTZ R120, R141, R120 ;  /* 0x000000788d787221 */ /* 0x000fe20000010000 */
[----:B------:R-:W-:Y:S01]  /*1cd60*/  FADD.FTZ R121, R122, R121 ;  /* 0x000000797a797221 */ /* 0x000fe20000010000 */
[----:B------:R-:W-:-:S02]  /*1cd70*/  F2FP.BF16.F32.PACK_AB R203, R137, R203 ;  /* 0x000000cb89cb723e */ /* 0x000fc400000010ff */
[----:B------:R-:W-:Y:S01]  /*1cd80*/  FADD.FTZ R120, R193, R120 ;  /* 0x00000078c1787221 */ /* 0x000fe20000010000 */
[----:B------:R-:W-:Y:S01]  /*1cd90*/  FADD.FTZ R142, R190, R121 ;  /* 0x00000079be8e7221 */ /* 0x000fe20000010000 */
[----:B------:R-:W1:Y:S01]  /*1cda0*/  MUFU.EX2 R11, R11 ;  /* 0x0000000b000b7308 */ /* 0x000e620000000800 */
[----:B------:R-:W-:Y:S01]  /*1cdb0*/  F2FP.BF16.F32.PACK_AB R190, R123, R190 ;  /* 0x000000be7bbe723e */ /* 0x000fe200000010ff */
[----:B------:R-:W-:Y:S01]  /*1cdc0*/  FADD.FTZ R120, R149, R120 ;  /* 0x0000007895787221 */ /* 0x000fe20000010000 */
[----:B------:R-:W-:Y:S01]  /*1cdd0*/  FADD.FTZ R121, R123, R142 ;  /* 0x0000008e7b797221 */ /* 0x000fe20000010000 */
[----:B------:R-:W-:Y:S02]  /*1cde0*/  F2FP.BF16.F32.PACK_AB R197, R140, R197 ;  /* 0x000000c58cc5723e */ /* 0x000fe400000010ff */
[----:B------:R-:W-:Y:S01]  /*1cdf0*/  F2FP.BF16.F32.PACK_AB R199, R141, R199 ;  /* 0x000000c78dc7723e */ /* 0x000fe200000010ff */
[----:B------:R-:W-:Y:S01]  /*1ce00*/  FADD.FTZ R121, R184, R121 ;  /* 0x00000079b8797221 */ /* 0x000fe20000010000 */
[----:B------:R-:W2:Y:S01]  /*1ce10*/  MUFU.EX2 R181, R181 ;  /* 0x000000b500b57308 */ /* 0x000ea20000000800 */
[----:B------:R-:W-:-:S02]  /*1ce20*/  F2FP.BF16.F32.PACK_AB R184, R126, R184 ;  /* 0x000000b87eb8723e */ /* 0x000fc400000010ff */
[----:B------:R-:W-:Y:S01]  /*1ce30*/  FADD.FTZ R121, R126, R121 ;  /* 0x000000797e797221 */ /* 0x000fe20000010000 */
[----:B------:R-:W-:-:S04]  /*1ce40*/  F2FP.BF16.F32.PACK_AB R193, R149, R193 ;  /* 0x000000c195c1723e */ /* 0x000fc800000010ff */
[----:B------:R-:W-:Y:S01]  /*1ce50*/  MUFU.EX2 R183, R183 ;  /* 0x000000b700b77308 */ /* 0x000fe20000000800 */
[----:B------:R-:W-:Y:S02]  /*1ce60*/  WARPGROUP.DEPBAR.LE gsb0, 0x0 ;  /* 0x00008000000079c5 */ /* 0x000fe40000010000 */
[----:B------:R3:W-:Y:S01]  /*1ce70*/  @!P1 SYNCS.ARRIVE.TRANS64.RED.A1T0 RZ, [R13+URZ], RZ ;  /* 0x000000ff0dff99a7 */ /* 0x0007e2000810043f */
[--C-:B------:R-:W-:Y:S01]  /*1ce80*/  FFMA.FTZ R177, R144, R0, -R157.reuse ;  /* 0x0000000090b17223 */ /* 0x100fe2000001089d */
[----:B------:R-:W-:Y:S02]  /*1ce90*/  F2FP.BF16.F32.PACK_AB R178, R9, R124 ;  /* 0x0000007c09b2723e */ /* 0x000fe400000010ff */
[----:B0-----:R-:W-:Y:S02]  /*1cea0*/  F2FP.BF16.F32.PACK_AB R176, R136, R133 ;  /* 0x0000008588b0723e */ /* 0x001fe400000010ff */
[----:B------:R-:W-:Y:S01]  /*1ceb0*/  F2FP.BF16.F32.PACK_AB R179, R156, R148 ;  /* 0x000000949cb3723e */ /* 0x000fe200000010ff */
[----:B------:R-:W-:Y:S01]  /*1cec0*/  MUFU.EX2 R177, R177 ;  /* 0x000000b100b17308 */ /* 0x000fe20000000800 */
[----:B------:R0:W-:Y:S01]  /*1ced0*/  @!P1 SYNCS.ARRIVE.TRANS64.RED.A1T0 RZ, [R7+URZ], RZ ;  /* 0x000000ff07ff99a7 */ /* 0x0001e2000810043f */
[----:B---3--:R-:W-:-:S06]  /*1cee0*/  FFMA.FTZ R13, R131, R0, -R157 ;  /* 0x00000000830d7223 */ /* 0x008fcc000001089d */
[----:B------:R-:W3:Y:S01]  /*1cef0*/  MUFU.EX2 R13, R13 ;  /* 0x0000000d000d7308 */ /* 0x000ee20000000800 */
[----:B0-----:R-:W-:Y:S01]  /*1cf00*/  FADD.FTZ R7, R195, R120 ;  /* 0x00000078c3077221 */ /* 0x001fe20000010000 */
[----:B------:R-:W-:-:S03]  /*1cf10*/  F2FP.BF16.F32.PACK_AB R195, R154, R195 ;  /* 0x000000c39ac3723e */ /* 0x000fc600000010ff */
[----:B------:R-:W-:-:S04]  /*1cf20*/  FADD.FTZ R120, R154, R7 ;  /* 0x000000079a787221 */ /* 0x000fc80000010000 */
[----:B------:R-:W-:Y:S01]  /*1cf30*/  FADD.FTZ R7, R189, R120 ;  /* 0x00000078bd077221 */ /* 0x000fe20000010000 */
[----:B------:R-:W-:Y:S01]  /*1cf40*/  FADD.FTZ R120, R186, R121 ;  /* 0x00000079ba787221 */ /* 0x000fe20000010000 */
[C---:B------:R-:W-:Y:S02]  /*1cf50*/  F2FP.BF16.F32.PACK_AB R189, R8.reuse, R189 ;  /* 0x000000bd08bd723e */ /* 0x040fe400000010ff */
[----:B------:R-:W-:Y:S01]  /*1cf60*/  FADD.FTZ R12, R8, R7 ;  /* 0x00000007080c7221 */ /* 0x000fe20000010000 */
[C---:B------:R-:W-:Y:S01]  /*1cf70*/  FADD.FTZ R121, R127.reuse, R120 ;  /* 0x000000787f797221 */ /* 0x040fe20000010000 */
[----:B------:R-:W-:Y:S01]  /*1cf80*/  F2FP.BF16.F32.PACK_AB R186, R127, R186 ;  /* 0x000000ba7fba723e */ /* 0x000fe200000010ff */
[----:B------:R-:W-:Y:S02]  /*1cf90*/  IMAD.MOV.U32 R8, RZ, RZ, R4 ;  /* 0x000000ffff087224 */ /* 0x000fe400078e0004 */
[----:B------:R-:W-:Y:S01]  /*1cfa0*/  FADD.FTZ R7, R191, R12 ;  /* 0x0000000cbf077221 */ /* 0x000fe20000010000 */
[----:B------:R-:W-:Y:S01]  /*1cfb0*/  FADD.FTZ R120, R128, R121 ;  /* 0x0000007980787221 */ /* 0x000fe20000010000 */
[----:B------:R-:W0:Y:S01]  /*1cfc0*/  MUFU.EX2 R12, R135 ;  /* 0x00000087000c7308 */ /* 0x000e220000000800 */
[C---:B------:R-:W-:Y:S01]  /*1cfd0*/  F2FP.BF16.F32.PACK_AB R191, R14.reuse, R191 ;  /* 0x000000bf0ebf723e */ /* 0x040fe200000010ff */
[----:B------:R-:W-:Y:S01]  /*1cfe0*/  FADD.FTZ R20, R14, R7 ;  /* 0x000000070e147221 */ /* 0x000fe20000010000 */
[----:B------:R-:W-:-:S03]  /*1cff0*/  FADD.FTZ R15, R129, R120 ;  /* 0x00000078810f7221 */ /* 0x000fc60000010000 */
        /* <DEDUP_REMOVED lines=8> */
[----:B------:R-:W4:Y:S01]  /*1d080*/  MUFU.EX2 R20, R145 ;  /* 0x0000009100147308 */ /* 0x000f220000000800 */
[C---:B-1----:R-:W-:Y:S01]  /*1d090*/  F2FP.BF16.F32.PACK_AB R187, R11.reuse, R187 ;  /* 0x000000bb0bbb723e */ /* 0x042fe200000010ff */
[----:B------:R-:W-:Y:S01]  /*1d0a0*/  FADD.FTZ R120, R11, R120 ;  /* 0x000000780b787221 */ /* 0x000fe20000010000 */
[----:B------:R-:W-:Y:S01]  /*1d0b0*/  FADD.FTZ R7, R136, R7 ;  /* 0x0000000788077221 */ /* 0x000fe20000010000 */
[----:B------:R-:W-:-:S02]  /*1d0c0*/  IMAD.MOV.U32 R11, RZ, RZ, R208 ;  /* 0x000000ffff0b7224 */ /* 0x000fc400078e00d0 */
[----:B--2---:R-:W-:Y:S01]  /*1d0d0*/  FADD.FTZ R120, R181, R120 ;  /* 0x00000078b5787221 */ /* 0x004fe20000010000 */
[----:B------:R-:W-:Y:S01]  /*1d0e0*/  FADD.FTZ R122, R124, R7 ;  /* 0x000000077c7a7221 */ /* 0x000fe20000010000 */
[C---:B---3--:R-:W-:Y:S02]  /*1d0f0*/  F2FP.BF16.F32.PACK_AB R181, R13.reuse, R181 ;  /* 0x000000b50db5723e */ /* 0x048fe400000010ff */
[----:B------:R-:W-:Y:S01]  /*1d100*/  FADD.FTZ R120, R13, R120 ;  /* 0x000000780d787221 */ /* 0x000fe20000010000 */
[----:B------:R-:W-:-:S03]  /*1d110*/  FADD.FTZ R7, R9, R122 ;  /* 0x0000007a09077221 */ /* 0x000fc60000010000 */
[----:B------:R-:W-:Y:S01]  /*1d120*/  FADD.FTZ R9, R183, R120 ;  /* 0x00000078b7097221 */ /* 0x000fe20000010000 */
[----:B0-----:R-:W-:-:S03]  /*1d130*/  F2FP.BF16.F32.PACK_AB R183, R12, R183 ;  /* 0x000000b70cb7723e */ /* 0x001fc600000010ff */
[----:B------:R-:W-:Y:S01]  /*1d140*/  FADD.FTZ R120, R12, R9 ;  /* 0x000000090c787221 */ /* 0x000fe20000010000 */
[----:B------:R-:W-:-:S03]  /*1d150*/  IMAD.MOV.U32 R12, RZ, RZ, R205 ;  /* 0x000000ffff0c7224 */ /* 0x000fc600078e00cd */
[----:B------:R-:W-:Y:S01]  /*1d160*/  FADD.FTZ R9, R177, R120 ;  /* 0x00000078b1097221 */ /* 0x000fe20000010000 */
[----:B----4-:R-:W-:-:S03]  /*1d170*/  F2FP.BF16.F32.PACK_AB R177, R20, R177 ;  /* 0x000000b114b1723e */ /* 0x010fc600000010ff */
[----:B------:R-:W-:-:S04]  /*1d180*/  FADD.FTZ R9, R20, R9 ;  /* 0x0000000914097221 */ /* 0x000fc80000010000 */
[----:B------:R-:W-:-:S04]  /*1d190*/  FADD.FTZ R9, R148, R9 ;  /* 0x0000000994097221 */ /* 0x000fc80000010000 */
[----:B------:R-:W-:Y:S01]  /*1d1a0*/  FADD.FTZ R6, R156, R9 ;  /* 0x000000099c067221 */ /* 0x000fe20000010000 */
[----:B------:R-:W-:Y:S01]  /*1d1b0*/  IMAD.MOV.U32 R9, RZ, RZ, R5 ;  /* 0x000000ffff097224 */ /* 0x000fe200078e0005 */
[----:B------:R-:W-:Y:S06]  /*1d1c0*/  @P2 BRA `(.L_x_2395) ;  /* 0xffffffa800cc2947 */ /* 0x000fec000383ffff */
[----:B------:R-:W-:Y:S05]  /*1d1d0*/  BSYNC B1 ;  /* 0x0000000000017941 */ /* 0x000fea0003800000 */
.L_x_2384:
[----:B------:R-:W-:Y:S05]  /*1d1e0*/  BSYNC B0 ;  /* 0x0000000000007941 */ /* 0x000fea0003800000 */
.L_x_2383:
[----:B------:R-:W-:Y:S01]  /*1d1f0*/  ISETP.GE.AND P2, PT, R10, RZ, PT ;  /* 0x000000ff0a00720c */ /* 0x000fe20003f46270 */
[----:B------:R-:W-:-:S12]  /*1d200*/  BSSY B0, `(.L_x_2396) ;  /* 0x00004d8000007945 */ /* 0x000fd80003800000 */
[----:B------:R-:W-:Y:S05]  /*1d210*/  @!P2 BRA `(.L_x_2397) ;  /* 0x0000004c0058a947 */ /* 0x000fea0003800000 */
[----:B------:R-:W-:Y:S02]  /*1d220*/  IMAD.MOV.U32 R8, RZ, RZ, R4 ;  /* 0x000000ffff087224 */ /* 0x000fe400078e0004 */
[----:B------:R-:W-:Y:S02]  /*1d230*/  IMAD.MOV.U32 R9, RZ, RZ, R5 ;  /* 0x000000ffff097224 */ /* 0x000fe400078e0005 */
[----:B------:R-:W-:Y:S02]  /*1d240*/  IMAD.MOV.U32 R11, RZ, RZ, R208 ;  /* 0x000000ffff0b7224 */ /* 0x000fe400078e00d0 */
[----:B------:R-:W-:-:S07]  /*1d250*/  IMAD.MOV.U32 R12, RZ, RZ, R205 ;  /* 0x000000ffff0c7224 */ /* 0x000fce00078e00cd */
.L_x_2408:
        /* <DEDUP_REMOVED lines=8> */
.L_x_2398:
[----:B------:R-:W-:Y:S01]  /*1d2e0*/  IMAD R4, R205, 0x8, R18 ;  /* 0x00000008cd047824 */ /* 0x000fe200078e0212 */
[----:B------:R-:W-:-:S04]  /*1d2f0*/  SHF.L.U32 R5, R208, 0x1f, RZ ;  /* 0x0000001fd0057819 */ /* 0x000fc800000006ff */
[----:B------:R0:W1:Y:S01]  /*1d300*/  SYNCS.PHASECHK.TRANS64.TRYWAIT P2, [R4+URZ+0x36830], R5 ;  /* 0x03683005040075a7 */ /* 0x000062000804017f */
[----:B------:R-:W-:Y:S05]  /*1d310*/  @!P0 BRA `(.L_x_2399) ;  /* 0x0000000000048947 */ /* 0x000fea0003800000 */
[----:B------:R-:W-:Y:S01]  /*1d320*/  BPT.TRAP 0x1 ;  /* 0x000000040000795c */ /* 0x000fe20000300000 */
.L_x_2399:
[----:B------:R-:W-:Y:S01]  /*1d330*/  IMAD R0, R205, 0xa80, R212 ;  /* 0x00000a80cd007824 */ /* 0x000fe200078e02d4 */
[----:B------:R-:W-:Y:S03]  /*1d340*/  BSSY B1, `(.L_x_2400) ;  /* 0x0000006000017945 */ /* 0x000fe60003800000 */
[C---:B------:R-:W-:Y:S02]  /*1d350*/  VIADD R20, R0.reuse, 0x80 ;  /* 0x0000008000147836 */ /* 0x040fe40000000000 */
[----:B------:R-:W-:Y:S01]  /*1d360*/  VIADD R120, R0, 0x100 ;  /* 0x0000010000787836 */ /* 0x000fe20000000000 */
[----:B-1----:R-:W-:Y:S06]  /*1d370*/  @P2 BRA `(.L_x_2401) ;  /* 0x0000000000082947 */ /* 0x002fec0003800000 */
[----:B------:R-:W1:Y:S02]  /*1d380*/  SYNCS.PHASECHK.TRANS64.TRYWAIT P2, [R4+URZ+0x36830], R5 ;  /* 0x03683005040075a7 */ /* 0x000e64000804017f */
[----:B-1----:R-:W-:Y:S05]  /*1d390*/  @!P2 BRA `(.L_x_2402) ;  /* 0x000000f00054a947 */ /* 0x002fea0003800000 */
.L_x_2401:
[----:B------:R-:W-:Y:S05]  /*1d3a0*/  BSYNC B1 ;  /* 0x0000000000017941 */ /* 0x000fea0003800000 */
.L_x_2400:
[----:B------:R-:W2:Y:S04]  /*1d3b0*/  LDL.64 R14, [R1+0x30] ;  /* 0x00003000010e7983 */ /* 0x000ea80000100a00 */
[----:B------:R-:W3:Y:S01]  /*1d3c0*/  LDL.64 R122, [R1+0x38] ;  /* 0x00003800017a7983 */ /* 0x000ee20000100a00 */
[----:B------:R-:W-:Y:S01]  /*1d3d0*/  WARPGROUP.ARRIVE ;  /* 0x00000000000079c5 */ /* 0x000fe20000000000 */
[----:B------:R-:W-:Y:S01]  /*1d3e0*/  IMAD.MOV.U32 R21, RZ, RZ, 0x40000040 ;  /* 0x40000040ff157424 */ /* 0x000fe200078e00ff */
[----:B------:R-:W-:Y:S01]  /*1d3f0*/  R2UR UR6, R20 ;  /* 0x00000000140672ca */ /* 0x000fe200000e0000 */
[----:B------:R-:W-:Y:S01]  /*1d400*/  IMAD.MOV.U32 R121, RZ, RZ, 0x40000040 ;  /* 0x40000040ff797424 */ /* 0x000fe200078e00ff */
[----:B01----:R-:W-:Y:S01]  /*1d410*/  MOV R5, UR45 ;  /* 0x0000002d00057c02 */ /* 0x003fe20008000f00 */
[----:B------:R-:W4:Y:S01]  /*1d420*/  LDL.64 R214, [R1+0x18] ;  /* 0x0000180001d67983 */ /* 0x000f220000100a00 */
        /* <DEDUP_REMOVED lines=118> */
[----:B------:R-:W-:Y:S01]  /*1db90*/  UMOV UR45, UR43 ;  /* 0x0000002b002d7c82 */ /* 0x000fe20008000000 */
        /* <DEDUP_REMOVED lines=137> */
[----:B----4-:R-:W-:Y:S02]  /*1e430*/  R2UR UR38, R214 ;  /* 0x00000000d62672ca */ /* 0x010fe400000e0000 */
        /* <DEDUP_REMOVED lines=601> */
.L_x_2403:
[----:B------:R-:W-:Y:S01]  /*209d0*/  SHF.L.U32 R0, R11, 0x1f, RZ ;  /* 0x0000001f0b007819 */ /* 0x000fe200000006ff */
[----:B------:R-:W-:-:S04]  /*209e0*/  IMAD R11, R12, 0x8, R18 ;  /* 0x000000080c0b7824 */ /* 0x000fc800078e0212 */
[----:B------:R0:W1:Y:S01]  /*209f0*/  SYNCS.PHASECHK.TRANS64.TRYWAIT P2, [R11+URZ+0x36850], R0 ;  /* 0x036850000b0075a7 */ /* 0x000062000804017f */
[----:B------:R-:W-:Y:S05]  /*20a00*/  @!P0 BRA `(.L_x_2404) ;  /* 0x0000000000048947 */ /* 0x000fea0003800000 */
[----:B------:R-:W-:Y:S01]  /*20a10*/  BPT.TRAP 0x1 ;  /* 0x000000040000795c */ /* 0x000fe20000300000 */
.L_x_2404:
[----:B------:R-:W-:Y:S04]  /*20a20*/  BSSY B1, `(.L_x_2405) ;  /* 0x0000004000017945 */ /* 0x000fe80003800000 */
[----:B-1----:R-:W-:Y:S05]  /*20a30*/  @P2 BRA `(.L_x_2406) ;  /* 0x0000000000082947 */ /* 0x002fea0003800000 */
[----:B------:R-:W1:Y:S02]  /*20a40*/  SYNCS.PHASECHK.TRANS64.TRYWAIT P2, [R11+URZ+0x36850], R0 ;  /* 0x036850000b0075a7 */ /* 0x000e64000804017f */
[----:B-1----:R-:W-:Y:S05]  /*20a50*/  @!P2 BRA `(.L_x_2407) ;  /* 0x000000b800b8a947 */ /* 0x002fea0003800000 */
.L_x_2406:
[----:B------:R-:W-:Y:S05]  /*20a60*/  BSYNC B1 ;  /* 0x0000000000017941 */ /* 0x000fea0003800000 */
.L_x_2405:
[----:B01----:R-:W-:Y:S01]  /*20a70*/  VIADD R0, R18, 0x400 ;  /* 0x0000040012007836 */ /* 0x003fe20000000000 */
[----:B------:R-:W-:Y:S01]  /*20a80*/  WARPGROUP.ARRIVE ;  /* 0x00000000000079c5 */ /* 0x000fe20000000000 */
[----:B------:R-:W-:Y:S01]  /*20a90*/  IMAD.MOV.U32 R15, RZ, RZ, 0x40000040 ;  /* 0x40000040ff0f7424 */ /* 0x000fe200078e00ff */
[----:B------:R-:W-:Y:S01]  /*20aa0*/  FMNMX.FTZ R4, R170, R8, !PT ;  /* 0x00000008aa047209 */ /* 0x000fe20007810000 */
[----:B------:R-:W-:Y:S01]  /*20ab0*/  IMAD.MOV.U32 R3, RZ, RZ, 0x40000040 ;  /* 0x40000040ff037424 */ /* 0x000fe200078e00ff */
[----:B------:R-:W-:Y:S01]  /*20ac0*/  SHF.R.U32.HI R0, RZ, 0x4, R0 ;  /* 0x00000004ff007819 */ /* 0x000fe20000011600 */
[----:B------:R-:W-:Y:S01]  /*20ad0*/  IMAD.MOV.U32 R21, RZ, RZ, 0x40000040 ;  /* 0x40000040ff157424 */ /* 0x000fe200078e00ff */
[----:B------:R-:W-:Y:S01]  /*20ae0*/  R2UR UR7, R15 ;  /* 0x000000000f0772ca */ /* 0x000fe200000e0000 */
[----:B------:R-:W-:Y:S01]  /*20af0*/  ULDC UR4, c[0x0][0x988] ;  /* 0x0002620000047ab9 */ /* 0x000fe20000000800 */
[----:B------:R-:W-:Y:S01]  /*20b00*/  LOP3.LUT R0, R0, 0x3fff, RZ, 0xc0, !PT ;  /* 0x00003fff00007812 */ /* 0x000fe200078ec0ff */
[----:B------:R-:W-:Y:S01]  /*20b10*/  @!P1 IMAD R13, R13, 0x8, R18 ;  /* 0x000000080d0d9824 */ /* 0x000fe200078e0212 */
[----:B------:R-:W-:Y:S01]  /*20b20*/  FMNMX.FTZ R4, R171, R4, !PT ;  /* 0x00000004ab047209 */ /* 0x000fe20007810000 */
[----:B------:R-:W-:Y:S01]  /*20b30*/  @!P1 VIADD R11, R11, 0x36860 ;  /* 0x000368600b0b9836 */ /* 0x000fe20000000000 */
[----:B------:R-:W-:Y:S01]  /*20b40*/  LOP3.LUT R0, R0, 0x3800000, RZ, 0xfc, !PT ;  /* 0x0380000000007812 */ /* 0x000fe200078efcff */
[----:B------:R-:W-:Y:S01]  /*20b50*/  @!P1 VIADD R13, R13, 0x36840 ;  /* 0x000368400d0d9836 */ /* 0x000fe20000000000 */
[----:B------:R-:W-:-:S02]  /*20b60*/  FMNMX.FTZ R4, R174, R4, !PT ;  /* 0x00000004ae047209 */ /* 0x000fc40007810000 */
[----:B------:R-:W-:Y:S01]  /*20b70*/  @!P1 PRMT R11, RZ, 0x654, R11 ;  /* 0x00000654ff0b9816 */ /* 0x000fe2000000000b */
[----:B------:R-:W-:Y:S01]  /*20b80*/  IMAD R14, R12, 0xa80, R0 ;  /* 0x00000a800c0e7824 */ /* 0x000fe200078e0200 */
[----:B------:R-:W-:Y:S02]  /*20b90*/  FMNMX.FTZ R0, R168, R9, !PT ;  /* 0x00000009a8007209 */ /* 0x000fe40007810000 */
[----:B------:R-:W-:Y:S01]  /*20ba0*/  FMNMX.FTZ R4, R175, R4, !PT ;  /* 0x00000004af047209 */ /* 0x000fe20007810000 */
[C---:B------:R-:W-:Y:S01]  /*20bb0*/  VIADD R2, R14.reuse, 0x80 ;  /* 0x000000800e027836 */ /* 0x040fe20000000000 */
[C---:B------:R-:W-:Y:S01]  /*20bc0*/  R2UR UR6, R14.reuse ;  /* 0x000000000e0672ca */ /* 0x040fe200000e0000 */
[----:B------:R-:W-:Y:S01]  /*20bd0*/  VIADD R20, R14, 0x200 ;  /* 0x000002000e147836 */ /* 0x000fe20000000000 */
[----:B------:R-:W-:Y:S02]  /*20be0*/  FMNMX.FTZ R0, R169, R0, !PT ;  /* 0x00000000a9007209 */ /* 0x000fe40007810000 */
[----:B------:R-:W-:-:S02]  /*20bf0*/  FMNMX.FTZ R4, R162, R4, !PT ;  /* 0x00000004a2047209 */ /* 0x000fc40007810000 */
[----:B------:R-:W-:Y:S02]  /*20c00*/  FMNMX.FTZ R0, R172, R0, !PT ;  /* 0x00000000ac007209 */ /* 0x000fe40007810000 */
[----:B------:R-:W-:Y:S02]  /*20c10*/  FMNMX.FTZ R4, R163, R4, !PT ;  /* 0x00000004a3047209 */ /* 0x000fe40007810000 */
[----:B------:R-:W-:Y:S02]  /*20c20*/  FMNMX.FTZ R0, R173, R0, !PT ;  /* 0x00000000ad007209 */ /* 0x000fe40007810000 */
[----:B------:R-:W-:Y:S01]  /*20c30*/  FMNMX.FTZ R4, R166, R4, !PT ;  /* 0x00000004a6047209 */ /* 0x000fe20007810000 */
[----:B------:R-:W-:Y:S01]  /*20c40*/  HGMMA.64x192x16.F32.BF16 R24, R200, gdesc[UR4].tnspB, R24, gsb0 ;  /* 0x42e00004c8187df0 */ /* 0x000fe20008001818 */
[----:B------:R-:W-:Y:S01]  /*20c50*/  R2UR UR6, R2 ;  /* 0x00000000020672ca */ /* 0x000fe200000e0000 */
[----:B------:R-:W-:Y:S01]  /*20c60*/  VIADD R2, R14, 0x100 ;  /* 0x000001000e027836 */ /* 0x000fe20000000000 */
[----:B------:R-:W-:Y:S01]  /*20c70*/  R2UR UR7, R3 ;  /* 0x00000000030772ca */ /* 0x000fe200000e0000 */
[----:B------:R-:W-:Y:S01]  /*20c80*/  IMAD.MOV.U32 R3, RZ, RZ, 0x40000040 ;  /* 0x40000040ff037424 */ /* 0x000fe200078e00ff */
        /* <DEDUP_REMOVED lines=43> */
[C---:B------:R-:W-:Y:S01]  /*20f40*/  ISETP.GT.AND P2, PT, R10.reuse, RZ, PT ;  /* 0x000000ff0a00720c */ /* 0x040fe20003f44270 */
[----:B------:R-:W-:Y:S01]  /*20f50*/  VIADD R10, R10, 0xffffffff ;  /* 0xffffffff0a0a7836 */ /* 0x000fe20000000000 */
        /* <DEDUP_REMOVED lines=18> */
[----:B0-----:R-:W-:-:S05]  /*21080*/  FMNMX.FTZ R5, R2, R5, !PT ;  /* 0x0000000502057209 */ /* 0x001fca0007810000 */
[C---:B------:R-:W-:Y:S01]  /*21090*/  FMUL.FTZ R3, R5.reuse, R0 ;  /* 0x0000000005037220 */ /* 0x040fe20000410000 */
[----:B------:R-:W-:-:S03]  /*210a0*/  FADD.FTZ R2, -R5, R9 ;  /* 0x0000000905027221 */ /* 0x000fc60000010100 */
[-CC-:B------:R-:W-:Y:S01]  /*210b0*/  FFMA.FTZ R15, R145, R0.reuse, -R3.reuse ;  /* 0x00000000910f7223 */ /* 0x180fe20000010803 */
[-CC-:B------:R-:W-:Y:S01]  /*210c0*/  FFMA.FTZ R200, R168, R0.reuse, -R3.reuse ;  /* 0x00000000a8c87223 */ /* 0x180fe20000010803 */
[----:B------:R-:W0:Y:S01]  /*210d0*/  SHFL.BFLY PT, R145, R4, 0x2, 0x1f ;  /* 0x0c401f0004917f89 */ /* 0x000e2200000e0000 */
        /* <DEDUP_REMOVED lines=10> */
[-C--:B------:R-:W-:Y:S01]  /*21180*/  FFMA.FTZ R124, R124, R0.reuse, -R3 ;  /* 0x000000007c7c7223 */ /* 0x080fe20000010803 */
[----:B------:R-:W-:Y:S01]  /*21190*/  FMUL.FTZ R2, R2, R0 ;  /* 0x0000000002027220 */ /* 0x000fe20000410000 */
[----:B------:R-:W-:Y:S08]  /*211a0*/  MUFU.EX2 R200, R200 ;  /* 0x000000c800c87308 */ /* 0x000ff00000000800 */
[----:B------:R-:W1:Y:S01]  /*211b0*/  MUFU.EX2 R2, R2 ;  /* 0x0000000200027308 */ /* 0x000e620000000800 */
[----:B0-----:R-:W-:-:S07]  /*211c0*/  FMNMX.FTZ R4, R4, R145, !PT ;  /* 0x0000009104047209 */ /* 0x001fce0007810000 */
[----:B------:R-:W0:Y:S08]  /*211d0*/  MUFU.EX2 R9, R9 ;  /* 0x0000000900097308 */ /* 0x000e300000000800 */
[----:B------:R-:W2:Y:S08]  /*211e0*/  MUFU.EX2 R202, R202 ;  /* 0x000000ca00ca7308 */ /* 0x000eb00000000800 */
[----:B------:R-:W3:Y:S08]  /*211f0*/  MUFU.EX2 R168, R168 ;  /* 0x000000a800a87308 */ /* 0x000ef00000000800 */
[----:B------:R-:W4:Y:S08]  /*21200*/  MUFU.EX2 R196, R196 ;  /* 0x000000c400c47308 */ /* 0x000f300000000800 */
[----:B------:R-:W5:Y:S08]  /*21210*/  MUFU.EX2 R160, R160 ;  /* 0x000000a000a07308 */ /* 0x000f700000000800 */
[----:B------:R-:W5:Y:S08]  /*21220*/  MUFU.EX2 R198, R198 ;  /* 0x000000c600c67308 */ /* 0x000f700000000800 */
[----:B------:R-:W5:Y:S08]  /*21230*/  MUFU.EX2 R12, R12 ;  /* 0x0000000c000c7308 */ /* 0x000f700000000800 */
        /* <DEDUP_REMOVED lines=12> */
[----:B------:R-:W-:Y:S01]  /*21300*/  VIADD R20, R14, 0x280 ;  /* 0x000002800e147836 */ /* 0x000fe20000000000 */
[----:B------:R-:W-:Y:S01]  /*21310*/  R2UR UR7, R21 ;  /* 0x00000000150772ca */ /* 0x000fe200000e0000 */
[----:B------:R-:W-:Y:S01]  /*21320*/  IMAD.MOV.U32 R21, RZ, RZ, 0x40000040 ;  /* 0x40000040ff157424 */ /* 0x000fe200078e00ff */
[----:B------:R-:W5:Y:S08]  /*21330*/  MUFU.EX2 R192, R192 ;  /* 0x000000c000c07308 */ /* 0x000f700000000800 */
        /* <DEDUP_REMOVED lines=9> */
[----:B------:R-:W-:Y:S01]  /*213d0*/  MUFU.EX2 R188, R188 ;  /* 0x000000bc00bc7308 */ /* 0x000fe20000000800 */
[----:B------:R-:W-:Y:S01]  /*213e0*/  R2UR UR7, R21 ;  /* 0x00000000150772ca */ /* 0x000fe200000e0000 */
[----:B------:R-:W1:Y:S01]  /*213f0*/  SHFL.BFLY PT, R20, R4, 0x1, 0x1f ;  /* 0x0c201f0004147f89 */ /* 0x000e6200000e0000 */
[----:B------:R-:W-:-:S05]  /*21400*/  IMAD.MOV.U32 R21, RZ, RZ, 0x40000040 ;  /* 0x40000040ff157424 */ /* 0x000fca00078e00ff */
[----:B------:R-:W-:Y:S08]  /*21410*/  MUFU.EX2 R190, R190 ;  /* 0x000000be00be7308 */ /* 0x000ff00000000800 */
[----:B------:R-:W-:Y:S01]  /*21420*/  MUFU.EX2 R144, R144 ;  /* 0x0000009000907308 */ /* 0x000fe20000000800 */
[----:B-1----:R-:W-:Y:S01]  /*21430*/  FMNMX.FTZ R4, R4, R20, !PT ;  /* 0x0000001404047209 */ /* 0x002fe20007810000 */
[----:B------:R-:W-:-:S04]  /*21440*/  FFMA.FTZ R20, R125, R0, -R3 ;  /* 0x000000007d147223 */ /* 0x000fc80000010803 */
[----:B------:R-:W-:-:S04]  /*21450*/  FMUL.FTZ R125, R4, R0 ;  /* 0x00000000047d7220 */ /* 0x000fc80000410000 */
[-CC-:B------:R-:W-:Y:S01]  /*21460*/  FFMA.FTZ R201, R170, R0.reuse, -R125.reuse ;  /* 0x00000000aac97223 */ /* 0x180fe2000001087d */
[-CC-:B------:R-:W-:Y:S01]  /*21470*/  FFMA.FTZ R203, R174, R0.reuse, -R125.reuse ;  /* 0x00000000aecb7223 */ /* 0x180fe2000001087d */
[-CC-:B------:R-:W-:Y:S01]  /*21480*/  FFMA.FTZ R197, R162, R0.reuse, -R125.reuse ;  /* 0x00000000a2c57223 */ /* 0x180fe2000001087d */
[-CC-:B------:R-:W-:Y:S01]  /*21490*/  FFMA.FTZ R145, R163, R0.reuse, -R125.reuse ;  /* 0x00000000a3917223 */ /* 0x180fe2000001087d */
[-CC-:B------:R-:W-:Y:S01]  /*214a0*/  FFMA.FTZ R189, R146, R0.reuse, -R125.reuse ;  /* 0x0000000092bd7223 */ /* 0x180fe2000001087d */
[----:B------:R-:W-:Y:S01]  /*214b0*/  FFMA.FTZ R146, R2, R7, R200 ;  /* 0x0000000702927223 */ /* 0x000fe200000100c8 */
        /* <DEDUP_REMOVED lines=9> */
[----:B0-----:R-:W-:Y:S01]  /*21550*/  F2FP.BF16.F32.PACK_AB R200, R9, R200 ;  /* 0x000000c809c8723e */ /* 0x001fe200000010ff */
[-CC-:B------:R-:W-:Y:S01]  /*21560*/  FFMA.FTZ R135, R135, R0.reuse, -R125.reuse ;  /* 0x0000000087877223 */ /* 0x180fe2000001087d */
[-CC-:B------:R-:W-:Y:S01]  /*21570*/  FFMA.FTZ R122, R122, R0.reuse, -R125.reuse ;  /* 0x000000007a7a7223 */ /* 0x180fe2000001087d */
[-CC-:B------:R-:W-:Y:S01]  /*21580*/  FFMA.FTZ R123, R123, R0.reuse, -R125.reuse ;  /* 0x000000007b7b7223 */ /* 0x180fe2000001087d */
[----:B------:R-:W-:-:S03]  /*21590*/  FFMA.FTZ R126, R126, R0, -R125 ;  /* 0x000000007e7e7223 */ /* 0x000fc6000001087d */
        /* <DEDUP_REMOVED lines=14> */
[-CC-:B------:R-:W-:Y:S01]  /*21680*/  FFMA.FTZ R186, R140, R0.reuse, -R3.reuse ;  /* 0x000000008cba7223 */ /* 0x180fe20000010803 */
[-C--:B------:R-:W-:Y:S01]  /*21690*/  FFMA.FTZ R137, R141, R0.reuse, -R3 ;  /* 0x000000008d897223 */ /* 0x080fe20000010803 */
[-CC-:B------:R-:W-:Y:S01]  /*216a0*/  FFMA.FTZ R140, R167, R0.reuse, -R125.reuse ;  /* 0x00000000a78c7223 */ /* 0x180fe2000001087d */
[----:B------:R-:W-:Y:S01]  /*216b0*/  HGMMA.64x192x16.F32.BF16 R24, R180, gdesc[UR4].tnspB, R24, gsb0 ;  /* 0x42e00004b4187df0 */ /* 0x000fe20008001818 */
[----:B------:R-:W-:Y:S01]  /*216c0*/  R2UR UR7, R21 ;  /* 0x00000000150772ca */ /* 0x000fe200000e0000 */
[----:B------:R-:W-:Y:S01]  /*216d0*/  FADD.FTZ R21, R9, R146 ;  /* 0x0000009209157221 */ /* 0x000fe20000010000 */
[-CC-:B------:R-:W-:Y:S01]  /*216e0*/  FFMA.FTZ R141, R155, R0.reuse, -R125.reuse ;  /* 0x000000009b8d7223 */ /* 0x180fe2000001087d */
[-C--:B------:R-:W-:Y:S01]  /*216f0*/  FFMA.FTZ R185, R138, R0.reuse, -R125 ;  /* 0x000000008ab97223 */ /* 0x080fe2000001087d */
[----:B------:R-:W-:Y:S01]  /*21700*/  MUFU.EX2 R140, R140 ;  /* 0x0000008c008c7308 */ /* 0x000fe20000000800 */
[----:B--2---:R-:W-:Y:S01]  /*21710*/  FADD.FTZ R21, R202, R21 ;  /* 0x00000015ca157221 */ /* 0x004fe20000010000 */
[----:B------:R-:W-:Y:S01]  /*21720*/  FFMA.FTZ R187, R142, R0, -R125 ;  /* 0x000000008ebb7223 */ /* 0x000fe2000001087d */
[----:B---3--:R-:W-:-:S02]  /*21730*/  F2FP.BF16.F32.PACK_AB R202, R168, R202 ;  /* 0x000000caa8ca723e */ /* 0x008fc400000010ff */
[----:B------:R-:W-:-:S03]  /*21740*/  FADD.FTZ R21, R168, R21 ;  /* 0x00000015a8157221 */ /* 0x000fc60000010000 */
[----:B------:R-:W-:Y:S01]  /*21750*/  MUFU.EX2 R141, R141 ;  /* 0x0000008d008d7308 */ /* 0x000fe20000000800 */
[----:B----4-:R-:W-:Y:S01]  /*21760*/  FADD.FTZ R21, R196, R21 ;  /* 0x00000015c4157221 */ /* 0x010fe20000010000 */
[----:B-----5:R-:W-:-:S03]  /*21770*/  F2FP.BF16.F32.PACK_AB R196, R160, R196 ;  /* 0x000000c4a0c4723e */ /* 0x020fc600000010ff */
        /* <DEDUP_REMOVED lines=16> */
[-C--:B------:R-:W-:Y:S01]  /*21880*/  FFMA.FTZ R129, R133, R0.reuse, -R3 ;  /* 0x0000000085817223 */ /* 0x080fe20000010803 */
[----:B------:R-:W-:Y:S01]  /*21890*/  FADD.FTZ R3, -R4, R8 ;  /* 0x0000000804037221 */ /* 0x000fe20000010100 */
[----:B------:R-:W-:Y:S01]  /*218a0*/  WARPGROUP.ARRIVE ;  /* 0x00000000000079c5 */ /* 0x000fe20000000000 */
[----:B------:R0:W-:Y:S01]  /*218b0*/  MUFU.EX2 R8, R20 ;  /* 0x0000001400087308 */ /* 0x0001e20000000800 */
[-CC-:B------:R-:W-:Y:S01]  /*218c0*/  FFMA.FTZ R132, R171, R0.reuse, -R125.reuse ;  /* 0x00000000ab847223 */ /* 0x180fe2000001087d */
[-C--:B------:R-:W-:Y:S01]  /*218d0*/  FMUL.FTZ R3, R3, R0.reuse ;  /* 0x0000000003037220 */ /* 0x080fe20000410000 */
[-CC-:B------:R-:W-:Y:S01]  /*218e0*/  FFMA.FTZ R133, R175, R0.reuse, -R125.reuse ;  /* 0x00000000af857223 */ /* 0x180fe2000001087d */
[-C--:B------:R-:W-:Y:S01]  /*218f0*/  FFMA.FTZ R181, R130, R0.reuse, -R125 ;  /* 0x0000000082b57223 */ /* 0x080fe2000001087d */
[----:B------:R-:W-:Y:S01]  /*21900*/  FADD.FTZ R130, R192, R21 ;  /* 0x00000015c0827221 */ /* 0x000fe20000010000 */
[----:B------:R-:W-:Y:S01]  /*21910*/  FFMA.FTZ R183, R134, R0, -R125 ;  /* 0x0000000086b77223 */ /* 0x000fe2000001087d */
[----:B------:R-:W-:Y:S01]  /*21920*/  F2FP.BF16.F32.PACK_AB R192, R153, R192 ;  /* 0x000000c099c0723e */ /* 0x000fe200000010ff */
[----:B------:R-:W1:Y:S01]  /*21930*/  MUFU.EX2 R3, R3 ;  /* 0x0000000300037308 */ /* 0x000e620000000800 */
[----:B0-----:R-:W-:-:S02]  /*21940*/  VIADD R20, R14, 0x300 ;  /* 0x000003000e147836 */ /* 0x001fc40000000000 */
[----:B------:R-:W-:-:S03]  /*21950*/  FFMA.FTZ R14, R147, R0, -R125 ;  /* 0x00000000930e7223 */ /* 0x000fc6000001087d */
[----:B------:R-:W-:Y:S02]  /*21960*/  R2UR UR6, R20 ;  /* 0x00000000140672ca */ /* 0x000fe400000e0000 */
[----:B------:R-:W0:Y:S01]  /*21970*/  MUFU.EX2 R132, R132 ;  /* 0x0000008400847308 */ /* 0x000e220000000800 */
[----:B------:R-:W-:-:S07]  /*21980*/  @!P1 PRMT R20, RZ, 0x654, R13 ;  /* 0x00000654ff149816 */ /* 0x000fce000000000d */
[----:B------:R-:W2:Y:S01]  /*21990*/  MUFU.EX2 R133, R133 ;  /* 0x0000008500857308 */ /* 0x000ea20000000800 */
[----:B-1----:R-:W-:Y:S01]  /*219a0*/  FFMA.FTZ R7, R3, R6, R201 ;  /* 0x0000000603077223 */ /* 0x002fe200000100c9 */
[----:B------:R-:W-:Y:S01]  /*219b0*/  FFMA.FTZ R6, R139, R0, -R125 ;  /* 0x000000008b067223 */ /* 0x000fe2000001087d */
[----:B------:R-:W-:Y:S05]  /*219c0*/  HGMMA.64x192x16.F32.BF16 R24, R176, gdesc[UR4].tnspB, R24, gsb0 ;  /* 0x42e00004b0187df0 */ /* 0x000fea0008001818 */
[----:B------:R-:W1:Y:S01]  /*219d0*/  MUFU.EX2 R14, R14 ;  /* 0x0000000e000e7308 */ /* 0x000e620000000800 */
[----:B0-----:R-:W-:-:S07]  /*219e0*/  F2FP.BF16.F32.PACK_AB R201, R132, R201 ;  /* 0x000000c984c9723e */ /* 0x001fce00000010ff */
[----:B------:R-:W0:Y:S08]  /*219f0*/  MUFU.EX2 R13, R151 ;  /* 0x00000097000d7308 */ /* 0x000e300000000800 */
[----:B------:R-:W3:Y:S08]  /*21a00*/  MUFU.EX2 R6, R6 ;  /* 0x0000000600067308 */ /* 0x000ef00000000800 */
[----:B------:R-:W4:Y:S08]  /*21a10*/  MUFU.EX2 R180, R180 ;  /* 0x000000b400b47308 */ /* 0x000f300000000800 */
[----:B------:R-:W-:Y:S08]  /*21a20*/  MUFU.EX2 R181, R181 ;  /* 0x000000b500b57308 */ /* 0x000ff00000000800 */
[----:B------:R-:W-:Y:S08]  /*21a30*/  MUFU.EX2 R128, R128 ;  /* 0x0000008000807308 */ /* 0x000ff00000000800 */
[----:B------:R-:W-:Y:S08]  /*21a40*/  MUFU.EX2 R182, R182 ;  /* 0x000000b600b67308 */ /* 0x000ff00000000800 */
[----:B------:R-:W-:Y:S08]  /*21a50*/  MUFU.EX2 R183, R183 ;  /* 0x000000b700b77308 */ /* 0x000ff00000000800 */
[----:B------:R-:W-:Y:S01]  /*21a60*/  MUFU.EX2 R129, R129 ;  /* 0x0000008100817308 */ /* 0x000fe20000000800 */
[----:B------:R-:W-:-:S02]  /*21a70*/  WARPGROUP.DEPBAR.LE gsb0, 0x0 ;  /* 0x00008000000079c5 */ /* 0x000fc40000010000 */
[----:B------:R5:W-:Y:S05]  /*21a80*/  @!P1 SYNCS.ARRIVE.TRANS64.RED.A1T0 RZ, [R20+URZ], RZ ;  /* 0x000000ff14ff99a7 */ /* 0x000bea000810043f */
[----:B------:R-:W-:Y:S01]  /*21a90*/  MUFU.EX2 R179, R126 ;  /* 0x0000007e00b37308 */ /* 0x000fe20000000800 */
[----:B------:R-:W-:Y:S02]  /*21aa0*/  F2FP.BF16.F32.PACK_AB R178, R8, R124 ;  /* 0x0000007c08b2723e */ /* 0x000fe400000010ff */
[----:B------:R-:W-:Y:S02]  /*21ab0*/  F2FP.BF16.F32.PACK_AB R176, R121, R120 ;  /* 0x0000007879b0723e */ /* 0x000fe400000010ff */
[----:B------:R-:W-:Y:S01]  /*21ac0*/  F2FP.BF16.F32.PACK_AB R177, R123, R122 ;  /* 0x0000007a7bb1723e */ /* 0x000fe200000010ff */
[----:B-----5:R-:W-:Y:S01]  /*21ad0*/  FADD.FTZ R20, R132, R7 ;  /* 0x0000000784147221 */ /* 0x020fe20000010000 */
[----:B------:R5:W-:Y:S01]  /*21ae0*/  @!P1 SYNCS.ARRIVE.TRANS64.RED.A1T0 RZ, [R11+URZ], RZ ;  /* 0x000000ff0bff99a7 */ /* 0x000be2000810043f */
[-CC-:B------:R-:W-:Y:S01]  /*21af0*/  FFMA.FTZ R7, R143, R0.reuse, -R125.reuse ;  /* 0x000000008f077223 */ /* 0x180fe2000001087d */
[----:B------:R-:W-:Y:S01]  /*21b00*/  FFMA.FTZ R125, R127, R0, -R125 ;  /* 0x000000007f7d7223 */ /* 0x000fe2000001087d */
[----:B------:R-:W-:Y:S01]  /*21b10*/  FADD.FTZ R20, R203, R20 ;  /* 0x00000014cb147221 */ /* 0x000fe20000010000 */
[----:B--2---:R-:W-:-:S03]  /*21b20*/  F2FP.BF16.F32.PACK_AB R203, R133, R203 ;  /* 0x000000cb85cb723e */ /* 0x004fc600000010ff */
[----:B------:R-:W-:Y:S01]  /*21b30*/  FADD.FTZ R20, R133, R20 ;  /* 0x0000001485147221 */ /* 0x000fe20000010000 */
[----:B------:R-:W2:Y:S03]  /*21b40*/  MUFU.EX2 R7, R7 ;  /* 0x0000000700077308 */ /* 0x000ea60000000800 */
[----:B------:R-:W-:Y:S01]  /*21b50*/  FADD.FTZ R20, R197, R20 ;  /* 0x00000014c5147221 */ /* 0x000fe20000010000 */
[----:B------:R-:W-:-:S03]  /*21b60*/  F2FP.BF16.F32.PACK_AB R197, R145, R197 ;  /* 0x000000c591c5723e */ /* 0x000fc600000010ff */
[----:B------:R-:W-:Y:S01]  /*21b70*/  FADD.FTZ R20, R145, R20 ;  /* 0x0000001491147221 */ /* 0x000fe20000010000 */
[----:B------:R-:W2:Y:S03]  /*21b80*/  MUFU.EX2 R125, R125 ;  /* 0x0000007d007d7308 */ /* 0x000ea60000000800 */
[----:B-----5:R-:W-:Y:S01]  /*21b90*/  FADD.FTZ R11, R199, R20 ;  /* 0x00000014c70b7221 */ /* 0x020fe20000010000 */
[----:B------:R-:W-:-:S03]  /*21ba0*/  F2FP.BF16.F32.PACK_AB R199, R140, R199 ;  /* 0x000000c78cc7723e */ /* 0x000fc600000010ff */
        /* <DEDUP_REMOVED lines=16> */
[C---:B-1----:R-:W-:Y:S02]  /*21cb0*/  F2FP.BF16.F32.PACK_AB R189, R14.reuse, R189 ;  /* 0x000000bd0ebd723e */ /* 0x042fe400000010ff */
[----:B------:R-:W-:Y:S01]  /*21cc0*/  FADD.FTZ R20, R14, R11 ;  /* 0x0000000b0e147221 */ /* 0x000fe20000010000 */
[C---:B------:R-:W-:Y:S01]  /*21cd0*/  FADD.FTZ R21, R144.reuse, R21 ;  /* 0x0000001590157221 */ /* 0x040fe20000010000 */
[----:B------:R-:W-:-:S02]  /*21ce0*/  F2FP.BF16.F32.PACK_AB R190, R144, R190 ;  /* 0x000000be90be723e */ /* 0x000fc400000010ff */
[----:B------:R-:W-:Y:S01]  /*21cf0*/  FADD.FTZ R20, R191, R20 ;  /* 0x00000014bf147221 */ /* 0x000fe20000010000 */
[----:B------:R-:W-:Y:S01]  /*21d00*/  FADD.FTZ R21, R184, R21 ;  /* 0x00000015b8157221 */ /* 0x000fe20000010000 */
[C---:B0-----:R-:W-:Y:S02]  /*21d10*/  F2FP.BF16.F32.PACK_AB R191, R13.reuse, R191 ;  /* 0x000000bf0dbf723e */ /* 0x041fe400000010ff */
[----:B------:R-:W-:Y:S01]  /*21d20*/  FADD.FTZ R20, R13, R20 ;  /* 0x000000140d147221 */ /* 0x000fe20000010000 */
[C---:B------:R-:W-:Y:S01]  /*21d30*/  FADD.FTZ R21, R136.reuse, R21 ;  /* 0x0000001588157221 */ /* 0x040fe20000010000 */
[----:B------:R-:W-:Y:S02]  /*21d40*/  F2FP.BF16.F32.PACK_AB R184, R136, R184 ;  /* 0x000000b888b8723e */ /* 0x000fe400000010ff */
[----:B------:R-:W-:Y:S01]  /*21d50*/  FADD.FTZ R11, R185, R20 ;  /* 0x00000014b90b7221 */ /* 0x000fe20000010000 */
[----:B------:R-:W-:Y:S01]  /*21d60*/  FADD.FTZ R130, R186, R21 ;  /* 0x00000015ba827221 */ /* 0x000fe20000010000 */
[----:B---3--:R-:W-:-:S02]  /*21d70*/  F2FP.BF16.F32.PACK_AB R185, R6, R185 ;  /* 0x000000b906b9723e */ /* 0x008fc400000010ff */
[----:B------:R-:W-:Y:S01]  /*21d80*/  FADD.FTZ R20, R6, R11 ;  /* 0x0000000b06147221 */ /* 0x000fe20000010000 */
[C---:B------:R-:W-:Y:S01]  /*21d90*/  FADD.FTZ R11, R137.reuse, R130 ;  /* 0x00000082890b7221 */ /* 0x040fe20000010000 */
[----:B------:R-:W-:Y:S02]  /*21da0*/  F2FP.BF16.F32.PACK_AB R186, R137, R186 ;  /* 0x000000ba89ba723e */ /* 0x000fe400000010ff */
[----:B------:R-:W-:Y:S01]  /*21db0*/  FADD.FTZ R20, R187, R20 ;  /* 0x00000014bb147221 */ /* 0x000fe20000010000 */
[----:B----4-:R-:W-:Y:S01]  /*21dc0*/  FADD.FTZ R11, R180, R11 ;  /* 0x0000000bb40b7221 */ /* 0x010fe20000010000 */
[C---:B--2---:R-:W-:Y:S02]  /*21dd0*/  F2FP.BF16.F32.PACK_AB R187, R7.reuse, R187 ;  /* 0x000000bb07bb723e */ /* 0x044fe400000010ff */
        /* <DEDUP_REMOVED lines=12> */
[----:B------:R-:W-:-:S02]  /*21ea0*/  F2FP.BF16.F32.PACK_AB R183, R12, R183 ;  /* 0x000000b70cb7723e */ /* 0x000fc400000010ff */
[----:B------:R-:W-:Y:S01]  /*21eb0*/  FADD.FTZ R11, R12, R11 ;  /* 0x0000000b0c0b7221 */ /* 0x000fe20000010000 */
[----:B------:R-:W-:Y:S01]  /*21ec0*/  FADD.FTZ R7, R121, R6 ;  /* 0x0000000679077221 */ /* 0x000fe20000010000 */
[----:B------:R-:W-:Y:S02]  /*21ed0*/  IMAD.MOV.U32 R12, RZ, RZ, R205 ;  /* 0x000000ffff0c7224 */ /* 0x000fe400078e00cd */
[----:B------:R-:W-:Y:S01]  /*21ee0*/  FADD.FTZ R14, R122, R11 ;  /* 0x0000000b7a0e7221 */ /* 0x000fe20000010000 */
[----:B------:R-:W-:Y:S01]  /*21ef0*/  FADD.FTZ R7, R124, R7 ;  /* 0x000000077c077221 */ /* 0x000fe20000010000 */
[----:B------:R-:W-:Y:S02]  /*21f00*/  IMAD.MOV.U32 R11, RZ, RZ, R208 ;  /* 0x000000ffff0b7224 */ /* 0x000fe400078e00d0 */
[----:B------:R-:W-:Y:S01]  /*21f10*/  FADD.FTZ R14, R123, R14 ;  /* 0x0000000e7b0e7221 */ /* 0x000fe20000010000 */
[----:B------:R-:W-:Y:S01]  /*21f20*/  FADD.FTZ R7, R8, R7 ;  /* 0x0000000708077221 */ /* 0x000fe20000010000 */
[----:B------:R-:W-:-:S02]  /*21f30*/  IMAD.MOV.U32 R8, RZ, RZ, R4 ;  /* 0x000000ffff087224 */ /* 0x000fc400078e0004 */
[----:B------:R-:W-:Y:S01]  /*21f40*/  FADD.FTZ R14, R179, R14 ;  /* 0x0000000eb30e7221 */ /* 0x000fe20000010000 */
[----:B------:R-:W-:-:S03]  /*21f50*/  F2FP.BF16.F32.PACK_AB R179, R125, R179 ;  /* 0x000000b37db3723e */ /* 0x000fc600000010ff */
[----:B------:R-:W-:Y:S01]  /*21f60*/  FADD.FTZ R6, R125, R14 ;  /* 0x0000000e7d067221 */ /* 0x000fe20000010000 */
[----:B------:R-:W-:Y:S06]  /*21f70*/  @P2 BRA `(.L_x_2408) ;  /* 0xffffffb000b82947 */ /* 0x000fec000383ffff */
.L_x_2397:
[----:B------:R-:W-:Y:S05]  /*21f80*/  BSYNC B0 ;  /* 0x0000000000007941 */ /* 0x000fea0003800000 */
.L_x_2396:
        /* <DEDUP_REMOVED lines=99> */
.L_x_2409:
[----:B------:R-:W-:Y:S01]  /*225c0*/  IMAD R11, R205, 0x8, R18 ;  /* 0x00000008cd0b7824 */ /* 0x000fe200078e0212 */
[----:B------:R-:W-:-:S04]  /*225d0*/  SHF.L.U32 R2, R208, 0x1f, RZ ;  /* 0x0000001fd0027819 */ /* 0x000fc800000006ff */
[----:B------:R0:W1:Y:S01]  /*225e0*/  SYNCS.PHASECHK.TRANS64.TRYWAIT P2, [R11+URZ+0x36850], R2 ;  /* 0x036850020b0075a7 */ /* 0x000062000804017f */
[----:B------:R-:W-:Y:S05]  /*225f0*/  @!P0 BRA `(.L_x_2410) ;  /* 0x0000000000048947 */ /* 0x000fea0003800000 */
[----:B------:R-:W-:Y:S01]  /*22600*/  BPT.TRAP 0x1 ;  /* 0x000000040000795c */ /* 0x000fe20000300000 */
.L_x_2410:
        /* <DEDUP_REMOVED lines=9> */
.L_x_2412:
[----:B------:R-:W-:Y:S05]  /*226a0*/  BSYNC B0 ;  /* 0x0000000000007941 */ /* 0x000fea0003800000 */
.L_x_2411:
        /* <DEDUP_REMOVED lines=178> */
.L_x_2308:
        /* <DEDUP_REMOVED lines=159> */
[----:B--2---:R-:W-:Y:S01]  /*23bc0*/  IMAD.U32 R0, RZ, RZ, UR4 ;  /* 0x00000004ff007e24 */ /* 0x004fe2000f8e00ff */
[----:B------:R-:W-:Y:S01]  /*23bd0*/  @P1 IADD3.X R7, R228, UR5, RZ, P2, !PT ;  /* 0x00000005e4071c10 */ /* 0x000fe200097fe4ff */
[----:B------:R2:W5:Y:S01]  /*23be0*/  @P0 LDG.E R20, desc[UR60][R8.64] ;  /* 0x0000003c08140981 */ /* 0x000562000c1e1900 */
[----:B------:R-:W-:-:S03]  /*23bf0*/  IADD3 R11, P4, R4, 0x1000, RZ ;  /* 0x00001000040b7810 */ /* 0x000fc60007f9e0ff */
[----:B------:R2:W5:Y:S01]  /*23c00*/  @P1 LDG.E R0, desc[UR60][R6.64] ;  /* 0x0000003c06001981 */ /* 0x000562000c1e1900 */
[----:B------:R-:W-:Y:S01]  /*23c10*/  LOP3.LUT R10, R11, 0x380, RZ, 0xc0, !PT ;  /* 0x000003800b0a7812 */ /* 0x000fe200078ec0ff */
[----:B------:R-:W-:Y:S08]  /*23c20*/  @P1 BRA `(.L_x_2416) ;  /* 0x0000000000101947 */ /* 0x000ff00003800000 */
[----:B------:R-:W-:Y:S05]  /*23c30*/  @!P0 BRA `(.L_x_2416) ;  /* 0x00000000000c8947 */ /* 0x000fea0003800000 */
[----:B--2---:R-:W2:Y:S04]  /*23c40*/  LDG.E R7, desc[UR60][R8.64] ;  /* 0x0000003c08077981 */ /* 0x004ea8000c1e1900 */
[----:B-----5:R-:W2:Y:S02]  /*23c50*/  LDG.E R0, desc[UR60][R8.64+0x4] ;  /* 0x0000043c08007981 */ /* 0x020ea4000c1e1900 */
[----:B--2---:R-:W-:-:S07]  /*23c60*/  IMAD.IADD R0, R0, 0x1, -R7 ;  /* 0x0000000100007824 */ /* 0x004fce00078e0a07 */
.L_x_2416:
[----:B------:R-:W-:Y:S01]  /*23c70*/  SHF.R.S32.HI R61, RZ, 0x1f, R226 ;  /* 0x0000001fff3d7819 */ /* 0x000fe200000114e2 */
[----:B------:R-:W-:Y:S01]  /*23c80*/  ULDC.64 UR4, c[0x0][0xb70] ;  /* 0x0002dc0000047ab9 */ /* 0x000fe20000000a00 */
[--C-:B-----5:R-:W-:Y:S02]  /*23c90*/  SHF.R.S32.HI R21, RZ, 0x1f, R20.reuse ;  /* 0x0000001fff157819 */ /* 0x120fe40000011414 */
[----:B--2---:R-:W-:Y:S01]  /*23ca0*/  SHF.R.U64 R8, R10, 0x3, RZ ;  /* 0x000000030a087819 */ /* 0x004fe200000012ff */
[----:B------:R-:W-:Y:S01]  /*23cb0*/  IMAD R7, R61, UR4, RZ ;  /* 0x000000043d077c24 */ /* 0x000fe2000f8e02ff */
[----:B------:R-:W-:Y:S02]  /*23cc0*/  SEL R235, R235, RZ, !P0 ;  /* 0x000000ffebeb7207 */ /* 0x000fe40004000000 */
[----:B------:R-:W-:Y:S01]  /*23cd0*/  SEL R229, R229, RZ, !P0 ;  /* 0x000000ffe5e57207 */ /* 0x000fe20004000000 */
[----:B------:R-:W-:Y:S01]  /*23ce0*/  IMAD R9, R226, UR5, R7 ;  /* 0x00000005e2097c24 */ /* 0x000fe2000f8e0207 */
[----:B------:R-:W-:Y:S01]  /*23cf0*/  IADD3 R29, P0, R4, 0x4000, RZ ;  /* 0x00004000041d7810 */ /* 0x000fe20007f1e0ff */
[----:B------:R-:W-:Y:S01]  /*23d00*/  IMAD.WIDE.U32 R6, R226, UR4, R20 ;  /* 0x00000004e2067c25 */ /* 0x000fe2000f8e0014 */
[----:B------:R-:W-:Y:S01]  /*23d10*/  ULDC.64 UR4, c[0x0][0xb78] ;  /* 0x0002de0000047ab9 */ /* 0x000fe20000000a00 */
[----:B------:R-:W-:-:S02]  /*23d20*/  LOP3.LUT R8, R8, R11, RZ, 0x3c, !PT ;  /* 0x0000000b08087212 */ /* 0x000fc400078e3cff */
[----:B------:R-:W-:Y:S01]  /*23d30*/  IMAD.IADD R7, R7, 0x1, R9 ;  /* 0x0000000107077824 */ /* 0x000fe200078e0209 */
[C---:B------:R-:W-:Y:S01]  /*23d40*/  IADD3 R13, P5, R4.reuse, 0x2000, RZ ;  /* 0x00002000040d7810 */ /* 0x040fe20007fbe0ff */
[----:B------:R-:W-:Y:S01]  /*23d50*/  IMAD R9, R235, UR4, RZ ;  /* 0x00000004eb097c24 */ /* 0x000fe2000f8e02ff */
[C---:B------:R-:W-:Y:S01]  /*23d60*/  IADD3 R25, P6, R4.reuse, 0x3000, RZ ;  /* 0x0000300004197810 */ /* 0x040fe20007fde0ff */
[----:B------:R-:W-:Y:S01]  /*23d70*/  IMAD R11, R233, 0x80, R225 ;  /* 0x00000080e90b7824 */ /* 0x000fe200078e02e1 */
[C---:B------:R-:W-:Y:S01]  /*23d80*/  IADD3 R33, P1, R4.reuse, 0x5000, RZ ;  /* 0x0000500004217810 */ /* 0x040fe20007f3e0ff */
[----:B------:R-:W-:Y:S01]  /*23d90*/  IMAD.WIDE.U32 R6, R229, UR4, R6 ;  /* 0x00000004e5067c25 */ /* 0x000fe2000f8e0006 */
[----:B------:R-:W-:Y:S02]  /*23da0*/  LOP3.LUT R28, R29, 0x380, RZ, 0xc0, !PT ;  /* 0x000003801d1c7812 */ /* 0x000fe400078ec0ff */
[----:B------:R-:W-:Y:S01]  /*23db0*/  IADD3 R37, P2, R4, 0x6000, RZ ;  /* 0x0000600004257810 */ /* 0x000fe20007f5e0ff */
[----:B------:R-:W-:Y:S01]  /*23dc0*/  IMAD R10, R229, UR5, R9 ;  /* 0x00000005e50a7c24 */ /* 0x000fe2000f8e0209 */
[----:B------:R-:W-:Y:S01]  /*23dd0*/  SHF.R.S32.HI R9, RZ, 0x1f, R11 ;  /* 0x0000001fff097819 */ /* 0x000fe2000001140b */
[----:B------:R-:W-:Y:S01]  /*23de0*/  ULDC.64 UR4, c[0x0][0xb40] ;  /* 0x0002d00000047ab9 */ /* 0x000fe20000000a00 */
[----:B------:R-:W-:-:S02]  /*23df0*/  IADD3 R6, P3, R11, R6, RZ ;  /* 0x000000060b067210 */ /* 0x000fc40007f7e0ff */
[----:B------:R-:W-:Y:S02]  /*23e00*/  LOP3.LUT R12, R13, 0x380, RZ, 0xc0, !PT ;  /* 0x000003800d0c7812 */ /* 0x000fe400078ec0ff */
[----:B------:R-:W-:Y:S02]  /*23e10*/  LOP3.LUT R24, R25, 0x380, RZ, 0xc0, !PT ;  /* 0x0000038019187812 */ /* 0x000fe400078ec0ff */
[----:B------:R-:W-:Y:S02]  /*23e20*/  LOP3.LUT R32, R33, 0x380, RZ, 0xc0, !PT ;  /* 0x0000038021207812 */ /* 0x000fe400078ec0ff */
[----:B------:R-:W-:Y:S02]  /*23e30*/  SHF.R.U64 R28, R28, 0x3, RZ ;  /* 0x000000031c1c7819 */ /* 0x000fe400000012ff */
[----:B------:R-:W-:Y:S02]  /*23e40*/  LOP3.LUT R36, R37, 0x380, RZ, 0xc0, !PT ;  /* 0x0000038025247812 */ /* 0x000fe400078ec0ff */
[----:B------:R-:W-:Y:S01]  /*23e50*/  IADD3.X R9, R9, R7, R10, P3, !PT ;  /* 0x0000000709097210 */ /* 0x000fe20001ffe40a */
[----:B------:R-:W-:Y:S01]  /*23e60*/  VIADD R7, R11, 0x8 ;  /* 0x000000080b077836 */ /* 0x000fe20000000000 */
[----:B------:R-:W-:-:S02]  /*23e70*/  SHF.R.U64 R12, R12, 0x3, RZ ;  /* 0x000000030c0c7819 */ /* 0x000fc400000012ff */
[----:B------:R-:W-:Y:S02]  /*23e80*/  SHF.R.U64 R24, R24, 0x3, RZ ;  /* 0x0000000318187819 */ /* 0x000fe400000012ff */
[----:B------:R-:W-:Y:S02]  /*23e90*/  SHF.R.U64 R32, R32, 0x3, RZ ;  /* 0x0000000320207819 */ /* 0x000fe400000012ff */
[----:B------:R-:W-:Y:S02]  /*23ea0*/  LEA R54, P3, R6, UR4, 0x2 ;  /* 0x0000000406367c11 */ /* 0x000fe4000f8610ff */
[----:B------:R-:W-:Y:S01]  /*23eb0*/  LOP3.LUT R28, R28, R29, RZ, 0x3c, !PT ;  /* 0x0000001d1c1c7212 */ /* 0x000fe200078e3cff */
[----:B------:R-:W-:Y:S01]  /*23ec0*/  IMAD.X R29, RZ, RZ, R5, P0 ;  /* 0x000000ffff1d7224 */ /* 0x000fe200000e0605 */
[----:B------:R-:W-:Y:S02]  /*23ed0*/  SHF.R.U64 R36, R36, 0x3, RZ ;  /* 0x0000000324247819 */ /* 0x000fe400000012ff */
[----:B------:R-:W-:-:S02]  /*23ee0*/  LOP3.LUT P0, RZ, R237, 0x3, RZ, 0xc0, !PT ;  /* 0x00000003edff7812 */ /* 0x000fc4000780c0ff */
        /* <DEDUP_REMOVED lines=86> */
[----:B--2---:R2:W-:Y:S01]  /*24450*/  SYNCS.ARRIVE.TRANS64.RED.A1T0 RZ, [R0+URZ], RZ ;  /* 0x000000ff00ff79a7 */ /* 0x0045e2000810043f */
[----:B------:R-:W-:Y:S01]  /*24460*/  BSSY B1, `(.L_x_2417) ;  /* 0x0000018000017945 */ /* 0x000fe20003800000 */
        /* <DEDUP_REMOVED lines=23> */
.L_x_2418:
[----:B------:R-:W-:Y:S05]  /*245e0*/  BSYNC B1 ;  /* 0x0000000000017941 */ /* 0x000fea0003800000 */
.L_x_2417:
        /* <DEDUP_REMOVED lines=23> */
.L_x_2420:
[----:B------:R-:W-:Y:S05]  /*24760*/  BSYNC B1 ;  /* 0x0000000000017941 */ /* 0x000fea0003800000 */
.L_x_2419:
        /* <DEDUP_REMOVED lines=23> */
.L_x_2422:
[----:B------:R-:W-:Y:S05]  /*248e0*/  BSYNC B1 ;  /* 0x0000000000017941 */ /* 0x000fea0003800000 */
.L_x_2421:
        /* <DEDUP_REMOVED lines=24> */
.L_x_2415:
        /* <DEDUP_REMOVED lines=17> */
[----:B------:R-:W-:Y:S01]  /*24b80*/  ISETP.GT.AND P2, PT, R6, 0x7f, PT ;  /* 0x0000007f0600780c */ /* 0x000fe20003f44270 */
[----:B--2---:R-:W-:-:S12]  /*24b90*/  @P1 BRA `(.L_x_2424) ;  /* 0x0000000000101947 */ /* 0x004fd80003800000 */
[----:B------:R-:W-:Y:S05]  /*24ba0*/  @!P0 BRA `(.L_x_2424) ;  /* 0x00000000000c8947 */ /* 0x000fea0003800000 */
[----:B------:R-:W2:Y:S04]  /*24bb0*/  LDG.E R5, desc[UR60][R2.64] ;  /* 0x0000003c02057981 */ /* 0x000ea8000c1e1900 */
[----:B-----5:R-:W2:Y:S02]  /*24bc0*/  LDG.E R0, desc[UR60][R2.64+0x4] ;  /* 0x0000043c02007981 */ /* 0x020ea4000c1e1900 */
[----:B--2---:R-:W-:-:S07]  /*24bd0*/  IMAD.IADD R0, R0, 0x1, -R5 ;  /* 0x0000000100007824 */ /* 0x004fce00078e0a05 */
.L_x_2424:
        /* <DEDUP_REMOVED lines=28> */
.L_x_2426:
[----:B------:R-:W-:Y:S05]  /*24da0*/  BSYNC B1 ;  /* 0x0000000000017941 */ /* 0x000fea0003800000 */
.L_x_2425:
        /* <DEDUP_REMOVED lines=49> */
.L_x_2428:
[----:B------:R-:W-:Y:S05]  /*250c0*/  BSYNC B1 ;  /* 0x0000000000017941 */ /* 0x000fea0003800000 */
.L_x_2427:
        /* <DEDUP_REMOVED lines=23> */
.L_x_2430:
[----:B------:R-:W-:Y:S05]  /*25240*/  BSYNC B1 ;  /* 0x0000000000017941 */ /* 0x000fea0003800000 */
.L_x_2429:
        /* <DEDUP_REMOVED lines=23> */
.L_x_2432:
[----:B------:R-:W-:Y:S05]  /*253c0*/  BSYNC B1 ;  /* 0x0000000000017941 */ /* 0x000fea0003800000 */
.L_x_2431:
        /* <DEDUP_REMOVED lines=22> */
.L_x_2423:
[----:B------:R-:W-:Y:S05]  /*25530*/  BSYNC B0 ;  /* 0x0000000000007941 */ /* 0x000fea0003800000 */
.L_x_2414:
[----:B------:R-:W-:Y:S02]  /*25540*/  ULDC UR4, c[0x0][0xc14] ;  /* 0x0003050000047ab9 */ /* 0x000fe40000000800 */
[----:B-1----:R-:W-:-:S13]  /*25550*/  ISETP.GE.AND P0, PT, R215, UR4, PT ;  /* 0x00000004d7007c0c */ /* 0x002fda000bf06270 */
[----:B------:R-:W-:Y:S05]  /*25560*/  @!P0 BRA `(.L_x_2433) ;  /* 0xfffffdbc003c8947 */ /* 0x000fea000383ffff */
[----:B------:R-:W-:Y:S05]  /*25570*/  BRA `(.L_x_2197) ;  /* 0x0000006000a07947 */ /* 0x000fea0003800000 */
.L_x_2195:
        /* <DEDUP_REMOVED lines=9> */
[----:B------:R-:W-:Y:S01]  /*25610*/  CS2R R16, SRZ ;  /* 0x0000000000107805 */ /* 0x000fe2000001ff00 */
        /* <DEDUP_REMOVED lines=11> */
[----:B------:R-:W-:Y:S02]  /*256d0*/  ISETP.GE.U32.AND P0, PT, R7, 0x2, PT ;  /* 0x000000020700780c */ /* 0x000fe40003f06070 */
        /* <DEDUP_REMOVED lines=39> */
.L_x_2438:
        /* <DEDUP_REMOVED lines=16> */
.L_x_2437:
[----:B------:R-:W-:Y:S05]  /*25a50*/  BSYNC B0 ;  /* 0x0000000000007941 */ /* 0x000fea0003800000 */
.L_x_2436:
        /* <DEDUP_REMOVED lines=25> */
.L_x_2434:
        /* <DEDUP_REMOVED lines=20> */
.L_x_2439:
        /* <DEDUP_REMOVED lines=56> */
.L_x_2435:
[----:B------:R-:W-:Y:S02]  /*260b0*/  IMAD.MOV.U32 R17, RZ, RZ, RZ ;  /* 0x000000ffff117224 */ /* 0x000fe400078e00ff */
[----:B------:R-:W-:Y:S02]  /*260c0*/  IMAD.U32 R16, RZ, RZ, UR6 ;  /* 0x00000006ff107e24 */ /* 0x000fe4000f8e00ff */
[----:B------:R-:W-:-:S07]  /*260d0*/  IMAD.MOV.U32 R18, RZ, RZ, RZ ;  /* 0x000000ffff127224 */ /* 0x000fce00078e00ff */
.L_x_2440:
        /* <DEDUP_REMOVED lines=16> */
[----:B------:R-:W-:Y:S01]  /*261e0*/  ULDC.64 UR36, c[0x0][0x198] ;  /* 0x0000660000247ab9 */ /* 0x000fe20000000a00 */
[----:B------:R-:W-:Y:S02]  /*261f0*/  ULDC UR38, c[0x0][0xc] ;  /* 0x0000030000267ab9 */ /* 0x000fe40000000800 */
[----:B------:R1:W-:Y:S04]  /*26200*/  STL [R1+0x8], R0 ;  /* 0x0000080001007387 */ /* 0x0003e80000100800 */
[----:B------:R1:W-:Y:S04]  /*26210*/  STL [R1+0xc], RZ ;  /* 0x00000cff01007387 */ /* 0x0003e80000100800 */
[----:B------:R1:W-:Y:S04]  /*26220*/  STL [R1+0x10], R0 ;  /* 0x0000100001007387 */ /* 0x0003e80000100800 */
[----:B------:R1:W-:Y:S02]  /*26230*/  STL [R1+0x2c], RZ ;  /* 0x00002cff01007387 */ /* 0x0003e40000100800 */
.L_x_2527:
[----:B--2---:R-:W2:Y:S02]  /*26240*/  LDC.64 R2, c[0x0][0xc60] ;  /* 0x00031800ff027b82 */ /* 0x004ea40000000a00 */
[----:B--2---:R-:W-:-:S05]  /*26250*/  IMAD.WIDE R2, R19, 0x4, R2 ;  /* 0x0000000413027825 */ /* 0x004fca00078e0202 */
[----:B0-----:R-:W2:Y:S01]  /*26260*/  LDG.E R11, desc[UR60][R2.64] ;  /* 0x0000003c020b7981 */ /* 0x001ea2000c1e1900 */
[----:B------:R-:W-:Y:S05]  /*26270*/  YIELD ;  /* 0x0000000000007946 */ /* 0x000fea0003800000 */
[----:B------:R-:W-:Y:S01]  /*26280*/  ULDC.64 UR4, c[0x0][0xa28] ;  /* 0x00028a0000047ab9 */ /* 0x000fe20000000a00 */
[----:B-1----:R-:W-:Y:S01]  /*26290*/  IMAD.MOV.U32 R0, RZ, RZ, RZ ;  /* 0x000000ffff007224 */ /* 0x002fe200078e00ff */
[----:B------:R-:W-:Y:S01]  /*262a0*/  ISETP.NE.U32.AND P0, PT, RZ, UR4, PT ;  /* 0x00000004ff007c0c */ /* 0x000fe2000bf05070 */
[----:B------:R-:W-:Y:S01]  /*262b0*/  IMAD.MOV.U32 R10, RZ, RZ, RZ ;  /* 0x000000ffff0a7224 */ /* 0x000fe200078e00ff */
[----:B------:R-:W-:Y:S01]  /*262c0*/  ULDC.64 UR8, c[0x0][0xa08] ;  /* 0x0002820000087ab9 */ /* 0x000fe20000000a00 */
[----:B------:R-:W-:Y:S01]  /*262d0*/  ULDC.64 UR10, c[0x0][0xa10] ;  /* 0x00028400000a7ab9 */ /* 0x000fe20000000a00 */
[----:B------:R-:W-:-:S02]  /*262e0*/  ISETP.NE.AND.EX P0, PT, RZ, UR5, PT, P0 ;  /* 0x00000005ff007c0c */ /* 0x000fc4000bf05300 */
[----:B--2---:R-:W-:Y:S01]  /*262f0*/  SHF.R.S32.HI R4, RZ, 0x1f, R11 ;  /* 0x0000001fff047819 */ /* 0x004fe2000001140b */
[----:B------:R-:W-:-:S10]  /*26300*/  IMAD.SHL.U32 R13, R11, 0x4, RZ ;  /* 0x000000040b0d7824 */ /* 0x000fd400078e00ff */
[C---:B------:R-:W-:Y:S01]  /*26310*/  @P0 LEA R2, P1, R11.reuse, UR4, 0x2 ;  /* 0x000000040b020c11 */ /* 0x040fe2000f8210ff */
[----:B------:R-:W-:Y:S03]  /*26320*/  STL [R1+0x1c], R11 ;  /* 0x00001c0b01007387 */ /* 0x000fe60000100800 */
[----:B------:R-:W-:Y:S01]  /*26330*/  @P0 LEA.HI.X R3, R11, UR5, R4, 0x2, P1 ;  /* 0x000000050b030c11 */ /* 0x000fe200088f1404 */
[----:B------:R-:W-:-:S04]  /*26340*/  ULDC.64 UR4, c[0x0][0xa18] ;  /* 0x0002860000047ab9 */ /* 0x000fc80000000a00 */
[----:B------:R0:W5:Y:S01]  /*26350*/  @P0 LDG.E R0, desc[UR60][R2.64] ;  /* 0x0000003c02000981 */ /* 0x000162000c1e1900 */
[----:B------:R-:W-:Y:S02]  /*26360*/  ISETP.NE.U32.AND P0, PT, RZ, UR4, PT ;  /* 0x00000004ff007c0c */ /* 0x000fe4000bf05070 */
[----:B------:R-:W-:Y:S01]  /*26370*/  SHF.L.U64.HI R12, R11, 0x2, R4 ;  /* 0x000000020b0c7819 */ /* 0x000fe20000010204 */
[----:B------:R-:W-:Y:S01]  /*26380*/  STL [R1+0x24], R13 ;  /* 0x0000240d01007387 */ /* 0x000fe20000100800 */
[----:B------:R-:W-:-:S03]  /*26390*/  ISETP.NE.AND.EX P0, PT, RZ, UR5, PT, P0 ;  /* 0x00000005ff007c0c */ /* 0x000fc6000bf05300 */
[----:B------:R-:W-:Y:S10]  /*263a0*/  STL [R1+0x28], R12 ;  /* 0x0000280c01007387 */ /* 0x000ff40000100800 */
[----:B------:R-:W-:-:S04]  /*263b0*/  @P0 IADD3 R8, P1, R13, UR4, RZ ;  /* 0x000000040d080c10 */ /* 0x000fc8000ff3e0ff */
[C---:B------:R-:W-:Y:S01]  /*263c0*/  @P0 IADD3.X R9, R12.reuse, UR5, RZ, P1, !PT ;  /* 0x000000050c090c10 */ /* 0x040fe20008ffe4ff */
[----:B------:R-:W-:Y:S02]  /*263d0*/  ULDC.64 UR4, c[0x0][0xa00] ;  /* 0x0002800000047ab9 */ /* 0x000fe40000000a00 */
[----:B------:R-:W-:Y:S02]  /*263e0*/  ISETP.NE.U32.AND P2, PT, RZ, UR4, PT ;  /* 0x00000004ff007c0c */ /* 0x000fe4000bf45070 */
[C---:B0-----:R-:W-:Y:S02]  /*263f0*/  IADD3 R2, P1, R13.reuse, UR4, RZ ;  /* 0x000000040d027c10 */ /* 0x041fe4000ff3e0ff */
[----:B------:R-:W-:Y:S02]  /*26400*/  ISETP.NE.AND.EX P2, PT, RZ, UR5, PT, P2 ;  /* 0x00000005ff007c0c */ /* 0x000fe4000bf45320 */
[----:B------:R-:W-:Y:S01]  /*26410*/  IADD3.X R3, R12, UR5, RZ, P1, !PT ;  /* 0x000000050c037c10 */ /* 0x000fe20008ffe4ff */
[----:B------:R-:W-:Y:S01]  /*26420*/  ULDC UR4, c[0x0][0x288] ;  /* 0x0000a20000047ab9 */ /* 0x000fe20000000800 */
[----:B------:R-:W-:-:S04]  /*26430*/  IADD3 R6, P1, R13, UR8, RZ ;  /* 0x000000080d067c10 */ /* 0x000fc8000ff3e0ff */
[----:B------:R-:W-:Y:S02]  /*26440*/  IADD3.X R7, R12, UR9, RZ, P1, !PT ;  /* 0x000000090c077c10 */ /* 0x000fe40008ffe4ff */
[----:B------:R-:W-:-:S03]  /*26450*/  IADD3 R4, P1, R13, UR10, RZ ;  /* 0x0000000a0d047c10 */ /* 0x000fc6000ff3e0ff */
[----:B------:R-:W2:Y:S01]  /*26460*/  @P2 LDG.E R10, desc[UR60][R2.64] ;  /* 0x0000003c020a2981 */ /* 0x000ea2000c1e1900 */
[----:B------:R-:W-:Y:S02]  /*26470*/  IADD3.X R5, R12, UR11, RZ, P1, !PT ;  /* 0x0000000b0c057c10 */ /* 0x000fe40008ffe4ff */
[----:B------:R-:W-:Y:S01]  /*26480*/  ISETP.NE.U32.AND P1, PT, RZ, UR8, PT ;  /* 0x00000008ff007c0c */ /* 0x000fe2000bf25070 */
[----:B------:R-:W-:-:S03]  /*26490*/  ULDC UR6, c[0x0][0x338] ;  /* 0x0000ce0000067ab9 */ /* 0x000fc60000000800 */
[----:B------:R-:W-:Y:S02]  /*264a0*/  ISETP.NE.AND.EX P3, PT, RZ, UR9, PT, P1 ;  /* 0x00000009ff007c0c */ /* 0x000fe4000bf65310 */
[----:B------:R-:W-:-:S04]  /*264b0*/  ISETP.NE.U32.AND P1, PT, RZ, UR10, PT ;  /* 0x0000000aff007c0c */ /* 0x000fc8000bf25070 */
[----:B------:R-:W-:Y:S01]  /*264c0*/  ISETP.NE.AND.EX P1, PT, RZ, UR11, PT, P1 ;  /* 0x0000000bff007c0c */ /* 0x000fe2000bf25310 */
[----:B--2---:R0:W-:Y:S02]  /*264d0*/  STL [R1+0x30], R10 ;  /* 0x0000300a01007387 */ /* 0x0041e40000100800 */
[----:B0-----:R-:W-:Y:S01]  /*264e0*/  IMAD.U32 R10, RZ, RZ, UR4 ;  /* 0x00000004ff0a7e24 */ /* 0x001fe2000f8e00ff */
[----:B------:R-:W-:Y:S02]  /*264f0*/  ULDC.64 UR4, c[0x0][0x3f8] ;  /* 0x0000fe0000047ab9 */ /* 0x000fe40000000a00 */
[----:B------:R-:W-:-:S03]  /*26500*/  UISETP.NE.U32.AND UP0, UPT, UR4, URZ, UPT ;  /* 0x0000003f0400728c */ /* 0x000fc6000bf05070 */
[----:B------:R-:W-:Y:S01]  /*26510*/  ULDC UR4, c[0x0][0x404] ;  /* 0x0001010000047ab9 */ /* 0x000fe20000000800 */
[----:B------:R-:W-:Y:S01]  /*26520*/  UISETP.NE.AND.EX UP0, UPT, UR5, URZ, UPT, UP0 ;  /* 0x0000003f0500728c */ /* 0x000fe2000bf05300 */
[----:B------:R0:W5:Y:S02]  /*26530*/  @P0 LDG.E R10, desc[UR60][R8.64] ;  /* 0x0000003c080a0981 */ /* 0x000164000c1e1900 */
[----:B------:R-:W-:Y:S01]  /*26540*/  ULDC UR5, c[0x0][0x2e0] ;  /* 0x0000b80000057ab9 */ /* 0x000fe20000000800 */
[----:B------:R-:W-:-:S04]  /*26550*/  USEL UR4, UR4, 0x1, UP0 ;  /* 0x0000000104047887 */ /* 0x000fc80008000000 */
[----:B------:R-:W-:Y:S01]  /*26560*/  UIMAD UR4, UR4, UR5, URZ ;  /* 0x00000005040472a4 */ /* 0x000fe2000f8e023f */
[----:B0-----:R-:W-:-:S05]  /*26570*/  IMAD.U32 R9, RZ, RZ, UR6 ;  /* 0x00000006ff097e24 */ /* 0x001fca000f8e00ff */
[----:B------:R-:W-:Y:S01]  /*26580*/  IMAD.U32 R8, RZ, RZ, UR4 ;  /* 0x00000004ff087e24 */ /* 0x000fe2000f8e00ff */
[----:B------:R-:W-:Y:S06]  /*26590*/  @P0 BRA `(.L_x_2442) ;  /* 0x0000000000100947 */ /* 0x000fec0003800000 */
[----:B------:R-:W-:Y:S05]  /*265a0*/  @!P2 BRA `(.L_x_2442) ;  /* 0x00000000000ca947 */ /* 0x000fea0003800000 */
[----:B-----5:R-:W2:Y:S04]  /*265b0*/  LDG.E R10, desc[UR60][R2.64] ;  /* 0x0000003c020a7981 */ /* 0x020ea8000c1e1900 */
[----:B------:R-:W2:Y:S02]  /*265c0*/  LDG.E R2, desc[UR60][R2.64+0x4] ;  /* 0x0000043c02027981 */ /* 0x000ea4000c1e1900 */
[----:B--2---:R-:W-:-:S07]  /*265d0*/  IMAD.IADD R10, R2, 0x1, -R10 ;  /* 0x00000001020a7824 */ /* 0x004fce00078e0a0a */
.L_x_2442:
[----:B------:R-:W-:Y:S01]  /*265e0*/  IMAD.MOV.U32 R2, RZ, RZ, RZ ;  /* 0x000000ffff027224 */ /* 0x000fe200078e00ff */
[----:B------:R-:W-:-:S05]  /*265f0*/  ULDC.64 UR4, c[0x0][0xa20] ;  /* 0x0002880000047ab9 */ /* 0x000fca0000000a00 */
[----:B------:R-:W2:Y:S01]  /*26600*/  @P3 LDG.E R2, desc[UR60][R6.64] ;  /* 0x0000003c06023981 */ /* 0x000ea2000c1e1900 */
[----:B------:R-:W-:-:S06]  /*26610*/  IMAD.MOV.U32 R20, RZ, RZ, RZ ;  /* 0x000000ffff147224 */ /* 0x000fcc00078e00ff */
[----:B------:R0:W5:Y:S01]  /*26620*/  @P1 LDG.E R20, desc[UR60][R4.64] ;  /* 0x0000003c04141981 */ /* 0x000162000c1e1900 */
[----:B------:R-:W-:-:S04]  /*26630*/  ISETP.NE.U32.AND P0, PT, RZ, UR4, PT ;  /* 0x00000004ff007c0c */ /* 0x000fc8000bf05070 */
[----:B------:R-:W-:Y:S01]  /*26640*/  ISETP.NE.AND.EX P0, PT, RZ, UR5, PT, P0 ;  /* 0x00000005ff007c0c */ /* 0x000fe2000bf05300 */
[----:B--2--5:R-:W-:-:S05]  /*26650*/  IMAD.IADD R2, R2, 0x1, R0 ;  /* 0x0000000102027824 */ /* 0x024fca00078e0200 */
[----:B------:R0:W-:Y:S07]  /*26660*/  STL [R1+0x4], R2 ;  /* 0x0000040201007387 */ /* 0x0001ee0000100800 */
[----:B------:R-:W-:Y:S05]  /*26670*/  @!P0 BRA `(.L_x_2443) ;  /* 0x0000000000108947 */ /* 0x000fea0003800000 */
[----:B0-----:R-:W-:-:S04]  /*26680*/  IADD3 R2, P0, R13, UR4, RZ ;  /* 0x000000040d027c10 */ /* 0x001fc8000ff1e0ff */
[----:B------:R-:W-:-:S05]  /*26690*/  IADD3.X R3, R12, UR5, RZ, P0, !PT ;  /* 0x000000050c037c10 */ /* 0x000fca00087fe4ff */
[----:B------:R0:W5:Y:S01]  /*266a0*/  LDG.E R8, desc[UR60][R2.64] ;  /* 0x0000003c02087981 */ /* 0x000162000c1e1900 */
[----:B------:R-:W-:Y:S05]  /*266b0*/  BRA `(.L_x_2444) ;  /* 0x0000000000107947 */ /* 0x000fea0003800000 */
.L_x_2443:
[----:B------:R-:W-:Y:S05]  /*266c0*/  @!P3 BRA `(.L_x_2444) ;  /* 0x00000000000cb947 */ /* 0x000fea0003800000 */
[----:B------:R-:W2:Y:S04]  /*266d0*/  LDG.E R8, desc[UR60][R6.64] ;  /* 0x0000003c06087981 */ /* 0x000ea8000c1e1900 */
[----:B------:R-:W2:Y:S02]  /*266e0*/  LDG.E R6, desc[UR60][R6.64+0x4] ;  /* 0x0000043c06067981 */ /* 0x000ea4000c1e1900 */
[----:B--2---:R-:W-:-:S07]  /*266f0*/  IMAD.IADD R8, R6, 0x1, -R8 ;  /* 0x0000000106087824 */ /* 0x004fce00078e0a08 */
.L_x_2444:
[----:B-----5:R-:W-:Y:S02]  /*26700*/  IMAD.IADD R8, R8, 0x1, -R0 ;  /* 0x0000000108087824 */ /* 0x020fe400078e0a00 */
[----:B------:R-:W2:Y:S04]  /*26710*/  @P1 LDG.E R0, desc[UR60][R4.64] ;  /* 0x0000003c04001981 */ /* 0x000ea8000c1e1900 */
[----:B0-----:R-:W2:Y:S01]  /*26720*/  @P1 LDG.E R4, desc[UR60][R4.64+0x4] ;  /* 0x0000043c04041981 */ /* 0x001ea2000c1e1900 */
[----:B------:R-:W-:Y:S01]  /*26730*/  LEA R2, R17, 0xef, 0x7 ;  /* 0x000000ef11027811 */ /* 0x000fe200078e38ff */
[----:B------:R-:W-:Y:S01]  /*26740*/  BSSY B0, `(.L_x_2445) ;  /* 0x00000f8000007945 */ /* 0x000fe20003800000 */
[----:B------:R-:W-:Y:S01]  /*26750*/  PLOP3.LUT P2, PT, PT, PT, PT, 0x80, 0x0 ;  /* 0x000000000000781c */ /* 0x000fe20003f4f070 */
[----:B--2---:R-:W-:-:S04]  /*26760*/  @P1 IMAD.IADD R9, R4, 0x1, -R0 ;  /* 0x0000000104091824 */ /* 0x004fc800078e0a00 */
[----:B------:R-:W-:-:S04]  /*26770*/  IMAD.IADD R4, R8, 0x1, R9 ;  /* 0x0000000108047824 */ /* 0x000fc800078e0209 */
[C---:B------:R-:W-:Y:S01]  /*26780*/  VIADD R5, R4.reuse, 0x6f ;  /* 0x0000006f04057836 */ /* 0x040fe20000000000 */
[----:B------:R-:W-:Y:S01]  /*26790*/  IADD3 R3, R4, R2, -R10 ;  /* 0x0000000204037210 */ /* 0x000fe20007ffe80a */
        /* <DEDUP_REMOVED lines=9> */
[--C-:B------:R-:W-:Y:S01]  /*26830*/  IMAD R0, R6, 0x70, -R8.reuse ;  /* 0x0000007006007824 */ /* 0x100fe200078e0a08 */
[----:B------:R0:W-:Y:S01]  /*26840*/  STL [R1+0x20], R6 ;  /* 0x0000200601007387 */ /* 0x0001e20000100800 */
[----:B------:R-:W-:-:S03]  /*26850*/  IMAD.MOV R8, RZ, RZ, -R8 ;  /* 0x000000ffff087224 */ /* 0x000fc600078e0a08 */
[----:B------:R-:W-:Y:S02]  /*26860*/  VIMNMX R0, R0, R9, PT ;  /* 0x0000000900007248 */ /* 0x000fe40003fe0100 */
[----:B------:R-:W-:-:S04]  /*26870*/  VIMNMX R8, RZ, R8, !PT ;  /* 0x00000008ff087248 */ /* 0x000fc80007fe0100 */
[----:B------:R-:W-:Y:S02]  /*26880*/  ISETP.GT.AND P0, PT, R0, R8, PT ;  /* 0x000000080000720c */ /* 0x000fe40003f04270 */
[----:B------:R-:W-:-:S05]  /*26890*/  SHF.R.U32.HI R4, RZ, 0x4, R8 ;  /* 0x00000004ff047819 */ /* 0x000fca0000011608 */
[----:B------:R-:W-:-:S06]  /*268a0*/  IMAD.WIDE.U32 R4, R4, 0x24924925, RZ ;  /* 0x2492492504047825 */ /* 0x000fcc00078e00ff */
[----:B------:R-:W-:Y:S02]  /*268b0*/  @P0 VIADD R3, R0, 0x6f ;  /* 0x0000006f00030836 */ /* 0x000fe40000000000 */
[----:B------:R-:W-:Y:S02]  /*268c0*/  @P0 IMAD.MOV.U32 R2, RZ, RZ, RZ ;  /* 0x000000ffff020224 */ /* 0x000fe400078e00ff */
[----:B------:R-:W-:Y:S02]  /*268d0*/  IMAD.MOV.U32 R0, RZ, RZ, R5 ;  /* 0x000000ffff007224 */ /* 0x000fe400078e0005 */
[----:B------:R-:W-:-:S04]  /*268e0*/  @P0 IMAD.HI R3, R3, -0x6db6db6d, R2 ;  /* 0x9249249303030827 */ /* 0x000fc800078e0202 */
[----:B------:R-:W-:Y:S01]  /*268f0*/  IMAD.MOV.U32 R2, RZ, RZ, R0 ;  /* 0x000000ffff027224 */ /* 0x000fe200078e0000 */
[----:B------:R-:W-:-:S04]  /*26900*/  @P0 SHF.R.U32.HI R4, RZ, 0x1f, R3 ;  /* 0x0000001fff040819 */ /* 0x000fc80000011603 */
[----:B------:R-:W-:-:S04]  /*26910*/  @P0 LEA.HI.SX32 R2, R3, R4, 0x1a ;  /* 0x0000000403020211 */ /* 0x000fc800078fd2ff */
[----:B------:R-:W-:-:S13]  /*26920*/  ISETP.GT.AND P0, PT, R2, R0, PT ;  /* 0x000000000200720c */ /* 0x000fda0003f04270 */
[----:B0-----:R-:W-:Y:S05]  /*26930*/  @!P0 BRA `(.L_x_2446) ;  /* 0x0000000c00608947 */ /* 0x001fea0003800000 */
[----:B------:R-:W0:Y:S01]  /*26940*/  LDC R3, c[0x0][0x428] ;  /* 0x00010a00ff037b82 */ /* 0x000e220000000800 */
        /* <DEDUP_REMOVED lines=9> */
.L_x_2594:
[----:B------:R-:W-:-:S03]  /*269e0*/  UMOV UR4, 0xffffffff ;  /* 0xffffffff00047882 */ /* 0x000fc60000000000 */
[----:B------:R-:W-:Y:S05]  /*269f0*/  BRA.DIV UR4, `(.L_x_2448) ;  /* 0x0000005e042c7947 */ /* 0x000fea000b800000 */
[----:B------:R-:W-:-:S13]  /*26a00*/  ELECT P6, URZ, PT ;  /* 0x00000000003f782f */ /* 0x000fda00038c0000 */
.L_x_2597:
        /* <DEDUP_REMOVED lines=12> */
.L_x_2598:
[----:B------:R-:W-:Y:S05]  /*26ad0*/  BSYNC B1 ;  /* 0x0000000000017941 */ /* 0x000fea0003800000 */
.L_x_2449:
        /* <DEDUP_REMOVED lines=8> */
.L_x_2599:
        /* <DEDUP_REMOVED lines=11> */
.L_x_2454:
[----:B-1----:R-:W2:Y:S01]  /*26c10*/  LDL R6, [R1+0xc] ;  /* 0x00000c0001067983 */ /* 0x002ea20000100800 */
[----:B------:R-:W-:Y:S01]  /*26c20*/  R2UR UR9, R5 ;  /* 0x00000000050972ca */ /* 0x000fe200000e0000 */
[----:B------:R-:W-:Y:S01]  /*26c30*/  IMAD R7, R2, 0x70, R20 ;  /* 0x0000007002077824 */ /* 0x000fe200078e0214 */
        /* <DEDUP_REMOVED lines=26> */
.L_x_2600:
        /* <DEDUP_REMOVED lines=8> */
.L_x_2456:
        /* <DEDUP_REMOVED lines=24> */
.L_x_2452:
[----:B------:R-:W-:Y:S05]  /*26fe0*/  BSYNC B1 ;  /* 0x0000000000017941 */ /* 0x000fea0003800000 */
.L_x_2451:
        /* <DEDUP_REMOVED lines=12> */
[----:B0-----:R-:W-:Y:S05]  /*270b0*/  @!P0 BRA `(.L_x_2446) ;  /* 0x0000000400808947 */ /* 0x001fea0003800000 */
[C---:B------:R-:W-:Y:S02]  /*270c0*/  IMAD R5, R2.reuse, 0x70, R20 ;  /* 0x0000007002057824 */ /* 0x040fe400078e0214 */
[----:B------:R-:W-:Y:S02]  /*270d0*/  VIADD R2, R2, 0xffffffff ;  /* 0xffffffff02027836 */ /* 0x000fe40000000000 */
[----:B------:R-:W-:-:S07]  /*270e0*/  VIADD R5, R5, 0xffffff20 ;  /* 0xffffff2005057836 */ /* 0x000fce0000000000 */
.L_x_2463:
[----:B------:R-:W-:Y:S05]  /*270f0*/  YIELD ;  /* 0x0000000000007946 */ /* 0x000fea0003800000 */
[----:B------:R-:W-:Y:S04]  /*27100*/  BSSY B1, `(.L_x_2457) ;  /* 0x000004e000017945 */ /* 0x000fe80003800000 */
[----:B0-----:R-:W-:Y:S05]  /*27110*/  @!P6 BRA `(.L_x_2458) ;  /* 0x000000040030e947 */ /* 0x001fea0003800000 */
[----:B------:R-:W2:Y:S04]  /*27120*/  LDL R6, [R1+0xc] ;  /* 0x00000c0001067983 */ /* 0x000ea80000100800 */
[----:B------:R-:W3:Y:S01]  /*27130*/  LDL R7, [R1+0x10] ;  /* 0x0000100001077983 */ /* 0x000ee20000100800 */
[----:B--2---:R-:W-:Y:S01]  /*27140*/  IMAD R6, R6, 0x8, R9 ;  /* 0x0000000806067824 */ /* 0x004fe200078e0209 */
[----:B---3--:R-:W-:-:S04]  /*27150*/  SHF.L.U32 R7, R7, 0x1f, RZ ;  /* 0x0000001f07077819 */ /* 0x008fc800000006ff */
[----:B------:R-:W0:Y:S02]  /*27160*/  SYNCS.PHASECHK.TRANS64.TRYWAIT P0, [R6+URZ+0x368a0], R7 ;  /* 0x0368a007060075a7 */ /* 0x000e24000800017f */
[----:B0-----:R-:W-:Y:S05]  /*27170*/  @!P0 BRA `(.L_x_2459) ;  /* 0x0000005400a88947 */ /* 0x001fea0003800000 */
.L_x_2601:
        /* <DEDUP_REMOVED lines=11> */
.L_x_2460:
        /* <DEDUP_REMOVED lines=27> */
.L_x_2602:
        /* <DEDUP_REMOVED lines=8> */
.L_x_2462:
        /* <DEDUP_REMOVED lines=24> */
.L_x_2458:
[----:B------:R-:W-:Y:S05]  /*275e0*/  BSYNC B1 ;  /* 0x0000000000017941 */ /* 0x000fea0003800000 */
.L_x_2457:
[----:B01----:R-:W2:Y:S04]  /*275f0*/  LDL.LU R6, [R1+0xc] ;  /* 0x00000c0001067983 */ /* 0x003ea80000300800 */
[----:B------:R-:W3:Y:S01]  /*27600*/  LDL.LU R7, [R1+0x10] ;  /* 0x0000100001077983 */ /* 0x000ee20000300800 */
[----:B------:R-:W-:Y:S02]  /*27610*/  VIADD R2, R2, 0xffffffff ;  /* 0xffffffff02027836 */ /* 0x000fe40000000000 */
[----:B------:R-:W-:Y:S02]  /*27620*/  VIADD R5, R5, 0xffffff90 ;  /* 0xffffff9005057836 */ /* 0x000fe40000000000 */
        /* <DEDUP_REMOVED lines=9> */
.L_x_2446:
[----:B------:R-:W-:Y:S05]  /*276c0*/  BSYNC B0 ;  /* 0x0000000000007941 */ /* 0x000fea0003800000 */
.L_x_2445:
[----:B------:R-:W2:Y:S01]  /*276d0*/  LDL R6, [R1+0x20] ;  /* 0x0000200001067983 */ /* 0x000ea20000100800 */
[----:B------:R-:W-:Y:S05]  /*276e0*/  @!P2 WARPSYNC.ALL ;  /* 0x000000000000a948 */ /* 0x000fea0003800000 */
[----:B------:R-:W-:Y:S01]  /*276f0*/  BSSY B6, `(.L_x_2464) ;  /* 0x0000313000067945 */ /* 0x000fe20003800000 */
[----:B------:R-:W-:Y:S01]  /*27700*/  @!P2 BAR.SYNC.DEFER_BLOCKING 0xc, 0x120 ;  /* 0x030480000000ab1d */ /* 0x000fe20000010000 */
[----:B--2---:R-:W-:-:S13]  /*27710*/  ISETP.GT.AND P0, PT, R6, RZ, PT ;  /* 0x000000ff0600720c */ /* 0x004fda0003f04270 */
[----:B------:R-:W-:Y:S05]  /*27720*/  @P0 BRA `(.L_x_2465) ;  /* 0x0000000000440947 */ /* 0x000fea0003800000 */
[----:B------:R-:W1:Y:S02]  /*27730*/  S2R R6, SR_TID.X ;  /* 0x0000000000067919 */ /* 0x000e640000002100 */
[----:B-1----:R-:W-:-:S04]  /*27740*/  LOP3.LUT R6, R6, 0x1f, RZ, 0xc0, !PT ;  /* 0x0000001f06067812 */ /* 0x002fc800078ec0ff */
[----:B------:R-:W-:-:S13]  /*27750*/  ISETP.NE.AND P1, PT, R6, RZ, PT ;  /* 0x000000ff0600720c */ /* 0x000fda0003f25270 */
[----:B------:R-:W-:Y:S05]  /*27760*/  @P1 BRA `(.L_x_2466) ;  /* 0x00000030002c1947 */ /* 0x000fea0003800000 */
[----:B0-----:R-:W0:Y:S01]  /*27770*/  S2R R7, SR_LANEID ;  /* 0x0000000000077919 */ /* 0x001e220000000000 */
[----:B------:R-:W-:Y:S01]  /*27780*/  VOTEU.ANY UR4, UPT, PT ;  /* 0x0000000000047886 */ /* 0x000fe200038e0100 */
[----:B------:R-:W1:Y:S01]  /*27790*/  LDC.64 R2, c[0x0][0xc38] ;  /* 0x00030e00ff027b82 */ /* 0x000e620000000a00 */
[----:B------:R-:W0:Y:S08]  /*277a0*/  FLO.U32 R0, UR4 ;  /* 0x0000000400007d00 */ /* 0x000e3000080e0000 */
[----:B------:R-:W1:Y:S01]  /*277b0*/  POPC R5, UR4 ;  /* 0x0000000400057d09 */ /* 0x000e620008000000 */
[----:B0-----:R-:W-:-:S13]  /*277c0*/  ISETP.EQ.U32.AND P0, PT, R0, R7, PT ;  /* 0x000000070000720c */ /* 0x001fda0003f02070 */
[----:B-1----:R-:W2:Y:S01]  /*277d0*/  @P0 ATOMG.E.ADD.STRONG.GPU PT, R3, desc[UR60][R2.64], R5 ;  /* 0x00000005020309a8 */ /* 0x002ea200081ee1fc */
[----:B------:R-:W0:Y:S02]  /*277e0*/  S2R R4, SR_LTMASK ;  /* 0x0000000000047919 */ /* 0x000e240000003900 */
[----:B0-----:R-:W-:-:S04]  /*277f0*/  LOP3.LUT R4, R4, UR4, RZ, 0xc0, !PT ;  /* 0x0000000404047c12 */ /* 0x001fc8000f8ec0ff */
[----:B------:R-:W0:Y:S01]  /*27800*/  POPC R7, R4 ;  /* 0x0000000400077309 */ /* 0x000e220000000000 */
[----:B--2---:R-:W0:Y:S02]  /*27810*/  SHFL.IDX PT, R0, R3, R0, 0x1f ;  /* 0x00001f0003007589 */ /* 0x004e2400000e0000 */
[----:B0-----:R-:W-:Y:S01]  /*27820*/  IADD3 R16, R0, UR38, R7 ;  /* 0x0000002600107c10 */ /* 0x001fe2000fffe007 */
[----:B------:R-:W-:Y:S06]  /*27830*/  BRA `(.L_x_2466) ;  /* 0x0000002c00f87947 */ /* 0x000fec0003800000 */
.L_x_2465:
[----:B------:R-:W1:Y:S01]  /*27840*/  S2R R3, SR_CgaCtaId ;  /* 0x0000000000037919 */ /* 0x000e620000008800 */
[----:B------:R-:W-:-:S04]  /*27850*/  MOV R0, 0x400 ;  /* 0x0000040000007802 */ /* 0x000fc80000000f00 */
[----:B-1----:R-:W-:-:S05]  /*27860*/  LEA R2, R3, R0, 0x18 ;  /* 0x0000000003027211 */ /* 0x002fca00078ec0ff */
[----:B------:R1:W-:Y:S01]  /*27870*/  STL [R1+0x14], R2 ;  /* 0x0000140201007387 */ /* 0x0003e20000100800 */
[----:B------:R-:W-:-:S05]  /*27880*/  VIADD R0, R2, 0x21400 ;  /* 0x0002140002007836 */ /* 0x000fca0000000000 */
        /* <DEDUP_REMOVED lines=10> */
[----:B0-----:R-:W-:-:S02]  /*27930*/  IMAD.U32 R7, RZ, RZ, UR9 ;  /* 0x00000009ff077e24 */ /* 0x001fc4000f8e00ff */
[----:B------:R-:W-:Y:S02]  /*27940*/  IMAD.U32 R10, RZ, RZ, UR4 ;  /* 0x00000004ff0a7e24 */ /* 0x000fe4000f8e00ff */
[----:B------:R-:W-:Y:S02]  /*27950*/  IMAD.U32 R11, RZ, RZ, UR5 ;  /* 0x00000005ff0b7e24 */ /* 0x000fe4000f8e00ff */
[----:B------:R-:W-:Y:S02]  /*27960*/  IMAD.MOV.U32 R8, RZ, RZ, 0x70 ;  /* 0x00000070ff087424 */ /* 0x000fe400078e00ff */
[----:B------:R-:W-:Y:S02]  /*27970*/  IMAD.MOV.U32 R12, RZ, RZ, 0x1 ;  /* 0x00000001ff0c7424 */ /* 0x000fe400078e00ff */
[----:B------:R-:W-:-:S07]  /*27980*/  IMAD.MOV.U32 R13, RZ, RZ, RZ ;  /* 0x000000ffff0d7224 */ /* 0x000fce00078e00ff */
[----:B------:R-:W-:-:S07]  /*27990*/  LEPC R20, `(.L_x_2467) ;  /* 0x000000001014794e */ /* 0x000fce0000000000 */
[----:B-1----:R-:W-:Y:S05]  /*279a0*/  CALL.ABS.NOINC R2 ;  /* 0x0000000002007343 */ /* 0x002fea0003c00000 */
.L_x_2467:
        /* <DEDUP_REMOVED lines=12> */
[----:B0-----:R-:W-:-:S02]  /*27a70*/  IMAD.U32 R7, RZ, RZ, UR9 ;  /* 0x00000009ff077e24 */ /* 0x001fc4000f8e00ff */
[----:B------:R-:W-:Y:S02]  /*27a80*/  IMAD.U32 R10, RZ, RZ, UR4 ;  /* 0x00000004ff0a7e24 */ /* 0x000fe4000f8e00ff */
[----:B------:R-:W-:Y:S02]  /*27a90*/  IMAD.U32 R11, RZ, RZ, UR5 ;  /* 0x00000005ff0b7e24 */ /* 0x000fe4000f8e00ff */
[----:B------:R-:W-:Y:S02]  /*27aa0*/  IMAD.MOV.U32 R8, RZ, RZ, 0x70 ;  /* 0x00000070ff087424 */ /* 0x000fe400078e00ff */
[----:B------:R-:W-:Y:S02]  /*27ab0*/  IMAD.MOV.U32 R12, RZ, RZ, 0x1 ;  /* 0x00000001ff0c7424 */ /* 0x000fe400078e00ff */
[----:B-1----:R-:W-:-:S07]  /*27ac0*/  IMAD.MOV.U32 R13, RZ, RZ, RZ ;  /* 0x000000ffff0d7224 */ /* 0x002fce00078e00ff */
[----:B------:R-:W-:-:S07]  /*27ad0*/  LEPC R20, `(.L_x_2469) ;  /* 0x000000001014794e */ /* 0x000fce0000000000 */
[----:B--2---:R-:W-:Y:S05]  /*27ae0*/  CALL.ABS.NOINC R2 ;  /* 0x0000000002007343 */ /* 0x004fea0003c00000 */
.L_x_2469:
        /* <DEDUP_REMOVED lines=16> */
.L_x_2468:
[----:B------:R-:W2:Y:S01]  /*27bf0*/  LDL.LU R2, [R1+0x24] ;  /* 0x0000240001027983 */ /* 0x000ea20000300800 */
[----:B------:R-:W-:-:S03]  /*27c00*/  ULDC.64 UR4, c[0x0][0x9f8] ;  /* 0x00027e0000047ab9 */ /* 0x000fc60000000a00 */
[----:B------:R-:W3:Y:S04]  /*27c10*/  LDL.LU R0, [R1+0x28] ;  /* 0x0000280001007983 */ /* 0x000ee80000300800 */
[----:B------:R-:W4:Y:S04]  /*27c20*/  LDL.LU R4, [R1+0x30] ;  /* 0x0000300001047983 */ /* 0x000f280000300800 */
[----:B------:R-:W4:Y:S01]  /*27c30*/  LDL.LU R6, [R1+0x1c] ;  /* 0x00001c0001067983 */ /* 0x000f220000300800 */
[----:B------:R-:W-:-:S04]  /*27c40*/  ISETP.NE.U32.AND P0, PT, RZ, UR4, PT ;  /* 0x00000004ff007c0c */ /* 0x000fc8000bf05070 */
[----:B------:R-:W-:Y:S01]  /*27c50*/  ISETP.NE.AND.EX P0, PT, RZ, UR5, PT, P0 ;  /* 0x00000005ff007c0c */ /* 0x000fe2000bf05300 */
[----:B0-----:R-:W0:Y:S02]  /*27c60*/  S2R R8, SR_TID.X ;  /* 0x0000000000087919 */ /* 0x001e240000002100 */
        /* <DEDUP_REMOVED lines=9> */
[----:B----4-:R-:W-:-:S06]  /*27d00*/  IMAD.MOV.U32 R0, RZ, RZ, R6 ;  /* 0x000000ffff007224 */ /* 0x010fcc00078e0006 */
[----:B------:R0:W5:Y:S01]  /*27d10*/  @P0 LDG.E R0, desc[UR60][R2.64] ;  /* 0x0000003c02000981 */ /* 0x000162000c1e1900 */
[----:B------:R-:W-:Y:S01]  /*27d20*/  PLOP3.LUT P1, PT, P6, PT, PT, 0x8, 0x0 ;  /* 0x000000000000781c */ /* 0x000fe2000372e170 */
[----:B0-----:R-:W-:Y:S02]  /*27d30*/  IMAD R2, R17, 0x80, R4 ;  /* 0x0000008011027824 */ /* 0x001fe400078e0204 */
[----:B------:R-:W0:Y:S02]  /*27d40*/  LDC R4, c[0x0][0x428] ;  /* 0x00010a00ff047b82 */ /* 0x000e240000000800 */
[----:B0-----:R-:W-:-:S13]  /*27d50*/  ISETP.NE.AND P0, PT, R4, 0x1, PT ;  /* 0x000000010400780c */ /* 0x001fda0003f05270 */
[----:B------:R-:W0:Y:S08]  /*27d60*/  @P0 LDC R5, c[0x0][0x42c] ;  /* 0x00010b00ff050b82 */ /* 0x000e300000000800 */
[----:B------:R-:W1:Y:S01]  /*27d70*/  @P0 LDC R4, c[0x0][0x430] ;  /* 0x00010c00ff040b82 */ /* 0x000e620000000800 */
[----:B0-----:R-:W-:-:S04]  /*27d80*/  @P0 IMAD.HI.U32 R7, R18, R5, RZ ;  /* 0x0000000512070227 */ /* 0x001fc800078e00ff */
[----:B------:R-:W-:Y:S01]  /*27d90*/  IMAD.MOV.U32 R5, RZ, RZ, R18 ;  /* 0x000000ffff057224 */ /* 0x000fe200078e0012 */
[----:B-1----:R-:W-:Y:S02]  /*27da0*/  @P0 SHF.R.U32.HI R5, RZ, R4, R7 ;  /* 0x00000004ff050219 */ /* 0x002fe40000011607 */
[----:B------:R-:W-:-:S04]  /*27db0*/  ISETP.NE.U32.AND P0, PT, RZ, UR4, PT ;  /* 0x00000004ff007c0c */ /* 0x000fc8000bf05070 */
[----:B------:R-:W-:-:S04]  /*27dc0*/  ISETP.NE.AND.EX P0, PT, RZ, UR5, PT, P0 ;  /* 0x00000005ff007c0c */ /* 0x000fc8000bf05300 */
[----:B------:R-:W-:-:S09]  /*27dd0*/  SEL R3, R6, RZ, !P0 ;  /* 0x000000ff06037207 */ /* 0x000fd20004000000 */
.L_x_2470:
        /* <DEDUP_REMOVED lines=16> */
.L_x_2471:
        /* <DEDUP_REMOVED lines=15> */
.L_x_2472:
        /* <DEDUP_REMOVED lines=9> */
[----:B------:R-:W2:Y:S01]  /*28060*/  LDL R4, [R1+0x20] ;  /* 0x0000200001047983 */ /* 0x000ea20000100800 */
[----:B------:R-:W0:Y:S01]  /*28070*/  LDC.64 R8, c[0x0][0x3f8] ;  /* 0x0000fe00ff087b82 */ /* 0x000e220000000a00 */
[----:B------:R-:W-:Y:S02]  /*28080*/  ULDC.64 UR4, c[0x0][0xa08] ;  /* 0x0002820000047ab9 */ /* 0x000fe40000000a00 */
[----:B0-----:R-:W-:Y:S01]  /*28090*/  LOP3.LUT P0, RZ, R8, UR4, RZ, 0xfc, !PT ;  /* 0x0000000408ff7c12 */ /* 0x001fe2000f80fcff */
[----:B------:R-:W-:-:S03]  /*280a0*/  UMOV UR4, 0xffffffff ;  /* 0xffffffff00047882 */ /* 0x000fc60000000000 */
[----:B------:R-:W-:-:S04]  /*280b0*/  LOP3.LUT P0, RZ, R9, UR5, RZ, 0xfc, P0 ;  /* 0x0000000509ff7c12 */ /* 0x000fc8000800fcff */
[----:B-----5:R-:W-:Y:S01]  /*280c0*/  SEL R6, R0, RZ, !P0 ;  /* 0x000000ff00067207 */ /* 0x020fe20004000000 */
[----:B--2---:R-:W-:Y:S01]  /*280d0*/  VIADD R4, R4, 0xffffffff ;  /* 0xffffffff04047836 */ /* 0x004fe20000000000 */
[----:B------:R-:W-:Y:S07]  /*280e0*/  BRA.DIV UR4, `(.L_x_2473) ;  /* 0x0000004604f47947 */ /* 0x000fee000b800000 */
.L_x_2605:
[----:B------:R-:W-:Y:S01]  /*280f0*/  UMOV UR4, 0xffffffff ;  /* 0xffffffff00047882 */ /* 0x000fe20000000000 */
[----:B------:R-:W-:Y:S02]  /*28100*/  SHF.R.S32.HI R17, RZ, 0x1f, R0 ;  /* 0x0000001fff117819 */ /* 0x000fe40000011400 */
[----:B------:R-:W-:Y:S05]  /*28110*/  BRA.DIV UR4, `(.L_x_2474) ;  /* 0x0000004a041c7947 */ /* 0x000fea000b800000 */
[----:B------:R-:W-:-:S13]  /*28120*/  ELECT P6, URZ, PT ;  /* 0x00000000003f782f */ /* 0x000fda00038c0000 */
.L_x_2608:
[----:B------:R-:W-:Y:S05]  /*28130*/  @!P6 BRA `(.L_x_2475) ;  /* 0x000000040024e947 */ /* 0x000fea0003800000 */
[----:B------:R-:W-:-:S04]  /*28140*/  ISETP.NE.U32.AND P0, PT, R8, RZ, PT ;  /* 0x000000ff0800720c */ /* 0x000fc80003f05070 */
        /* <DEDUP_REMOVED lines=19> */
.L_x_2476:
        /* <DEDUP_REMOVED lines=9> */
.L_x_2609:
        /* <DEDUP_REMOVED lines=11> */
.L_x_2478:
        /* <DEDUP_REMOVED lines=33> */
.L_x_2475:
[----:B------:R-:W2:Y:S01]  /*285d0*/  LDL.LU R12, [R1+0x2c] ;  /* 0x00002c00010c7983 */ /* 0x000ea20000300800 */
[----:B------:R-:W-:Y:S01]  /*285e0*/  MOV R10, 0x400 ;  /* 0x00000400000a7802 */ /* 0x000fe20000000f00 */
[----:B------:R-:W-:Y:S05]  /*285f0*/  WARPSYNC.ALL ;  /* 0x0000000000007948 */ /* 0x000fea0003800000 */
[----:B------:R-:W0:Y:S01]  /*28600*/  S2R R11, SR_CgaCtaId ;  /* 0x00000000000b7919 */ /* 0x000e220000008800 */
[----:B------:R-:W-:-:S13]  /*28610*/  ELECT P0, URZ, PT ;  /* 0x00000000003f782f */ /* 0x000fda0003800000 */
[C---:B------:R-:W-:Y:S01]  /*28620*/  @P0 R2UR UR13, R3.reuse ;  /* 0x00000000030d02ca */ /* 0x040fe200000e0000 */
        /* <DEDUP_REMOVED lines=41> */
.L_x_2610:
[----:B------:R-:W-:Y:S05]  /*288c0*/  BSYNC B0 ;  /* 0x0000000000007941 */ /* 0x000fea0003800000 */
.L_x_2479:
        /* <DEDUP_REMOVED lines=41> */
.L_x_2487:
[----:B0-----:R-:W0:Y:S01]  /*28b60*/  S2R R8, SR_CgaCtaId ;  /* 0x0000000000087919 */ /* 0x001e220000008800 */
[----:B------:R-:W-:-:S04]  /*28b70*/  MOV R7, 0x400 ;  /* 0x0000040000077802 */ /* 0x000fc80000000f00 */
[----:B0-----:R-:W-:Y:S02]  /*28b80*/  LEA R7, R8, R7, 0x18 ;  /* 0x0000000708077211 */ /* 0x001fe400078ec0ff */
[----:B------:R-:W-:-:S03]  /*28b90*/  SHF.L.U32 R8, R14, 0x1f, RZ ;  /* 0x0000001f0e087819 */ /* 0x000fc600000006ff */
[----:B------:R-:W-:-:S04]  /*28ba0*/  IMAD R7, R11, 0x8, R7 ;  /* 0x000000080b077824 */ /* 0x000fc800078e0207 */
[----:B------:R-:W0:Y:S02]  /*28bb0*/  SYNCS.PHASECHK.TRANS64.TRYWAIT P0, [R7+URZ+0x36840], R8 ;  /* 0x03684008070075a7 */ /* 0x000e24000800017f */
[----:B0-----:R-:W-:Y:S05]  /*28bc0*/  @!P0 BRA `(.L_x_2488) ;  /* 0x0000003c00c48947 */ /* 0x001fea0003800000 */
.L_x_2611:
        /* <DEDUP_REMOVED lines=11> */
.L_x_2489:
        /* <DEDUP_REMOVED lines=37> */
.L_x_2612:
        /* <DEDUP_REMOVED lines=13> */
.L_x_2491:
[----:B01----:R-:W2:Y:S01]  /*28fa0*/  LDL.LU R7, [R1] ;  /* 0x0000000001077983 */ /* 0x003ea20000300800 */
[----:B------:R-:W-:Y:S01]  /*28fb0*/  MOV R9, 0x400 ;  /* 0x0000040000097802 */ /* 0x000fe20000000f00 */
[----:B------:R-:W0:Y:S01]  /*28fc0*/  S2R R12, SR_CgaCtaId ;  /* 0x00000000000c7919 */ /* 0x000e220000008800 */
[----:B------:R-:W-:Y:S01]  /*28fd0*/  R2UR UR11, R4 ;  /* 0x00000000040b72ca */ /* 0x000fe200000e0000 */
[----:B------:R-:W-:Y:S01]  /*28fe0*/  UIADD3 UR4, UP0, UR36, 0x470, URZ ;  /* 0x0000047024047890 */ /* 0x000fe2000ff1e03f */
[----:B------:R-:W-:Y:S02]  /*28ff0*/  R2UR UR13, R6 ;  /* 0x00000000060d72ca */ /* 0x000fe400000e0000 */
[----:B------:R-:W-:Y:S02]  /*29000*/  R2UR UR12, R5 ;  /* 0x00000000050c72ca */ /* 0x000fe400000e0000 */
[----:B0-----:R-:W-:Y:S01]  /*29010*/  LEA R9, R12, R9, 0x18 ;  /* 0x000000090c097211 */ /* 0x001fe200078ec0ff */
[----:B--2---:R-:W-:-:S02]  /*29020*/  IMAD.MOV.U32 R8, RZ, RZ, R7 ;  /* 0x000000ffff087224 */ /* 0x004fc400078e0007 */
[----:B------:R-:W2:Y:S01]  /*29030*/  LDL R7, [R1+0x4] ;  /* 0x0000040001077983 */ /* 0x000ea20000100800 */
[----:B------:R-:W-:Y:S01]  /*29040*/  UMOV UR10, URZ ;  /* 0x0000003f000a7c82 */ /* 0x000fe20008000000 */
[--C-:B------:R-:W-:Y:S01]  /*29050*/  IMAD R4, R8, 0x8, R9.reuse ;  /* 0x0000000808047824 */ /* 0x100fe200078e0209 */
[----:B------:R-:W-:Y:S01]  /*29060*/  UMOV UR6, 0x0 ;  /* 0x0000000000067882 */ /* 0x000fe20000000000 */
[----:B------:R-:W-:Y:S01]  /*29070*/  UMOV UR7, 0x14f00000 ;  /* 0x14f0000000077882 */ /* 0x000fe20000000000 */
[----:B------:R-:W-:Y:S01]  /*29080*/  UMOV UR16, 0x40 ;  /* 0x0000004000107882 */ /* 0x000fe20000000000 */
[----:B------:R-:W-:Y:S01]  /*29090*/  IMAD.MOV.U32 R6, RZ, RZ, R2 ;  /* 0x000000ffff067224 */ /* 0x000fe200078e0002 */
[----:B------:R-:W-:Y:S01]  /*290a0*/  R2UR UR9, R4 ;  /* 0x00000000040972ca */ /* 0x000fe200000e0000 */
[----:B------:R-:W-:-:S05]  /*290b0*/  IMAD R4, R8, 0xa800, R9 ;  /* 0x0000a80008047824 */ /* 0x000fca00078e0209 */
[----:B------:R-:W-:Y:S01]  /*290c0*/  R2UR UR15, R4 ;  /* 0x00000000040f72ca */ /* 0x000fe200000e0000 */
[----:B------:R-:W-:-:S06]  /*290d0*/  IMAD.MOV.U32 R4, RZ, RZ, R3 ;  /* 0x000000ffff047224 */ /* 0x000fcc00078e0003 */
[----:B------:R-:W-:-:S06]  /*290e0*/  UIADD3 UR9, UR9, 0x36850, URZ ;  /* 0x0003685009097890 */ /* 0x000fcc000fffe03f */
[----:B------:R-:W-:Y:S02]  /*290f0*/  UIADD3 UR8, UR15, 0x400, URZ ;  /* 0x000004000f087890 */ /* 0x000fe4000fffe03f */
[----:B------:R-:W-:Y:S02]  /*29100*/  UIADD3 UR14, UR15, 0x3c00, URZ ;  /* 0x00003c000f0e7890 */ /* 0x000fe4000fffe03f */
[----:B------:R-:W-:Y:S01]  /*29110*/  UIADD3 UR15, UR15, 0x7400, URZ ;  /* 0x000074000f0f7890 */ /* 0x000fe2000fffe03f */
        /* <DEDUP_REMOVED lines=12> */
.L_x_2486:
[----:B------:R-:W-:Y:S05]  /*291e0*/  BSYNC B2 ;  /* 0x0000000000027941 */ /* 0x000fea0003800000 */
.L_x_2485:
[----:B------:R-:W2:Y:S04]  /*291f0*/  LDL.LU R2, [R1+0x20] ;  /* 0x0000200001027983 */ /* 0x000ea80000300800 */
[----:B------:R0:W-:Y:S04]  /*29200*/  STL [R1], R11 ;  /* 0x0000000b01007387 */ /* 0x0001e80000100800 */
[----:B------:R0:W-:Y:S02]  /*29210*/  STL [R1+0x8], R14 ;  /* 0x0000080e01007387 */ /* 0x0001e40000100800 */
[----:B0-2---:R-:W-:-:S07]  /*29220*/  VIADD R7, R2, 0xfffffffd ;  /* 0xfffffffd02077836 */ /* 0x005fce0000000000 */
.L_x_2484:
[----:B------:R-:W-:Y:S05]  /*29230*/  BSYNC B1 ;  /* 0x0000000000017941 */ /* 0x000fea0003800000 */
.L_x_2483:
[----:B------:R-:W-:-:S13]  /*29240*/  ISETP.NE.AND P0, PT, R10, RZ, PT ;  /* 0x000000ff0a00720c */ /* 0x000fda0003f05270 */
[----:B------:R-:W-:Y:S05]  /*29250*/  @!P0 BRA `(.L_x_2482) ;  /* 0x0000001000208947 */ /* 0x000fea0003800000 */
[----:B------:R-:W-:-:S07]  /*29260*/  IMAD.MOV.U32 R11, RZ, RZ, R6 ;  /* 0x000000ffff0b7224 */ /* 0x000fce00078e0006 */
.L_x_2506:
        /* <DEDUP_REMOVED lines=32> */
.L_x_2494:
[----:B------:R-:W1:Y:S01]  /*29470*/  S2R R3, SR_CgaCtaId ;  /* 0x0000000000037919 */ /* 0x000e620000008800 */
[----:B------:R-:W-:-:S04]  /*29480*/  MOV R2, 0x400 ;  /* 0x0000040000027802 */ /* 0x000fc80000000f00 */
[----:B-1----:R-:W-:Y:S02]  /*29490*/  LEA R2, R3, R2, 0x18 ;  /* 0x0000000203027211 */ /* 0x002fe400078ec0ff */
[----:B------:R-:W-:-:S03]  /*294a0*/  SHF.L.U32 R3, R9, 0x1f, RZ ;  /* 0x0000001f09037819 */ /* 0x000fc600000006ff */
[----:B------:R-:W-:-:S04]  /*294b0*/  IMAD R2, R8, 0x8, R2 ;  /* 0x0000000808027824 */ /* 0x000fc800078e0202 */
[----:B------:R-:W1:Y:S02]  /*294c0*/  SYNCS.PHASECHK.TRANS64.TRYWAIT P0, [R2+URZ+0x36840], R3 ;  /* 0x03684003020075a7 */ /* 0x000e64000800017f */
[----:B-1----:R-:W-:Y:S05]  /*294d0*/  @!P0 BRA `(.L_x_2495) ;  /* 0x0000003400a88947 */ /* 0x002fea0003800000 */
.L_x_2613:
        /* <DEDUP_REMOVED lines=11> */
.L_x_2496:
        /* <DEDUP_REMOVED lines=37> */
.L_x_2614:
        /* <DEDUP_REMOVED lines=8> */
.L_x_2498:
        /* <DEDUP_REMOVED lines=35> */
.L_x_2493:
[----:B------:R-:W-:Y:S05]  /*29a90*/  BSYNC B1 ;  /* 0x0000000000017941 */ /* 0x000fea0003800000 */
.L_x_2492:
        /* <DEDUP_REMOVED lines=31> */
.L_x_2501:
[----:B------:R-:W2:Y:S01]  /*29c90*/  S2R R3, SR_CgaCtaId ;  /* 0x0000000000037919 */ /* 0x000ea20000008800 */
[----:B------:R-:W-:-:S04]  /*29ca0*/  MOV R2, 0x400 ;  /* 0x0000040000027802 */ /* 0x000fc80000000f00 */
[----:B--2---:R-:W-:Y:S02]  /*29cb0*/  LEA R2, R3, R2, 0x18 ;  /* 0x0000000203027211 */ /* 0x004fe400078ec0ff */
[----:B------:R-:W-:-:S03]  /*29cc0*/  SHF.L.U32 R3, R14, 0x1f, RZ ;  /* 0x0000001f0e037819 */ /* 0x000fc600000006ff */
[----:B------:R-:W-:-:S04]  /*29cd0*/  IMAD R2, R15, 0x8, R2 ;  /* 0x000000080f027824 */ /* 0x000fc800078e0202 */
[----:B------:R-:W2:Y:S02]  /*29ce0*/  SYNCS.PHASECHK.TRANS64.TRYWAIT P0, [R2+URZ+0x36840], R3 ;  /* 0x03684003020075a7 */ /* 0x000ea4000800017f */
[----:B--2---:R-:W-:Y:S05]  /*29cf0*/  @!P0 BRA `(.L_x_2502) ;  /* 0x0000002c00c88947 */ /* 0x004fea0003800000 */
.L_x_2615:
        /* <DEDUP_REMOVED lines=11> */
.L_x_2503:
[----:B------:R-:W3:Y:S01]  /*29db0*/  LDL R13, [R1] ;  /* 0x00000000010d7983 */ /* 0x000ee20000100800 */
[----:B0-----:R-:W-:-:S03]  /*29dc0*/  MOV R14, 0x400 ;  /* 0x00000400000e7802 */ /* 0x001fc60000000f00 */
        /* <DEDUP_REMOVED lines=36> */
.L_x_2616:
        /* <DEDUP_REMOVED lines=8> */
.L_x_2505:
        /* <DEDUP_REMOVED lines=33> */
.L_x_2500:
[----:B------:R-:W-:Y:S05]  /*2a2a0*/  BSYNC B1 ;  /* 0x0000000000017941 */ /* 0x000fea0003800000 */
.L_x_2499:
[C---:B------:R-:W-:Y:S01]  /*2a2b0*/  ISETP.GT.AND P0, PT, R7.reuse, 0x1, PT ;  /* 0x000000010700780c */ /* 0x040fe20003f04270 */
[----:B------:R-:W-:-:S12]  /*2a2c0*/  VIADD R7, R7, 0xfffffffe ;  /* 0xfffffffe07077836 */ /* 0x000fd80000000000 */
[----:B------:R-:W-:Y:S05]  /*2a2d0*/  @P0 BRA `(.L_x_2506) ;  /* 0xffffffec00e40947 */ /* 0x000fea000383ffff */
.L_x_2482:
[----:B------:R-:W-:Y:S05]  /*2a2e0*/  BSYNC B0 ;  /* 0x0000000000007941 */ /* 0x000fea0003800000 */
.L_x_2481:
        /* <DEDUP_REMOVED lines=17> */
.L_x_2508:
[----:B------:R-:W-:Y:S05]  /*2a400*/  BSYNC B0 ;  /* 0x0000000000007941 */ /* 0x000fea0003800000 */
.L_x_2507:
        /* <DEDUP_REMOVED lines=11> */
.L_x_2617:
        /* <DEDUP_REMOVED lines=11> */
.L_x_2512:
        /* <DEDUP_REMOVED lines=33> */
.L_x_2510:
[----:B------:R-:W-:Y:S05]  /*2a780*/  BSYNC B0 ;  /* 0x0000000000007941 */ /* 0x000fea0003800000 */
.L_x_2509:
        /* <DEDUP_REMOVED lines=9> */
.L_x_2466:
[----:B------:R-:W-:Y:S05]  /*2a820*/  BSYNC B6 ;  /* 0x0000000000067941 */ /* 0x000fea0003800000 */
.L_x_2464:
[----:B------:R-:W-:-:S03]  /*2a830*/  UMOV UR4, 0xffffffff ;  /* 0xffffffff00047882 */ /* 0x000fc60000000000 */
[----:B------:R-:W-:Y:S05]  /*2a840*/  BRA.DIV UR4, `(.L_x_2513) ;  /* 0x0000002604307947 */ /* 0x000fea000b800000 */
[----:B------:R2:W3:Y:S04]  /*2a850*/  SHFL.IDX PT, R4, R16, RZ, 0x1f ;  /* 0x00001fff10047589 */ /* 0x0004e800000e0000 */
[----:B------:R-:W4:Y:S02]  /*2a860*/  SHFL.IDX PT, R16, R16, 0x1, 0x1f ;  /* 0x00201f0010107f89 */ /* 0x000f2400000e0000 */
.L_x_2621:
[----:B0-----:R-:W0:Y:S01]  /*2a870*/  S2R R7, SR_TID.X ;  /* 0x0000000000077919 */ /* 0x001e220000002100 */
[----:B------:R-:W-:Y:S01]  /*2a880*/  ULDC UR4, c[0x0][0xc14] ;  /* 0x0003050000047ab9 */ /* 0x000fe20000000800 */
[----:B------:R-:W-:Y:S01]  /*2a890*/  BSSY B0, `(.L_x_2514) ;  /* 0x000000b000007945 */ /* 0x000fe20003800000 */
[----:B-1----:R-:W-:Y:S02]  /*2a8a0*/  IMAD.U32 R0, RZ, RZ, UR4 ;  /* 0x00000004ff007e24 */ /* 0x002fe4000f8e00ff */
        /* <DEDUP_REMOVED lines=9> */
.L_x_2515:
[----:B------:R-:W-:Y:S05]  /*2a940*/  BSYNC B0 ;  /* 0x0000000000007941 */ /* 0x000fea0003800000 */
.L_x_2514:
        /* <DEDUP_REMOVED lines=23> */
.L_x_2629:
[----:B------:R-:W-:Y:S02]  /*2aac0*/  ULDC UR4, c[0x0][0xc10] ;  /* 0x0003040000047ab9 */ /* 0x000fe40000000800 */
[----:B------:R-:W-:-:S04]  /*2aad0*/  IMAD.U32 R5, RZ, RZ, UR4 ;  /* 0x00000004ff057e24 */ /* 0x000fc8000f8e00ff */
[----:B-1----:R-:W-:-:S04]  /*2aae0*/  IMAD R3, R14, R5, RZ ;  /* 0x000000050e037224 */ /* 0x002fc800078e02ff */
[----:B--2-4-:R-:W-:-:S05]  /*2aaf0*/  IMAD.IADD R16, R16, 0x1, R3 ;  /* 0x0000000110107824 */ /* 0x014fca00078e0203 */
[----:B---3--:R-:W-:-:S13]  /*2ab00*/  ISETP.GT.AND P0, PT, R16, R4, PT ;  /* 0x000000041000720c */ /* 0x008fda0003f04270 */
[----:B------:R-:W-:Y:S05]  /*2ab10*/  @P0 BRA `(.L_x_2517) ;  /* 0x0000000000b40947 */ /* 0x000fea0003800000 */
[----:B------:R-:W1:Y:S02]  /*2ab20*/  LDC R0, c[0x0][0xc14] ;  /* 0x00030500ff007b82 */ /* 0x000e640000000800 */
.L_x_2522:
[----:B------:R-:W-:-:S05]  /*2ab30*/  VIADD R19, R19, 0x1f ;  /* 0x0000001f13137836 */ /* 0x000fca0000000000 */
[----:B-1----:R-:W-:-:S13]  /*2ab40*/  ISETP.GE.AND P0, PT, R19, R0, PT ;  /* 0x000000001300720c */ /* 0x002fda0003f06270 */
[----:B------:R-:W-:Y:S05]  /*2ab50*/  @P0 BRA `(.L_x_2518) ;  /* 0x0000000400ec0947 */ /* 0x000fea0003800000 */
[----:B------:R-:W1:Y:S01]  /*2ab60*/  S2R R7, SR_TID.X ;  /* 0x0000000000077919 */ /* 0x000e620000002100 */
[----:B------:R-:W-:Y:S01]  /*2ab70*/  BSSY B0, `(.L_x_2519) ;  /* 0x000000a000007945 */ /* 0x000fe20003800000 */
[----:B------:R-:W-:Y:S01]  /*2ab80*/  IMAD.MOV.U32 R17, RZ, RZ, RZ ;  /* 0x000000ffff117224 */ /* 0x000fe200078e00ff */
[----:B-1----:R-:W-:-:S04]  /*2ab90*/  LOP3.LUT R7, R7, 0x1f, RZ, 0xc0, !PT ;  /* 0x0000001f07077812 */ /* 0x002fc800078ec0ff */
[C---:B------:R-:W-:Y:S01]  /*2aba0*/  ISETP.NE.AND P1, PT, R7.reuse, 0x1f, PT ;  /* 0x0000001f0700780c */ /* 0x040fe20003f25270 */
[----:B------:R-:W-:-:S05]  /*2abb0*/  IMAD.IADD R5, R7, 0x1, R19 ;  /* 0x0000000107057824 */ /* 0x000fca00078e0213 */
[----:B------:R-:W-:-:S13]  /*2abc0*/  ISETP.GE.OR P0, PT, R5, R0, !P1 ;  /* 0x000000000500720c */ /* 0x000fda0004f06670 */
[----:B------:R-:W-:Y:S05]  /*2abd0*/  @P0 BRA `(.L_x_2520) ;  /* 0x00000000000c0947 */ /* 0x000fea0003800000 */
[----:B0-----:R-:W0:Y:S02]  /*2abe0*/  LDC.64 R2, c[0x0][0xc58] ;  /* 0x00031600ff027b82 */ /* 0x001e240000000a00 */
[----:B0-----:R-:W-:-:S05]  /*2abf0*/  IMAD.WIDE R2, R5, 0x4, R2 ;  /* 0x0000000405027825 */ /* 0x001fca00078e0202 */
[----:B------:R1:W5:Y:S02]  /*2ac00*/  LDG.E R17, desc[UR60][R2.64] ;  /* 0x0000003c02117981 */ /* 0x000364000c1e1900 */
.L_x_2520:
[----:B------:R-:W-:Y:S05]  /*2ac10*/  BSYNC B0 ;  /* 0x0000000000007941 */ /* 0x000fea0003800000 */
.L_x_2519:
[----:B------:R-:W-:-:S03]  /*2ac20*/  UMOV UR4, 0xffffffff ;  /* 0xffffffff00047882 */ /* 0x000fc60000000000 */
[----:B------:R-:W-:Y:S05]  /*2ac30*/  BRA.DIV UR4, `(.L_x_2521) ;  /* 0x0000002604507947 */ /* 0x000fea000b800000 */
[----:B-----5:R-:W2:Y:S01]  /*2ac40*/  SHFL.UP PT, R14, R17, 0x1, RZ ;  /* 0x04200000110e7989 */ /* 0x020ea200000e00ff */
[C---:B------:R-:W-:Y:S02]  /*2ac50*/  ISETP.NE.AND P0, PT, R7.reuse, RZ, PT ;  /* 0x000000ff0700720c */ /* 0x040fe40003f05270 */
[C---:B------:R-:W-:Y:S02]  /*2ac60*/  ISETP.GE.U32.AND P1, PT, R7.reuse, 0x2, PT ;  /* 0x000000020700780c */ /* 0x040fe40003f26070 */
[----:B--2---:R-:W-:Y:S02]  /*2ac70*/  SEL R14, R14, RZ, P0 ;  /* 0x000000ff0e0e7207 */ /* 0x004fe40000000000 */
[----:B------:R-:W-:-:S03]  /*2ac80*/  ISETP.GE.U32.AND P0, PT, R7, 0x4, PT ;  /* 0x000000040700780c */ /* 0x000fc60003f06070 */
[----:B------:R-:W-:-:S05]  /*2ac90*/  IMAD.IADD R13, R17, 0x1, R14 ;  /* 0x00000001110d7824 */ /* 0x000fca00078e020e */
[----:B------:R-:W2:Y:S02]  /*2aca0*/  SHFL.UP PT, R14, R13, 0x2, RZ ;  /* 0x044000000d0e7989 */ /* 0x000ea400000e00ff */
[----:B--2---:R-:W-:Y:S02]  /*2acb0*/  SEL R14, R14, RZ, P1 ;  /* 0x000000ff0e0e7207 */ /* 0x004fe40000800000 */
        /* <DEDUP_REMOVED lines=13> */
.L_x_2637:
[----:B------:R-:W-:Y:S02]  /*2ad90*/  ULDC UR4, c[0x0][0xc10] ;  /* 0x0003040000047ab9 */ /* 0x000fe40000000800 */
[----:B------:R-:W-:-:S04]  /*2ada0*/  IMAD.U32 R5, RZ, RZ, UR4 ;  /* 0x00000004ff057e24 */ /* 0x000fc8000f8e00ff */
[----:B-1----:R-:W-:-:S04]  /*2adb0*/  IMAD R3, R14, R5, RZ ;  /* 0x000000050e037224 */ /* 0x002fc800078e02ff */
[----:B------:R-:W-:-:S05]  /*2adc0*/  IMAD.IADD R16, R3, 0x1, R16 ;  /* 0x0000000103107824 */ /* 0x000fca00078e0210 */
[----:B------:R-:W-:-:S13]  /*2add0*/  ISETP.GT.AND P0, PT, R16, R4, PT ;  /* 0x000000041000720c */ /* 0x000fda0003f04270 */
[----:B------:R-:W-:Y:S05]  /*2ade0*/  @!P0 BRA `(.L_x_2522) ;  /* 0xfffffffc00508947 */ /* 0x000fea000383ffff */
.L_x_2517:
        /* <DEDUP_REMOVED lines=8> */
.L_x_2641:
[----:B------:R-:W-:Y:S01]  /*2ae70*/  ISETP.NE.AND P0, PT, R3, RZ, PT ;  /* 0x000000ff0300720c */ /* 0x000fe20003f05270 */
[----:B------:R-:W-:-:S12]  /*2ae80*/  IMAD.MOV.U32 R7, RZ, RZ, RZ ;  /* 0x000000ffff077224 */ /* 0x000fd800078e00ff */
[----:B------:R-:W-:Y:S05]  /*2ae90*/  @!P0 BRA `(.L_x_2524) ;  /* 0x0000000000108947 */ /* 0x000fea0003800000 */
[----:B------:R-:W-:Y:S01]  /*2aea0*/  UMOV UR4, 0xffffffff ;  /* 0xffffffff00047882 */ /* 0x000fe20000000000 */
[----:B------:R-:W-:Y:S02]  /*2aeb0*/  VIADD R12, R6, 0xffffffff ;  /* 0xffffffff060c7836 */ /* 0x000fe40000000000 */
[----:B------:R-:W-:Y:S05]  /*2aec0*/  BRA.DIV UR4, `(.L_x_2525) ;  /* 0x0000002604c47947 */ /* 0x000fea000b800000 */
[----:B------:R3:W4:Y:S02]  /*2aed0*/  SHFL.IDX PT, R7, R2, R12, 0x1f ;  /* 0x00001f0c02077589 */ /* 0x00072400000e0000 */
.L_x_2524:
[----:B0--3--:R-:W0:Y:S01]  /*2aee0*/  LDC.64 R2, c[0x0][0xc68] ;  /* 0x00031a00ff027b82 */ /* 0x009e220000000a00 */
[----:B------:R-:W-:-:S04]  /*2aef0*/  IMAD.IADD R19, R6, 0x1, R19 ;  /* 0x0000000106137824 */ /* 0x000fc800078e0213 */
[----:B0-----:R-:W-:-:S05]  /*2af00*/  IMAD.WIDE R2, R19, 0x4, R2 ;  /* 0x0000000413027825 */ /* 0x001fca00078e0202 */
[----:B------:R-:W1:Y:S01]  /*2af10*/  LDG.E R9, desc[UR60][R2.64] ;  /* 0x0000003c02097981 */ /* 0x000e62000c1e1900 */
[----:B----4-:R-:W-:-:S04]  /*2af20*/  IMAD R16, R7, R5, R16 ;  /* 0x0000000507107224 */ /* 0x010fc800078e0210 */
[----:B------:R-:W-:Y:S02]  /*2af30*/  IMAD.IADD R7, R4, 0x1, -R16 ;  /* 0x0000000104077824 */ /* 0x000fe400078e0a10 */
[----:B-12---:R-:W-:-:S05]  /*2af40*/  IMAD R6, R17, R9, RZ ;  /* 0x0000000911067224 */ /* 0x006fca00078e02ff */
[----:B------:R-:W-:-:S04]  /*2af50*/  IABS R8, R6 ;  /* 0x0000000600087213 */ /* 0x000fc80000000000 */
[----:B------:R-:W0:Y:S08]  /*2af60*/  I2F.RP R11, R8 ;  /* 0x00000008000b7306 */ /* 0x000e300000209400 */
[----:B0-----:R-:W0:Y:S02]  /*2af70*/  MUFU.RCP R11, R11 ;  /* 0x0000000b000b7308 */ /* 0x001e240000001000 */
[----:B0-----:R-:W-:-:S06]  /*2af80*/  VIADD R12, R11, 0xffffffe ;  /* 0x0ffffffe0b0c7836 */ /* 0x001fcc0000000000 */
[----:B------:R-:W0:Y:S02]  /*2af90*/  F2I.FTZ.U32.TRUNC.NTZ R3, R12 ;  /* 0x0000000c00037305 */ /* 0x000e24000021f000 */
[----:B0-----:R-:W-:-:S04]  /*2afa0*/  IMAD.MOV R2, RZ, RZ, -R3 ;  /* 0x000000ffff027224 */ /* 0x001fc800078e0a03 */
[----:B------:R-:W-:Y:S02]  /*2afb0*/  IMAD R10, R2, R8, RZ ;  /* 0x00000008020a7224 */ /* 0x000fe400078e02ff */
[----:B------:R-:W-:-:S04]  /*2afc0*/  IMAD.MOV.U32 R2, RZ, RZ, RZ ;  /* 0x000000ffff027224 */ /* 0x000fc800078e00ff */
[----:B------:R-:W-:Y:S01]  /*2afd0*/  IMAD.HI.U32 R10, R3, R10, R2 ;  /* 0x0000000a030a7227 */ /* 0x000fe200078e0002 */
[----:B------:R-:W-:Y:S02]  /*2afe0*/  IABS R3, R7 ;  /* 0x0000000700037213 */ /* 0x000fe40000000000 */
[----:B------:R-:W-:-:S03]  /*2aff0*/  IABS R2, R6 ;  /* 0x0000000600027213 */ /* 0x000fc60000000000 */
        /* <DEDUP_REMOVED lines=18> */
[----:B------:R-:W-:-:S04]  /*2b120*/  VIADDMNMX R9, R8, R5, R9, PT ;  /* 0x0000000508097246 */ /* 0x000fc80003800109 */
        /* <DEDUP_REMOVED lines=13> */
[----:B------:R-:W-:Y:S01]  /*2b200*/  IMAD R8, R2, R8, R3 ;  /* 0x0000000802087224 */ /* 0x000fe200078e0203 */
[----:B------:R-:W-:-:S04]  /*2b210*/  LOP3.LUT R3, R6, R9, RZ, 0x3c, !PT ;  /* 0x0000000906037212 */ /* 0x000fc800078e3cff */
[----:B------:R-:W-:-:S13]  /*2b220*/  ISETP.GT.U32.AND P0, PT, R5, R8, PT ;  /* 0x000000080500720c */ /* 0x000fda0003f04070 */
[----:B------:R-:W-:Y:S02]  /*2b230*/  @!P0 IMAD.IADD R8, R8, 0x1, -R5 ;  /* 0x0000000108088824 */ /* 0x000fe400078e0a05 */
[----:B------:R-:W-:-:S03]  /*2b240*/  @!P0 VIADD R2, R2, 0x1 ;  /* 0x0000000102028836 */ /* 0x000fc60000000000 */
[----:B------:R-:W-:-:S13]  /*2b250*/  ISETP.GE.U32.AND P0, PT, R8, R5, PT ;  /* 0x000000050800720c */ /* 0x000fda0003f06070 */
[----:B------:R-:W-:Y:S01]  /*2b260*/  @P0 VIADD R2, R2, 0x1 ;  /* 0x0000000102020836 */ /* 0x000fe20000000000 */
[----:B------:R-:W-:Y:S01]  /*2b270*/  ISETP.GE.AND P0, PT, R3, RZ, PT ;  /* 0x000000ff0300720c */ /* 0x000fe20003f06270 */
[----:B------:R-:W-:-:S12]  /*2b280*/  IMAD.IADD R3, R6, 0x1, R4 ;  /* 0x0000000106037824 */ /* 0x000fd800078e0204 */
        /* <DEDUP_REMOVED lines=8> */
.L_x_2518:
[----:B------:R-:W-:Y:S01]  /*2b310*/  UMOV UR4, URZ ;  /* 0x0000003f00047c82 */ /* 0x000fe20008000000 */
[----:B------:R-:W-:Y:S01]  /*2b320*/  UMOV UR5, URZ ;  /* 0x0000003f00057c82 */ /* 0x000fe20008000000 */
[----:B------:R-:W-:Y:S01]  /*2b330*/  ULDC UR6, c[0x0][0xc14] ;  /* 0x0003050000067ab9 */ /* 0x000fe20000000800 */
[----:B------:R-:W-:Y:S02]  /*2b340*/  IMAD.MOV.U32 R16, RZ, RZ, R4 ;  /* 0x000000ffff107224 */ /* 0x000fe400078e0004 */
[----:B------:R-:W-:Y:S02]  /*2b350*/  IMAD.U32 R17, RZ, RZ, UR4 ;  /* 0x00000004ff117e24 */ /* 0x000fe4000f8e00ff */
[----:B------:R-:W-:Y:S02]  /*2b360*/  IMAD.U32 R18, RZ, RZ, UR5 ;  /* 0x00000005ff127e24 */ /* 0x000fe4000f8e00ff */
[----:B------:R-:W-:-:S07]  /*2b370*/  IMAD.U32 R19, RZ, RZ, UR6 ;  /* 0x00000006ff137e24 */ /* 0x000fce000f8e00ff */
.L_x_2526:
        /* <DEDUP_REMOVED lines=12> */
.L_x_2441:
        /* <DEDUP_REMOVED lines=12> */
.L_x_2644:
[----:B------:R-:W-:Y:S05]  /*2b500*/  BSYNC B0 ;  /* 0x0000000000007941 */ /* 0x000fea0003800000 */
.L_x_2528:
[----:B------:R-:W-:-:S03]  /*2b510*/  UMOV UR4, 0xffffffff ;  /* 0xffffffff00047882 */ /* 0x000fc60000000000 */
[----:B------:R-:W-:Y:S05]  /*2b520*/  BRA.DIV UR4, `(.L_x_2530) ;  /* 0x0000002204687947 */ /* 0x000fea000b800000 */
[----:B------:R-:W2:Y:S02]  /*2b530*/  S2R R2, SR_TID.X ;  /* 0x0000000000027919 */ /* 0x000ea40000002100 */
[----:B--2---:R-:W-:-:S04]  /*2b540*/  SHF.R.U32.HI R2, RZ, 0x5, R2 ;  /* 0x00000005ff027819 */ /* 0x004fc80000011602 */
[----:B------:R-:W-:-:S05]  /*2b550*/  LOP3.LUT R2, R2, 0x3, RZ, 0xc0, !PT ;  /* 0x0000000302027812 */ /* 0x000fca00078ec0ff */
[----:B------:R2:W3:Y:S02]  /*2b560*/  SHFL.IDX PT, R14, R2, RZ, 0x1f ;  /* 0x00001fff020e7589 */ /* 0x0004e400000e0000 */
.L_x_2647:
[----:B---3--:R-:W-:-:S13]  /*2b570*/  ISETP.NE.AND P0, PT, R14, RZ, PT ;  /* 0x000000ff0e00720c */ /* 0x008fda0003f05270 */
[----:B------:R-:W-:Y:S05]  /*2b580*/  @P0 BRA `(.L_x_2197) ;  /* 0x00000000009c0947 */ /* 0x000fea0003800000 */
[----:B------:R-:W-:-:S03]  /*2b590*/  UMOV UR4, 0xffffffff ;  /* 0xffffffff00047882 */ /* 0x000fc60000000000 */
[----:B------:R-:W-:Y:S05]  /*2b5a0*/  BRA.DIV UR4, `(.L_x_2531) ;  /* 0x00000022047c7947 */ /* 0x000fea000b800000 */
[----:B------:R-:W-:-:S13]  /*2b5b0*/  ELECT P6, URZ, PT ;  /* 0x00000000003f782f */ /* 0x000fda00038c0000 */
.L_x_2650:
        /* <DEDUP_REMOVED lines=8> */
.L_x_2532:
        /* <DEDUP_REMOVED lines=14> */
.L_x_2651:
[----:B------:R-:W2:Y:S02]  /*2b720*/  SYNCS.PHASECHK.TRANS64.TRYWAIT P0, [R7+URZ], R2 ;  /* 0x00000002070075a7 */ /* 0x000ea4000800017f */
[----:B--2---:R-:W-:Y:S05]  /*2b730*/  @!P0 BRA `(.L_x_2534) ;  /* 0x00000020004c8947 */ /* 0x004fea0003800000 */
.L_x_2652:
[----:B------:R-:W-:Y:S05]  /*2b740*/  @!P2 BRA `(.L_x_2535) ;  /* 0x000000000004a947 */ /* 0x000fea0003800000 */
[----:B------:R-:W-:Y:S01]  /*2b750*/  BPT.TRAP 0x1 ;  /* 0x000000040000795c */ /* 0x000fe20000300000 */
.L_x_2535:
[----:B------:R-:W3:Y:S01]  /*2b760*/  LDL.LU R4, [R1] ;  /* 0x0000000001047983 */ /* 0x000ee20000300800 */
[----:B------:R-:W-:-:S04]  /*2b770*/  VIADD R0, R0, 0x36860 ;  /* 0x0003686000007836 */ /* 0x000fc80000000000 */
[----:B---3--:R-:W-:-:S04]  /*2b780*/  IMAD R4, R4, 0x8, R0 ;  /* 0x0000000804047824 */ /* 0x008fc800078e0200 */
[----:B------:R-:W3:Y:S02]  /*2b790*/  SYNCS.PHASECHK.TRANS64.TRYWAIT P0, [R4+URZ], R5 ;  /* 0x00000005040075a7 */ /* 0x000ee4000800017f */
[----:B---3--:R-:W-:Y:S05]  /*2b7a0*/  @!P0 BRA `(.L_x_2536) ;  /* 0x0000002000448947 */ /* 0x008fea0003800000 */
.L_x_2653:
[----:B------:R-:W-:-:S07]  /*2b7b0*/  IMAD R3, R3, 0x8, R0 ;  /* 0x0000000803037824 */ /* 0x000fce00078e0200 */
.L_x_2537:
[----:B----4-:R4:W0:Y:S02]  /*2b7c0*/  SYNCS.PHASECHK.TRANS64.TRYWAIT P0, [R3+URZ], R2 ;  /* 0x00000002030075a7 */ /* 0x010824000800017f */
[----:B0-----:R-:W-:Y:S05]  /*2b7d0*/  @!P0 NANOSLEEP.SYNCS 0x989680 ;  /* 0x009896800000895d */ /* 0x001fea0003900000 */
[----:B------:R-:W0:Y:S02]  /*2b7e0*/  @!P0 SYNCS.PHASECHK.TRANS64 P0, [R3+URZ], R2 ;  /* 0x00000002030085a7 */ /* 0x000e24000800007f */
[----:B0-----:R-:W-:Y:S05]  /*2b7f0*/  @!P0 BRA `(.L_x_2537) ;  /* 0xfffffffc00f08947 */ /* 0x001fea000383ffff */
.L_x_2197:
[----:B------:R-:W-:Y:S05]  /*2b800*/  BSYNC B7 ;  /* 0x0000000000077941 */ /* 0x000fea0003800000 */
.L_x_2194:
[----:B------:R-:W-:Y:S05]  /*2b810*/  EXIT ;  /* 0x000000000000794d */ /* 0x000fea0003800000 */
.L_x_2215:
[----:B0-----:R0:W1:Y:S02]  /*2b820*/  SYNCS.PHASECHK.TRANS64.TRYWAIT P5, [R98+URZ+0x36890], R99 ;  /* 0x03689063620075a7 */ /* 0x00106400080a017f */
[----:B-1----:R-:W-:Y:S05]  /*2b830*/  @!P5 NANOSLEEP.SYNCS 0x989680 ;  /* 0x009896800000d95d */ /* 0x002fea0003900000 */
[----:B------:R-:W1:Y:S02]  /*2b840*/  @!P5 SYNCS.PHASECHK.TRANS64 P5, [R98+URZ+0x36890], R99 ;  /* 0x036890636200d5a7 */ /* 0x000e6400080a007f */
[----:B-1----:R-:W-:Y:S05]  /*2b850*/  @!P5 BRA `(.L_x_2215) ;  /* 0xfffffffc00f0d947 */ /* 0x002fea000383ffff */
[----:B------:R-:W-:Y:S05]  /*2b860*/  BRA `(.L_x_2538) ;  /* 0xfffffd8000287947 */ /* 0x000fea000383ffff */
.L_x_2269:
[----:B-1----:R1:W3:Y:S02]  /*2b870*/  SYNCS.PHASECHK.TRANS64.TRYWAIT P5, [R98+URZ+0x36890], R99 ;  /* 0x03689063620075a7 */ /* 0x0022e400080a017f */
[----:B---3--:R-:W-:Y:S05]  /*2b880*/  @!P5 NANOSLEEP.SYNCS 0x989680 ;  /* 0x009896800000d95d */ /* 0x008fea0003900000 */
[----:B------:R-:W3:Y:S02]  /*2b890*/  @!P5 SYNCS.PHASECHK.TRANS64 P5, [R98+URZ+0x36890], R99 ;  /* 0x036890636200d5a7 */ /* 0x000ee400080a007f */
[----:B---3--:R-:W-:Y:S05]  /*2b8a0*/  @!P5 BRA `(.L_x_2269) ;  /* 0xfffffffc00f0d947 */ /* 0x008fea000383ffff */
[----:B------:R-:W-:Y:S05]  /*2b8b0*/  BRA `(.L_x_2539) ;  /* 0xfffffdb4009c7947 */ /* 0x000fea000383ffff */
.L_x_2294:
[----:B-1----:R1:W2:Y:S02]  /*2b8c0*/  SYNCS.PHASECHK.TRANS64.TRYWAIT P3, [R98+URZ+0x36890], R99 ;  /* 0x03689063620075a7 */ /* 0x0022a4000806017f */
[----:B--2---:R-:W-:Y:S05]  /*2b8d0*/  @!P3 NANOSLEEP.SYNCS 0x989680 ;  /* 0x009896800000b95d */ /* 0x004fea0003900000 */
[----:B------:R-:W2:Y:S02]  /*2b8e0*/  @!P3 SYNCS.PHASECHK.TRANS64 P3, [R98+URZ+0x36890], R99 ;  /* 0x036890636200b5a7 */ /* 0x000ea4000806007f */
[----:B--2---:R-:W-:Y:S05]  /*2b8f0*/  @!P3 BRA `(.L_x_2294) ;  /* 0xfffffffc00f0b947 */ /* 0x004fea000383ffff */
[----:B------:R-:W-:Y:S05]  /*2b900*/  BRA `(.L_x_2540) ;  /* 0xfffffde800347947 */ /* 0x000fea000383ffff */
.L_x_2300:
[----:B0-----:R0:W1:Y:S02]  /*2b910*/  SYNCS.PHASECHK.TRANS64.TRYWAIT P2, [R98+URZ+0x368b0], R99 ;  /* 0x0368b063620075a7 */ /* 0x001064000804017f */
[----:B-1----:R-:W-:Y:S05]  /*2b920*/  @!P2 NANOSLEEP.SYNCS 0x989680 ;  /* 0x009896800000a95d */ /* 0x002fea0003900000 */
[----:B------:R-:W1:Y:S02]  /*2b930*/  @!P2 SYNCS.PHASECHK.TRANS64 P2, [R98+URZ+0x368b0], R99 ;  /* 0x0368b0636200a5a7 */ /* 0x000e64000804007f */
[----:B-1----:R-:W-:Y:S05]  /*2b940*/  @!P2 BRA `(.L_x_2300) ;  /* 0xfffffffc00f0a947 */ /* 0x002fea000383ffff */
[----:B------:R-:W-:Y:S05]  /*2b950*/  BRA `(.L_x_2541) ;  /* 0xfffffdec004c7947 */ /* 0x000fea000383ffff */
.L_x_2322:
        /* <DEDUP_REMOVED lines=8> */
.L_x_2543:
[----:B------:R-:W-:Y:S05]  /*2b9e0*/  BSYNC B1 ;  /* 0x0000000000017941 */ /* 0x000fea0003800000 */
.L_x_2542:
[----:B------:R-:W-:Y:S05]  /*2b9f0*/  BRA `(.L_x_2544) ;  /* 0xfffffe0800f47947 */ /* 0x000fea000383ffff */
.L_x_2323:
        /* <DEDUP_REMOVED lines=8> */
.L_x_2546:
[----:B------:R-:W-:Y:S05]  /*2ba80*/  BSYNC B1 ;  /* 0x0000000000017941 */ /* 0x000fea0003800000 */
.L_x_2545:
[----:B------:R-:W-:Y:S05]  /*2ba90*/  BRA `(.L_x_2547) ;  /* 0xfffffe0800d47947 */ /* 0x000fea000383ffff */
.L_x_2324:
        /* <DEDUP_REMOVED lines=8> */
.L_x_2549:
[----:B------:R-:W-:Y:S05]  /*2bb20*/  BSYNC B1 ;  /* 0x0000000000017941 */ /* 0x000fea0003800000 */
.L_x_2548:
[----:B------:R-:W-:Y:S05]  /*2bb30*/  BRA `(.L_x_2550) ;  /* 0xfffffe0800b47947 */ /* 0x000fea000383ffff */
.L_x_2325:
        /* <DEDUP_REMOVED lines=8> */
.L_x_2552:
[----:B------:R-:W-:Y:S05]  /*2bbc0*/  BSYNC B1 ;  /* 0x0000000000017941 */ /* 0x000fea0003800000 */
.L_x_2551:
[----:B------:R-:W-:Y:S05]  /*2bbd0*/  BRA `(.L_x_2553) ;  /* 0xfffffe0800947947 */ /* 0x000fea000383ffff */
.L_x_2326:
        /* <DEDUP_REMOVED lines=8> */
.L_x_2555:
[----:B------:R-:W-:Y:S05]  /*2bc60*/  BSYNC B1 ;  /* 0x0000000000017941 */ /* 0x000fea0003800000 */
.L_x_2554:
[----:B------:R-:W-:Y:S05]  /*2bc70*/  BRA `(.L_x_2556) ;  /* 0xfffffe0800747947 */ /* 0x000fea000383ffff */
.L_x_2327:
        /* <DEDUP_REMOVED lines=8> */
.L_x_2558:
[----:B------:R-:W-:Y:S05]  /*2bd00*/  BSYNC B1 ;  /* 0x0000000000017941 */ /* 0x000fea0003800000 */
.L_x_2557:
[----:B------:R-:W-:Y:S05]  /*2bd10*/  BRA `(.L_x_2559) ;  /* 0xfffffe0800587947 */ /* 0x000fea000383ffff */
.L_x_2328:
        /* <DEDUP_REMOVED lines=8> */
.L_x_2561:
[----:B------:R-:W-:Y:S05]  /*2bda0*/  BSYNC B1 ;  /* 0x0000000000017941 */ /* 0x000fea0003800000 */
.L_x_2560:
[----:B------:R-:W-:Y:S05]  /*2bdb0*/  BRA `(.L_x_2562) ;  /* 0xfffffe08003c7947 */ /* 0x000fea000383ffff */
.L_x_2329:
        /* <DEDUP_REMOVED lines=8> */
.L_x_2564:
[----:B------:R-:W-:Y:S05]  /*2be40*/  BSYNC B1 ;  /* 0x0000000000017941 */ /* 0x000fea0003800000 */
.L_x_2563:
[----:B------:R-:W-:Y:S05]  /*2be50*/  BRA `(.L_x_2565) ;  /* 0xfffffe0800207947 */ /* 0x000fea000383ffff */
.L_x_2331:
[----:B0-----:R0:W1:Y:S02]  /*2be60*/  SYNCS.PHASECHK.TRANS64.TRYWAIT P2, [R18+URZ+0x36800], R3 ;  /* 0x03680003120075a7 */ /* 0x001064000804017f */
[----:B-1----:R-:W-:Y:S05]  /*2be70*/  @!P2 NANOSLEEP.SYNCS 0x989680 ;  /* 0x009896800000a95d */ /* 0x002fea0003900000 */
[----:B------:R-:W1:Y:S02]  /*2be80*/  @!P2 SYNCS.PHASECHK.TRANS64 P2, [R18+URZ+0x36800], R3 ;  /* 0x036800031200a5a7 */ /* 0x000e64000804007f */
[----:B-1----:R-:W-:Y:S05]  /*2be90*/  @!P2 BRA `(.L_x_2331) ;  /* 0xfffffffc00f0a947 */ /* 0x002fea000383ffff */
[----:B------:R-:W-:Y:S05]  /*2bea0*/  BRA `(.L_x_2566) ;  /* 0xfffffe0800a07947 */ /* 0x000fea000383ffff */
.L_x_2359:
        /* <DEDUP_REMOVED lines=8> */
.L_x_2568:
[----:B------:R-:W-:Y:S05]  /*2bf30*/  BSYNC B1 ;  /* 0x0000000000017941 */ /* 0x000fea0003800000 */
.L_x_2567:
[----:B------:R-:W-:Y:S05]  /*2bf40*/  BRA `(.L_x_2569) ;  /* 0xfffffe3800fc7947 */ /* 0x000fea000383ffff */
.L_x_2360:
        /* <DEDUP_REMOVED lines=8> */
.L_x_2571:
[----:B------:R-:W-:Y:S05]  /*2bfd0*/  BSYNC B1 ;  /* 0x0000000000017941 */ /* 0x000fea0003800000 */
.L_x_2570:
[----:B------:R-:W-:Y:S05]  /*2bfe0*/  BRA `(.L_x_2572) ;  /* 0xfffffe3800dc7947 */ /* 0x000fea000383ffff */
.L_x_2361:
        /* <DEDUP_REMOVED lines=8> */
.L_x_2574:
[----:B------:R-:W-:Y:S05]  /*2c070*/  BSYNC B1 ;  /* 0x0000000000017941 */ /* 0x000fea0003800000 */
.L_x_2573:
[----:B------:R-:W-:Y:S05]  /*2c080*/  BRA `(.L_x_2575) ;  /* 0xfffffe3800bc7947 */ /* 0x000fea000383ffff */
.L_x_2362:
        /* <DEDUP_REMOVED lines=8> */
.L_x_2577:
[----:B------:R-:W-:Y:S05]  /*2c110*/  BSYNC B1 ;  /* 0x0000000000017941 */ /* 0x000fea0003800000 */
.L_x_2576:
[----:B------:R-:W-:Y:S05]  /*2c120*/  BRA `(.L_x_2578) ;  /* 0xfffffe38009c7947 */ /* 0x000fea000383ffff */
.L_x_2363:
        /* <DEDUP_REMOVED lines=8> */
.L_x_2580:
[----:B------:R-:W-:Y:S05]  /*2c1b0*/  BSYNC B1 ;  /* 0x0000000000017941 */ /* 0x000fea0003800000 */
.L_x_2579:
[----:B------:R-:W-:Y:S05]  /*2c1c0*/  BRA `(.L_x_2581) ;  /* 0xfffffe38007c7947 */ /* 0x000fea000383ffff */
.L_x_2364:
        /* <DEDUP_REMOVED lines=8> */
.L_x_2583:
[----:B------:R-:W-:Y:S05]  /*2c250*/  BSYNC B1 ;  /* 0x0000000000017941 */ /* 0x000fea0003800000 */
.L_x_2582:
[----:B------:R-:W-:Y:S05]  /*2c260*/  BRA `(.L_x_2584) ;  /* 0xfffffe3800607947 */ /* 0x000fea000383ffff */
.L_x_2365:
        /* <DEDUP_REMOVED lines=8> */
.L_x_2586:
[----:B------:R-:W-:Y:S05]  /*2c2f0*/  BSYNC B1 ;  /* 0x0000000000017941 */ /* 0x000fea0003800000 */
.L_x_2585:
[----:B------:R-:W-:Y:S05]  /*2c300*/  BRA `(.L_x_2587) ;  /* 0xfffffe3800447947 */ /* 0x000fea000383ffff */
.L_x_2366:
        /* <DEDUP_REMOVED lines=8> */
.L_x_2589:
[----:B------:R-:W-:Y:S05]  /*2c390*/  BSYNC B1 ;  /* 0x0000000000017941 */ /* 0x000fea0003800000 */
.L_x_2588:
[----:B------:R-:W-:Y:S05]  /*2c3a0*/  BRA `(.L_x_2590) ;  /* 0xfffffe3800287947 */ /* 0x000fea000383ffff */
.L_x_2368:
[----:B0-----:R0:W1:Y:S02]  /*2c3b0*/  SYNCS.PHASECHK.TRANS64.TRYWAIT P2, [R18+URZ+0x36800], R9 ;  /* 0x03680009120075a7 */ /* 0x001064000804017f */
[----:B-1----:R-:W-:Y:S05]  /*2c3c0*/  @!P2 NANOSLEEP.SYNCS 0x989680 ;  /* 0x009896800000a95d */ /* 0x002fea0003900000 */
[----:B------:R-:W1:Y:S02]  /*2c3d0*/  @!P2 SYNCS.PHASECHK.TRANS64 P2, [R18+URZ+0x36800], R9 ;  /* 0x036800091200a5a7 */ /* 0x000e64000804007f */
[----:B-1----:R-:W-:Y:S05]  /*2c3e0*/  @!P2 BRA `(.L_x_2368) ;  /* 0xfffffffc00f0a947 */ /* 0x002fea000383ffff */
[----:B------:R-:W-:Y:S05]  /*2c3f0*/  BRA `(.L_x_2591) ;  /* 0xfffffe3800a87947 */ /* 0x000fea000383ffff */
.L_x_2382:
[----:B-1----:R1:W2:Y:S02]  /*2c400*/  SYNCS.PHASECHK.TRANS64.TRYWAIT P2, [R6+URZ+0x36830], R3 ;  /* 0x03683003060075a7 */ /* 0x0022a4000804017f */
[----:B--2---:R-:W-:Y:S05]  /*2c410*/  @!P2 NANOSLEEP.SYNCS 0x989680 ;  /* 0x009896800000a95d */ /* 0x004fea0003900000 */
[----:B------:R-:W2:Y:S02]  /*2c420*/  @!P2 SYNCS.PHASECHK.TRANS64 P2, [R6+URZ+0x36830], R3 ;  /* 0x036830030600a5a7 */ /* 0x000ea4000804007f */
[----:B--2---:R-:W-:Y:S05]  /*2c430*/  @!P2 BRA `(.L_x_2382) ;  /* 0xfffffffc00f0a947 */ /* 0x004fea000383ffff */
[----:B------:R-:W-:Y:S05]  /*2c440*/  BRA `(.L_x_2381) ;  /* 0xfffffe6400347947 */ /* 0x000fea000383ffff */
.L_x_2389:
[----:B-1----:R1:W2:Y:S02]  /*2c450*/  SYNCS.PHASECHK.TRANS64.TRYWAIT P2, [R13+URZ+0x36830], R4 ;  /* 0x036830040d0075a7 */ /* 0x0022a4000804017f */
[----:B--2---:R-:W-:Y:S05]  /*2c460*/  @!P2 NANOSLEEP.SYNCS 0x989680 ;  /* 0x009896800000a95d */ /* 0x004fea0003900000 */
[----:B------:R-:W2:Y:S02]  /*2c470*/  @!P2 SYNCS.PHASECHK.TRANS64 P2, [R13+URZ+0x36830], R4 ;  /* 0x036830040d00a5a7 */ /* 0x000ea4000804007f */
[----:B--2---:R-:W-:Y:S05]  /*2c480*/  @!P2 BRA `(.L_x_2389) ;  /* 0xfffffffc00f0a947 */ /* 0x004fea000383ffff */
[----:B------:R-:W-:Y:S05]  /*2c490*/  BRA `(.L_x_2388) ;  /* 0xfffffeb800647947 */ /* 0x000fea000383ffff */
.L_x_2394:
[----:B-1----:R1:W2:Y:S02]  /*2c4a0*/  SYNCS.PHASECHK.TRANS64.TRYWAIT P2, [R11+URZ+0x36850], R0 ;  /* 0x036850000b0075a7 */ /* 0x0022a4000804017f */
[----:B--2---:R-:W-:Y:S05]  /*2c4b0*/  @!P2 NANOSLEEP.SYNCS 0x989680 ;  /* 0x009896800000a95d */ /* 0x004fea0003900000 */
[----:B------:R-:W2:Y:S02]  /*2c4c0*/  @!P2 SYNCS.PHASECHK.TRANS64 P2, [R11+URZ+0x36850], R0 ;  /* 0x036850000b00a5a7 */ /* 0x000ea4000804007f */
[----:B--2---:R-:W-:Y:S05]  /*2c4d0*/  @!P2 BRA `(.L_x_2394) ;  /* 0xfffffffc00f0a947 */ /* 0x004fea000383ffff */
[----:B------:R-:W-:Y:S05]  /*2c4e0*/  BRA `(.L_x_2393) ;  /* 0xfffffef000007947 */ /* 0x000fea000383ffff */
.L_x_2402:
[----:B-1----:R1:W2:Y:S02]  /*2c4f0*/  SYNCS.PHASECHK.TRANS64.TRYWAIT P2, [R4+URZ+0x36830], R5 ;  /* 0x03683005040075a7 */ /* 0x0022a4000804017f */
[----:B--2---:R-:W-:Y:S05]  /*2c500*/  @!P2 NANOSLEEP.SYNCS 0x989680 ;  /* 0x009896800000a95d */ /* 0x004fea0003900000 */
[----:B------:R-:W2:Y:S02]  /*2c510*/  @!P2 SYNCS.PHASECHK.TRANS64 P2, [R4+URZ+0x36830], R5 ;  /* 0x036830050400a5a7 */ /* 0x000ea4000804007f */
[----:B--2---:R-:W-:Y:S05]  /*2c520*/  @!P2 BRA `(.L_x_2402) ;  /* 0xfffffffc00f0a947 */ /* 0x004fea000383ffff */
[----:B------:R-:W-:Y:S05]  /*2c530*/  BRA `(.L_x_2401) ;  /* 0xffffff0c00987947 */ /* 0x000fea000383ffff */
.L_x_2407:
[----:B-1----:R1:W2:Y:S02]  /*2c540*/  SYNCS.PHASECHK.TRANS64.TRYWAIT P2, [R11+URZ+0x36850], R0 ;  /* 0x036850000b0075a7 */ /* 0x0022a4000804017f */
[----:B--2---:R-:W-:Y:S05]  /*2c550*/  @!P2 NANOSLEEP.SYNCS 0x989680 ;  /* 0x009896800000a95d */ /* 0x004fea0003900000 */
[----:B------:R-:W2:Y:S02]  /*2c560*/  @!P2 SYNCS.PHASECHK.TRANS64 P2, [R11+URZ+0x36850], R0 ;  /* 0x036850000b00a5a7 */ /* 0x000ea4000804007f */
[----:B--2---:R-:W-:Y:S05]  /*2c570*/  @!P2 BRA `(.L_x_2407) ;  /* 0xfffffffc00f0a947 */ /* 0x004fea000383ffff */
[----:B------:R-:W-:Y:S05]  /*2c580*/  BRA `(.L_x_2406) ;  /* 0xffffff4400347947 */ /* 0x000fea000383ffff */
.L_x_2413:
[----:B-1----:R1:W2:Y:S02]  /*2c590*/  SYNCS.PHASECHK.TRANS64.TRYWAIT P0, [R11+URZ+0x36850], R2 ;  /* 0x036850020b0075a7 */ /* 0x0022a4000800017f */
[----:B--2---:R-:W-:Y:S05]  /*2c5a0*/  @!P0 NANOSLEEP.SYNCS 0x989680 ;  /* 0x009896800000895d */ /* 0x004fea0003900000 */
[----:B------:R-:W2:Y:S02]  /*2c5b0*/  @!P0 SYNCS.PHASECHK.TRANS64 P0, [R11+URZ+0x36850], R2 ;  /* 0x036850020b0085a7 */ /* 0x000ea4000800007f */
[----:B--2---:R-:W-:Y:S05]  /*2c5c0*/  @!P0 BRA `(.L_x_2413) ;  /* 0xfffffffc00f08947 */ /* 0x004fea000383ffff */
[----:B------:R-:W-:Y:S05]  /*2c5d0*/  BRA `(.L_x_2412) ;  /* 0xffffff6000307947 */ /* 0x000fea000383ffff */
.L_x_2447:
        /* <DEDUP_REMOVED lines=11> */
.L_x_2593:
[----:B------:R-:W-:Y:S05]  /*2c690*/  BSYNC B1 ;  /* 0x0000000000017941 */ /* 0x000fea0003800000 */
.L_x_2592:
[----:B------:R-:W-:Y:S05]  /*2c6a0*/  BRA `(.L_x_2594) ;  /* 0xffffffa000cc7947 */ /* 0x000fea000383ffff */
.L_x_2448:
[----:B------:R-:W-:Y:S01]  /*2c6b0*/  BSSY B1, `(.L_x_2595) ;  /* 0x0000006000017945 */ /* 0x000fe20003800000 */
[----:B------:R-:W-:-:S07]  /*2c6c0*/  IMAD.MOV.U32 R15, RZ, RZ, -0x1 ;  /* 0xffffffffff0f7424 */ /* 0x000fce00078e00ff */
[----:B------:R-:W-:Y:S05]  /*2c6d0*/  WARPSYNC.COLLECTIVE R15, `(.L_x_2596) ;  /* 0x000000000f0c7348 */ /* 0x000fea0003c00000 */
[----:B------:R-:W-:Y:S02]  /*2c6e0*/  ELECT P6, UR62, PT ;  /* 0x00000000003e782f */ /* 0x000fe400038c0000 */
[----:B------:R-:W-:Y:S01]  /*2c6f0*/  MOV R14, UR62 ;  /* 0x0000003e000e7c02 */ /* 0x000fe20008000f00 */
[----:B------:R-:W-:Y:S10]  /*2c700*/  ENDCOLLECTIVE ;  /* 0x000000000000791b */ /* 0x000ff40003800000 */
.L_x_2596:
[----:B------:R-:W-:Y:S05]  /*2c710*/  BSYNC B1 ;  /* 0x0000000000017941 */ /* 0x000fea0003800000 */
.L_x_2595:
[----:B------:R-:W-:Y:S05]  /*2c720*/  BRA `(.L_x_2597) ;  /* 0xffffffa000b87947 */ /* 0x000fea000383ffff */
.L_x_2450:
[----:B0-----:R0:W1:Y:S02]  /*2c730*/  SYNCS.PHASECHK.TRANS64.TRYWAIT P0, [R9+URZ+0x36820], R5 ;  /* 0x03682005090075a7 */ /* 0x001064000800017f */
[----:B-1----:R-:W-:Y:S05]  /*2c740*/  @!P0 NANOSLEEP.SYNCS 0x989680 ;  /* 0x009896800000895d */ /* 0x002fea0003900000 */
[----:B------:R-:W1:Y:S02]  /*2c750*/  @!P0 SYNCS.PHASECHK.TRANS64 P0, [R9+URZ+0x36820], R5 ;  /* 0x03682005090085a7 */ /* 0x000e64000800007f */
[----:B-1----:R-:W-:Y:S05]  /*2c760*/  @!P0 BRA `(.L_x_2450) ;  /* 0xfffffffc00f08947 */ /* 0x002fea000383ffff */
[----:B------:R-:W-:Y:S05]  /*2c770*/  BRA `(.L_x_2598) ;  /* 0xffffffa000d47947 */ /* 0x000fea000383ffff */
.L_x_2453:
[----:B0-----:R0:W1:Y:S02]  /*2c780*/  SYNCS.PHASECHK.TRANS64.TRYWAIT P0, [R5+URZ+0x368a0], R8 ;  /* 0x0368a008050075a7 */ /* 0x001064000800017f */
[----:B-1----:R-:W-:Y:S05]  /*2c790*/  @!P0 NANOSLEEP.SYNCS 0x989680 ;  /* 0x009896800000895d */ /* 0x002fea0003900000 */
[----:B------:R-:W1:Y:S02]  /*2c7a0*/  @!P0 SYNCS.PHASECHK.TRANS64 P0, [R5+URZ+0x368a0], R8 ;  /* 0x0368a008050085a7 */ /* 0x000e64000800007f */
[----:B-1----:R-:W-:Y:S05]  /*2c7b0*/  @!P0 BRA `(.L_x_2453) ;  /* 0xfffffffc00f08947 */ /* 0x002fea000383ffff */
[----:B------:R-:W-:Y:S05]  /*2c7c0*/  BRA `(.L_x_2599) ;  /* 0xffffffa000e47947 */ /* 0x000fea000383ffff */
.L_x_2455:
[----:B-1----:R1:W2:Y:S02]  /*2c7d0*/  SYNCS.PHASECHK.TRANS64.TRYWAIT P0, [R5+URZ+0x368c0], R8 ;  /* 0x0368c008050075a7 */ /* 0x0022a4000800017f */
[----:B--2---:R-:W-:Y:S05]  /*2c7e0*/  @!P0 NANOSLEEP.SYNCS 0x989680 ;  /* 0x009896800000895d */ /* 0x004fea0003900000 */
[----:B------:R-:W2:Y:S02]  /*2c7f0*/  @!P0 SYNCS.PHASECHK.TRANS64 P0, [R5+URZ+0x368c0], R8 ;  /* 0x0368c008050085a7 */ /* 0x000ea4000800007f */
[----:B--2---:R-:W-:Y:S05]  /*2c800*/  @!P0 BRA `(.L_x_2455) ;  /* 0xfffffffc00f08947 */ /* 0x004fea000383ffff */
[----:B------:R-:W-:Y:S05]  /*2c810*/  BRA `(.L_x_2600) ;  /* 0xffffffa400707947 */ /* 0x000fea000383ffff */
.L_x_2459:
[----:B0-----:R0:W1:Y:S02]  /*2c820*/  SYNCS.PHASECHK.TRANS64.TRYWAIT P0, [R6+URZ+0x368a0], R7 ;  /* 0x0368a007060075a7 */ /* 0x001064000800017f */
[----:B-1----:R-:W-:Y:S05]  /*2c830*/  @!P0 NANOSLEEP.SYNCS 0x989680 ;  /* 0x009896800000895d */ /* 0x002fea0003900000 */
[----:B------:R-:W1:Y:S02]  /*2c840*/  @!P0 SYNCS.PHASECHK.TRANS64 P0, [R6+URZ+0x368a0], R7 ;  /* 0x0368a007060085a7 */ /* 0x000e64000800007f */
[----:B-1----:R-:W-:Y:S05]  /*2c850*/  @!P0 BRA `(.L_x_2459) ;  /* 0xfffffffc00f08947 */ /* 0x002fea000383ffff */
[----:B------:R-:W-:Y:S05]  /*2c860*/  BRA `(.L_x_2601) ;  /* 0xffffffa800447947 */ /* 0x000fea000383ffff */
.L_x_2461:
[----:B-1----:R1:W2:Y:S02]  /*2c870*/  SYNCS.PHASECHK.TRANS64.TRYWAIT P1, [R6+URZ+0x368c0], R7 ;  /* 0x0368c007060075a7 */ /* 0x0022a4000802017f */
[----:B--2---:R-:W-:Y:S05]  /*2c880*/  @!P1 NANOSLEEP.SYNCS 0x989680 ;  /* 0x009896800000995d */ /* 0x004fea0003900000 */
[----:B------:R-:W2:Y:S02]  /*2c890*/  @!P1 SYNCS.PHASECHK.TRANS64 P1, [R6+URZ+0x368c0], R7 ;  /* 0x0368c007060095a7 */ /* 0x000ea4000802007f */
[----:B--2---:R-:W-:Y:S05]  /*2c8a0*/  @!P1 BRA `(.L_x_2461) ;  /* 0xfffffffc00f09947 */ /* 0x004fea000383ffff */
[----:B------:R-:W-:Y:S05]  /*2c8b0*/  BRA `(.L_x_2602) ;  /* 0xffffffa800c87947 */ /* 0x000fea000383ffff */
.L_x_2473:
        /* <DEDUP_REMOVED lines=11> */
.L_x_2604:
[----:B------:R-:W-:Y:S05]  /*2c970*/  BSYNC B0 ;  /* 0x0000000000007941 */ /* 0x000fea0003800000 */
.L_x_2603:
[----:B------:R-:W-:Y:S05]  /*2c980*/  BRA `(.L_x_2605) ;  /* 0xffffffb400d87947 */ /* 0x000fea000383ffff */
.L_x_2474:
[----:B------:R-:W-:Y:S01]  /*2c990*/  BSSY B0, `(.L_x_2606) ;  /* 0x0000006000007945 */ /* 0x000fe20003800000 */
[----:B------:R-:W-:-:S07]  /*2c9a0*/  IMAD.MOV.U32 R15, RZ, RZ, -0x1 ;  /* 0xffffffffff0f7424 */ /* 0x000fce00078e00ff */
[----:B------:R-:W-:Y:S05]  /*2c9b0*/  WARPSYNC.COLLECTIVE R15, `(.L_x_2607) ;  /* 0x000000000f0c7348 */ /* 0x000fea0003c00000 */
[----:B------:R-:W-:Y:S02]  /*2c9c0*/  ELECT P6, UR62, PT ;  /* 0x00000000003e782f */ /* 0x000fe400038c0000 */
[----:B------:R-:W-:Y:S01]  /*2c9d0*/  MOV R14, UR62 ;  /* 0x0000003e000e7c02 */ /* 0x000fe20008000f00 */
[----:B------:R-:W-:Y:S10]  /*2c9e0*/  ENDCOLLECTIVE ;  /* 0x000000000000791b */ /* 0x000ff40003800000 */
.L_x_2607:
[----:B------:R-:W-:Y:S05]  /*2c9f0*/  BSYNC B0 ;  /* 0x0000000000007941 */ /* 0x000fea0003800000 */
.L_x_2606:
[----:B------:R-:W-:Y:S05]  /*2ca00*/  BRA `(.L_x_2608) ;  /* 0xffffffb400c87947 */ /* 0x000fea000383ffff */
.L_x_2477:
[----:B0-----:R0:W1:Y:S02]  /*2ca10*/  SYNCS.PHASECHK.TRANS64.TRYWAIT P0, [R7+URZ+0x36840], R10 ;  /* 0x0368400a070075a7 */ /* 0x001064000800017f */
[----:B-1----:R-:W-:Y:S05]  /*2ca20*/  @!P0 NANOSLEEP.SYNCS 0x989680 ;  /* 0x009896800000895d */ /* 0x002fea0003900000 */
[----:B------:R-:W1:Y:S02]  /*2ca30*/  @!P0 SYNCS.PHASECHK.TRANS64 P0, [R7+URZ+0x36840], R10 ;  /* 0x0368400a070085a7 */ /* 0x000e64000800007f */
[----:B-1----:R-:W-:Y:S05]  /*2ca40*/  @!P0 BRA `(.L_x_2477) ;  /* 0xfffffffc00f08947 */ /* 0x002fea000383ffff */
[----:B------:R-:W-:Y:S05]  /*2ca50*/  BRA `(.L_x_2609) ;  /* 0xffffffb8002c7947 */ /* 0x000fea000383ffff */
.L_x_2480:
        /* <DEDUP_REMOVED lines=8> */
.L_x_2488:
[----:B0-----:R0:W1:Y:S02]  /*2cae0*/  SYNCS.PHASECHK.TRANS64.TRYWAIT P0, [R7+URZ+0x36840], R8 ;  /* 0x03684008070075a7 */ /* 0x001064000800017f */
[----:B-1----:R-:W-:Y:S05]  /*2caf0*/  @!P0 NANOSLEEP.SYNCS 0x989680 ;  /* 0x009896800000895d */ /* 0x002fea0003900000 */
[----:B------:R-:W1:Y:S02]  /*2cb00*/  @!P0 SYNCS.PHASECHK.TRANS64 P0, [R7+URZ+0x36840], R8 ;  /* 0x03684008070085a7 */ /* 0x000e64000800007f */
[----:B-1----:R-:W-:Y:S05]  /*2cb10*/  @!P0 BRA `(.L_x_2488) ;  /* 0xfffffffc00f08947 */ /* 0x002fea000383ffff */
[----:B------:R-:W-:Y:S05]  /*2cb20*/  BRA `(.L_x_2611) ;  /* 0xffffffc000287947 */ /* 0x000fea000383ffff */
.L_x_2490:
[----:B0-----:R0:W1:Y:S02]  /*2cb30*/  SYNCS.PHASECHK.TRANS64.TRYWAIT P0, [R8+URZ+0x60], R7 ;  /* 0x00006007080075a7 */ /* 0x001064000800017f */
[----:B-1----:R-:W-:Y:S05]  /*2cb40*/  @!P0 NANOSLEEP.SYNCS 0x989680 ;  /* 0x009896800000895d */ /* 0x002fea0003900000 */
[----:B------:R-:W1:Y:S02]  /*2cb50*/  @!P0 SYNCS.PHASECHK.TRANS64 P0, [R8+URZ+0x60], R7 ;  /* 0x00006007080085a7 */ /* 0x000e64000800007f */
[----:B-1----:R-:W-:Y:S05]  /*2cb60*/  @!P0 BRA `(.L_x_2490) ;  /* 0xfffffffc00f08947 */ /* 0x002fea000383ffff */
[----:B------:R-:W-:Y:S05]  /*2cb70*/  BRA `(.L_x_2612) ;  /* 0xffffffc000d47947 */ /* 0x000fea000383ffff */
.L_x_2495:
[----:B-1----:R1:W2:Y:S02]  /*2cb80*/  SYNCS.PHASECHK.TRANS64.TRYWAIT P0, [R2+URZ+0x36840], R3 ;  /* 0x03684003020075a7 */ /* 0x0022a4000800017f */
[----:B--2---:R-:W-:Y:S05]  /*2cb90*/  @!P0 NANOSLEEP.SYNCS 0x989680 ;  /* 0x009896800000895d */ /* 0x004fea0003900000 */
[----:B------:R-:W2:Y:S02]  /*2cba0*/  @!P0 SYNCS.PHASECHK.TRANS64 P0, [R2+URZ+0x36840], R3 ;  /* 0x03684003020085a7 */ /* 0x000ea4000800007f */
[----:B--2---:R-:W-:Y:S05]  /*2cbb0*/  @!P0 BRA `(.L_x_2495) ;  /* 0xfffffffc00f08947 */ /* 0x004fea000383ffff */
[----:B------:R-:W-:Y:S05]  /*2cbc0*/  BRA `(.L_x_2613) ;  /* 0xffffffc800447947 */ /* 0x000fea000383ffff */
.L_x_2497:
[----:B0-----:R0:W1:Y:S02]  /*2cbd0*/  SYNCS.PHASECHK.TRANS64.TRYWAIT P1, [R3+URZ+0x60], R2 ;  /* 0x00006002030075a7 */ /* 0x001064000802017f */
[----:B-1----:R-:W-:Y:S05]  /*2cbe0*/  @!P1 NANOSLEEP.SYNCS 0x989680 ;  /* 0x009896800000995d */ /* 0x002fea0003900000 */
[----:B------:R-:W1:Y:S02]  /*2cbf0*/  @!P1 SYNCS.PHASECHK.TRANS64 P1, [R3+URZ+0x60], R2 ;  /* 0x00006002030095a7 */ /* 0x000e64000802007f */
[----:B-1----:R-:W-:Y:S05]  /*2cc00*/  @!P1 BRA `(.L_x_2497) ;  /* 0xfffffffc00f09947 */ /* 0x002fea000383ffff */
[----:B------:R-:W-:Y:S05]  /*2cc10*/  BRA `(.L_x_2614) ;  /* 0xffffffc800f07947 */ /* 0x000fea000383ffff */
.L_x_2502:
[----:B--2---:R2:W3:Y:S02]  /*2cc20*/  SYNCS.PHASECHK.TRANS64.TRYWAIT P0, [R2+URZ+0x36840], R3 ;  /* 0x03684003020075a7 */ /* 0x0044e4000800017f */
[----:B---3--:R-:W-:Y:S05]  /*2cc30*/  @!P0 NANOSLEEP.SYNCS 0x989680 ;  /* 0x009896800000895d */ /* 0x008fea0003900000 */
[----:B------:R-:W3:Y:S02]  /*2cc40*/  @!P0 SYNCS.PHASECHK.TRANS64 P0, [R2+URZ+0x36840], R3 ;  /* 0x03684003020085a7 */ /* 0x000ee4000800007f */
[----:B---3--:R-:W-:Y:S05]  /*2cc50*/  @!P0 BRA `(.L_x_2502) ;  /* 0xfffffffc00f08947 */ /* 0x008fea000383ffff */
[----:B------:R-:W-:Y:S05]  /*2cc60*/  BRA `(.L_x_2615) ;  /* 0xffffffd000247947 */ /* 0x000fea000383ffff */
.L_x_2504:
[----:B0-----:R0:W1:Y:S02]  /*2cc70*/  SYNCS.PHASECHK.TRANS64.TRYWAIT P1, [R2+URZ+0x60], R9 ;  /* 0x00006009020075a7 */ /* 0x001064000802017f */
[----:B-1----:R-:W-:Y:S05]  /*2cc80*/  @!P1 NANOSLEEP.SYNCS 0x989680 ;  /* 0x009896800000995d */ /* 0x002fea0003900000 */
[----:B------:R-:W1:Y:S02]  /*2cc90*/  @!P1 SYNCS.PHASECHK.TRANS64 P1, [R2+URZ+0x60], R9 ;  /* 0x00006009020095a7 */ /* 0x000e64000802007f */
[----:B-1----:R-:W-:Y:S05]  /*2cca0*/  @!P1 BRA `(.L_x_2504) ;  /* 0xfffffffc00f09947 */ /* 0x002fea000383ffff */
[----:B------:R-:W-:Y:S05]  /*2ccb0*/  BRA `(.L_x_2616) ;  /* 0xffffffd000d47947 */ /* 0x000fea000383ffff */
.L_x_2511:
[----:B-1----:R1:W2:Y:S02]  /*2ccc0*/  SYNCS.PHASECHK.TRANS64.TRYWAIT P0, [R3+URZ+0x36860], R0 ;  /* 0x03686000030075a7 */ /* 0x0022a4000800017f */
[----:B--2---:R-:W-:Y:S05]  /*2ccd0*/  @!P0 NANOSLEEP.SYNCS 0x989680 ;  /* 0x009896800000895d */ /* 0x004fea0003900000 */
[----:B------:R-:W2:Y:S02]  /*2cce0*/  @!P0 SYNCS.PHASECHK.TRANS64 P0, [R3+URZ+0x36860], R0 ;  /* 0x03686000030085a7 */ /* 0x000ea4000800007f */
[----:B--2---:R-:W-:Y:S05]  /*2ccf0*/  @!P0 BRA `(.L_x_2511) ;  /* 0xfffffffc00f08947 */ /* 0x004fea000383ffff */
[----:B------:R-:W-:Y:S05]  /*2cd00*/  BRA `(.L_x_2617) ;  /* 0xffffffd400ec7947 */ /* 0x000fea000383ffff */
.L_x_2513:
[----:B------:R-:W-:Y:S01]  /*2cd10*/  BSSY B0, `(.L_x_2618) ;  /* 0x0000008000007945 */ /* 0x000fe20003800000 */
[----:B------:R-:W-:Y:S02]  /*2cd20*/  IMAD.MOV.U32 R13, RZ, RZ, R16 ;  /* 0x000000ffff0d7224 */ /* 0x000fe400078e0010 */
[----:B------:R-:W-:Y:S02]  /*2cd30*/  IMAD.MOV.U32 R12, RZ, RZ, RZ ;  /* 0x000000ffff0c7224 */ /* 0x000fe400078e00ff */
[----:B------:R-:W-:Y:S02]  /*2cd40*/  IMAD.MOV.U32 R11, RZ, RZ, 0x1f ;  /* 0x0000001fff0b7424 */ /* 0x000fe400078e00ff */
[----:B0-----:R-:W-:-:S07]  /*2cd50*/  IMAD.MOV.U32 R15, RZ, RZ, -0x1 ;  /* 0xffffffffff0f7424 */ /* 0x001fce00078e00ff */
[----:B-1----:R-:W-:Y:S05]  /*2cd60*/  WARPSYNC.COLLECTIVE R15, `(.L_x_2619) ;  /* 0x000000000f087348 */ /* 0x002fea0003c00000 */
[----:B------:R0:W2:Y:S02]  /*2cd70*/  SHFL.IDX P6, R14, R13, R12, R11 ;  /* 0x0000000c0d0e7389 */ /* 0x0000a400000c000b */
[----:B012---:R-:W-:Y:S01]  /*2cd80*/  ENDCOLLECTIVE ;  /* 0x000000000000791b */ /* 0x007fe20003800000 */
.L_x_2619:
[----:B------:R-:W-:Y:S05]  /*2cd90*/  BSYNC B0 ;  /* 0x0000000000007941 */ /* 0x000fea0003800000 */
.L_x_2618:
        /* <DEDUP_REMOVED lines=8> */
.L_x_2620:
[----:B------:R-:W-:Y:S01]  /*2ce20*/  IMAD.MOV.U32 R16, RZ, RZ, R14 ;  /* 0x000000ffff107224 */ /* 0x000fe200078e000e */
[----:B------:R-:W-:Y:S06]  /*2ce30*/  BRA `(.L_x_2621) ;  /* 0xffffffd8008c7947 */ /* 0x000fec000383ffff */
.L_x_2516:
        /* <DEDUP_REMOVED lines=8> */
.L_x_2623:
[----:B------:R-:W-:Y:S05]  /*2cec0*/  BSYNC B0 ;  /* 0x0000000000007941 */ /* 0x000fea0003800000 */
.L_x_2622:
[C---:B------:R-:W-:Y:S01]  /*2ced0*/  ISETP.NE.AND P0, PT, R7.reuse, RZ, PT ;  /* 0x000000ff0700720c */ /* 0x040fe20003f05270 */
        /* <DEDUP_REMOVED lines=9> */
.L_x_2624:
        /* <DEDUP_REMOVED lines=8> */
.L_x_2625:
        /* <DEDUP_REMOVED lines=8> */
.L_x_2626:
        /* <DEDUP_REMOVED lines=8> */
.L_x_2627:
        /* <DEDUP_REMOVED lines=8> */
.L_x_2628:
[----:B------:R-:W-:Y:S05]  /*2d170*/  BRA `(.L_x_2629) ;  /* 0xffffffd800507947 */ /* 0x000fea000383ffff */
.L_x_2521:
        /* <DEDUP_REMOVED lines=8> */
.L_x_2631:
[----:B------:R-:W-:Y:S05]  /*2d200*/  BSYNC B0 ;  /* 0x0000000000007941 */ /* 0x000fea0003800000 */
.L_x_2630:
        /* <DEDUP_REMOVED lines=10> */
.L_x_2632:
        /* <DEDUP_REMOVED lines=8> */
.L_x_2633:
        /* <DEDUP_REMOVED lines=8> */
.L_x_2634:
        /* <DEDUP_REMOVED lines=8> */
.L_x_2635:
        /* <DEDUP_REMOVED lines=8> */
.L_x_2636:
[----:B------:R-:W-:Y:S05]  /*2d4b0*/  BRA `(.L_x_2637) ;  /* 0xffffffd800347947 */ /* 0x000fea000383ffff */
.L_x_2523:
[----:B------:R-:W-:Y:S01]  /*2d4c0*/  BSSY B0, `(.L_x_2638) ;  /* 0x0000006000007945 */ /* 0x000fe20003800000 */
[----:B------:R-:W-:Y:S01]  /*2d4d0*/  PLOP3.LUT P6, PT, P6, PT, PT, 0x8, 0x0 ;  /* 0x000000000000781c */ /* 0x000fe200037ce170 */
[----:B------:R-:W-:-:S12]  /*2d4e0*/  IMAD.MOV.U32 R15, RZ, RZ, -0x1 ;  /* 0xffffffffff0f7424 */ /* 0x000fd800078e00ff */
[----:B0-----:R-:W-:Y:S05]  /*2d4f0*/  WARPSYNC.COLLECTIVE R15, `(.L_x_2639) ;  /* 0x000000000f087348 */ /* 0x001fea0003c00000 */
[----:B------:R-:W-:Y:S01]  /*2d500*/  VOTE.ANY R14, PT, P6 ;  /* 0x00000000000e7806 */ /* 0x000fe200030e0100 */
[----:B0-----:R-:W-:Y:S06]  /*2d510*/  ENDCOLLECTIVE ;  /* 0x000000000000791b */ /* 0x001fec0003800000 */
.L_x_2639:
[----:B------:R-:W-:Y:S05]  /*2d520*/  BSYNC B0 ;  /* 0x0000000000007941 */ /* 0x000fea0003800000 */
.L_x_2638:
        /* <DEDUP_REMOVED lines=9> */
.L_x_2640:
[----:B------:R-:W-:Y:S01]  /*2d5c0*/  IMAD.MOV.U32 R17, RZ, RZ, R14 ;  /* 0x000000ffff117224 */ /* 0x000fe200078e000e */
[----:B------:R-:W-:Y:S06]  /*2d5d0*/  BRA `(.L_x_2641) ;  /* 0xffffffd800247947 */ /* 0x000fec000383ffff */
.L_x_2525:
[----:B------:R-:W-:Y:S01]  /*2d5e0*/  BSSY B0, `(.L_x_2642) ;  /* 0x0000007000007945 */ /* 0x000fe20003800000 */
[----:B------:R-:W-:Y:S02]  /*2d5f0*/  IMAD.MOV.U32 R13, RZ, RZ, R2 ;  /* 0x000000ffff0d7224 */ /* 0x000fe400078e0002 */
[----:B------:R-:W-:Y:S02]  /*2d600*/  IMAD.MOV.U32 R11, RZ, RZ, 0x1f ;  /* 0x0000001fff0b7424 */ /* 0x000fe400078e00ff */
[----:B------:R-:W-:-:S07]  /*2d610*/  IMAD.MOV.U32 R15, RZ, RZ, -0x1 ;  /* 0xffffffffff0f7424 */ /* 0x000fce00078e00ff */
[----:B012---:R-:W-:Y:S05]  /*2d620*/  WARPSYNC.COLLECTIVE R15, `(.L_x_2643) ;  /* 0x000000000f087348 */ /* 0x007fea0003c00000 */
[----:B------:R3:W4:Y:S02]  /*2d630*/  SHFL.IDX P6, R14, R13, R12, R11 ;  /* 0x0000000c0d0e7389 */ /* 0x00072400000c000b */
[----:B01234-:R-:W-:Y:S01]  /*2d640*/  ENDCOLLECTIVE ;  /* 0x000000000000791b */ /* 0x01ffe20003800000 */
.L_x_2643:
[----:B------:R-:W-:Y:S05]  /*2d650*/  BSYNC B0 ;  /* 0x0000000000007941 */ /* 0x000fea0003800000 */
.L_x_2642:
[----:B------:R-:W-:Y:S01]  /*2d660*/  IMAD.MOV.U32 R7, RZ, RZ, R14 ;  /* 0x000000ffff077224 */ /* 0x000fe200078e000e */
[----:B------:R-:W-:Y:S06]  /*2d670*/  BRA `(.L_x_2524) ;  /* 0xffffffd800187947 */ /* 0x000fec000383ffff */
.L_x_2529:
[----:B-1----:R1:W2:Y:S02]  /*2d680*/  SYNCS.PHASECHK.TRANS64.TRYWAIT P0, [R0+URZ+0x36820], R3 ;  /* 0x03682003000075a7 */ /* 0x0022a4000800017f */
[----:B--2---:R-:W-:Y:S05]  /*2d690*/  @!P0 NANOSLEEP.SYNCS 0x989680 ;  /* 0x009896800000895d */ /* 0x004fea0003900000 */
[----:B------:R-:W2:Y:S02]  /*2d6a0*/  @!P0 SYNCS.PHASECHK.TRANS64 P0, [R0+URZ+0x36820], R3 ;  /* 0x03682003000085a7 */ /* 0x000ea4000800007f */
[----:B--2---:R-:W-:Y:S05]  /*2d6b0*/  @!P0 BRA `(.L_x_2529) ;  /* 0xfffffffc00f08947 */ /* 0x004fea000383ffff */
[----:B------:R-:W-:Y:S05]  /*2d6c0*/  BRA `(.L_x_2644) ;  /* 0xffffffdc008c7947 */ /* 0x000fea000383ffff */
.L_x_2530:
        /* <DEDUP_REMOVED lines=11> */
.L_x_2646:
[----:B------:R-:W-:Y:S05]  /*2d780*/  BSYNC B0 ;  /* 0x0000000000007941 */ /* 0x000fea0003800000 */
.L_x_2645:
[----:B------:R-:W-:Y:S05]  /*2d790*/  BRA `(.L_x_2647) ;  /* 0xffffffdc00747947 */ /* 0x000fea000383ffff */
.L_x_2531:
[----:B------:R-:W-:Y:S01]  /*2d7a0*/  BSSY B0, `(.L_x_2648) ;  /* 0x0000006000007945 */ /* 0x000fe20003800000 */
[----:B------:R-:W-:-:S07]  /*2d7b0*/  IMAD.MOV.U32 R15, RZ, RZ, -0x1 ;  /* 0xffffffffff0f7424 */ /* 0x000fce00078e00ff */
[----:B012---:R-:W-:Y:S05]  /*2d7c0*/  WARPSYNC.COLLECTIVE R15, `(.L_x_2649) ;  /* 0x000000000f0c7348 */ /* 0x007fea0003c00000 */
[----:B------:R-:W-:Y:S02]  /*2d7d0*/  ELECT P6, UR62, PT ;  /* 0x00000000003e782f */ /* 0x000fe400038c0000 */
[----:B------:R-:W-:Y:S01]  /*2d7e0*/  MOV R14, UR62 ;  /* 0x0000003e000e7c02 */ /* 0x000fe20008000f00 */
[----:B012---:R-:W-:Y:S10]  /*2d7f0*/  ENDCOLLECTIVE ;  /* 0x000000000000791b */ /* 0x007ff40003800000 */
.L_x_2649:
[----:B------:R-:W-:Y:S05]  /*2d800*/  BSYNC B0 ;  /* 0x0000000000007941 */ /* 0x000fea0003800000 */
.L_x_2648:
[----:B------:R-:W-:Y:S05]  /*2d810*/  BRA `(.L_x_2650) ;  /* 0xffffffdc00687947 */ /* 0x000fea000383ffff */
.L_x_2533:
[----:B-1----:R1:W2:Y:S02]  /*2d820*/  SYNCS.PHASECHK.TRANS64.TRYWAIT P0, [R6+URZ], R5 ;  /* 0x00000005060075a7 */ /* 0x0022a4000800017f */
[----:B--2---:R-:W-:Y:S05]  /*2d830*/  @!P0 NANOSLEEP.SYNCS 0x989680 ;  /* 0x009896800000895d */ /* 0x004fea0003900000 */
[----:B------:R-:W2:Y:S02]  /*2d840*/  @!P0 SYNCS.PHASECHK.TRANS64 P0, [R6+URZ], R5 ;  /* 0x00000005060085a7 */ /* 0x000ea4000800007f */
[----:B--2---:R-:W-:Y:S05]  /*2d850*/  @!P0 BRA `(.L_x_2533) ;  /* 0xfffffffc00f08947 */ /* 0x004fea000383ffff */
[----:B------:R-:W-:Y:S05]  /*2d860*/  BRA `(.L_x_2651) ;  /* 0xffffffdc00ac7947 */ /* 0x000fea000383ffff */
.L_x_2534:
[----:B--2---:R2:W3:Y:S02]  /*2d870*/  SYNCS.PHASECHK.TRANS64.TRYWAIT P0, [R7+URZ], R2 ;  /* 0x00000002070075a7 */ /* 0x0044e4000800017f */
[----:B---3--:R-:W-:Y:S05]  /*2d880*/  @!P0 NANOSLEEP.SYNCS 0x989680 ;  /* 0x009896800000895d */ /* 0x008fea0003900000 */
[----:B------:R-:W3:Y:S02]  /*2d890*/  @!P0 SYNCS.PHASECHK.TRANS64 P0, [R7+URZ], R2 ;  /* 0x00000002070085a7 */ /* 0x000ee4000800007f */
[----:B---3--:R-:W-:Y:S05]  /*2d8a0*/  @!P0 BRA `(.L_x_2534) ;  /* 0xfffffffc00f08947 */ /* 0x008fea000383ffff */
[----:B------:R-:W-:Y:S05]  /*2d8b0*/  BRA `(.L_x_2652) ;  /* 0xffffffdc00a07947 */ /* 0x000fea000383ffff */
.L_x_2536:
[----:B---3--:R3:W4:Y:S02]  /*2d8c0*/  SYNCS.PHASECHK.TRANS64.TRYWAIT P0, [R4+URZ], R5 ;  /* 0x00000005040075a7 */ /* 0x008724000800017f */
[----:B----4-:R-:W-:Y:S05]  /*2d8d0*/  @!P0 NANOSLEEP.SYNCS 0x989680 ;  /* 0x009896800000895d */ /* 0x010fea0003900000 */
[----:B------:R-:W4:Y:S02]  /*2d8e0*/  @!P0 SYNCS.PHASECHK.TRANS64 P0, [R4+URZ], R5 ;  /* 0x00000005040085a7 */ /* 0x000f24000800007f */
[----:B----4-:R-:W-:Y:S05]  /*2d8f0*/  @!P0 BRA `(.L_x_2536) ;  /* 0xfffffffc00f08947 */ /* 0x010fea000383ffff */
[----:B------:R-:W-:Y:S05]  /*2d900*/  BRA `(.L_x_2653) ;  /* 0xffffffdc00a87947 */ /* 0x000fea000383ffff */
.L_x_2654:
        /* <DEDUP_REMOVED lines=15> */
.L_x_2664:


//--------------------- .nv.global.init           --------------------------
	.section	.nv.global.init,"aw",@progbits
.nv.global.init:
	.type		$str$23,@object
	.size		$str$23,($str$24 - $str$23)
$str$23:
        /*0000*/ 	.byte	0x28, 0x61, 0x64, 0x64, 0x72, 0x65, 0x73, 0x73, 0x20, 0x26, 0x20, 0x6d, 0x61, 0x73, 0x6b, 0x29
        /*0010*/ 	.byte	0x20, 0x3d, 0x3d, 0x20, 0x30, 0x00
	.type		$str$24,@object
	.size		$str$24,(__unnamed_9 - $str$24)
$str$24:
        /*0016*/ 	.byte	0x2f, 0x74, 0x6d, 0x70, 0x2f, 0x6f, 0x73, 0x73, 0x5f, 0x6b, 0x65, 0x72, 0x6e, 0x65, 0x6c, 0x73
        /*0026*/ 	.byte	0x5f, 0x73, 0x72, 0x63, 0x2f, 0x66, 0x6c, 0x61, 0x73, 0x68, 0x5f, 0x61, 0x74, 0x74, 0x65, 0x6e
        /*0036*/ 	.byte	0x74, 0x69, 0x6f, 0x6e, 0x2f, 0x63, 0x73, 0x72, 0x63, 0x2f, 0x63, 0x75, 0x74, 0x6c, 0x61, 0x73
        /*0046*/ 	.byte	0x73, 0x2f, 0x69, 0x6e, 0x63, 0x6c, 0x75, 0x64, 0x65, 0x2f, 0x63, 0x75, 0x74, 0x65, 0x2f, 0x70
        /*0056*/ 	.byte	0x6f, 0x69, 0x6e, 0x74, 0x65, 0x72, 0x5f, 0x66, 0x6c, 0x61, 0x67, 0x67, 0x65, 0x64, 0x2e, 0x68
        /*0066*/ 	.byte	0x70, 0x70, 0x00
	.type		__unnamed_9,@object
	.size		__unnamed_9,(__unnamed_5 - __unnamed_9)
__unnamed_9:
        /* <DEDUP_REMOVED lines=25> */
	.type		__unnamed_5,@object
	.size		__unnamed_5,(__unnamed_4 - __unnamed_5)
__unnamed_5:
        /* <DEDUP_REMOVED lines=25> */
	.type		__unnamed_4,@object
	.size		__unnamed_4,(__unnamed_3 - __unnamed_4)
__unnamed_4:
        /* <DEDUP_REMOVED lines=25> */
	.type		__unnamed_3,@object
	.size		__unnamed_3,(__unnamed_7 - __unnamed_3)
__unnamed_3:
        /* <DEDUP_REMOVED lines=29> */
	.type		__unnamed_7,@object
	.size		__unnamed_7,(__unnamed_2 - __unnamed_7)
__unnamed_7:
        /* <DEDUP_REMOVED lines=29> */
	.type		__unnamed_2,@object
	.size		__unnamed_2,(__unnamed_8 - __unnamed_2)
__unnamed_2:
        /* <DEDUP_REMOVED lines=29> */
	.type		__unnamed_8,@object
	.size		__unnamed_8,(__unnamed_1 - __unnamed_8)
__unnamed_8:
        /* <DEDUP_REMOVED lines=29> */
	.type		__unnamed_1,@object
	.size		__unnamed_1,(__unnamed_6 - __unnamed_1)
__unnamed_1:
        /* <DEDUP_REMOVED lines=29> */
        /*0e05*/ 	.byte	0x5d, 0x00
	.type		__unnamed_6,@object
	.size		__unnamed_6,(.L_5 - __unnamed_6)
__unnamed_6:
        /* <DEDUP_REMOVED lines=30> */
.L_5:


//--------------------- .nv.shared._ZN7cutlass13device_kernelIN5flash11enable_sm90INS1_16FlashAttnFwdSm90INS1_25CollectiveMainloopFwdSm90ILi2EN4cute5tupleIJNS5_1CILi1EEES8_S8_EEENS6_IJNS7_ILi128EEENS7_ILi112EEENS7_ILi192EEEEEELi192ENS_10bfloat16_tEfNS_4arch4Sm90ELb0ELb0ELb0ELb0ELb0ELb0ELb0ELb1ELb1ELb0ELb0ELb0EEENS1_21CollectiveEpilogueFwdINS6_IJSA_SC_SB_EEES9_SE_SG_Li256ELb0ELb0ELb0ELb0EEENS1_29StaticPersistentTileSchedulerILb0EEEEEEEEEvNT_6ParamsE --------------------------
	.section	.nv.shared._ZN7cutlass13device_kernelIN5flash11enable_sm90INS1_16FlashAttnFwdSm90INS1_25CollectiveMainloopFwdSm90ILi2EN4cute5tupleIJNS5_1CILi1EEES8_S8_EEENS6_IJNS7_ILi128EEENS7_ILi112EEENS7_ILi192EEEEEELi192ENS_10bfloat16_tEfNS_4arch4Sm90ELb0ELb0ELb0ELb0ELb0ELb0ELb0ELb1ELb1ELb0ELb0ELb0EEENS1_21CollectiveEpilogueFwdINS6_IJSA_SC_SB_EEES9_SE_SG_Li256ELb0ELb0ELb0ELb0EEENS1_29StaticPersistentTileSchedulerILb0EEEEEEEEEvNT_6ParamsE,"aw",@nobits
	.sectionflags	@""
	.align	16
	.zero		1024


//--------------------- .nv.shared.reserved.0     --------------------------
	.section	.nv.shared.reserved.0,"aw",@nobits
	.weak		__nv_reservedSMEM_offset_0_alias
	.size		__nv_reservedSMEM_offset_0_alias, 0, 0
	.other		__nv_reservedSMEM_offset_0_alias,@"STO_CUDA_RESERVED_SHARED STV_DEFAULT"
__nv_reservedSMEM_offset_0_alias:
	.zero		0


//--------------------- .nv.global                --------------------------
	.section	.nv.global,"aw",@nobits
.nv.global:
	.type		_ZN66_INTERNAL_725718ff_30_flash_fwd_hdim192_bf16_sm90_cu_f3e6f9ee_31854cute1_E,@object
	.size		_ZN66_INTERNAL_725718ff_30_flash_fwd_hdim192_bf16_sm90_cu_f3e6f9ee_31854cute1_E,(_ZN66_INTERNAL_725718ff_30_flash_fwd_hdim192_bf16_sm90_cu_f3e6f9ee_31854cuda3std3__45__cpo6cbeginE - _ZN66_INTERNAL_725718ff_30_flash_fwd_hdim192_bf16_sm90_cu_f3e6f9ee_31854cute1_E)
_ZN66_INTERNAL_725718ff_30_flash_fwd_hdim192_bf16_sm90_cu_f3e6f9ee_31854cute1_E:
	.zero		1
	.type		_ZN66_INTERNAL_725718ff_30_flash_fwd_hdim192_bf16_sm90_cu_f3e6f9ee_31854cuda3std3__45__cpo6cbeginE,@object
	.size		_ZN66_INTERNAL_725718ff_30_flash_fwd_hdim192_bf16_sm90_cu_f3e6f9ee_31854cuda3std3__45__cpo6cbeginE,(_ZN66_INTERNAL_725718ff_30_flash_fwd_hdim192_bf16_sm90_cu_f3e6f9ee_31854cuda3std3__48in_placeE - _ZN66_INTERNAL_725718ff_30_flash_fwd_hdim192_bf16_sm90_cu_f3e6f9ee_31854cuda3std3__45__cpo6cbeginE)
_ZN66_INTERNAL_725718ff_30_flash_fwd_hdim192_bf16_sm90_cu_f3e6f9ee_31854cuda3std3__45__cpo6cbeginE:
	.zero		1
	.type		_ZN66_INTERNAL_725718ff_30_flash_fwd_hdim192_bf16_sm90_cu_f3e6f9ee_31854cuda3std3__48in_placeE,@object
	.size		_ZN66_INTERNAL_725718ff_30_flash_fwd_hdim192_bf16_sm90_cu_f3e6f9ee_31854cuda3std3__48in_placeE,(_ZN66_INTERNAL_725718ff_30_flash_fwd_hdim192_bf16_sm90_cu_f3e6f9ee_31854cuda3std6ranges3__45__cpo9iter_moveE - _ZN66_INTERNAL_725718ff_30_flash_fwd_hdim192_bf16_sm90_cu_f3e6f9ee_31854cuda3std3__48in_placeE)
_ZN66_INTERNAL_725718ff_30_flash_fwd_hdim192_bf16_sm90_cu_f3e6f9ee_31854cuda3std3__48in_placeE:
	.zero		1
	.type		_ZN66_INTERNAL_725718ff_30_flash_fwd_hdim192_bf16_sm90_cu_f3e6f9ee_31854cuda3std6ranges3__45__cpo9iter_moveE,@object
	.size		_ZN66_INTERNAL_725718ff_30_flash_fwd_hdim192_bf16_sm90_cu_f3e6f9ee_31854cuda3std6ranges3__45__cpo9iter_moveE,(_ZN66_INTERNAL_725718ff_30_flash_fwd_hdim192_bf16_sm90_cu_f3e6f9ee_31854cuda3std3__45__cpo5beginE - _ZN66_INTERNAL_725718ff_30_flash_fwd_hdim192_bf16_sm90_cu_f3e6f9ee_31854cuda3std6ranges3__45__cpo9iter_moveE)
_ZN66_INTERNAL_725718ff_30_flash_fwd_hdim192_bf16_sm90_cu_f3e6f9ee_31854cuda3std6ranges3__45__cpo9iter_moveE:
	.zero		1
	.type		_ZN66_INTERNAL_725718ff_30_flash_fwd_hdim192_bf16_sm90_cu_f3e6f9ee_31854cuda3std3__45__cpo5beginE,@object
	.size		_ZN66_INTERNAL_725718ff_30_flash_fwd_hdim192_bf16_sm90_cu_f3e6f9ee_31854cuda3std3__45__cpo5beginE,(_ZN66_INTERNAL_725718ff_30_flash_fwd_hdim192_bf16_sm90_cu_f3e6f9ee_31854cuda3std3__468_GLOBAL__N__725718ff_30_flash_fwd_hdim192_bf16_sm90_cu_f3e6f9ee_31856ignoreE - _ZN66_INTERNAL_725718ff_30_flash_fwd_hdim192_bf16_sm90_cu_f3e6f9ee_31854cuda3std3__45__cpo5beginE)
_ZN66_INTERNAL_725718ff_30_flash_fwd_hdim192_bf16_sm90_cu_f3e6f9ee_31854cuda3std3__45__cpo5beginE:
	.zero		1
	.type		_ZN66_INTERNAL_725718ff_30_flash_fwd_hdim192_bf16_sm90_cu_f3e6f9ee_31854cuda3std3__468_GLOBAL__N__725718ff_30_flash_fwd_hdim192_bf16_sm90_cu_f3e6f9ee_31856ignoreE,@object
	.size		_ZN66_INTERNAL_725718ff_30_flash_fwd_hdim192_bf16_sm90_cu_f3e6f9ee_31854cuda3std3__468_GLOBAL__N__725718ff_30_flash_fwd_hdim192_bf16_sm90_cu_f3e6f9ee_31856ignoreE,(_ZN66_INTERNAL_725718ff_30_flash_fwd_hdim192_bf16_sm90_cu_f3e6f9ee_31854cute7productE - _ZN66_INTERNAL_725718ff_30_flash_fwd_hdim192_bf16_sm90_cu_f3e6f9ee_31854cuda3std3__468_GLOBAL__N__725718ff_30_flash_fwd_hdim192_bf16_sm90_cu_f3e6f9ee_31856ignoreE)
_ZN66_INTERNAL_725718ff_30_flash_fwd_hdim192_bf16_sm90_cu_f3e6f9ee_31854cuda3std3__468_GLOBAL__N__725718ff_30_flash_fwd_hdim192_bf16_sm90_cu_f3e6f9ee_31856ignoreE:
	.zero		1
	.type		_ZN66_INTERNAL_725718ff_30_flash_fwd_hdim192_bf16_sm90_cu_f3e6f9ee_31854cute7productE,@object
	.size		_ZN66_INTERNAL_725718ff_30_flash_fwd_hdim192_bf16_sm90_cu_f3e6f9ee_31854cute7productE,(_ZN66_INTERNAL_725718ff_30_flash_fwd_hdim192_bf16_sm90_cu_f3e6f9ee_31854cuda3std3__45__cpo3endE - _ZN66_INTERNAL_725718ff_30_flash_fwd_hdim192_bf16_sm90_cu_f3e6f9ee_31854cute7productE)
_ZN66_INTERNAL_725718ff_30_flash_fwd_hdim192_bf16_sm90_cu_f3e6f9ee_31854cute7productE:
	.zero		1
	.type		_ZN66_INTERNAL_725718ff_30_flash_fwd_hdim192_bf16_sm90_cu_f3e6f9ee_31854cuda3std3__45__cpo3endE,@object
	.size		_ZN66_INTERNAL_725718ff_30_flash_fwd_hdim192_bf16_sm90_cu_f3e6f9ee_31854cuda3std3__45__cpo3endE,(_ZN66_INTERNAL_725718ff_30_flash_fwd_hdim192_bf16_sm90_cu_f3e6f9ee_31854cuda3std3__419piecewise_constructE - _ZN66_INTERNAL_725718ff_30_flash_fwd_hdim192_bf16_sm90_cu_f3e6f9ee_31854cuda3std3__45__cpo3endE)
_ZN66_INTERNAL_725718ff_30_flash_fwd_hdim192_bf16_sm90_cu_f3e6f9ee_31854cuda3std3__45__cpo3endE:
	.zero		1
	.type		_ZN66_INTERNAL_725718ff_30_flash_fwd_hdim192_bf16_sm90_cu_f3e6f9ee_31854cuda3std3__419piecewise_constructE,@object
	.size		_ZN66_INTERNAL_725718ff_30_flash_fwd_hdim192_bf16_sm90_cu_f3e6f9ee_31854cuda3std3__419piecewise_constructE,(_ZN66_INTERNAL_725718ff_30_flash_fwd_hdim192_bf16_sm90_cu_f3e6f9ee_31854cuda3std3__45__cpo4cendE - _ZN66_INTERNAL_725718ff_30_flash_fwd_hdim192_bf16_sm90_cu_f3e6f9ee_31854cuda3std3__419piecewise_constructE)
_ZN66_INTERNAL_725718ff_30_flash_fwd_hdim192_bf16_sm90_cu_f3e6f9ee_31854cuda3std3__419piecewise_constructE:
	.zero		1
	.type		_ZN66_INTERNAL_725718ff_30_flash_fwd_hdim192_bf16_sm90_cu_f3e6f9ee_31854cuda3std3__45__cpo4cendE,@object
	.size		_ZN66_INTERNAL_725718ff_30_flash_fwd_hdim192_bf16_sm90_cu_f3e6f9ee_31854cuda3std3__45__cpo4cendE,(_ZN66_INTERNAL_725718ff_30_flash_fwd_hdim192_bf16_sm90_cu_f3e6f9ee_31854cuda3std6ranges3__45__cpo4swapE - _ZN66_INTERNAL_725718ff_30_flash_fwd_hdim192_bf16_sm90_cu_f3e6f9ee_31854cuda3std3__45__cpo4cendE)
_ZN66_INTERNAL_725718ff_30_flash_fwd_hdim192_bf16_sm90_cu_f3e6f9ee_31854cuda3std3__45__cpo4cendE:
	.zero		1
	.type		_ZN66_INTERNAL_725718ff_30_flash_fwd_hdim192_bf16_sm90_cu_f3e6f9ee_31854cuda3std6ranges3__45__cpo4swapE,@object
	.size		_ZN66_INTERNAL_725718ff_30_flash_fwd_hdim192_bf16_sm90_cu_f3e6f9ee_31854cuda3std6ranges3__45__cpo4swapE,(.L_16 - _ZN66_INTERNAL_725718ff_30_flash_fwd_hdim192_bf16_sm90_cu_f3e6f9ee_31854cuda3std6ranges3__45__cpo4swapE)
_ZN66_INTERNAL_725718ff_30_flash_fwd_hdim192_bf16_sm90_cu_f3e6f9ee_31854cuda3std6ranges3__45__cpo4swapE:
	.zero		1
.L_16:


//--------------------- .nv.shared._ZN7cutlass13device_kernelIN5flash11enable_sm90INS1_16FlashAttnFwdSm90INS1_25CollectiveMainloopFwdSm90ILi2EN4cute5tupleIJNS5_1CILi2EEENS7_ILi1EEES9_EEENS6_IJNS7_ILi128EEENS7_ILi112EEENS7_ILi192EEEEEELi192ENS_10bfloat16_tEfNS_4arch4Sm90ELb0ELb0ELb0ELb0ELb0ELb0ELb0ELb1ELb1ELb0ELb0ELb0EEENS1_21CollectiveEpilogueFwdINS6_IJSB_SD_SC_EEESA_SF_SH_Li256ELb0ELb0ELb0ELb0EEENS1_29StaticPersistentTileSchedulerILb0EEEEEEEEEvNT_6ParamsE --------------------------
	.section	.nv.shared._ZN7cutlass13device_kernelIN5flash11enable_sm90INS1_16FlashAttnFwdSm90INS1_25CollectiveMainloopFwdSm90ILi2EN4cute5tupleIJNS5_1CILi2EEENS7_ILi1EEES9_EEENS6_IJNS7_ILi128EEENS7_ILi112EEENS7_ILi192EEEEEELi192ENS_10bfloat16_tEfNS_4arch4Sm90ELb0ELb0ELb0ELb0ELb0ELb0ELb0ELb1ELb1ELb0ELb0ELb0EEENS1_21CollectiveEpilogueFwdINS6_IJSB_SD_SC_EEESA_SF_SH_Li256ELb0ELb0ELb0ELb0EEENS1_29StaticPersistentTileSchedulerILb0EEEEEEEEEvNT_6ParamsE,"aw",@nobits
	.sectionflags	@""
	.align	16
	.zero		1024


//--------------------- .nv.shared._ZN7cutlass13device_kernelIN5flash11enable_sm90INS1_16FlashAttnFwdSm90INS1_25CollectiveMainloopFwdSm90ILi2EN4cute5tupleIJNS5_1CILi1EEES8_S8_EEENS6_IJNS7_ILi128EEENS7_ILi112EEENS7_ILi192EEEEEELi192ENS_10bfloat16_tEfNS_4arch4Sm90ELb0ELb0ELb0ELb1ELb0ELb0ELb0ELb1ELb1ELb0ELb0ELb0EEENS1_21CollectiveEpilogueFwdINS6_IJSA_SC_SB_EEES9_SE_SG_Li256ELb1ELb0ELb0ELb0EEENS1_36VarlenDynamicPersistentTileSchedulerILi128ELi112ELi256ELi32ELb0ELb0ELb1ELb0ELb1ELb1EEEEEEEEEvNT_6ParamsE --------------------------
	.section	.nv.shared._ZN7cutlass13device_kernelIN5flash11enable_sm90INS1_16FlashAttnFwdSm90INS1_25CollectiveMainloopFwdSm90ILi2EN4cute5tupleIJNS5_1CILi1EEES8_S8_EEENS6_IJNS7_ILi128EEENS7_ILi112EEENS7_ILi192EEEEEELi192ENS_10bfloat16_tEfNS_4arch4Sm90ELb0ELb0ELb0ELb1ELb0ELb0ELb0ELb1ELb1ELb0ELb0ELb0EEENS1_21CollectiveEpilogueFwdINS6_IJSA_SC_SB_EEES9_SE_SG_Li256ELb1ELb0ELb0ELb0EEENS1_36VarlenDynamicPersistentTileSchedulerILi128ELi112ELi256ELi32ELb0ELb0ELb1ELb0ELb1ELb1EEEEEEEEEvNT_6ParamsE,"aw",@nobits
	.sectionflags	@""
	.align	16
	.zero		1024


//--------------------- .nv.shared._ZN7cutlass13device_kernelIN5flash11enable_sm90INS1_16FlashAttnFwdSm90INS1_25CollectiveMainloopFwdSm90ILi2EN4cute5tupleIJNS5_1CILi1EEES8_S8_EEENS6_IJNS7_ILi128EEENS7_ILi112EEENS7_ILi192EEEEEELi192ENS_10bfloat16_tEfNS_4arch4Sm90ELb0ELb0ELb0ELb1ELb0ELb1ELb0ELb1ELb1ELb0ELb0ELb0EEENS1_21CollectiveEpilogueFwdINS6_IJSA_SC_SB_EEES9_SE_SG_Li256ELb1ELb0ELb0ELb0EEENS1_36VarlenDynamicPersistentTileSchedulerILi128ELi112ELi256ELi32ELb0ELb0ELb1ELb0ELb1ELb1EEEEEEEEEvNT_6ParamsE --------------------------
	.section	.nv.shared._ZN7cutlass13device_kernelIN5flash11enable_sm90INS1_16FlashAttnFwdSm90INS1_25CollectiveMainloopFwdSm90ILi2EN4cute5tupleIJNS5_1CILi1EEES8_S8_EEENS6_IJNS7_ILi128EEENS7_ILi112EEENS7_ILi192EEEEEELi192ENS_10bfloat16_tEfNS_4arch4Sm90ELb0ELb0ELb0ELb1ELb0ELb1ELb0ELb1ELb1ELb0ELb0ELb0EEENS1_21CollectiveEpilogueFwdINS6_IJSA_SC_SB_EEES9_SE_SG_Li256ELb1ELb0ELb0ELb0EEENS1_36VarlenDynamicPersistentTileSchedulerILi128ELi112ELi256ELi32ELb0ELb0ELb1ELb0ELb1ELb1EEEEEEEEEvNT_6ParamsE,"aw",@nobits
	.sectionflags	@""
	.align	16
	.zero		1024


//--------------------- .nv.shared._ZN7cutlass13device_kernelIN5flash11enable_sm90INS1_16FlashAttnFwdSm90INS1_25CollectiveMainloopFwdSm90ILi2EN4cute5tupleIJNS5_1CILi1EEES8_S8_EEENS6_IJNS7_ILi128EEENS7_ILi96EEENS7_ILi192EEEEEELi192ENS_10bfloat16_tEfNS_4arch4Sm90ELb0ELb1ELb0ELb0ELb0ELb0ELb0ELb1ELb1ELb0ELb0ELb0EEENS1_21CollectiveEpilogueFwdINS6_IJSA_SC_SB_EEES9_SE_SG_Li256ELb0ELb0ELb0ELb0EEENS1_30DynamicPersistentTileSchedulerILi256ELi32ELb0ELb0ELb1EEEEEEEEEvNT_6ParamsE --------------------------
	.section	.nv.shared._ZN7cutlass13device_kernelIN5flash11enable_sm90INS1_16FlashAttnFwdSm90INS1_25CollectiveMainloopFwdSm90ILi2EN4cute5tupleIJNS5_1CILi1EEES8_S8_EEENS6_IJNS7_ILi128EEENS7_ILi96EEENS7_ILi192EEEEEELi192ENS_10bfloat16_tEfNS_4arch4Sm90ELb0ELb1ELb0ELb0ELb0ELb0ELb0ELb1ELb1ELb0ELb0ELb0EEENS1_21CollectiveEpilogueFwdINS6_IJSA_SC_SB_EEES9_SE_SG_Li256ELb0ELb0ELb0ELb0EEENS1_30DynamicPersistentTileSchedulerILi256ELi32ELb0ELb0ELb1EEEEEEEEEvNT_6ParamsE,"aw",@nobits
	.sectionflags	@""
	.align	16
	.zero		1024


//--------------------- .nv.shared._ZN7cutlass13device_kernelIN5flash11enable_sm90INS1_16FlashAttnFwdSm90INS1_25CollectiveMainloopFwdSm90ILi2EN4cute5tupleIJNS5_1CILi1EEES8_S8_EEENS6_IJNS7_ILi128EEENS7_ILi96EEENS7_ILi192EEEEEELi192ENS_10bfloat16_tEfNS_4arch4Sm90ELb0ELb1ELb0ELb1ELb0ELb0ELb0ELb1ELb1ELb0ELb0ELb0EEENS1_21CollectiveEpilogueFwdINS6_IJSA_SC_SB_EEES9_SE_SG_Li256ELb1ELb0ELb0ELb0EEENS1_36VarlenDynamicPersistentTileSchedulerILi128ELi96ELi256ELi32ELb0ELb0ELb1ELb1ELb0ELb1EEEEEEEEEvNT_6ParamsE --------------------------
	.section	.nv.shared._ZN7cutlass13device_kernelIN5flash11enable_sm90INS1_16FlashAttnFwdSm90INS1_25CollectiveMainloopFwdSm90ILi2EN4cute5tupleIJNS5_1CILi1EEES8_S8_EEENS6_IJNS7_ILi128EEENS7_ILi96EEENS7_ILi192EEEEEELi192ENS_10bfloat16_tEfNS_4arch4Sm90ELb0ELb1ELb0ELb1ELb0ELb0ELb0ELb1ELb1ELb0ELb0ELb0EEENS1_21CollectiveEpilogueFwdINS6_IJSA_SC_SB_EEES9_SE_SG_Li256ELb1ELb0ELb0ELb0EEENS1_36VarlenDynamicPersistentTileSchedulerILi128ELi96ELi256ELi32ELb0ELb0ELb1ELb1ELb0ELb1EEEEEEEEEvNT_6ParamsE,"aw",@nobits
	.sectionflags	@""
	.align	16
	.zero		1024


//--------------------- .nv.shared._ZN7cutlass13device_kernelIN5flash11enable_sm90INS1_16FlashAttnFwdSm90INS1_25CollectiveMainloopFwdSm90ILi2EN4cute5tupleIJNS5_1CILi1EEES8_S8_EEENS6_IJNS7_ILi128EEENS7_ILi96EEENS7_ILi192EEEEEELi192ENS_10bfloat16_tEfNS_4arch4Sm90ELb0ELb1ELb0ELb1ELb0ELb1ELb0ELb1ELb1ELb0ELb0ELb0EEENS1_21CollectiveEpilogueFwdINS6_IJSA_SC_SB_EEES9_SE_SG_Li256ELb1ELb0ELb0ELb0EEENS1_36VarlenDynamicPersistentTileSchedulerILi128ELi96ELi256ELi32ELb0ELb0ELb1ELb1ELb0ELb1EEEEEEEEEvNT_6ParamsE --------------------------
	.section	.nv.shared._ZN7cutlass13device_kernelIN5flash11enable_sm90INS1_16FlashAttnFwdSm90INS1_25CollectiveMainloopFwdSm90ILi2EN4cute5tupleIJNS5_1CILi1EEES8_S8_EEENS6_IJNS7_ILi128EEENS7_ILi96EEENS7_ILi192EEEEEELi192ENS_10bfloat16_tEfNS_4arch4Sm90ELb0ELb1ELb0ELb1ELb0ELb1ELb0ELb1ELb1ELb0ELb0ELb0EEENS1_21CollectiveEpilogueFwdINS6_IJSA_SC_SB_EEES9_SE_SG_Li256ELb1ELb0ELb0ELb0EEENS1_36VarlenDynamicPersistentTileSchedulerILi128ELi96ELi256ELi32ELb0ELb0ELb1ELb1ELb0ELb1EEEEEEEEEvNT_6ParamsE,"aw",@nobits
	.sectionflags	@""
	.align	16
	.zero		1024


//--------------------- .nv.shared._ZN7cutlass13device_kernelIN5flash11enable_sm90INS1_16FlashAttnFwdSm90INS1_25CollectiveMainloopFwdSm90ILi2EN4cute5tupleIJNS5_1CILi1EEES8_S8_EEENS6_IJNS7_ILi128EEENS7_ILi112EEENS7_ILi192EEEEEELi192ENS_10bfloat16_tEfNS_4arch4Sm90ELb1ELb0ELb0ELb0ELb0ELb0ELb0ELb1ELb1ELb0ELb0ELb0EEENS1_21CollectiveEpilogueFwdINS6_IJSA_SC_SB_EEES9_SE_SG_Li256ELb0ELb0ELb0ELb0EEENS1_30DynamicPersistentTileSchedulerILi256ELi32ELb0ELb0ELb1EEEEEEEEEvNT_6ParamsE --------------------------
	.section	.nv.shared._ZN7cutlass13device_kernelIN5flash11enable_sm90INS1_16FlashAttnFwdSm90INS1_25CollectiveMainloopFwdSm90ILi2EN4cute5tupleIJNS5_1CILi1EEES8_S8_EEENS6_IJNS7_ILi128EEENS7_ILi112EEENS7_ILi192EEEEEELi192ENS_10bfloat16_tEfNS_4arch4Sm90ELb1ELb0ELb0ELb0ELb0ELb0ELb0ELb1ELb1ELb0ELb0ELb0EEENS1_21CollectiveEpilogueFwdINS6_IJSA_SC_SB_EEES9_SE_SG_Li256ELb0ELb0ELb0ELb0EEENS1_30DynamicPersistentTileSchedulerILi256ELi32ELb0ELb0ELb1EEEEEEEEEvNT_6ParamsE,"aw",@nobits
	.sectionflags	@""
	.align	16
	.zero		1024


//--------------------- .nv.shared._ZN7cutlass13device_kernelIN5flash11enable_sm90INS1_16FlashAttnFwdSm90INS1_25CollectiveMainloopFwdSm90ILi2EN4cute5tupleIJNS5_1CILi1EEES8_S8_EEENS6_IJNS7_ILi128EEENS7_ILi112EEENS7_ILi192EEEEEELi192ENS_10bfloat16_tEfNS_4arch4Sm90ELb1ELb0ELb0ELb1ELb0ELb0ELb0ELb1ELb1ELb0ELb0ELb0EEENS1_21CollectiveEpilogueFwdINS6_IJSA_SC_SB_EEES9_SE_SG_Li256ELb1ELb0ELb0ELb0EEENS1_36VarlenDynamicPersistentTileSchedulerILi128ELi112ELi256ELi32ELb0ELb0ELb1ELb1ELb1ELb1EEEEEEEEEvNT_6ParamsE --------------------------
	.section	.nv.shared._ZN7cutlass13device_kernelIN5flash11enable_sm90INS1_16FlashAttnFwdSm90INS1_25CollectiveMainloopFwdSm90ILi2EN4cute5tupleIJNS5_1CILi1EEES8_S8_EEENS6_IJNS7_ILi128EEENS7_ILi112EEENS7_ILi192EEEEEELi192ENS_10bfloat16_tEfNS_4arch4Sm90ELb1ELb0ELb0ELb1ELb0ELb0ELb0ELb1ELb1ELb0ELb0ELb0EEENS1_21CollectiveEpilogueFwdINS6_IJSA_SC_SB_EEES9_SE_SG_Li256ELb1ELb0ELb0ELb0EEENS1_36VarlenDynamicPersistentTileSchedulerILi128ELi112ELi256ELi32ELb0ELb0ELb1ELb1ELb1ELb1EEEEEEEEEvNT_6ParamsE,"aw",@nobits
	.sectionflags	@""
	.align	16
	.zero		1024


//--------------------- .nv.shared._ZN7cutlass13device_kernelIN5flash11enable_sm90INS1_16FlashAttnFwdSm90INS1_25CollectiveMainloopFwdSm90ILi2EN4cute5tupleIJNS5_1CILi1EEES8_S8_EEENS6_IJNS7_ILi128EEENS7_ILi112EEENS7_ILi192EEEEEELi192ENS_10bfloat16_tEfNS_4arch4Sm90ELb1ELb0ELb0ELb1ELb0ELb1ELb0ELb1ELb1ELb0ELb0ELb0EEENS1_21CollectiveEpilogueFwdINS6_IJSA_SC_SB_EEES9_SE_SG_Li256ELb1ELb0ELb0ELb0EEENS1_36VarlenDynamicPersistentTileSchedulerILi128ELi112ELi256ELi32ELb0ELb0ELb1ELb1ELb1ELb1EEEEEEEEEvNT_6ParamsE --------------------------
	.section	.nv.shared._ZN7cutlass13device_kernelIN5flash11enable_sm90INS1_16FlashAttnFwdSm90INS1_25CollectiveMainloopFwdSm90ILi2EN4cute5tupleIJNS5_1CILi1EEES8_S8_EEENS6_IJNS7_ILi128EEENS7_ILi112EEENS7_ILi192EEEEEELi192ENS_10bfloat16_tEfNS_4arch4Sm90ELb1ELb0ELb0ELb1ELb0ELb1ELb0ELb1ELb1ELb0ELb0ELb0EEENS1_21CollectiveEpilogueFwdINS6_IJSA_SC_SB_EEES9_SE_SG_Li256ELb1ELb0ELb0ELb0EEENS1_36VarlenDynamicPersistentTileSchedulerILi128ELi112ELi256ELi32ELb0ELb0ELb1ELb1ELb1ELb1EEEEEEEEEvNT_6ParamsE,"aw",@nobits
	.sectionflags	@""
	.align	16
	.zero		1024


//--------------------- .nv.constant0._ZN7cutlass13device_kernelIN5flash11enable_sm90INS1_16FlashAttnFwdSm90INS1_25CollectiveMainloopFwdSm90ILi2EN4cute5tupleIJNS5_1CILi1EEES8_S8_EEENS6_IJNS7_ILi128EEENS7_ILi112EEENS7_ILi192EEEEEELi192ENS_10bfloat16_tEfNS_4arch4Sm90ELb0ELb0ELb0ELb0ELb0ELb0ELb0ELb1ELb1ELb0ELb0ELb0EEENS1_21CollectiveEpilogueFwdINS6_IJSA_SC_SB_EEES9_SE_SG_Li256ELb0ELb0ELb0ELb0EEENS1_29StaticPersistentTileSchedulerILb0EEEEEEEEEvNT_6ParamsE --------------------------
	.section	.nv.constant0._ZN7cutlass13device_kernelIN5flash11enable_sm90INS1_16FlashAttnFwdSm90INS1_25CollectiveMainloopFwdSm90ILi2EN4cute5tupleIJNS5_1CILi1EEES8_S8_EEENS6_IJNS7_ILi128EEENS7_ILi112EEENS7_ILi192EEEEEELi192ENS_10bfloat16_tEfNS_4arch4Sm90ELb0ELb0ELb0ELb0ELb0ELb0ELb0ELb1ELb1ELb0ELb0ELb0EEENS1_21CollectiveEpilogueFwdINS6_IJSA_SC_SB_EEES9_SE_SG_Li256ELb0ELb0ELb0ELb0EEENS1_29StaticPersistentTileSchedulerILb0EEEEEEEEEvNT_6ParamsE,"a",@progbits
	.sectionflags	@""
	.align	4
.nv.constant0._ZN7cutlass13device_kernelIN5flash11enable_sm90INS1_16FlashAttnFwdSm90INS1_25CollectiveMainloopFwdSm90ILi2EN4cute5tupleIJNS5_1CILi1EEES8_S8_EEENS6_IJNS7_ILi128EEENS7_ILi112EEENS7_ILi192EEEEEELi192ENS_10bfloat16_tEfNS_4arch4Sm90ELb0ELb0ELb0ELb0ELb0ELb0ELb0ELb1ELb1ELb0ELb0ELb0EEENS1_21CollectiveEpilogueFwdINS6_IJSA_SC_SB_EEES9_SE_SG_Li256ELb0ELb0ELb0ELb0EEENS1_29StaticPersistentTileSchedulerILb0EEEEEEEEEvNT_6ParamsE:
	.zero		3584


//--------------------- .nv.constant0._ZN7cutlass13device_kernelIN5flash11enable_sm90INS1_16FlashAttnFwdSm90INS1_25CollectiveMainloopFwdSm90ILi2EN4cute5tupleIJNS5_1CILi2EEENS7_ILi1EEES9_EEENS6_IJNS7_ILi128EEENS7_ILi112EEENS7_ILi192EEEEEELi192ENS_10bfloat16_tEfNS_4arch4Sm90ELb0ELb0ELb0ELb0ELb0ELb0ELb0ELb1ELb1ELb0ELb0ELb0EEENS1_21CollectiveEpilogueFwdINS6_IJSB_SD_SC_EEESA_SF_SH_Li256ELb0ELb0ELb0ELb0EEENS1_29StaticPersistentTileSchedulerILb0EEEEEEEEEvNT_6ParamsE --------------------------
	.section	.nv.constant0._ZN7cutlass13device_kernelIN5flash11enable_sm90INS1_16FlashAttnFwdSm90INS1_25CollectiveMainloopFwdSm90ILi2EN4cute5tupleIJNS5_1CILi2EEENS7_ILi1EEES9_EEENS6_IJNS7_ILi128EEENS7_ILi112EEENS7_ILi192EEEEEELi192ENS_10bfloat16_tEfNS_4arch4Sm90ELb0ELb0ELb0ELb0ELb0ELb0ELb0ELb1ELb1ELb0ELb0ELb0EEENS1_21CollectiveEpilogueFwdINS6_IJSB_SD_SC_EEESA_SF_SH_Li256ELb0ELb0ELb0ELb0EEENS1_29StaticPersistentTileSchedulerILb0EEEEEEEEEvNT_6ParamsE,"a",@progbits
	.sectionflags	@""
	.align	4
.nv.constant0._ZN7cutlass13device_kernelIN5flash11enable_sm90INS1_16FlashAttnFwdSm90INS1_25CollectiveMainloopFwdSm90ILi2EN4cute5tupleIJNS5_1CILi2EEENS7_ILi1EEES9_EEENS6_IJNS7_ILi128EEENS7_ILi112EEENS7_ILi192EEEEEELi192ENS_10bfloat16_tEfNS_4arch4Sm90ELb0ELb0ELb0ELb0ELb0ELb0ELb0ELb1ELb1ELb0ELb0ELb0EEENS1_21CollectiveEpilogueFwdINS6_IJSB_SD_SC_EEESA_SF_SH_Li256ELb0ELb0ELb0ELb0EEENS1_29StaticPersistentTileSchedulerILb0EEEEEEEEEvNT_6ParamsE:
	.zero		3584


//--------------------- .nv.constant0._ZN7cutlass13device_kernelIN5flash11enable_sm90INS1_16FlashAttnFwdSm90INS1_25CollectiveMainloopFwdSm90ILi2EN4cute5tupleIJNS5_1CILi1EEES8_S8_EEENS6_IJNS7_ILi128EEENS7_ILi112EEENS7_ILi192EEEEEELi192ENS_10bfloat16_tEfNS_4arch4Sm90ELb0ELb0ELb0ELb1ELb0ELb0ELb0ELb1ELb1ELb0ELb0ELb0EEENS1_21CollectiveEpilogueFwdINS6_IJSA_SC_SB_EEES9_SE_SG_Li256ELb1ELb0ELb0ELb0EEENS1_36VarlenDynamicPersistentTileSchedulerILi128ELi112ELi256ELi32ELb0ELb0ELb1ELb0ELb1ELb1EEEEEEEEEvNT_6ParamsE --------------------------
	.section	.nv.constant0._ZN7cutlass13device_kernelIN5flash11enable_sm90INS1_16FlashAttnFwdSm90INS1_25CollectiveMainloopFwdSm90ILi2EN4cute5tupleIJNS5_1CILi1EEES8_S8_EEENS6_IJNS7_ILi128EEENS7_ILi112EEENS7_ILi192EEEEEELi192ENS_10bfloat16_tEfNS_4arch4Sm90ELb0ELb0ELb0ELb1ELb0ELb0ELb0ELb1ELb1ELb0ELb0ELb0EEENS1_21CollectiveEpilogueFwdINS6_IJSA_SC_SB_EEES9_SE_SG_Li256ELb1ELb0ELb0ELb0EEENS1_36VarlenDynamicPersistentTileSchedulerILi128ELi112ELi256ELi32ELb0ELb0ELb1ELb0ELb1ELb1EEEEEEEEEvNT_6ParamsE,"a",@progbits
	.sectionflags	@""
	.align	4
.nv.constant0._ZN7cutlass13device_kernelIN5flash11enable_sm90INS1_16FlashAttnFwdSm90INS1_25CollectiveMainloopFwdSm90ILi2EN4cute5tupleIJNS5_1CILi1EEES8_S8_EEENS6_IJNS7_ILi128EEENS7_ILi112EEENS7_ILi192EEEEEELi192ENS_10bfloat16_tEfNS_4arch4Sm90ELb0ELb0ELb0ELb1ELb0ELb0ELb0ELb1ELb1ELb0ELb0ELb0EEENS1_21CollectiveEpilogueFwdINS6_IJSA_SC_SB_EEES9_SE_SG_Li256ELb1ELb0ELb0ELb0EEENS1_36VarlenDynamicPersistentTileSchedulerILi128ELi112ELi256ELi32ELb0ELb0ELb1ELb0ELb1ELb1EEEEEEEEEvNT_6ParamsE:
	.zero		3200


//--------------------- .nv.constant0._ZN7cutlass13device_kernelIN5flash11enable_sm90INS1_16FlashAttnFwdSm90INS1_25CollectiveMainloopFwdSm90ILi2EN4cute5tupleIJNS5_1CILi1EEES8_S8_EEENS6_IJNS7_ILi128EEENS7_ILi112EEENS7_ILi192EEEEEELi192ENS_10bfloat16_tEfNS_4arch4Sm90ELb0ELb0ELb0ELb1ELb0ELb1ELb0ELb1ELb1ELb0ELb0ELb0EEENS1_21CollectiveEpilogueFwdINS6_IJSA_SC_SB_EEES9_SE_SG_Li256ELb1ELb0ELb0ELb0EEENS1_36VarlenDynamicPersistentTileSchedulerILi128ELi112ELi256ELi32ELb0ELb0ELb1ELb0ELb1ELb1EEEEEEEEEvNT_6ParamsE --------------------------
	.section	.nv.constant0._ZN7cutlass13device_kernelIN5flash11enable_sm90INS1_16FlashAttnFwdSm90INS1_25CollectiveMainloopFwdSm90ILi2EN4cute5tupleIJNS5_1CILi1EEES8_S8_EEENS6_IJNS7_ILi128EEENS7_ILi112EEENS7_ILi192EEEEEELi192ENS_10bfloat16_tEfNS_4arch4Sm90ELb0ELb0ELb0ELb1ELb0ELb1ELb0ELb1ELb1ELb0ELb0ELb0EEENS1_21CollectiveEpilogueFwdINS6_IJSA_SC_SB_EEES9_SE_SG_Li256ELb1ELb0ELb0ELb0EEENS1_36VarlenDynamicPersistentTileSchedulerILi128ELi112ELi256ELi32ELb0ELb0ELb1ELb0ELb1ELb1EEEEEEEEEvNT_6ParamsE,"a",@progbits
	.sectionflags	@""
	.align	4
.nv.constant0._ZN7cutlass13device_kernelIN5flash11enable_sm90INS1_16FlashAttnFwdSm90INS1_25CollectiveMainloopFwdSm90ILi2EN4cute5tupleIJNS5_1CILi1EEES8_S8_EEENS6_IJNS7_ILi128EEENS7_ILi112EEENS7_ILi192EEEEEELi192ENS_10bfloat16_tEfNS_4arch4Sm90ELb0ELb0ELb0ELb1ELb0ELb1ELb0ELb1ELb1ELb0ELb0ELb0EEENS1_21CollectiveEpilogueFwdINS6_IJSA_SC_SB_EEES9_SE_SG_Li256ELb1ELb0ELb0ELb0EEENS1_36VarlenDynamicPersistentTileSchedulerILi128ELi112ELi256ELi32ELb0ELb0ELb1ELb0ELb1ELb1EEEEEEEEEvNT_6ParamsE:
	.zero		3200


//--------------------- .nv.constant0._ZN7cutlass13device_kernelIN5flash11enable_sm90INS1_16FlashAttnFwdSm90INS1_25CollectiveMainloopFwdSm90ILi2EN4cute5tupleIJNS5_1CILi1EEES8_S8_EEENS6_IJNS7_ILi128EEENS7_ILi96EEENS7_ILi192EEEEEELi192ENS_10bfloat16_tEfNS_4arch4Sm90ELb0ELb1ELb0ELb0ELb0ELb0ELb0ELb1ELb1ELb0ELb0ELb0EEENS1_21CollectiveEpilogueFwdINS6_IJSA_SC_SB_EEES9_SE_SG_Li256ELb0ELb0ELb0ELb0EEENS1_30DynamicPersistentTileSchedulerILi256ELi32ELb0ELb0ELb1EEEEEEEEEvNT_6ParamsE --------------------------
	.section	.nv.constant0._ZN7cutlass13device_kernelIN5flash11enable_sm90INS1_16FlashAttnFwdSm90INS1_25CollectiveMainloopFwdSm90ILi2EN4cute5tupleIJNS5_1CILi1EEES8_S8_EEENS6_IJNS7_ILi128EEENS7_ILi96EEENS7_ILi192EEEEEELi192ENS_10bfloat16_tEfNS_4arch4Sm90ELb0ELb1ELb0ELb0ELb0ELb0ELb0ELb1ELb1ELb0ELb0ELb0EEENS1_21CollectiveEpilogueFwdINS6_IJSA_SC_SB_EEES9_SE_SG_Li256ELb0ELb0ELb0ELb0EEENS1_30DynamicPersistentTileSchedulerILi256ELi32ELb0ELb0ELb1EEEEEEEEEvNT_6ParamsE,"a",@progbits
	.sectionflags	@""
	.align	4
.nv.constant0._ZN7cutlass13device_kernelIN5flash11enable_sm90INS1_16FlashAttnFwdSm90INS1_25CollectiveMainloopFwdSm90ILi2EN4cute5tupleIJNS5_1CILi1EEES8_S8_EEENS6_IJNS7_ILi128EEENS7_ILi96EEENS7_ILi192EEEEEELi192ENS_10bfloat16_tEfNS_4arch4Sm90ELb0ELb1ELb0ELb0ELb0ELb0ELb0ELb1ELb1ELb0ELb0ELb0EEENS1_21CollectiveEpilogueFwdINS6_IJSA_SC_SB_EEES9_SE_SG_Li256ELb0ELb0ELb0ELb0EEENS1_30DynamicPersistentTileSchedulerILi256ELi32ELb0ELb0ELb1EEEEEEEEEvNT_6ParamsE:
	.zero		3584


//--------------------- .nv.constant0._ZN7cutlass13device_kernelIN5flash11enable_sm90INS1_16FlashAttnFwdSm90INS1_25CollectiveMainloopFwdSm90ILi2EN4cute5tupleIJNS5_1CILi1EEES8_S8_EEENS6_IJNS7_ILi128EEENS7_ILi96EEENS7_ILi192EEEEEELi192ENS_10bfloat16_tEfNS_4arch4Sm90ELb0ELb1ELb0ELb1ELb0ELb0ELb0ELb1ELb1ELb0ELb0ELb0EEENS1_21CollectiveEpilogueFwdINS6_IJSA_SC_SB_EEES9_SE_SG_Li256ELb1ELb0ELb0ELb0EEENS1_36VarlenDynamicPersistentTileSchedulerILi128ELi96ELi256ELi32ELb0ELb0ELb1ELb1ELb0ELb1EEEEEEEEEvNT_6ParamsE --------------------------
	.section	.nv.constant0._ZN7cutlass13device_kernelIN5flash11enable_sm90INS1_16FlashAttnFwdSm90INS1_25CollectiveMainloopFwdSm90ILi2EN4cute5tupleIJNS5_1CILi1EEES8_S8_EEENS6_IJNS7_ILi128EEENS7_ILi96EEENS7_ILi192EEEEEELi192ENS_10bfloat16_tEfNS_4arch4Sm90ELb0ELb1ELb0ELb1ELb0ELb0ELb0ELb1ELb1ELb0ELb0ELb0EEENS1_21CollectiveEpilogueFwdINS6_IJSA_SC_SB_EEES9_SE_SG_Li256ELb1ELb0ELb0ELb0EEENS1_36VarlenDynamicPersistentTileSchedulerILi128ELi96ELi256ELi32ELb0ELb0ELb1ELb1ELb0ELb1EEEEEEEEEvNT_6ParamsE,"a",@progbits
	.sectionflags	@""
	.align	4
.nv.constant0._ZN7cutlass13device_kernelIN5flash11enable_sm90INS1_16FlashAttnFwdSm90INS1_25CollectiveMainloopFwdSm90ILi2EN4cute5tupleIJNS5_1CILi1EEES8_S8_EEENS6_IJNS7_ILi128EEENS7_ILi96EEENS7_ILi192EEEEEELi192ENS_10bfloat16_tEfNS_4arch4Sm90ELb0ELb1ELb0ELb1ELb0ELb0ELb0ELb1ELb1ELb0ELb0ELb0EEENS1_21CollectiveEpilogueFwdINS6_IJSA_SC_SB_EEES9_SE_SG_Li256ELb1ELb0ELb0ELb0EEENS1_36VarlenDynamicPersistentTileSchedulerILi128ELi96ELi256ELi32ELb0ELb0ELb1ELb1ELb0ELb1EEEEEEEEEvNT_6ParamsE:
	.zero		3200


//--------------------- .nv.constant0._ZN7cutlass13device_kernelIN5flash11enable_sm90INS1_16FlashAttnFwdSm90INS1_25CollectiveMainloopFwdSm90ILi2EN4cute5tupleIJNS5_1CILi1EEES8_S8_EEENS6_IJNS7_ILi128EEENS7_ILi96EEENS7_ILi192EEEEEELi192ENS_10bfloat16_tEfNS_4arch4Sm90ELb0ELb1ELb0ELb1ELb0ELb1ELb0ELb1ELb1ELb0ELb0ELb0EEENS1_21CollectiveEpilogueFwdINS6_IJSA_SC_SB_EEES9_SE_SG_Li256ELb1ELb0ELb0ELb0EEENS1_36VarlenDynamicPersistentTileSchedulerILi128ELi96ELi256ELi32ELb0ELb0ELb1ELb1ELb0ELb1EEEEEEEEEvNT_6ParamsE --------------------------
	.section	.nv.constant0._ZN7cutlass13device_kernelIN5flash11enable_sm90INS1_16FlashAttnFwdSm90INS1_25CollectiveMainloopFwdSm90ILi2EN4cute5tupleIJNS5_1CILi1EEES8_S8_EEENS6_IJNS7_ILi128EEENS7_ILi96EEENS7_ILi192EEEEEELi192ENS_10bfloat16_tEfNS_4arch4Sm90ELb0ELb1ELb0ELb1ELb0ELb1ELb0ELb1ELb1ELb0ELb0ELb0EEENS1_21CollectiveEpilogueFwdINS6_IJSA_SC_SB_EEES9_SE_SG_Li256ELb1ELb0ELb0ELb0EEENS1_36VarlenDynamicPersistentTileSchedulerILi128ELi96ELi256ELi32ELb0ELb0ELb1ELb1ELb0ELb1EEEEEEEEEvNT_6ParamsE,"a",@progbits
	.sectionflags	@""
	.align	4
.nv.constant0._ZN7cutlass13device_kernelIN5flash11enable_sm90INS1_16FlashAttnFwdSm90INS1_25CollectiveMainloopFwdSm90ILi2EN4cute5tupleIJNS5_1CILi1EEES8_S8_EEENS6_IJNS7_ILi128EEENS7_ILi96EEENS7_ILi192EEEEEELi192ENS_10bfloat16_tEfNS_4arch4Sm90ELb0ELb1ELb0ELb1ELb0ELb1ELb0ELb1ELb1ELb0ELb0ELb0EEENS1_21CollectiveEpilogueFwdINS6_IJSA_SC_SB_EEES9_SE_SG_Li256ELb1ELb0ELb0ELb0EEENS1_36VarlenDynamicPersistentTileSchedulerILi128ELi96ELi256ELi32ELb0ELb0ELb1ELb1ELb0ELb1EEEEEEEEEvNT_6ParamsE:
	.zero		3200


//--------------------- .nv.constant0._ZN7cutlass13device_kernelIN5flash11enable_sm90INS1_16FlashAttnFwdSm90INS1_25CollectiveMainloopFwdSm90ILi2EN4cute5tupleIJNS5_1CILi1EEES8_S8_EEENS6_IJNS7_ILi128EEENS7_ILi112EEENS7_ILi192EEEEEELi192ENS_10bfloat16_tEfNS_4arch4Sm90ELb1ELb0ELb0ELb0ELb0ELb0ELb0ELb1ELb1ELb0ELb0ELb0EEENS1_21CollectiveEpilogueFwdINS6_IJSA_SC_SB_EEES9_SE_SG_Li256ELb0ELb0ELb0ELb0EEENS1_30DynamicPersistentTileSchedulerILi256ELi32ELb0ELb0ELb1EEEEEEEEEvNT_6ParamsE --------------------------
	.section	.nv.constant0._ZN7cutlass13device_kernelIN5flash11enable_sm90INS1_16FlashAttnFwdSm90INS1_25CollectiveMainloopFwdSm90ILi2EN4cute5tupleIJNS5_1CILi1EEES8_S8_EEENS6_IJNS7_ILi128EEENS7_ILi112EEENS7_ILi192EEEEEELi192ENS_10bfloat16_tEfNS_4arch4Sm90ELb1ELb0ELb0ELb0ELb0ELb0ELb0ELb1ELb1ELb0ELb0ELb0EEENS1_21CollectiveEpilogueFwdINS6_IJSA_SC_SB_EEES9_SE_SG_Li256ELb0ELb0ELb0ELb0EEENS1_30DynamicPersistentTileSchedulerILi256ELi32ELb0ELb0ELb1EEEEEEEEEvNT_6ParamsE,"a",@progbits
	.sectionflags	@""
	.align	4
.nv.constant0._ZN7cutlass13device_kernelIN5flash11enable_sm90INS1_16FlashAttnFwdSm90INS1_25CollectiveMainloopFwdSm90ILi2EN4cute5tupleIJNS5_1CILi1EEES8_S8_EEENS6_IJNS7_ILi128EEENS7_ILi112EEENS7_ILi192EEEEEELi192ENS_10bfloat16_tEfNS_4arch4Sm90ELb1ELb0ELb0ELb0ELb0ELb0ELb0ELb1ELb1ELb0ELb0ELb0EEENS1_21CollectiveEpilogueFwdINS6_IJSA_SC_SB_EEES9_SE_SG_Li256ELb0ELb0ELb0ELb0EEENS1_30DynamicPersistentTileSchedulerILi256ELi32ELb0ELb0ELb1EEEEEEEEEvNT_6ParamsE:
	.zero		3584


//--------------------- .nv.constant0._ZN7cutlass13device_kernelIN5flash11enable_sm90INS1_16FlashAttnFwdSm90INS1_25CollectiveMainloopFwdSm90ILi2EN4cute5tupleIJNS5_1CILi1EEES8_S8_EEENS6_IJNS7_ILi128EEENS7_ILi112EEENS7_ILi192EEEEEELi192ENS_10bfloat16_tEfNS_4arch4Sm90ELb1ELb0ELb0ELb1ELb0ELb0ELb0ELb1ELb1ELb0ELb0ELb0EEENS1_21CollectiveEpilogueFwdINS6_IJSA_SC_SB_EEES9_SE_SG_Li256ELb1ELb0ELb0ELb0EEENS1_36VarlenDynamicPersistentTileSchedulerILi128ELi112ELi256ELi32ELb0ELb0ELb1ELb1ELb1ELb1EEEEEEEEEvNT_6ParamsE --------------------------
	.section	.nv.constant0._ZN7cutlass13device_kernelIN5flash11enable_sm90INS1_16FlashAttnFwdSm90INS1_25CollectiveMainloopFwdSm90ILi2EN4cute5tupleIJNS5_1CILi1EEES8_S8_EEENS6_IJNS7_ILi128EEENS7_ILi112EEENS7_ILi192EEEEEELi192ENS_10bfloat16_tEfNS_4arch4Sm90ELb1ELb0ELb0ELb1ELb0ELb0ELb0ELb1ELb1ELb0ELb0ELb0EEENS1_21CollectiveEpilogueFwdINS6_IJSA_SC_SB_EEES9_SE_SG_Li256ELb1ELb0ELb0ELb0EEENS1_36VarlenDynamicPersistentTileSchedulerILi128ELi112ELi256ELi32ELb0ELb0ELb1ELb1ELb1ELb1EEEEEEEEEvNT_6ParamsE,"a",@progbits
	.sectionflags	@""
	.align	4
.nv.constant0._ZN7cutlass13device_kernelIN5flash11enable_sm90INS1_16FlashAttnFwdSm90INS1_25CollectiveMainloopFwdSm90ILi2EN4cute5tupleIJNS5_1CILi1EEES8_S8_EEENS6_IJNS7_ILi128EEENS7_ILi112EEENS7_ILi192EEEEEELi192ENS_10bfloat16_tEfNS_4arch4Sm90ELb1ELb0ELb0ELb1ELb0ELb0ELb0ELb1ELb1ELb0ELb0ELb0EEENS1_21CollectiveEpilogueFwdINS6_IJSA_SC_SB_EEES9_SE_SG_Li256ELb1ELb0ELb0ELb0EEENS1_36VarlenDynamicPersistentTileSchedulerILi128ELi112ELi256ELi32ELb0ELb0ELb1ELb1ELb1ELb1EEEEEEEEEvNT_6ParamsE:
	.zero		3200


//--------------------- .nv.constant0._ZN7cutlass13device_kernelIN5flash11enable_sm90INS1_16FlashAttnFwdSm90INS1_25CollectiveMainloopFwdSm90ILi2EN4cute5tupleIJNS5_1CILi1EEES8_S8_EEENS6_IJNS7_ILi128EEENS7_ILi112EEENS7_ILi192EEEEEELi192ENS_10bfloat16_tEfNS_4arch4Sm90ELb1ELb0ELb0ELb1ELb0ELb1ELb0ELb1ELb1ELb0ELb0ELb0EEENS1_21CollectiveEpilogueFwdINS6_IJSA_SC_SB_EEES9_SE_SG_Li256ELb1ELb0ELb0ELb0EEENS1_36VarlenDynamicPersistentTileSchedulerILi128ELi112ELi256ELi32ELb0ELb0ELb1ELb1ELb1ELb1EEEEEEEEEvNT_6ParamsE --------------------------
	.section	.nv.constant0._ZN7cutlass13device_kernelIN5flash11enable_sm90INS1_16FlashAttnFwdSm90INS1_25CollectiveMainloopFwdSm90ILi2EN4cute5tupleIJNS5_1CILi1EEES8_S8_EEENS6_IJNS7_ILi128EEENS7_ILi112EEENS7_ILi192EEEEEELi192ENS_10bfloat16_tEfNS_4arch4Sm90ELb1ELb0ELb0ELb1ELb0ELb1ELb0ELb1ELb1ELb0ELb0ELb0EEENS1_21CollectiveEpilogueFwdINS6_IJSA_SC_SB_EEES9_SE_SG_Li256ELb1ELb0ELb0ELb0EEENS1_36VarlenDynamicPersistentTileSchedulerILi128ELi112ELi256ELi32ELb0ELb0ELb1ELb1ELb1ELb1EEEEEEEEEvNT_6ParamsE,"a",@progbits
	.sectionflags	@""
	.align	4
.nv.constant0._ZN7cutlass13device_kernelIN5flash11enable_sm90INS1_16FlashAttnFwdSm90INS1_25CollectiveMainloopFwdSm90ILi2EN4cute5tupleIJNS5_1CILi1EEES8_S8_EEENS6_IJNS7_ILi128EEENS7_ILi112EEENS7_ILi192EEEEEELi192ENS_10bfloat16_tEfNS_4arch4Sm90ELb1ELb0ELb0ELb1ELb0ELb1ELb0ELb1ELb1ELb0ELb0ELb0EEENS1_21CollectiveEpilogueFwdINS6_IJSA_SC_SB_EEES9_SE_SG_Li256ELb1ELb0ELb0ELb0EEENS1_36VarlenDynamicPersistentTileSchedulerILi128ELi112ELi256ELi32ELb0ELb0ELb1ELb1ELb1ELb1EEEEEEEEEvNT_6ParamsE:
	.zero		3200


//--------------------- SYMBOLS --------------------------

	.type		.nv.reservedSmem.offset0,@object
	.size		.nv.reservedSmem.offset0,0x4
	.type		__assertfail,@function
